	.target	sm_100a

	.elftype	@"ET_EXEC"


//--------------------- .note.nv.tkinfo           --------------------------
	.section	.note.nv.tkinfo,"",@"SHT_NOTE"
	.sectionflags	@"SHF_NOTE_NV_TKINFO"
	.tkinfo
        /*0018*/ 	.word	0x00000002
        /*0030*/ 	.string	""
        /*0030*/ 	.string	"ptxas"
        /*0030*/ 	.string	"Cuda compilation tools, release 13.0, V13.0.88"
        /*0030*/ 	.string	"Build cuda_13.0.r13.0/compiler.36424714_0"
        /*0030*/ 	.string	"-arch sm_100a -m 64 "



//--------------------- .note.nv.cuinfo           --------------------------
	.section	.note.nv.cuinfo,"",@"SHT_NOTE"
	.sectionflags	@"SHF_NOTE_NV_CUINFO"
        /*0018*/ 	.short	0x0002
        /*001a*/ 	.short	0x0064
        /*001c*/ 	.short	0x0082
	.zero		2


//--------------------- .nv.info                  --------------------------
	.section	.nv.info,"",@"SHT_CUDA_INFO"
	.align	4


	//----- nvinfo : EIATTR_REGCOUNT
	.align		4
        /*0000*/ 	.byte	0x04, 0x2f
        /*0002*/ 	.short	(.L_39 - .L_38)
	.align		4
.L_38:
        /*0004*/ 	.word	index@(_ZN2at6native29vectorized_elementwise_kernelILi8EZZZNS0_28sigmoid_backward_kernel_cudaERNS_18TensorIteratorBaseEENKUlvE0_clEvENKUlvE_clEvEUlddE_St5arrayIPcLm3EEEEviT0_T1_)
        /*0008*/ 	.word	0x00000028


	//----- nvinfo : EIATTR_FRAME_SIZE
	.align		4
.L_39:
        /*000c*/ 	.byte	0x04, 0x11
        /*000e*/ 	.short	(.L_41 - .L_40)
	.align		4
.L_40:
        /*0010*/ 	.word	index@(_ZN2at6native29vectorized_elementwise_kernelILi8EZZZNS0_28sigmoid_backward_kernel_cudaERNS_18TensorIteratorBaseEENKUlvE0_clEvENKUlvE_clEvEUlddE_St5arrayIPcLm3EEEEviT0_T1_)
        /*0014*/ 	.word	0x00000000


	//----- nvinfo : EIATTR_REGCOUNT
	.align		4
.L_41:
        /*0018*/ 	.byte	0x04, 0x2f
        /*001a*/ 	.short	(.L_43 - .L_42)
	.align		4
.L_42:
        /*001c*/ 	.word	index@(_ZN2at6native29vectorized_elementwise_kernelILi4EZZZNS0_28sigmoid_backward_kernel_cudaERNS_18TensorIteratorBaseEENKUlvE0_clEvENKUlvE_clEvEUlddE_St5arrayIPcLm3EEEEviT0_T1_)
        /*0020*/ 	.word	0x00000028


	//----- nvinfo : EIATTR_FRAME_SIZE
	.align		4
.L_43:
        /*0024*/ 	.byte	0x04, 0x11
        /*0026*/ 	.short	(.L_45 - .L_44)
	.align		4
.L_44:
        /*0028*/ 	.word	index@(_ZN2at6native29vectorized_elementwise_kernelILi4EZZZNS0_28sigmoid_backward_kernel_cudaERNS_18TensorIteratorBaseEENKUlvE0_clEvENKUlvE_clEvEUlddE_St5arrayIPcLm3EEEEviT0_T1_)
        /*002c*/ 	.word	0x00000000


	//----- nvinfo : EIATTR_REGCOUNT
	.align		4
.L_45:
        /*0030*/ 	.byte	0x04, 0x2f
        /*0032*/ 	.short	(.L_47 - .L_46)
	.align		4
.L_46:
        /*0034*/ 	.word	index@(_ZN2at6native29vectorized_elementwise_kernelILi2EZZZNS0_28sigmoid_backward_kernel_cudaERNS_18TensorIteratorBaseEENKUlvE0_clEvENKUlvE_clEvEUlddE_St5arrayIPcLm3EEEEviT0_T1_)
        /*0038*/ 	.word	0x00000028


	//----- nvinfo : EIATTR_FRAME_SIZE
	.align		4
.L_47:
        /*003c*/ 	.byte	0x04, 0x11
        /*003e*/ 	.short	(.L_49 - .L_48)
	.align		4
.L_48:
        /*0040*/ 	.word	index@(_ZN2at6native29vectorized_elementwise_kernelILi2EZZZNS0_28sigmoid_backward_kernel_cudaERNS_18TensorIteratorBaseEENKUlvE0_clEvENKUlvE_clEvEUlddE_St5arrayIPcLm3EEEEviT0_T1_)
        /*0044*/ 	.word	0x00000000


	//----- nvinfo : EIATTR_REGCOUNT
	.align		4
.L_49:
        /*0048*/ 	.byte	0x04, 0x2f
        /*004a*/ 	.short	(.L_51 - .L_50)
	.align		4
.L_50:
        /*004c*/ 	.word	index@(_ZN2at6native27unrolled_elementwise_kernelIZZZNS0_28sigmoid_backward_kernel_cudaERNS_18TensorIteratorBaseEENKUlvE0_clEvENKUlvE_clEvEUlddE_St5arrayIPcLm3EELi4E23TrivialOffsetCalculatorILi2EjESA_ILi1EjENS0_6memory15LoadWithoutCastENSD_16StoreWithoutCastEEEviT_T0_T2_T3_T4_T5_)
        /*0050*/ 	.word	0x00000020


	//----- nvinfo : EIATTR_FRAME_SIZE
	.align		4
.L_51:
        /*0054*/ 	.byte	0x04, 0x11
        /*0056*/ 	.short	(.L_53 - .L_52)
	.align		4
.L_52:
        /*0058*/ 	.word	index@(_ZN2at6native27unrolled_elementwise_kernelIZZZNS0_28sigmoid_backward_kernel_cudaERNS_18TensorIteratorBaseEENKUlvE0_clEvENKUlvE_clEvEUlddE_St5arrayIPcLm3EELi4E23TrivialOffsetCalculatorILi2EjESA_ILi1EjENS0_6memory15LoadWithoutCastENSD_16StoreWithoutCastEEEviT_T0_T2_T3_T4_T5_)
        /*005c*/ 	.word	0x00000000


	//----- nvinfo : EIATTR_REGCOUNT
	.align		4
.L_53:
        /*0060*/ 	.byte	0x04, 0x2f
        /*0062*/ 	.short	(.L_55 - .L_54)
	.align		4
.L_54:
        /*0064*/ 	.word	index@(_ZN2at6native18elementwise_kernelILi128ELi2EZNS0_22gpu_kernel_impl_nocastIZZZNS0_28sigmoid_backward_kernel_cudaERNS_18TensorIteratorBaseEENKUlvE0_clEvENKUlvE_clEvEUlddE_EEvS4_RKT_EUliE_EEviT1_)
        /*0068*/ 	.word	0x00000014


	//----- nvinfo : EIATTR_FRAME_SIZE
	.align		4
.L_55:
        /*006c*/ 	.byte	0x04, 0x11
        /*006e*/ 	.short	(.L_57 - .L_56)
	.align		4
.L_56:
        /*0070*/ 	.word	index@(_ZN2at6native18elementwise_kernelILi128ELi2EZNS0_22gpu_kernel_impl_nocastIZZZNS0_28sigmoid_backward_kernel_cudaERNS_18TensorIteratorBaseEENKUlvE0_clEvENKUlvE_clEvEUlddE_EEvS4_RKT_EUliE_EEviT1_)
        /*0074*/ 	.word	0x00000000


	//----- nvinfo : EIATTR_REGCOUNT
	.align		4
.L_57:
        /*0078*/ 	.byte	0x04, 0x2f
        /*007a*/ 	.short	(.L_59 - .L_58)
	.align		4
.L_58:
        /*007c*/ 	.word	index@(_ZN2at6native27unrolled_elementwise_kernelIZZZNS0_28sigmoid_backward_kernel_cudaERNS_18TensorIteratorBaseEENKUlvE0_clEvENKUlvE_clEvEUlddE_St5arrayIPcLm3EELi4E23TrivialOffsetCalculatorILi2EjESA_ILi1EjENS0_6memory12LoadWithCastILi2EEENSD_13StoreWithCastILi1EEEEEviT_T0_T2_T3_T4_T5_)
        /*0080*/ 	.word	0x00000028


	//----- nvinfo : EIATTR_FRAME_SIZE
	.align		4
.L_59:
        /*0084*/ 	.byte	0x04, 0x11
        /*0086*/ 	.short	(.L_61 - .L_60)
	.align		4
.L_60:
        /*0088*/ 	.word	index@(_ZN2at6native27unrolled_elementwise_kernelIZZZNS0_28sigmoid_backward_kernel_cudaERNS_18TensorIteratorBaseEENKUlvE0_clEvENKUlvE_clEvEUlddE_St5arrayIPcLm3EELi4E23TrivialOffsetCalculatorILi2EjESA_ILi1EjENS0_6memory12LoadWithCastILi2EEENSD_13StoreWithCastILi1EEEEEviT_T0_T2_T3_T4_T5_)
        /*008c*/ 	.word	0x00000000


	//----- nvinfo : EIATTR_REGCOUNT
	.align		4
.L_61:
        /*0090*/ 	.byte	0x04, 0x2f
        /*0092*/ 	.short	(.L_63 - .L_62)
	.align		4
.L_62:
        /*0094*/ 	.word	index@(_ZN2at6native18elementwise_kernelILi128ELi4EZNS0_15gpu_kernel_implIZZZNS0_28sigmoid_backward_kernel_cudaERNS_18TensorIteratorBaseEENKUlvE0_clEvENKUlvE_clEvEUlddE_EEvS4_RKT_EUliE_EEviT1_)
        /*0098*/ 	.word	0x0000001a


	//----- nvinfo : EIATTR_FRAME_SIZE
	.align		4
.L_63:
        /*009c*/ 	.byte	0x04, 0x11
        /*009e*/ 	.short	(.L_65 - .L_64)
	.align		4
.L_64:
        /*00a0*/ 	.word	index@(_ZN2at6native18elementwise_kernelILi128ELi4EZNS0_15gpu_kernel_implIZZZNS0_28sigmoid_backward_kernel_cudaERNS_18TensorIteratorBaseEENKUlvE0_clEvENKUlvE_clEvEUlddE_EEvS4_RKT_EUliE_EEviT1_)
        /*00a4*/ 	.word	0x00000000


	//----- nvinfo : EIATTR_REGCOUNT
	.align		4
.L_65:
        /*00a8*/ 	.byte	0x04, 0x2f
        /*00aa*/ 	.short	(.L_67 - .L_66)
	.align		4
.L_66:
        /*00ac*/ 	.word	index@(_ZN2at6native29vectorized_elementwise_kernelILi8EZZZNS0_28sigmoid_backward_kernel_cudaERNS_18TensorIteratorBaseEENKUlvE0_clEvENKUlvE0_clEvEUlffE_St5arrayIPcLm3EEEEviT0_T1_)
        /*00b0*/ 	.word	0x00000020


	//----- nvinfo : EIATTR_FRAME_SIZE
	.align		4
.L_67:
        /*00b4*/ 	.byte	0x04, 0x11
        /*00b6*/ 	.short	(.L_69 - .L_68)
	.align		4
.L_68:
        /*00b8*/ 	.word	index@(_ZN2at6native29vectorized_elementwise_kernelILi8EZZZNS0_28sigmoid_backward_kernel_cudaERNS_18TensorIteratorBaseEENKUlvE0_clEvENKUlvE0_clEvEUlffE_St5arrayIPcLm3EEEEviT0_T1_)
        /*00bc*/ 	.word	0x00000000


	//----- nvinfo : EIATTR_REGCOUNT
	.align		4
.L_69:
        /*00c0*/ 	.byte	0x04, 0x2f
        /*00c2*/ 	.short	(.L_71 - .L_70)
	.align		4
.L_70:
        /*00c4*/ 	.word	index@(_ZN2at6native29vectorized_elementwise_kernelILi4EZZZNS0_28sigmoid_backward_kernel_cudaERNS_18TensorIteratorBaseEENKUlvE0_clEvENKUlvE0_clEvEUlffE_St5arrayIPcLm3EEEEviT0_T1_)
        /*00c8*/ 	.word	0x00000020


	//----- nvinfo : EIATTR_FRAME_SIZE
	.align		4
.L_71:
        /*00cc*/ 	.byte	0x04, 0x11
        /*00ce*/ 	.short	(.L_73 - .L_72)
	.align		4
.L_72:
        /*00d0*/ 	.word	index@(_ZN2at6native29vectorized_elementwise_kernelILi4EZZZNS0_28sigmoid_backward_kernel_cudaERNS_18TensorIteratorBaseEENKUlvE0_clEvENKUlvE0_clEvEUlffE_St5arrayIPcLm3EEEEviT0_T1_)
        /*00d4*/ 	.word	0x00000000


	//----- nvinfo : EIATTR_REGCOUNT
	.align		4
.L_73:
        /*00d8*/ 	.byte	0x04, 0x2f
        /*00da*/ 	.short	(.L_75 - .L_74)
	.align		4
.L_74:
        /*00dc*/ 	.word	index@(_ZN2at6native29vectorized_elementwise_kernelILi2EZZZNS0_28sigmoid_backward_kernel_cudaERNS_18TensorIteratorBaseEENKUlvE0_clEvENKUlvE0_clEvEUlffE_St5arrayIPcLm3EEEEviT0_T1_)
        /*00e0*/ 	.word	0x00000020


	//----- nvinfo : EIATTR_FRAME_SIZE
	.align		4
.L_75:
        /*00e4*/ 	.byte	0x04, 0x11
        /*00e6*/ 	.short	(.L_77 - .L_76)
	.align		4
.L_76:
        /*00e8*/ 	.word	index@(_ZN2at6native29vectorized_elementwise_kernelILi2EZZZNS0_28sigmoid_backward_kernel_cudaERNS_18TensorIteratorBaseEENKUlvE0_clEvENKUlvE0_clEvEUlffE_St5arrayIPcLm3EEEEviT0_T1_)
        /*00ec*/ 	.word	0x00000000


	//----- nvinfo : EIATTR_REGCOUNT
	.align		4
.L_77:
        /*00f0*/ 	.byte	0x04, 0x2f
        /*00f2*/ 	.short	(.L_79 - .L_78)
	.align		4
.L_78:
        /*00f4*/ 	.word	index@(_ZN2at6native27unrolled_elementwise_kernelIZZZNS0_28sigmoid_backward_kernel_cudaERNS_18TensorIteratorBaseEENKUlvE0_clEvENKUlvE0_clEvEUlffE_St5arrayIPcLm3EELi4E23TrivialOffsetCalculatorILi2EjESA_ILi1EjENS0_6memory15LoadWithoutCastENSD_16StoreWithoutCastEEEviT_T0_T2_T3_T4_T5_)
        /*00f8*/ 	.word	0x0000001e


	//----- nvinfo : EIATTR_FRAME_SIZE
	.align		4
.L_79:
        /*00fc*/ 	.byte	0x04, 0x11
        /*00fe*/ 	.short	(.L_81 - .L_80)
	.align		4
.L_80:
        /*0100*/ 	.word	index@(_ZN2at6native27unrolled_elementwise_kernelIZZZNS0_28sigmoid_backward_kernel_cudaERNS_18TensorIteratorBaseEENKUlvE0_clEvENKUlvE0_clEvEUlffE_St5arrayIPcLm3EELi4E23TrivialOffsetCalculatorILi2EjESA_ILi1EjENS0_6memory15LoadWithoutCastENSD_16StoreWithoutCastEEEviT_T0_T2_T3_T4_T5_)
        /*0104*/ 	.word	0x00000000


	//----- nvinfo : EIATTR_REGCOUNT
	.align		4
.L_81:
        /*0108*/ 	.byte	0x04, 0x2f
        /*010a*/ 	.short	(.L_83 - .L_82)
	.align		4
.L_82:
        /*010c*/ 	.word	index@(_ZN2at6native18elementwise_kernelILi128ELi2EZNS0_22gpu_kernel_impl_nocastIZZZNS0_28sigmoid_backward_kernel_cudaERNS_18TensorIteratorBaseEENKUlvE0_clEvENKUlvE0_clEvEUlffE_EEvS4_RKT_EUliE_EEviT1_)
        /*0110*/ 	.word	0x00000014


	//----- nvinfo : EIATTR_FRAME_SIZE
	.align		4
.L_83:
        /*0114*/ 	.byte	0x04, 0x11
        /*0116*/ 	.short	(.L_85 - .L_84)
	.align		4
.L_84:
        /*0118*/ 	.word	index@(_ZN2at6native18elementwise_kernelILi128ELi2EZNS0_22gpu_kernel_impl_nocastIZZZNS0_28sigmoid_backward_kernel_cudaERNS_18TensorIteratorBaseEENKUlvE0_clEvENKUlvE0_clEvEUlffE_EEvS4_RKT_EUliE_EEviT1_)
        /*011c*/ 	.word	0x00000000


	//----- nvinfo : EIATTR_REGCOUNT
	.align		4
.L_85:
        /*0120*/ 	.byte	0x04, 0x2f
        /*0122*/ 	.short	(.L_87 - .L_86)
	.align		4
.L_86:
        /*0124*/ 	.word	index@(_ZN2at6native27unrolled_elementwise_kernelIZZZNS0_28sigmoid_backward_kernel_cudaERNS_18TensorIteratorBaseEENKUlvE0_clEvENKUlvE0_clEvEUlffE_St5arrayIPcLm3EELi4E23TrivialOffsetCalculatorILi2EjESA_ILi1EjENS0_6memory12LoadWithCastILi2EEENSD_13StoreWithCastILi1EEEEEviT_T0_T2_T3_T4_T5_)
        /*0128*/ 	.word	0x00000020


	//----- nvinfo : EIATTR_FRAME_SIZE
	.align		4
.L_87:
        /*012c*/ 	.byte	0x04, 0x11
        /*012e*/ 	.short	(.L_89 - .L_88)
	.align		4
.L_88:
        /*0130*/ 	.word	index@(_ZN2at6native27unrolled_elementwise_kernelIZZZNS0_28sigmoid_backward_kernel_cudaERNS_18TensorIteratorBaseEENKUlvE0_clEvENKUlvE0_clEvEUlffE_St5arrayIPcLm3EELi4E23TrivialOffsetCalculatorILi2EjESA_ILi1EjENS0_6memory12LoadWithCastILi2EEENSD_13StoreWithCastILi1EEEEEviT_T0_T2_T3_T4_T5_)
        /*0134*/ 	.word	0x00000000


	//----- nvinfo : EIATTR_REGCOUNT
	.align		4
.L_89:
        /*0138*/ 	.byte	0x04, 0x2f
        /*013a*/ 	.short	(.L_91 - .L_90)
	.align		4
.L_90:
        /*013c*/ 	.word	index@(_ZN2at6native18elementwise_kernelILi128ELi4EZNS0_15gpu_kernel_implIZZZNS0_28sigmoid_backward_kernel_cudaERNS_18TensorIteratorBaseEENKUlvE0_clEvENKUlvE0_clEvEUlffE_EEvS4_RKT_EUliE_EEviT1_)
        /*0140*/ 	.word	0x00000018


	//----- nvinfo : EIATTR_FRAME_SIZE
	.align		4
.L_91:
        /*0144*/ 	.byte	0x04, 0x11
        /*0146*/ 	.short	(.L_93 - .L_92)
	.align		4
.L_92:
        /*0148*/ 	.word	index@(_ZN2at6native18elementwise_kernelILi128ELi4EZNS0_15gpu_kernel_implIZZZNS0_28sigmoid_backward_kernel_cudaERNS_18TensorIteratorBaseEENKUlvE0_clEvENKUlvE0_clEvEUlffE_EEvS4_RKT_EUliE_EEviT1_)
        /*014c*/ 	.word	0x00000000


	//----- nvinfo : EIATTR_REGCOUNT
	.align		4
.L_93:
        /*0150*/ 	.byte	0x04, 0x2f
        /*0152*/ 	.short	(.L_95 - .L_94)
	.align		4
.L_94:
        /*0154*/ 	.word	index@(_ZN2at6native29vectorized_elementwise_kernelILi8EZZZNS0_28sigmoid_backward_kernel_cudaERNS_18TensorIteratorBaseEENKUlvE0_clEvENKUlvE1_clEvEUlN3c104HalfES7_E_St5arrayIPcLm3EEEEviT0_T1_)
        /*0158*/ 	.word	0x00000020


	//----- nvinfo : EIATTR_FRAME_SIZE
	.align		4
.L_95:
        /*015c*/ 	.byte	0x04, 0x11
        /*015e*/ 	.short	(.L_97 - .L_96)
	.align		4
.L_96:
        /*0160*/ 	.word	index@(_ZN2at6native29vectorized_elementwise_kernelILi8EZZZNS0_28sigmoid_backward_kernel_cudaERNS_18TensorIteratorBaseEENKUlvE0_clEvENKUlvE1_clEvEUlN3c104HalfES7_E_St5arrayIPcLm3EEEEviT0_T1_)
        /*0164*/ 	.word	0x00000000


	//----- nvinfo : EIATTR_REGCOUNT
	.align		4
.L_97:
        /*0168*/ 	.byte	0x04, 0x2f
        /*016a*/ 	.short	(.L_99 - .L_98)
	.align		4
.L_98:
        /*016c*/ 	.word	index@(_ZN2at6native29vectorized_elementwise_kernelILi4EZZZNS0_28sigmoid_backward_kernel_cudaERNS_18TensorIteratorBaseEENKUlvE0_clEvENKUlvE1_clEvEUlN3c104HalfES7_E_St5arrayIPcLm3EEEEviT0_T1_)
        /*0170*/ 	.word	0x00000020


	//----- nvinfo : EIATTR_FRAME_SIZE
	.align		4
.L_99:
        /*0174*/ 	.byte	0x04, 0x11
        /*0176*/ 	.short	(.L_101 - .L_100)
	.align		4
.L_100:
        /*0178*/ 	.word	index@(_ZN2at6native29vectorized_elementwise_kernelILi4EZZZNS0_28sigmoid_backward_kernel_cudaERNS_18TensorIteratorBaseEENKUlvE0_clEvENKUlvE1_clEvEUlN3c104HalfES7_E_St5arrayIPcLm3EEEEviT0_T1_)
        /*017c*/ 	.word	0x00000000


	//----- nvinfo : EIATTR_REGCOUNT
	.align		4
.L_101:
        /*0180*/ 	.byte	0x04, 0x2f
        /*0182*/ 	.short	(.L_103 - .L_102)
	.align		4
.L_102:
        /*0184*/ 	.word	index@(_ZN2at6native29vectorized_elementwise_kernelILi2EZZZNS0_28sigmoid_backward_kernel_cudaERNS_18TensorIteratorBaseEENKUlvE0_clEvENKUlvE1_clEvEUlN3c104HalfES7_E_St5arrayIPcLm3EEEEviT0_T1_)
        /*0188*/ 	.word	0x00000020


	//----- nvinfo : EIATTR_FRAME_SIZE
	.align		4
.L_103:
        /*018c*/ 	.byte	0x04, 0x11
        /*018e*/ 	.short	(.L_105 - .L_104)
	.align		4
.L_104:
        /*0190*/ 	.word	index@(_ZN2at6native29vectorized_elementwise_kernelILi2EZZZNS0_28sigmoid_backward_kernel_cudaERNS_18TensorIteratorBaseEENKUlvE0_clEvENKUlvE1_clEvEUlN3c104HalfES7_E_St5arrayIPcLm3EEEEviT0_T1_)
        /*0194*/ 	.word	0x00000000


	//----- nvinfo : EIATTR_REGCOUNT
	.align		4
.L_105:
        /*0198*/ 	.byte	0x04, 0x2f
        /*019a*/ 	.short	(.L_107 - .L_106)
	.align		4
.L_106:
        /*019c*/ 	.word	index@(_ZN2at6native27unrolled_elementwise_kernelIZZZNS0_28sigmoid_backward_kernel_cudaERNS_18TensorIteratorBaseEENKUlvE0_clEvENKUlvE1_clEvEUlN3c104HalfES7_E_St5arrayIPcLm3EELi4E23TrivialOffsetCalculatorILi2EjESC_ILi1EjENS0_6memory15LoadWithoutCastENSF_16StoreWithoutCastEEEviT_T0_T2_T3_T4_T5_)
        /*01a0*/ 	.word	0x0000001c


	//----- nvinfo : EIATTR_FRAME_SIZE
	.align		4
.L_107:
        /*01a4*/ 	.byte	0x04, 0x11
        /*01a6*/ 	.short	(.L_109 - .L_108)
	.align		4
.L_108:
        /*01a8*/ 	.word	index@(_ZN2at6native27unrolled_elementwise_kernelIZZZNS0_28sigmoid_backward_kernel_cudaERNS_18TensorIteratorBaseEENKUlvE0_clEvENKUlvE1_clEvEUlN3c104HalfES7_E_St5arrayIPcLm3EELi4E23TrivialOffsetCalculatorILi2EjESC_ILi1EjENS0_6memory15LoadWithoutCastENSF_16StoreWithoutCastEEEviT_T0_T2_T3_T4_T5_)
        /*01ac*/ 	.word	0x00000000


	//----- nvinfo : EIATTR_REGCOUNT
	.align		4
.L_109:
        /*01b0*/ 	.byte	0x04, 0x2f
        /*01b2*/ 	.short	(.L_111 - .L_110)
	.align		4
.L_110:
        /*01b4*/ 	.word	index@(_ZN2at6native18elementwise_kernelILi128ELi4EZNS0_22gpu_kernel_impl_nocastIZZZNS0_28sigmoid_backward_kernel_cudaERNS_18TensorIteratorBaseEENKUlvE0_clEvENKUlvE1_clEvEUlN3c104HalfES8_E_EEvS4_RKT_EUliE_EEviT1_)
        /*01b8*/ 	.word	0x00000014


	//----- nvinfo : EIATTR_FRAME_SIZE
	.align		4
.L_111:
        /*01bc*/ 	.byte	0x04, 0x11
        /*01be*/ 	.short	(.L_113 - .L_112)
	.align		4
.L_112:
        /*01c0*/ 	.word	index@(_ZN2at6native18elementwise_kernelILi128ELi4EZNS0_22gpu_kernel_impl_nocastIZZZNS0_28sigmoid_backward_kernel_cudaERNS_18TensorIteratorBaseEENKUlvE0_clEvENKUlvE1_clEvEUlN3c104HalfES8_E_EEvS4_RKT_EUliE_EEviT1_)
        /*01c4*/ 	.word	0x00000000


	//----- nvinfo : EIATTR_REGCOUNT
	.align		4
.L_113:
        /*01c8*/ 	.byte	0x04, 0x2f
        /*01ca*/ 	.short	(.L_115 - .L_114)
	.align		4
.L_114:
        /*01cc*/ 	.word	index@(_ZN2at6native27unrolled_elementwise_kernelIZZZNS0_28sigmoid_backward_kernel_cudaERNS_18TensorIteratorBaseEENKUlvE0_clEvENKUlvE1_clEvEUlN3c104HalfES7_E_St5arrayIPcLm3EELi4E23TrivialOffsetCalculatorILi2EjESC_ILi1EjENS0_6memory12LoadWithCastILi2EEENSF_13StoreWithCastILi1EEEEEviT_T0_T2_T3_T4_T5_)
        /*01d0*/ 	.word	0x0000001f


	//----- nvinfo : EIATTR_FRAME_SIZE
	.align		4
.L_115:
        /*01d4*/ 	.byte	0x04, 0x11
        /*01d6*/ 	.short	(.L_117 - .L_116)
	.align		4
.L_116:
        /*01d8*/ 	.word	index@(_ZN2at6native27unrolled_elementwise_kernelIZZZNS0_28sigmoid_backward_kernel_cudaERNS_18TensorIteratorBaseEENKUlvE0_clEvENKUlvE1_clEvEUlN3c104HalfES7_E_St5arrayIPcLm3EELi4E23TrivialOffsetCalculatorILi2EjESC_ILi1EjENS0_6memory12LoadWithCastILi2EEENSF_13StoreWithCastILi1EEEEEviT_T0_T2_T3_T4_T5_)
        /*01dc*/ 	.word	0x00000000


	//----- nvinfo : EIATTR_REGCOUNT
	.align		4
.L_117:
        /*01e0*/ 	.byte	0x04, 0x2f
        /*01e2*/ 	.short	(.L_119 - .L_118)
	.align		4
.L_118:
        /*01e4*/ 	.word	index@(_ZN2at6native18elementwise_kernelILi128ELi4EZNS0_15gpu_kernel_implIZZZNS0_28sigmoid_backward_kernel_cudaERNS_18TensorIteratorBaseEENKUlvE0_clEvENKUlvE1_clEvEUlN3c104HalfES8_E_EEvS4_RKT_EUliE_EEviT1_)
        /*01e8*/ 	.word	0x00000018


	//----- nvinfo : EIATTR_FRAME_SIZE
	.align		4
.L_119:
        /*01ec*/ 	.byte	0x04, 0x11
        /*01ee*/ 	.short	(.L_121 - .L_120)
	.align		4
.L_120:
        /*01f0*/ 	.word	index@(_ZN2at6native18elementwise_kernelILi128ELi4EZNS0_15gpu_kernel_implIZZZNS0_28sigmoid_backward_kernel_cudaERNS_18TensorIteratorBaseEENKUlvE0_clEvENKUlvE1_clEvEUlN3c104HalfES8_E_EEvS4_RKT_EUliE_EEviT1_)
        /*01f4*/ 	.word	0x00000000


	//----- nvinfo : EIATTR_REGCOUNT
	.align		4
.L_121:
        /*01f8*/ 	.byte	0x04, 0x2f
        /*01fa*/ 	.short	(.L_123 - .L_122)
	.align		4
.L_122:
        /*01fc*/ 	.word	index@(_ZN2at6native29vectorized_elementwise_kernelILi8EZZZNS0_28sigmoid_backward_kernel_cudaERNS_18TensorIteratorBaseEENKUlvE0_clEvENKUlvE2_clEvEUlN3c108BFloat16ES7_E_St5arrayIPcLm3EEEEviT0_T1_)
        /*0200*/ 	.word	0x00000020


	//----- nvinfo : EIATTR_FRAME_SIZE
	.align		4
.L_123:
        /*0204*/ 	.byte	0x04, 0x11
        /*0206*/ 	.short	(.L_125 - .L_124)
	.align		4
.L_124:
        /*0208*/ 	.word	index@(_ZN2at6native29vectorized_elementwise_kernelILi8EZZZNS0_28sigmoid_backward_kernel_cudaERNS_18TensorIteratorBaseEENKUlvE0_clEvENKUlvE2_clEvEUlN3c108BFloat16ES7_E_St5arrayIPcLm3EEEEviT0_T1_)
        /*020c*/ 	.word	0x00000000


	//----- nvinfo : EIATTR_REGCOUNT
	.align		4
.L_125:
        /*0210*/ 	.byte	0x04, 0x2f
        /*0212*/ 	.short	(.L_127 - .L_126)
	.align		4
.L_126:
        /*0214*/ 	.word	index@(_ZN2at6native29vectorized_elementwise_kernelILi4EZZZNS0_28sigmoid_backward_kernel_cudaERNS_18TensorIteratorBaseEENKUlvE0_clEvENKUlvE2_clEvEUlN3c108BFloat16ES7_E_St5arrayIPcLm3EEEEviT0_T1_)
        /*0218*/ 	.word	0x00000020


	//----- nvinfo : EIATTR_FRAME_SIZE
	.align		4
.L_127:
        /*021c*/ 	.byte	0x04, 0x11
        /*021e*/ 	.short	(.L_129 - .L_128)
	.align		4
.L_128:
        /*0220*/ 	.word	index@(_ZN2at6native29vectorized_elementwise_kernelILi4EZZZNS0_28sigmoid_backward_kernel_cudaERNS_18TensorIteratorBaseEENKUlvE0_clEvENKUlvE2_clEvEUlN3c108BFloat16ES7_E_St5arrayIPcLm3EEEEviT0_T1_)
        /*0224*/ 	.word	0x00000000


	//----- nvinfo : EIATTR_REGCOUNT
	.align		4
.L_129:
        /*0228*/ 	.byte	0x04, 0x2f
        /*022a*/ 	.short	(.L_131 - .L_130)
	.align		4
.L_130:
        /*022c*/ 	.word	index@(_ZN2at6native29vectorized_elementwise_kernelILi2EZZZNS0_28sigmoid_backward_kernel_cudaERNS_18TensorIteratorBaseEENKUlvE0_clEvENKUlvE2_clEvEUlN3c108BFloat16ES7_E_St5arrayIPcLm3EEEEviT0_T1_)
        /*0230*/ 	.word	0x00000020


	//----- nvinfo : EIATTR_FRAME_SIZE
	.align		4
.L_131:
        /*0234*/ 	.byte	0x04, 0x11
        /*0236*/ 	.short	(.L_133 - .L_132)
	.align		4
.L_132:
        /*0238*/ 	.word	index@(_ZN2at6native29vectorized_elementwise_kernelILi2EZZZNS0_28sigmoid_backward_kernel_cudaERNS_18TensorIteratorBaseEENKUlvE0_clEvENKUlvE2_clEvEUlN3c108BFloat16ES7_E_St5arrayIPcLm3EEEEviT0_T1_)
        /*023c*/ 	.word	0x00000000


	//----- nvinfo : EIATTR_REGCOUNT
	.align		4
.L_133:
        /*0240*/ 	.byte	0x04, 0x2f
        /*0242*/ 	.short	(.L_135 - .L_134)
	.align		4
.L_134:
        /*0244*/ 	.word	index@(_ZN2at6native27unrolled_elementwise_kernelIZZZNS0_28sigmoid_backward_kernel_cudaERNS_18TensorIteratorBaseEENKUlvE0_clEvENKUlvE2_clEvEUlN3c108BFloat16ES7_E_St5arrayIPcLm3EELi4E23TrivialOffsetCalculatorILi2EjESC_ILi1EjENS0_6memory15LoadWithoutCastENSF_16StoreWithoutCastEEEviT_T0_T2_T3_T4_T5_)
        /*0248*/ 	.word	0x0000001c


	//----- nvinfo : EIATTR_FRAME_SIZE
	.align		4
.L_135:
        /*024c*/ 	.byte	0x04, 0x11
        /*024e*/ 	.short	(.L_137 - .L_136)
	.align		4
.L_136:
        /*0250*/ 	.word	index@(_ZN2at6native27unrolled_elementwise_kernelIZZZNS0_28sigmoid_backward_kernel_cudaERNS_18TensorIteratorBaseEENKUlvE0_clEvENKUlvE2_clEvEUlN3c108BFloat16ES7_E_St5arrayIPcLm3EELi4E23TrivialOffsetCalculatorILi2EjESC_ILi1EjENS0_6memory15LoadWithoutCastENSF_16StoreWithoutCastEEEviT_T0_T2_T3_T4_T5_)
        /*0254*/ 	.word	0x00000000


	//----- nvinfo : EIATTR_REGCOUNT
	.align		4
.L_137:
        /*0258*/ 	.byte	0x04, 0x2f
        /*025a*/ 	.short	(.L_139 - .L_138)
	.align		4
.L_138:
        /*025c*/ 	.word	index@(_ZN2at6native18elementwise_kernelILi128ELi4EZNS0_22gpu_kernel_impl_nocastIZZZNS0_28sigmoid_backward_kernel_cudaERNS_18TensorIteratorBaseEENKUlvE0_clEvENKUlvE2_clEvEUlN3c108BFloat16ES8_E_EEvS4_RKT_EUliE_EEviT1_)
        /*0260*/ 	.word	0x00000014


	//----- nvinfo : EIATTR_FRAME_SIZE
	.align		4
.L_139:
        /*0264*/ 	.byte	0x04, 0x11
        /*0266*/ 	.short	(.L_141 - .L_140)
	.align		4
.L_140:
        /*0268*/ 	.word	index@(_ZN2at6native18elementwise_kernelILi128ELi4EZNS0_22gpu_kernel_impl_nocastIZZZNS0_28sigmoid_backward_kernel_cudaERNS_18TensorIteratorBaseEENKUlvE0_clEvENKUlvE2_clEvEUlN3c108BFloat16ES8_E_EEvS4_RKT_EUliE_EEviT1_)
        /*026c*/ 	.word	0x00000000


	//----- nvinfo : EIATTR_REGCOUNT
	.align		4
.L_141:
        /*0270*/ 	.byte	0x04, 0x2f
        /*0272*/ 	.short	(.L_143 - .L_142)
	.align		4
.L_142:
        /*0274*/ 	.word	index@(_ZN2at6native27unrolled_elementwise_kernelIZZZNS0_28sigmoid_backward_kernel_cudaERNS_18TensorIteratorBaseEENKUlvE0_clEvENKUlvE2_clEvEUlN3c108BFloat16ES7_E_St5arrayIPcLm3EELi4E23TrivialOffsetCalculatorILi2EjESC_ILi1EjENS0_6memory12LoadWithCastILi2EEENSF_13StoreWithCastILi1EEEEEviT_T0_T2_T3_T4_T5_)
        /*0278*/ 	.word	0x0000001f


	//----- nvinfo : EIATTR_FRAME_SIZE
	.align		4
.L_143:
        /*027c*/ 	.byte	0x04, 0x11
        /*027e*/ 	.short	(.L_145 - .L_144)
	.align		4
.L_144:
        /*0280*/ 	.word	index@(_ZN2at6native27unrolled_elementwise_kernelIZZZNS0_28sigmoid_backward_kernel_cudaERNS_18TensorIteratorBaseEENKUlvE0_clEvENKUlvE2_clEvEUlN3c108BFloat16ES7_E_St5arrayIPcLm3EELi4E23TrivialOffsetCalculatorILi2EjESC_ILi1EjENS0_6memory12LoadWithCastILi2EEENSF_13StoreWithCastILi1EEEEEviT_T0_T2_T3_T4_T5_)
        /*0284*/ 	.word	0x00000000


	//----- nvinfo : EIATTR_REGCOUNT
	.align		4
.L_145:
        /*0288*/ 	.byte	0x04, 0x2f
        /*028a*/ 	.short	(.L_147 - .L_146)
	.align		4
.L_146:
        /*028c*/ 	.word	index@(_ZN2at6native18elementwise_kernelILi128ELi4EZNS0_15gpu_kernel_implIZZZNS0_28sigmoid_backward_kernel_cudaERNS_18TensorIteratorBaseEENKUlvE0_clEvENKUlvE2_clEvEUlN3c108BFloat16ES8_E_EEvS4_RKT_EUliE_EEviT1_)
        /*0290*/ 	.word	0x00000018


	//----- nvinfo : EIATTR_FRAME_SIZE
	.align		4
.L_147:
        /*0294*/ 	.byte	0x04, 0x11
        /*0296*/ 	.short	(.L_149 - .L_148)
	.align		4
.L_148:
        /*0298*/ 	.word	index@(_ZN2at6native18elementwise_kernelILi128ELi4EZNS0_15gpu_kernel_implIZZZNS0_28sigmoid_backward_kernel_cudaERNS_18TensorIteratorBaseEENKUlvE0_clEvENKUlvE2_clEvEUlN3c108BFloat16ES8_E_EEvS4_RKT_EUliE_EEviT1_)
        /*029c*/ 	.word	0x00000000


	//----- nvinfo : EIATTR_REGCOUNT
	.align		4
.L_149:
        /*02a0*/ 	.byte	0x04, 0x2f
        /*02a2*/ 	.short	(.L_151 - .L_150)
	.align		4
.L_150:
        /*02a4*/ 	.word	index@(_ZN2at6native29vectorized_elementwise_kernelILi8EZZZNS0_26logit_backward_kernel_cudaERNS_18TensorIteratorBaseERKN3c106ScalarEENKUlvE_clEvENKUlvE_clEvEUlddE_St5arrayIPcLm3EEEEviT0_T1_)
        /*02a8*/ 	.word	0x0000003a


	//----- nvinfo : EIATTR_FRAME_SIZE
	.align		4
.L_151:
        /*02ac*/ 	.byte	0x04, 0x11
        /*02ae*/ 	.short	(.L_153 - .L_152)
	.align		4
.L_152:
        /*02b0*/ 	.word	index@($__internal_13_$__cuda_sm20_div_rn_f64_full)
        /*02b4*/ 	.word	0x00000000


	//----- nvinfo : EIATTR_FRAME_SIZE
	.align		4
.L_153:
        /*02b8*/ 	.byte	0x04, 0x11
        /*02ba*/ 	.short	(.L_155 - .L_154)
	.align		4
.L_154:
        /*02bc*/ 	.word	index@(_ZN2at6native29vectorized_elementwise_kernelILi8EZZZNS0_26logit_backward_kernel_cudaERNS_18TensorIteratorBaseERKN3c106ScalarEENKUlvE_clEvENKUlvE_clEvEUlddE_St5arrayIPcLm3EEEEviT0_T1_)
        /*02c0*/ 	.word	0x00000000


	//----- nvinfo : EIATTR_REGCOUNT
	.align		4
.L_155:
        /*02c4*/ 	.byte	0x04, 0x2f
        /*02c6*/ 	.short	(.L_157 - .L_156)
	.align		4
.L_156:
        /*02c8*/ 	.word	index@(_ZN2at6native29vectorized_elementwise_kernelILi4EZZZNS0_26logit_backward_kernel_cudaERNS_18TensorIteratorBaseERKN3c106ScalarEENKUlvE_clEvENKUlvE_clEvEUlddE_St5arrayIPcLm3EEEEviT0_T1_)
        /*02cc*/ 	.word	0x0000003a


	//----- nvinfo : EIATTR_FRAME_SIZE
	.align		4
.L_157:
        /*02d0*/ 	.byte	0x04, 0x11
        /*02d2*/ 	.short	(.L_159 - .L_158)
	.align		4
.L_158:
        /*02d4*/ 	.word	index@($__internal_12_$__cuda_sm20_div_rn_f64_full)
        /*02d8*/ 	.word	0x00000000


	//----- nvinfo : EIATTR_FRAME_SIZE
	.align		4
.L_159:
        /*02dc*/ 	.byte	0x04, 0x11
        /*02de*/ 	.short	(.L_161 - .L_160)
	.align		4
.L_160:
        /*02e0*/ 	.word	index@(_ZN2at6native29vectorized_elementwise_kernelILi4EZZZNS0_26logit_backward_kernel_cudaERNS_18TensorIteratorBaseERKN3c106ScalarEENKUlvE_clEvENKUlvE_clEvEUlddE_St5arrayIPcLm3EEEEviT0_T1_)
        /*02e4*/ 	.word	0x00000000


	//----- nvinfo : EIATTR_REGCOUNT
	.align		4
.L_161:
        /*02e8*/ 	.byte	0x04, 0x2f
        /*02ea*/ 	.short	(.L_163 - .L_162)
	.align		4
.L_162:
        /*02ec*/ 	.word	index@(_ZN2at6native29vectorized_elementwise_kernelILi2EZZZNS0_26logit_backward_kernel_cudaERNS_18TensorIteratorBaseERKN3c106ScalarEENKUlvE_clEvENKUlvE_clEvEUlddE_St5arrayIPcLm3EEEEviT0_T1_)
        /*02f0*/ 	.word	0x0000003a


	//----- nvinfo : EIATTR_FRAME_SIZE
	.align		4
.L_163:
        /*02f4*/ 	.byte	0x04, 0x11
        /*02f6*/ 	.short	(.L_165 - .L_164)
	.align		4
.L_164:
        /*02f8*/ 	.word	index@($__internal_11_$__cuda_sm20_div_rn_f64_full)
        /*02fc*/ 	.word	0x00000000


	//----- nvinfo : EIATTR_FRAME_SIZE
	.align		4
.L_165:
        /*0300*/ 	.byte	0x04, 0x11
        /*0302*/ 	.short	(.L_167 - .L_166)
	.align		4
.L_166:
        /*0304*/ 	.word	index@(_ZN2at6native29vectorized_elementwise_kernelILi2EZZZNS0_26logit_backward_kernel_cudaERNS_18TensorIteratorBaseERKN3c106ScalarEENKUlvE_clEvENKUlvE_clEvEUlddE_St5arrayIPcLm3EEEEviT0_T1_)
        /*0308*/ 	.word	0x00000000


	//----- nvinfo : EIATTR_REGCOUNT
	.align		4
.L_167:
        /*030c*/ 	.byte	0x04, 0x2f
        /*030e*/ 	.short	(.L_169 - .L_168)
	.align		4
.L_168:
        /*0310*/ 	.word	index@(_ZN2at6native27unrolled_elementwise_kernelIZZZNS0_26logit_backward_kernel_cudaERNS_18TensorIteratorBaseERKN3c106ScalarEENKUlvE_clEvENKUlvE_clEvEUlddE_St5arrayIPcLm3EELi4E23TrivialOffsetCalculatorILi2EjESE_ILi1EjENS0_6memory15LoadWithoutCastENSH_16StoreWithoutCastEEEviT_T0_T2_T3_T4_T5_)
        /*0314*/ 	.word	0x0000002b


	//----- nvinfo : EIATTR_FRAME_SIZE
	.align		4
.L_169:
        /*0318*/ 	.byte	0x04, 0x11
        /*031a*/ 	.short	(.L_171 - .L_170)
	.align		4
.L_170:
        /*031c*/ 	.word	index@($__internal_10_$__cuda_sm20_div_rn_f64_full)
        /*0320*/ 	.word	0x00000000


	//----- nvinfo : EIATTR_FRAME_SIZE
	.align		4
.L_171:
        /*0324*/ 	.byte	0x04, 0x11
        /*0326*/ 	.short	(.L_173 - .L_172)
	.align		4
.L_172:
        /*0328*/ 	.word	index@(_ZN2at6native27unrolled_elementwise_kernelIZZZNS0_26logit_backward_kernel_cudaERNS_18TensorIteratorBaseERKN3c106ScalarEENKUlvE_clEvENKUlvE_clEvEUlddE_St5arrayIPcLm3EELi4E23TrivialOffsetCalculatorILi2EjESE_ILi1EjENS0_6memory15LoadWithoutCastENSH_16StoreWithoutCastEEEviT_T0_T2_T3_T4_T5_)
        /*032c*/ 	.word	0x00000000


	//----- nvinfo : EIATTR_REGCOUNT
	.align		4
.L_173:
        /*0330*/ 	.byte	0x04, 0x2f
        /*0332*/ 	.short	(.L_175 - .L_174)
	.align		4
.L_174:
        /*0334*/ 	.word	index@(_ZN2at6native18elementwise_kernelILi128ELi2EZNS0_22gpu_kernel_impl_nocastIZZZNS0_26logit_backward_kernel_cudaERNS_18TensorIteratorBaseERKN3c106ScalarEENKUlvE_clEvENKUlvE_clEvEUlddE_EEvS4_RKT_EUliE_EEviT1_)
        /*0338*/ 	.word	0x0000001c


	//----- nvinfo : EIATTR_FRAME_SIZE
	.align		4
.L_175:
        /*033c*/ 	.byte	0x04, 0x11
        /*033e*/ 	.short	(.L_177 - .L_176)
	.align		4
.L_176:
        /*0340*/ 	.word	index@($__internal_9_$__cuda_sm20_div_rn_f64_full)
        /*0344*/ 	.word	0x00000000


	//----- nvinfo : EIATTR_FRAME_SIZE
	.align		4
.L_177:
        /*0348*/ 	.byte	0x04, 0x11
        /*034a*/ 	.short	(.L_179 - .L_178)
	.align		4
.L_178:
        /*034c*/ 	.word	index@(_ZN2at6native18elementwise_kernelILi128ELi2EZNS0_22gpu_kernel_impl_nocastIZZZNS0_26logit_backward_kernel_cudaERNS_18TensorIteratorBaseERKN3c106ScalarEENKUlvE_clEvENKUlvE_clEvEUlddE_EEvS4_RKT_EUliE_EEviT1_)
        /*0350*/ 	.word	0x00000000


	//----- nvinfo : EIATTR_REGCOUNT
	.align		4
.L_179:
        /*0354*/ 	.byte	0x04, 0x2f
        /*0356*/ 	.short	(.L_181 - .L_180)
	.align		4
.L_180:
        /*0358*/ 	.word	index@(_ZN2at6native27unrolled_elementwise_kernelIZZZNS0_26logit_backward_kernel_cudaERNS_18TensorIteratorBaseERKN3c106ScalarEENKUlvE_clEvENKUlvE_clEvEUlddE_St5arrayIPcLm3EELi4E23TrivialOffsetCalculatorILi2EjESE_ILi1EjENS0_6memory12LoadWithCastILi2EEENSH_13StoreWithCastILi1EEEEEviT_T0_T2_T3_T4_T5_)
        /*035c*/ 	.word	0x00000028


	//----- nvinfo : EIATTR_FRAME_SIZE
	.align		4
.L_181:
        /*0360*/ 	.byte	0x04, 0x11
        /*0362*/ 	.short	(.L_183 - .L_182)
	.align		4
.L_182:
        /*0364*/ 	.word	index@($__internal_8_$__cuda_sm20_div_rn_f64_full)
        /*0368*/ 	.word	0x00000008


	//----- nvinfo : EIATTR_FRAME_SIZE
	.align		4
.L_183:
        /*036c*/ 	.byte	0x04, 0x11
        /*036e*/ 	.short	(.L_185 - .L_184)
	.align		4
.L_184:
        /*0370*/ 	.word	index@(_ZN2at6native27unrolled_elementwise_kernelIZZZNS0_26logit_backward_kernel_cudaERNS_18TensorIteratorBaseERKN3c106ScalarEENKUlvE_clEvENKUlvE_clEvEUlddE_St5arrayIPcLm3EELi4E23TrivialOffsetCalculatorILi2EjESE_ILi1EjENS0_6memory12LoadWithCastILi2EEENSH_13StoreWithCastILi1EEEEEviT_T0_T2_T3_T4_T5_)
        /*0374*/ 	.word	0x00000008


	//----- nvinfo : EIATTR_REGCOUNT
	.align		4
.L_185:
        /*0378*/ 	.byte	0x04, 0x2f
        /*037a*/ 	.short	(.L_187 - .L_186)
	.align		4
.L_186:
        /*037c*/ 	.word	index@(_ZN2at6native18elementwise_kernelILi128ELi4EZNS0_15gpu_kernel_implIZZZNS0_26logit_backward_kernel_cudaERNS_18TensorIteratorBaseERKN3c106ScalarEENKUlvE_clEvENKUlvE_clEvEUlddE_EEvS4_RKT_EUliE_EEviT1_)
        /*0380*/ 	.word	0x0000001c


	//----- nvinfo : EIATTR_FRAME_SIZE
	.align		4
.L_187:
        /*0384*/ 	.byte	0x04, 0x11
        /*0386*/ 	.short	(.L_189 - .L_188)
	.align		4
.L_188:
        /*0388*/ 	.word	index@($__internal_7_$__cuda_sm20_div_rn_f64_full)
        /*038c*/ 	.word	0x00000000


	//----- nvinfo : EIATTR_FRAME_SIZE
	.align		4
.L_189:
        /*0390*/ 	.byte	0x04, 0x11
        /*0392*/ 	.short	(.L_191 - .L_190)
	.align		4
.L_190:
        /*0394*/ 	.word	index@(_ZN2at6native18elementwise_kernelILi128ELi4EZNS0_15gpu_kernel_implIZZZNS0_26logit_backward_kernel_cudaERNS_18TensorIteratorBaseERKN3c106ScalarEENKUlvE_clEvENKUlvE_clEvEUlddE_EEvS4_RKT_EUliE_EEviT1_)
        /*0398*/ 	.word	0x00000000


	//----- nvinfo : EIATTR_REGCOUNT
	.align		4
.L_191:
        /*039c*/ 	.byte	0x04, 0x2f
        /*039e*/ 	.short	(.L_193 - .L_192)
	.align		4
.L_192:
        /*03a0*/ 	.word	index@(_ZN2at6native29vectorized_elementwise_kernelILi8EZZZNS0_26logit_backward_kernel_cudaERNS_18TensorIteratorBaseERKN3c106ScalarEENKUlvE_clEvENKUlvE_clEvEUlddE0_St5arrayIPcLm3EEEEviT0_T1_)
        /*03a4*/ 	.word	0x0000003c


	//----- nvinfo : EIATTR_FRAME_SIZE
	.align		4
.L_193:
        /*03a8*/ 	.byte	0x04, 0x11
        /*03aa*/ 	.short	(.L_195 - .L_194)
	.align		4
.L_194:
        /*03ac*/ 	.word	index@($__internal_6_$__cuda_sm20_div_rn_f64_full)
        /*03b0*/ 	.word	0x00000000


	//----- nvinfo : EIATTR_FRAME_SIZE
	.align		4
.L_195:
        /*03b4*/ 	.byte	0x04, 0x11
        /*03b6*/ 	.short	(.L_197 - .L_196)
	.align		4
.L_196:
        /*03b8*/ 	.word	index@(_ZN2at6native29vectorized_elementwise_kernelILi8EZZZNS0_26logit_backward_kernel_cudaERNS_18TensorIteratorBaseERKN3c106ScalarEENKUlvE_clEvENKUlvE_clEvEUlddE0_St5arrayIPcLm3EEEEviT0_T1_)
        /*03bc*/ 	.word	0x00000000


	//----- nvinfo : EIATTR_REGCOUNT
	.align		4
.L_197:
        /*03c0*/ 	.byte	0x04, 0x2f
        /*03c2*/ 	.short	(.L_199 - .L_198)
	.align		4
.L_198:
        /*03c4*/ 	.word	index@(_ZN2at6native29vectorized_elementwise_kernelILi4EZZZNS0_26logit_backward_kernel_cudaERNS_18TensorIteratorBaseERKN3c106ScalarEENKUlvE_clEvENKUlvE_clEvEUlddE0_St5arrayIPcLm3EEEEviT0_T1_)
        /*03c8*/ 	.word	0x0000003c


	//----- nvinfo : EIATTR_FRAME_SIZE
	.align		4
.L_199:
        /*03cc*/ 	.byte	0x04, 0x11
        /*03ce*/ 	.short	(.L_201 - .L_200)
	.align		4
.L_200:
        /*03d0*/ 	.word	index@($__internal_5_$__cuda_sm20_div_rn_f64_full)
        /*03d4*/ 	.word	0x00000000


	//----- nvinfo : EIATTR_FRAME_SIZE
	.align		4
.L_201:
        /*03d8*/ 	.byte	0x04, 0x11
        /*03da*/ 	.short	(.L_203 - .L_202)
	.align		4
.L_202:
        /*03dc*/ 	.word	index@(_ZN2at6native29vectorized_elementwise_kernelILi4EZZZNS0_26logit_backward_kernel_cudaERNS_18TensorIteratorBaseERKN3c106ScalarEENKUlvE_clEvENKUlvE_clEvEUlddE0_St5arrayIPcLm3EEEEviT0_T1_)
        /*03e0*/ 	.word	0x00000000


	//----- nvinfo : EIATTR_REGCOUNT
	.align		4
.L_203:
        /*03e4*/ 	.byte	0x04, 0x2f
        /*03e6*/ 	.short	(.L_205 - .L_204)
	.align		4
.L_204:
        /*03e8*/ 	.word	index@(_ZN2at6native29vectorized_elementwise_kernelILi2EZZZNS0_26logit_backward_kernel_cudaERNS_18TensorIteratorBaseERKN3c106ScalarEENKUlvE_clEvENKUlvE_clEvEUlddE0_St5arrayIPcLm3EEEEviT0_T1_)
        /*03ec*/ 	.word	0x0000003c


	//----- nvinfo : EIATTR_FRAME_SIZE
	.align		4
.L_205:
        /*03f0*/ 	.byte	0x04, 0x11
        /*03f2*/ 	.short	(.L_207 - .L_206)
	.align		4
.L_206:
        /*03f4*/ 	.word	index@($__internal_4_$__cuda_sm20_div_rn_f64_full)
        /*03f8*/ 	.word	0x00000000


	//----- nvinfo : EIATTR_FRAME_SIZE
	.align		4
.L_207:
        /*03fc*/ 	.byte	0x04, 0x11
        /*03fe*/ 	.short	(.L_209 - .L_208)
	.align		4
.L_208:
        /*0400*/ 	.word	index@(_ZN2at6native29vectorized_elementwise_kernelILi2EZZZNS0_26logit_backward_kernel_cudaERNS_18TensorIteratorBaseERKN3c106ScalarEENKUlvE_clEvENKUlvE_clEvEUlddE0_St5arrayIPcLm3EEEEviT0_T1_)
        /*0404*/ 	.word	0x00000000


	//----- nvinfo : EIATTR_REGCOUNT
	.align		4
.L_209:
        /*0408*/ 	.byte	0x04, 0x2f
        /*040a*/ 	.short	(.L_211 - .L_210)
	.align		4
.L_210:
        /*040c*/ 	.word	index@(_ZN2at6native27unrolled_elementwise_kernelIZZZNS0_26logit_backward_kernel_cudaERNS_18TensorIteratorBaseERKN3c106ScalarEENKUlvE_clEvENKUlvE_clEvEUlddE0_St5arrayIPcLm3EELi4E23TrivialOffsetCalculatorILi2EjESE_ILi1EjENS0_6memory15LoadWithoutCastENSH_16StoreWithoutCastEEEviT_T0_T2_T3_T4_T5_)
        /*0410*/ 	.word	0x0000002b


	//----- nvinfo : EIATTR_FRAME_SIZE
	.align		4
.L_211:
        /*0414*/ 	.byte	0x04, 0x11
        /*0416*/ 	.short	(.L_213 - .L_212)
	.align		4
.L_212:
        /*0418*/ 	.word	index@($__internal_3_$__cuda_sm20_div_rn_f64_full)
        /*041c*/ 	.word	0x00000000


	//----- nvinfo : EIATTR_FRAME_SIZE
	.align		4
.L_213:
        /*0420*/ 	.byte	0x04, 0x11
        /*0422*/ 	.short	(.L_215 - .L_214)
	.align		4
.L_214:
        /*0424*/ 	.word	index@(_ZN2at6native27unrolled_elementwise_kernelIZZZNS0_26logit_backward_kernel_cudaERNS_18TensorIteratorBaseERKN3c106ScalarEENKUlvE_clEvENKUlvE_clEvEUlddE0_St5arrayIPcLm3EELi4E23TrivialOffsetCalculatorILi2EjESE_ILi1EjENS0_6memory15LoadWithoutCastENSH_16StoreWithoutCastEEEviT_T0_T2_T3_T4_T5_)
        /*0428*/ 	.word	0x00000000


	//----- nvinfo : EIATTR_REGCOUNT
	.align		4
.L_215:
        /*042c*/ 	.byte	0x04, 0x2f
        /*042e*/ 	.short	(.L_217 - .L_216)
	.align		4
.L_216:
        /*0430*/ 	.word	index@(_ZN2at6native18elementwise_kernelILi128ELi2EZNS0_22gpu_kernel_impl_nocastIZZZNS0_26logit_backward_kernel_cudaERNS_18TensorIteratorBaseERKN3c106ScalarEENKUlvE_clEvENKUlvE_clEvEUlddE0_EEvS4_RKT_EUliE_EEviT1_)
        /*0434*/ 	.word	0x0000001c


	//----- nvinfo : EIATTR_FRAME_SIZE
	.align		4
.L_217:
        /*0438*/ 	.byte	0x04, 0x11
        /*043a*/ 	.short	(.L_219 - .L_218)
	.align		4
.L_218:
        /*043c*/ 	.word	index@($__internal_2_$__cuda_sm20_div_rn_f64_full)
        /*0440*/ 	.word	0x00000000


	//----- nvinfo : EIATTR_FRAME_SIZE
	.align		4
.L_219:
        /*0444*/ 	.byte	0x04, 0x11
        /*0446*/ 	.short	(.L_221 - .L_220)
	.align		4
.L_220:
        /*0448*/ 	.word	index@(_ZN2at6native18elementwise_kernelILi128ELi2EZNS0_22gpu_kernel_impl_nocastIZZZNS0_26logit_backward_kernel_cudaERNS_18TensorIteratorBaseERKN3c106ScalarEENKUlvE_clEvENKUlvE_clEvEUlddE0_EEvS4_RKT_EUliE_EEviT1_)
        /*044c*/ 	.word	0x00000000


	//----- nvinfo : EIATTR_REGCOUNT
	.align		4
.L_221:
        /*0450*/ 	.byte	0x04, 0x2f
        /*0452*/ 	.short	(.L_223 - .L_222)
	.align		4
.L_222:
        /*0454*/ 	.word	index@(_ZN2at6native27unrolled_elementwise_kernelIZZZNS0_26logit_backward_kernel_cudaERNS_18TensorIteratorBaseERKN3c106ScalarEENKUlvE_clEvENKUlvE_clEvEUlddE0_St5arrayIPcLm3EELi4E23TrivialOffsetCalculatorILi2EjESE_ILi1EjENS0_6memory12LoadWithCastILi2EEENSH_13StoreWithCastILi1EEEEEviT_T0_T2_T3_T4_T5_)
        /*0458*/ 	.word	0x00000028


	//----- nvinfo : EIATTR_FRAME_SIZE
	.align		4
.L_223:
        /*045c*/ 	.byte	0x04, 0x11
        /*045e*/ 	.short	(.L_225 - .L_224)
	.align		4
.L_224:
        /*0460*/ 	.word	index@($__internal_1_$__cuda_sm20_div_rn_f64_full)
        /*0464*/ 	.word	0x00000008


	//----- nvinfo : EIATTR_FRAME_SIZE
	.align		4
.L_225:
        /*0468*/ 	.byte	0x04, 0x11
        /*046a*/ 	.short	(.L_227 - .L_226)
	.align		4
.L_226:
        /*046c*/ 	.word	index@(_ZN2at6native27unrolled_elementwise_kernelIZZZNS0_26logit_backward_kernel_cudaERNS_18TensorIteratorBaseERKN3c106ScalarEENKUlvE_clEvENKUlvE_clEvEUlddE0_St5arrayIPcLm3EELi4E23TrivialOffsetCalculatorILi2EjESE_ILi1EjENS0_6memory12LoadWithCastILi2EEENSH_13StoreWithCastILi1EEEEEviT_T0_T2_T3_T4_T5_)
        /*0470*/ 	.word	0x00000008


	//----- nvinfo : EIATTR_REGCOUNT
	.align		4
.L_227:
        /*0474*/ 	.byte	0x04, 0x2f
        /*0476*/ 	.short	(.L_229 - .L_228)
	.align		4
.L_228:
        /*0478*/ 	.word	index@(_ZN2at6native18elementwise_kernelILi128ELi4EZNS0_15gpu_kernel_implIZZZNS0_26logit_backward_kernel_cudaERNS_18TensorIteratorBaseERKN3c106ScalarEENKUlvE_clEvENKUlvE_clEvEUlddE0_EEvS4_RKT_EUliE_EEviT1_)
        /*047c*/ 	.word	0x0000001c


	//----- nvinfo : EIATTR_FRAME_SIZE
	.align		4
.L_229:
        /*0480*/ 	.byte	0x04, 0x11
        /*0482*/ 	.short	(.L_231 - .L_230)
	.align		4
.L_230:
        /*0484*/ 	.word	index@($__internal_0_$__cuda_sm20_div_rn_f64_full)
        /*0488*/ 	.word	0x00000000


	//----- nvinfo : EIATTR_FRAME_SIZE
	.align		4
.L_231:
        /*048c*/ 	.byte	0x04, 0x11
        /*048e*/ 	.short	(.L_233 - .L_232)
	.align		4
.L_232:
        /*0490*/ 	.word	index@(_ZN2at6native18elementwise_kernelILi128ELi4EZNS0_15gpu_kernel_implIZZZNS0_26logit_backward_kernel_cudaERNS_18TensorIteratorBaseERKN3c106ScalarEENKUlvE_clEvENKUlvE_clEvEUlddE0_EEvS4_RKT_EUliE_EEviT1_)
        /*0494*/ 	.word	0x00000000


	//----- nvinfo : EIATTR_REGCOUNT
	.align		4
.L_233:
        /*0498*/ 	.byte	0x04, 0x2f
        /*049a*/ 	.short	(.L_235 - .L_234)
	.align		4
.L_234:
        /*049c*/ 	.word	index@(_ZN2at6native29vectorized_elementwise_kernelILi8EZZZNS0_26logit_backward_kernel_cudaERNS_18TensorIteratorBaseERKN3c106ScalarEENKUlvE_clEvENKUlvE0_clEvEUlffE_St5arrayIPcLm3EEEEviT0_T1_)
        /*04a0*/ 	.word	0x0000001e


	//----- nvinfo : EIATTR_FRAME_SIZE
	.align		4
.L_235:
        /*04a4*/ 	.byte	0x04, 0x11
        /*04a6*/ 	.short	(.L_237 - .L_236)
	.align		4
.L_236:
        /*04a8*/ 	.word	index@(_ZN2at6native29vectorized_elementwise_kernelILi8EZZZNS0_26logit_backward_kernel_cudaERNS_18TensorIteratorBaseERKN3c106ScalarEENKUlvE_clEvENKUlvE0_clEvEUlffE_St5arrayIPcLm3EEEEviT0_T1_)
        /*04ac*/ 	.word	0x00000000


	//----- nvinfo : EIATTR_REGCOUNT
	.align		4
.L_237:
        /*04b0*/ 	.byte	0x04, 0x2f
        /*04b2*/ 	.short	(.L_239 - .L_238)
	.align		4
.L_238:
        /*04b4*/ 	.word	index@(_ZN2at6native29vectorized_elementwise_kernelILi4EZZZNS0_26logit_backward_kernel_cudaERNS_18TensorIteratorBaseERKN3c106ScalarEENKUlvE_clEvENKUlvE0_clEvEUlffE_St5arrayIPcLm3EEEEviT0_T1_)
        /*04b8*/ 	.word	0x0000001e


	//----- nvinfo : EIATTR_FRAME_SIZE
	.align		4
.L_239:
        /*04bc*/ 	.byte	0x04, 0x11
        /*04be*/ 	.short	(.L_241 - .L_240)
	.align		4
.L_240:
        /*04c0*/ 	.word	index@(_ZN2at6native29vectorized_elementwise_kernelILi4EZZZNS0_26logit_backward_kernel_cudaERNS_18TensorIteratorBaseERKN3c106ScalarEENKUlvE_clEvENKUlvE0_clEvEUlffE_St5arrayIPcLm3EEEEviT0_T1_)
        /*04c4*/ 	.word	0x00000000


	//----- nvinfo : EIATTR_REGCOUNT
	.align		4
.L_241:
        /*04c8*/ 	.byte	0x04, 0x2f
        /*04ca*/ 	.short	(.L_243 - .L_242)
	.align		4
.L_242:
        /*04cc*/ 	.word	index@(_ZN2at6native29vectorized_elementwise_kernelILi2EZZZNS0_26logit_backward_kernel_cudaERNS_18TensorIteratorBaseERKN3c106ScalarEENKUlvE_clEvENKUlvE0_clEvEUlffE_St5arrayIPcLm3EEEEviT0_T1_)
        /*04d0*/ 	.word	0x0000001e


	//----- nvinfo : EIATTR_FRAME_SIZE
	.align		4
.L_243:
        /*04d4*/ 	.byte	0x04, 0x11
        /*04d6*/ 	.short	(.L_245 - .L_244)
	.align		4
.L_244:
        /*04d8*/ 	.word	index@(_ZN2at6native29vectorized_elementwise_kernelILi2EZZZNS0_26logit_backward_kernel_cudaERNS_18TensorIteratorBaseERKN3c106ScalarEENKUlvE_clEvENKUlvE0_clEvEUlffE_St5arrayIPcLm3EEEEviT0_T1_)
        /*04dc*/ 	.word	0x00000000


	//----- nvinfo : EIATTR_REGCOUNT
	.align		4
.L_245:
        /*04e0*/ 	.byte	0x04, 0x2f
        /*04e2*/ 	.short	(.L_247 - .L_246)
	.align		4
.L_246:
        /*04e4*/ 	.word	index@(_ZN2at6native27unrolled_elementwise_kernelIZZZNS0_26logit_backward_kernel_cudaERNS_18TensorIteratorBaseERKN3c106ScalarEENKUlvE_clEvENKUlvE0_clEvEUlffE_St5arrayIPcLm3EELi4E23TrivialOffsetCalculatorILi2EjESE_ILi1EjENS0_6memory15LoadWithoutCastENSH_16StoreWithoutCastEEEviT_T0_T2_T3_T4_T5_)
        /*04e8*/ 	.word	0x0000001c


	//----- nvinfo : EIATTR_FRAME_SIZE
	.align		4
.L_247:
        /*04ec*/ 	.byte	0x04, 0x11
        /*04ee*/ 	.short	(.L_249 - .L_248)
	.align		4
.L_248:
        /*04f0*/ 	.word	index@(_ZN2at6native27unrolled_elementwise_kernelIZZZNS0_26logit_backward_kernel_cudaERNS_18TensorIteratorBaseERKN3c106ScalarEENKUlvE_clEvENKUlvE0_clEvEUlffE_St5arrayIPcLm3EELi4E23TrivialOffsetCalculatorILi2EjESE_ILi1EjENS0_6memory15LoadWithoutCastENSH_16StoreWithoutCastEEEviT_T0_T2_T3_T4_T5_)
        /*04f4*/ 	.word	0x00000000


	//----- nvinfo : EIATTR_REGCOUNT
	.align		4
.L_249:
        /*04f8*/ 	.byte	0x04, 0x2f
        /*04fa*/ 	.short	(.L_251 - .L_250)
	.align		4
.L_250:
        /*04fc*/ 	.word	index@(_ZN2at6native18elementwise_kernelILi128ELi2EZNS0_22gpu_kernel_impl_nocastIZZZNS0_26logit_backward_kernel_cudaERNS_18TensorIteratorBaseERKN3c106ScalarEENKUlvE_clEvENKUlvE0_clEvEUlffE_EEvS4_RKT_EUliE_EEviT1_)
        /*0500*/ 	.word	0x00000014


	//----- nvinfo : EIATTR_FRAME_SIZE
	.align		4
.L_251:
        /*0504*/ 	.byte	0x04, 0x11
        /*0506*/ 	.short	(.L_253 - .L_252)
	.align		4
.L_252:
        /*0508*/ 	.word	index@(_ZN2at6native18elementwise_kernelILi128ELi2EZNS0_22gpu_kernel_impl_nocastIZZZNS0_26logit_backward_kernel_cudaERNS_18TensorIteratorBaseERKN3c106ScalarEENKUlvE_clEvENKUlvE0_clEvEUlffE_EEvS4_RKT_EUliE_EEviT1_)
        /*050c*/ 	.word	0x00000000


	//----- nvinfo : EIATTR_REGCOUNT
	.align		4
.L_253:
        /*0510*/ 	.byte	0x04, 0x2f
        /*0512*/ 	.short	(.L_255 - .L_254)
	.align		4
.L_254:
        /*0514*/ 	.word	index@(_ZN2at6native27unrolled_elementwise_kernelIZZZNS0_26logit_backward_kernel_cudaERNS_18TensorIteratorBaseERKN3c106ScalarEENKUlvE_clEvENKUlvE0_clEvEUlffE_St5arrayIPcLm3EELi4E23TrivialOffsetCalculatorILi2EjESE_ILi1EjENS0_6memory12LoadWithCastILi2EEENSH_13StoreWithCastILi1EEEEEviT_T0_T2_T3_T4_T5_)
        /*0518*/ 	.word	0x00000020


	//----- nvinfo : EIATTR_FRAME_SIZE
	.align		4
.L_255:
        /*051c*/ 	.byte	0x04, 0x11
        /*051e*/ 	.short	(.L_257 - .L_256)
	.align		4
.L_256:
        /*0520*/ 	.word	index@(_ZN2at6native27unrolled_elementwise_kernelIZZZNS0_26logit_backward_kernel_cudaERNS_18TensorIteratorBaseERKN3c106ScalarEENKUlvE_clEvENKUlvE0_clEvEUlffE_St5arrayIPcLm3EELi4E23TrivialOffsetCalculatorILi2EjESE_ILi1EjENS0_6memory12LoadWithCastILi2EEENSH_13StoreWithCastILi1EEEEEviT_T0_T2_T3_T4_T5_)
        /*0524*/ 	.word	0x00000000


	//----- nvinfo : EIATTR_REGCOUNT
	.align		4
.L_257:
        /*0528*/ 	.byte	0x04, 0x2f
        /*052a*/ 	.short	(.L_259 - .L_258)
	.align		4
.L_258:
        /*052c*/ 	.word	index@(_ZN2at6native18elementwise_kernelILi128ELi4EZNS0_15gpu_kernel_implIZZZNS0_26logit_backward_kernel_cudaERNS_18TensorIteratorBaseERKN3c106ScalarEENKUlvE_clEvENKUlvE0_clEvEUlffE_EEvS4_RKT_EUliE_EEviT1_)
        /*0530*/ 	.word	0x00000018


	//----- nvinfo : EIATTR_FRAME_SIZE
	.align		4
.L_259:
        /*0534*/ 	.byte	0x04, 0x11
        /*0536*/ 	.short	(.L_261 - .L_260)
	.align		4
.L_260:
        /*0538*/ 	.word	index@(_ZN2at6native18elementwise_kernelILi128ELi4EZNS0_15gpu_kernel_implIZZZNS0_26logit_backward_kernel_cudaERNS_18TensorIteratorBaseERKN3c106ScalarEENKUlvE_clEvENKUlvE0_clEvEUlffE_EEvS4_RKT_EUliE_EEviT1_)
        /*053c*/ 	.word	0x00000000


	//----- nvinfo : EIATTR_REGCOUNT
	.align		4
.L_261:
        /*0540*/ 	.byte	0x04, 0x2f
        /*0542*/ 	.short	(.L_263 - .L_262)
	.align		4
.L_262:
        /*0544*/ 	.word	index@(_ZN2at6native29vectorized_elementwise_kernelILi8EZZZNS0_26logit_backward_kernel_cudaERNS_18TensorIteratorBaseERKN3c106ScalarEENKUlvE_clEvENKUlvE0_clEvEUlffE0_St5arrayIPcLm3EEEEviT0_T1_)
        /*0548*/ 	.word	0x0000001e


	//----- nvinfo : EIATTR_FRAME_SIZE
	.align		4
.L_263:
        /*054c*/ 	.byte	0x04, 0x11
        /*054e*/ 	.short	(.L_265 - .L_264)
	.align		4
.L_264:
        /*0550*/ 	.word	index@(_ZN2at6native29vectorized_elementwise_kernelILi8EZZZNS0_26logit_backward_kernel_cudaERNS_18TensorIteratorBaseERKN3c106ScalarEENKUlvE_clEvENKUlvE0_clEvEUlffE0_St5arrayIPcLm3EEEEviT0_T1_)
        /*0554*/ 	.word	0x00000000


	//----- nvinfo : EIATTR_REGCOUNT
	.align		4
.L_265:
        /*0558*/ 	.byte	0x04, 0x2f
        /*055a*/ 	.short	(.L_267 - .L_266)
	.align		4
.L_266:
        /*055c*/ 	.word	index@(_ZN2at6native29vectorized_elementwise_kernelILi4EZZZNS0_26logit_backward_kernel_cudaERNS_18TensorIteratorBaseERKN3c106ScalarEENKUlvE_clEvENKUlvE0_clEvEUlffE0_St5arrayIPcLm3EEEEviT0_T1_)
        /*0560*/ 	.word	0x0000001e


	//----- nvinfo : EIATTR_FRAME_SIZE
	.align		4
.L_267:
        /*0564*/ 	.byte	0x04, 0x11
        /*0566*/ 	.short	(.L_269 - .L_268)
	.align		4
.L_268:
        /*0568*/ 	.word	index@(_ZN2at6native29vectorized_elementwise_kernelILi4EZZZNS0_26logit_backward_kernel_cudaERNS_18TensorIteratorBaseERKN3c106ScalarEENKUlvE_clEvENKUlvE0_clEvEUlffE0_St5arrayIPcLm3EEEEviT0_T1_)
        /*056c*/ 	.word	0x00000000


	//----- nvinfo : EIATTR_REGCOUNT
	.align		4
.L_269:
        /*0570*/ 	.byte	0x04, 0x2f
        /*0572*/ 	.short	(.L_271 - .L_270)
	.align		4
.L_270:
        /*0574*/ 	.word	index@(_ZN2at6native29vectorized_elementwise_kernelILi2EZZZNS0_26logit_backward_kernel_cudaERNS_18TensorIteratorBaseERKN3c106ScalarEENKUlvE_clEvENKUlvE0_clEvEUlffE0_St5arrayIPcLm3EEEEviT0_T1_)
        /*0578*/ 	.word	0x0000001e


	//----- nvinfo : EIATTR_FRAME_SIZE
	.align		4
.L_271:
        /*057c*/ 	.byte	0x04, 0x11
        /*057e*/ 	.short	(.L_273 - .L_272)
	.align		4
.L_272:
        /*0580*/ 	.word	index@(_ZN2at6native29vectorized_elementwise_kernelILi2EZZZNS0_26logit_backward_kernel_cudaERNS_18TensorIteratorBaseERKN3c106ScalarEENKUlvE_clEvENKUlvE0_clEvEUlffE0_St5arrayIPcLm3EEEEviT0_T1_)
        /*0584*/ 	.word	0x00000000


	//----- nvinfo : EIATTR_REGCOUNT
	.align		4
.L_273:
        /*0588*/ 	.byte	0x04, 0x2f
        /*058a*/ 	.short	(.L_275 - .L_274)
	.align		4
.L_274:
        /*058c*/ 	.word	index@(_ZN2at6native27unrolled_elementwise_kernelIZZZNS0_26logit_backward_kernel_cudaERNS_18TensorIteratorBaseERKN3c106ScalarEENKUlvE_clEvENKUlvE0_clEvEUlffE0_St5arrayIPcLm3EELi4E23TrivialOffsetCalculatorILi2EjESE_ILi1EjENS0_6memory15LoadWithoutCastENSH_16StoreWithoutCastEEEviT_T0_T2_T3_T4_T5_)
        /*0590*/ 	.word	0x0000001c


	//----- nvinfo : EIATTR_FRAME_SIZE
	.align		4
.L_275:
        /*0594*/ 	.byte	0x04, 0x11
        /*0596*/ 	.short	(.L_277 - .L_276)
	.align		4
.L_276:
        /*0598*/ 	.word	index@(_ZN2at6native27unrolled_elementwise_kernelIZZZNS0_26logit_backward_kernel_cudaERNS_18TensorIteratorBaseERKN3c106ScalarEENKUlvE_clEvENKUlvE0_clEvEUlffE0_St5arrayIPcLm3EELi4E23TrivialOffsetCalculatorILi2EjESE_ILi1EjENS0_6memory15LoadWithoutCastENSH_16StoreWithoutCastEEEviT_T0_T2_T3_T4_T5_)
        /*059c*/ 	.word	0x00000000


	//----- nvinfo : EIATTR_REGCOUNT
	.align		4
.L_277:
        /*05a0*/ 	.byte	0x04, 0x2f
        /*05a2*/ 	.short	(.L_279 - .L_278)
	.align		4
.L_278:
        /*05a4*/ 	.word	index@(_ZN2at6native18elementwise_kernelILi128ELi2EZNS0_22gpu_kernel_impl_nocastIZZZNS0_26logit_backward_kernel_cudaERNS_18TensorIteratorBaseERKN3c106ScalarEENKUlvE_clEvENKUlvE0_clEvEUlffE0_EEvS4_RKT_EUliE_EEviT1_)
        /*05a8*/ 	.word	0x00000014


	//----- nvinfo : EIATTR_FRAME_SIZE
	.align		4
.L_279:
        /*05ac*/ 	.byte	0x04, 0x11
        /*05ae*/ 	.short	(.L_281 - .L_280)
	.align		4
.L_280:
        /*05b0*/ 	.word	index@(_ZN2at6native18elementwise_kernelILi128ELi2EZNS0_22gpu_kernel_impl_nocastIZZZNS0_26logit_backward_kernel_cudaERNS_18TensorIteratorBaseERKN3c106ScalarEENKUlvE_clEvENKUlvE0_clEvEUlffE0_EEvS4_RKT_EUliE_EEviT1_)
        /*05b4*/ 	.word	0x00000000


	//----- nvinfo : EIATTR_REGCOUNT
	.align		4
.L_281:
        /*05b8*/ 	.byte	0x04, 0x2f
        /*05ba*/ 	.short	(.L_283 - .L_282)
	.align		4
.L_282:
        /*05bc*/ 	.word	index@(_ZN2at6native27unrolled_elementwise_kernelIZZZNS0_26logit_backward_kernel_cudaERNS_18TensorIteratorBaseERKN3c106ScalarEENKUlvE_clEvENKUlvE0_clEvEUlffE0_St5arrayIPcLm3EELi4E23TrivialOffsetCalculatorILi2EjESE_ILi1EjENS0_6memory12LoadWithCastILi2EEENSH_13StoreWithCastILi1EEEEEviT_T0_T2_T3_T4_T5_)
        /*05c0*/ 	.word	0x00000020


	//----- nvinfo : EIATTR_FRAME_SIZE
	.align		4
.L_283:
        /*05c4*/ 	.byte	0x04, 0x11
        /*05c6*/ 	.short	(.L_285 - .L_284)
	.align		4
.L_284:
        /*05c8*/ 	.word	index@(_ZN2at6native27unrolled_elementwise_kernelIZZZNS0_26logit_backward_kernel_cudaERNS_18TensorIteratorBaseERKN3c106ScalarEENKUlvE_clEvENKUlvE0_clEvEUlffE0_St5arrayIPcLm3EELi4E23TrivialOffsetCalculatorILi2EjESE_ILi1EjENS0_6memory12LoadWithCastILi2EEENSH_13StoreWithCastILi1EEEEEviT_T0_T2_T3_T4_T5_)
        /*05cc*/ 	.word	0x00000000


	//----- nvinfo : EIATTR_REGCOUNT
	.align		4
.L_285:
        /*05d0*/ 	.byte	0x04, 0x2f
        /*05d2*/ 	.short	(.L_287 - .L_286)
	.align		4
.L_286:
        /*05d4*/ 	.word	index@(_ZN2at6native18elementwise_kernelILi128ELi4EZNS0_15gpu_kernel_implIZZZNS0_26logit_backward_kernel_cudaERNS_18TensorIteratorBaseERKN3c106ScalarEENKUlvE_clEvENKUlvE0_clEvEUlffE0_EEvS4_RKT_EUliE_EEviT1_)
        /*05d8*/ 	.word	0x00000018


	//----- nvinfo : EIATTR_FRAME_SIZE
	.align		4
.L_287:
        /*05dc*/ 	.byte	0x04, 0x11
        /*05de*/ 	.short	(.L_289 - .L_288)
	.align		4
.L_288:
        /*05e0*/ 	.word	index@(_ZN2at6native18elementwise_kernelILi128ELi4EZNS0_15gpu_kernel_implIZZZNS0_26logit_backward_kernel_cudaERNS_18TensorIteratorBaseERKN3c106ScalarEENKUlvE_clEvENKUlvE0_clEvEUlffE0_EEvS4_RKT_EUliE_EEviT1_)
        /*05e4*/ 	.word	0x00000000


	//----- nvinfo : EIATTR_REGCOUNT
	.align		4
.L_289:
        /*05e8*/ 	.byte	0x04, 0x2f
        /*05ea*/ 	.short	(.L_291 - .L_290)
	.align		4
.L_290:
        /*05ec*/ 	.word	index@(_ZN2at6native29vectorized_elementwise_kernelILi8EZZZNS0_26logit_backward_kernel_cudaERNS_18TensorIteratorBaseERKN3c106ScalarEENKUlvE_clEvENKUlvE1_clEvEUlNS4_4HalfESA_E_St5arrayIPcLm3EEEEviT0_T1_)
        /*05f0*/ 	.word	0x00000020


	//----- nvinfo : EIATTR_FRAME_SIZE
	.align		4
.L_291:
        /*05f4*/ 	.byte	0x04, 0x11
        /*05f6*/ 	.short	(.L_293 - .L_292)
	.align		4
.L_292:
        /*05f8*/ 	.word	index@(_ZN2at6native29vectorized_elementwise_kernelILi8EZZZNS0_26logit_backward_kernel_cudaERNS_18TensorIteratorBaseERKN3c106ScalarEENKUlvE_clEvENKUlvE1_clEvEUlNS4_4HalfESA_E_St5arrayIPcLm3EEEEviT0_T1_)
        /*05fc*/ 	.word	0x00000000


	//----- nvinfo : EIATTR_REGCOUNT
	.align		4
.L_293:
        /*0600*/ 	.byte	0x04, 0x2f
        /*0602*/ 	.short	(.L_295 - .L_294)
	.align		4
.L_294:
        /*0604*/ 	.word	index@(_ZN2at6native29vectorized_elementwise_kernelILi4EZZZNS0_26logit_backward_kernel_cudaERNS_18TensorIteratorBaseERKN3c106ScalarEENKUlvE_clEvENKUlvE1_clEvEUlNS4_4HalfESA_E_St5arrayIPcLm3EEEEviT0_T1_)
        /*0608*/ 	.word	0x00000020


	//----- nvinfo : EIATTR_FRAME_SIZE
	.align		4
.L_295:
        /*060c*/ 	.byte	0x04, 0x11
        /*060e*/ 	.short	(.L_297 - .L_296)
	.align		4
.L_296:
        /*0610*/ 	.word	index@(_ZN2at6native29vectorized_elementwise_kernelILi4EZZZNS0_26logit_backward_kernel_cudaERNS_18TensorIteratorBaseERKN3c106ScalarEENKUlvE_clEvENKUlvE1_clEvEUlNS4_4HalfESA_E_St5arrayIPcLm3EEEEviT0_T1_)
        /*0614*/ 	.word	0x00000000


	//----- nvinfo : EIATTR_REGCOUNT
	.align		4
.L_297:
        /*0618*/ 	.byte	0x04, 0x2f
        /*061a*/ 	.short	(.L_299 - .L_298)
	.align		4
.L_298:
        /*061c*/ 	.word	index@(_ZN2at6native29vectorized_elementwise_kernelILi2EZZZNS0_26logit_backward_kernel_cudaERNS_18TensorIteratorBaseERKN3c106ScalarEENKUlvE_clEvENKUlvE1_clEvEUlNS4_4HalfESA_E_St5arrayIPcLm3EEEEviT0_T1_)
        /*0620*/ 	.word	0x00000020


	//----- nvinfo : EIATTR_FRAME_SIZE
	.align		4
.L_299:
        /*0624*/ 	.byte	0x04, 0x11
        /*0626*/ 	.short	(.L_301 - .L_300)
	.align		4
.L_300:
        /*0628*/ 	.word	index@(_ZN2at6native29vectorized_elementwise_kernelILi2EZZZNS0_26logit_backward_kernel_cudaERNS_18TensorIteratorBaseERKN3c106ScalarEENKUlvE_clEvENKUlvE1_clEvEUlNS4_4HalfESA_E_St5arrayIPcLm3EEEEviT0_T1_)
        /*062c*/ 	.word	0x00000000


	//----- nvinfo : EIATTR_REGCOUNT
	.align		4
.L_301:
        /*0630*/ 	.byte	0x04, 0x2f
        /*0632*/ 	.short	(.L_303 - .L_302)
	.align		4
.L_302:
        /*0634*/ 	.word	index@(_ZN2at6native27unrolled_elementwise_kernelIZZZNS0_26logit_backward_kernel_cudaERNS_18TensorIteratorBaseERKN3c106ScalarEENKUlvE_clEvENKUlvE1_clEvEUlNS4_4HalfESA_E_St5arrayIPcLm3EELi4E23TrivialOffsetCalculatorILi2EjESF_ILi1EjENS0_6memory15LoadWithoutCastENSI_16StoreWithoutCastEEEviT_T0_T2_T3_T4_T5_)
        /*0638*/ 	.word	0x0000001c


	//----- nvinfo : EIATTR_FRAME_SIZE
	.align		4
.L_303:
        /*063c*/ 	.byte	0x04, 0x11
        /*063e*/ 	.short	(.L_305 - .L_304)
	.align		4
.L_304:
        /*0640*/ 	.word	index@(_ZN2at6native27unrolled_elementwise_kernelIZZZNS0_26logit_backward_kernel_cudaERNS_18TensorIteratorBaseERKN3c106ScalarEENKUlvE_clEvENKUlvE1_clEvEUlNS4_4HalfESA_E_St5arrayIPcLm3EELi4E23TrivialOffsetCalculatorILi2EjESF_ILi1EjENS0_6memory15LoadWithoutCastENSI_16StoreWithoutCastEEEviT_T0_T2_T3_T4_T5_)
        /*0644*/ 	.word	0x00000000


	//----- nvinfo : EIATTR_REGCOUNT
	.align		4
.L_305:
        /*0648*/ 	.byte	0x04, 0x2f
        /*064a*/ 	.short	(.L_307 - .L_306)
	.align		4
.L_306:
        /*064c*/ 	.word	index@(_ZN2at6native18elementwise_kernelILi128ELi4EZNS0_22gpu_kernel_impl_nocastIZZZNS0_26logit_backward_kernel_cudaERNS_18TensorIteratorBaseERKN3c106ScalarEENKUlvE_clEvENKUlvE1_clEvEUlNS5_4HalfESB_E_EEvS4_RKT_EUliE_EEviT1_)
        /*0650*/ 	.word	0x00000014


	//----- nvinfo : EIATTR_FRAME_SIZE
	.align		4
.L_307:
        /*0654*/ 	.byte	0x04, 0x11
        /*0656*/ 	.short	(.L_309 - .L_308)
	.align		4
.L_308:
        /*0658*/ 	.word	index@(_ZN2at6native18elementwise_kernelILi128ELi4EZNS0_22gpu_kernel_impl_nocastIZZZNS0_26logit_backward_kernel_cudaERNS_18TensorIteratorBaseERKN3c106ScalarEENKUlvE_clEvENKUlvE1_clEvEUlNS5_4HalfESB_E_EEvS4_RKT_EUliE_EEviT1_)
        /*065c*/ 	.word	0x00000000


	//----- nvinfo : EIATTR_REGCOUNT
	.align		4
.L_309:
        /*0660*/ 	.byte	0x04, 0x2f
        /*0662*/ 	.short	(.L_311 - .L_310)
	.align		4
.L_310:
        /*0664*/ 	.word	index@(_ZN2at6native27unrolled_elementwise_kernelIZZZNS0_26logit_backward_kernel_cudaERNS_18TensorIteratorBaseERKN3c106ScalarEENKUlvE_clEvENKUlvE1_clEvEUlNS4_4HalfESA_E_St5arrayIPcLm3EELi4E23TrivialOffsetCalculatorILi2EjESF_ILi1EjENS0_6memory12LoadWithCastILi2EEENSI_13StoreWithCastILi1EEEEEviT_T0_T2_T3_T4_T5_)
        /*0668*/ 	.word	0x0000001f


	//----- nvinfo : EIATTR_FRAME_SIZE
	.align		4
.L_311:
        /*066c*/ 	.byte	0x04, 0x11
        /*066e*/ 	.short	(.L_313 - .L_312)
	.align		4
.L_312:
        /*0670*/ 	.word	index@(_ZN2at6native27unrolled_elementwise_kernelIZZZNS0_26logit_backward_kernel_cudaERNS_18TensorIteratorBaseERKN3c106ScalarEENKUlvE_clEvENKUlvE1_clEvEUlNS4_4HalfESA_E_St5arrayIPcLm3EELi4E23TrivialOffsetCalculatorILi2EjESF_ILi1EjENS0_6memory12LoadWithCastILi2EEENSI_13StoreWithCastILi1EEEEEviT_T0_T2_T3_T4_T5_)
        /*0674*/ 	.word	0x00000000


	//----- nvinfo : EIATTR_REGCOUNT
	.align		4
.L_313:
        /*0678*/ 	.byte	0x04, 0x2f
        /*067a*/ 	.short	(.L_315 - .L_314)
	.align		4
.L_314:
        /*067c*/ 	.word	index@(_ZN2at6native18elementwise_kernelILi128ELi4EZNS0_15gpu_kernel_implIZZZNS0_26logit_backward_kernel_cudaERNS_18TensorIteratorBaseERKN3c106ScalarEENKUlvE_clEvENKUlvE1_clEvEUlNS5_4HalfESB_E_EEvS4_RKT_EUliE_EEviT1_)
        /*0680*/ 	.word	0x00000018


	//----- nvinfo : EIATTR_FRAME_SIZE
	.align		4
.L_315:
        /*0684*/ 	.byte	0x04, 0x11
        /*0686*/ 	.short	(.L_317 - .L_316)
	.align		4
.L_316:
        /*0688*/ 	.word	index@(_ZN2at6native18elementwise_kernelILi128ELi4EZNS0_15gpu_kernel_implIZZZNS0_26logit_backward_kernel_cudaERNS_18TensorIteratorBaseERKN3c106ScalarEENKUlvE_clEvENKUlvE1_clEvEUlNS5_4HalfESB_E_EEvS4_RKT_EUliE_EEviT1_)
        /*068c*/ 	.word	0x00000000


	//----- nvinfo : EIATTR_REGCOUNT
	.align		4
.L_317:
        /*0690*/ 	.byte	0x04, 0x2f
        /*0692*/ 	.short	(.L_319 - .L_318)
	.align		4
.L_318:
        /*0694*/ 	.word	index@(_ZN2at6native29vectorized_elementwise_kernelILi8EZZZNS0_26logit_backward_kernel_cudaERNS_18TensorIteratorBaseERKN3c106ScalarEENKUlvE_clEvENKUlvE1_clEvEUlNS4_4HalfESA_E0_St5arrayIPcLm3EEEEviT0_T1_)
        /*0698*/ 	.word	0x00000020


	//----- nvinfo : EIATTR_FRAME_SIZE
	.align		4
.L_319:
        /*069c*/ 	.byte	0x04, 0x11
        /*069e*/ 	.short	(.L_321 - .L_320)
	.align		4
.L_320:
        /*06a0*/ 	.word	index@(_ZN2at6native29vectorized_elementwise_kernelILi8EZZZNS0_26logit_backward_kernel_cudaERNS_18TensorIteratorBaseERKN3c106ScalarEENKUlvE_clEvENKUlvE1_clEvEUlNS4_4HalfESA_E0_St5arrayIPcLm3EEEEviT0_T1_)
        /*06a4*/ 	.word	0x00000000


	//----- nvinfo : EIATTR_REGCOUNT
	.align		4
.L_321:
        /*06a8*/ 	.byte	0x04, 0x2f
        /*06aa*/ 	.short	(.L_323 - .L_322)
	.align		4
.L_322:
        /*06ac*/ 	.word	index@(_ZN2at6native29vectorized_elementwise_kernelILi4EZZZNS0_26logit_backward_kernel_cudaERNS_18TensorIteratorBaseERKN3c106ScalarEENKUlvE_clEvENKUlvE1_clEvEUlNS4_4HalfESA_E0_St5arrayIPcLm3EEEEviT0_T1_)
        /*06b0*/ 	.word	0x00000020


	//----- nvinfo : EIATTR_FRAME_SIZE
	.align		4
.L_323:
        /*06b4*/ 	.byte	0x04, 0x11
        /*06b6*/ 	.short	(.L_325 - .L_324)
	.align		4
.L_324:
        /*06b8*/ 	.word	index@(_ZN2at6native29vectorized_elementwise_kernelILi4EZZZNS0_26logit_backward_kernel_cudaERNS_18TensorIteratorBaseERKN3c106ScalarEENKUlvE_clEvENKUlvE1_clEvEUlNS4_4HalfESA_E0_St5arrayIPcLm3EEEEviT0_T1_)
        /*06bc*/ 	.word	0x00000000


	//----- nvinfo : EIATTR_REGCOUNT
	.align		4
.L_325:
        /*06c0*/ 	.byte	0x04, 0x2f
        /*06c2*/ 	.short	(.L_327 - .L_326)
	.align		4
.L_326:
        /*06c4*/ 	.word	index@(_ZN2at6native29vectorized_elementwise_kernelILi2EZZZNS0_26logit_backward_kernel_cudaERNS_18TensorIteratorBaseERKN3c106ScalarEENKUlvE_clEvENKUlvE1_clEvEUlNS4_4HalfESA_E0_St5arrayIPcLm3EEEEviT0_T1_)
        /*06c8*/ 	.word	0x00000020


	//----- nvinfo : EIATTR_FRAME_SIZE
	.align		4
.L_327:
        /*06cc*/ 	.byte	0x04, 0x11
        /*06ce*/ 	.short	(.L_329 - .L_328)
	.align		4
.L_328:
        /*06d0*/ 	.word	index@(_ZN2at6native29vectorized_elementwise_kernelILi2EZZZNS0_26logit_backward_kernel_cudaERNS_18TensorIteratorBaseERKN3c106ScalarEENKUlvE_clEvENKUlvE1_clEvEUlNS4_4HalfESA_E0_St5arrayIPcLm3EEEEviT0_T1_)
        /*06d4*/ 	.word	0x00000000


	//----- nvinfo : EIATTR_REGCOUNT
	.align		4
.L_329:
        /*06d8*/ 	.byte	0x04, 0x2f
        /*06da*/ 	.short	(.L_331 - .L_330)
	.align		4
.L_330:
        /*06dc*/ 	.word	index@(_ZN2at6native27unrolled_elementwise_kernelIZZZNS0_26logit_backward_kernel_cudaERNS_18TensorIteratorBaseERKN3c106ScalarEENKUlvE_clEvENKUlvE1_clEvEUlNS4_4HalfESA_E0_St5arrayIPcLm3EELi4E23TrivialOffsetCalculatorILi2EjESF_ILi1EjENS0_6memory15LoadWithoutCastENSI_16StoreWithoutCastEEEviT_T0_T2_T3_T4_T5_)
        /*06e0*/ 	.word	0x0000001c


	//----- nvinfo : EIATTR_FRAME_SIZE
	.align		4
.L_331:
        /*06e4*/ 	.byte	0x04, 0x11
        /*06e6*/ 	.short	(.L_333 - .L_332)
	.align		4
.L_332:
        /*06e8*/ 	.word	index@(_ZN2at6native27unrolled_elementwise_kernelIZZZNS0_26logit_backward_kernel_cudaERNS_18TensorIteratorBaseERKN3c106ScalarEENKUlvE_clEvENKUlvE1_clEvEUlNS4_4HalfESA_E0_St5arrayIPcLm3EELi4E23TrivialOffsetCalculatorILi2EjESF_ILi1EjENS0_6memory15LoadWithoutCastENSI_16StoreWithoutCastEEEviT_T0_T2_T3_T4_T5_)
        /*06ec*/ 	.word	0x00000000


	//----- nvinfo : EIATTR_REGCOUNT
	.align		4
.L_333:
        /*06f0*/ 	.byte	0x04, 0x2f
        /*06f2*/ 	.short	(.L_335 - .L_334)
	.align		4
.L_334:
        /*06f4*/ 	.word	index@(_ZN2at6native18elementwise_kernelILi128ELi4EZNS0_22gpu_kernel_impl_nocastIZZZNS0_26logit_backward_kernel_cudaERNS_18TensorIteratorBaseERKN3c106ScalarEENKUlvE_clEvENKUlvE1_clEvEUlNS5_4HalfESB_E0_EEvS4_RKT_EUliE_EEviT1_)
        /*06f8*/ 	.word	0x00000014


	//----- nvinfo : EIATTR_FRAME_SIZE
	.align		4
.L_335:
        /*06fc*/ 	.byte	0x04, 0x11
        /*06fe*/ 	.short	(.L_337 - .L_336)
	.align		4
.L_336:
        /*0700*/ 	.word	index@(_ZN2at6native18elementwise_kernelILi128ELi4EZNS0_22gpu_kernel_impl_nocastIZZZNS0_26logit_backward_kernel_cudaERNS_18TensorIteratorBaseERKN3c106ScalarEENKUlvE_clEvENKUlvE1_clEvEUlNS5_4HalfESB_E0_EEvS4_RKT_EUliE_EEviT1_)
        /*0704*/ 	.word	0x00000000


	//----- nvinfo : EIATTR_REGCOUNT
	.align		4
.L_337:
        /*0708*/ 	.byte	0x04, 0x2f
        /*070a*/ 	.short	(.L_339 - .L_338)
	.align		4
.L_338:
        /*070c*/ 	.word	index@(_ZN2at6native27unrolled_elementwise_kernelIZZZNS0_26logit_backward_kernel_cudaERNS_18TensorIteratorBaseERKN3c106ScalarEENKUlvE_clEvENKUlvE1_clEvEUlNS4_4HalfESA_E0_St5arrayIPcLm3EELi4E23TrivialOffsetCalculatorILi2EjESF_ILi1EjENS0_6memory12LoadWithCastILi2EEENSI_13StoreWithCastILi1EEEEEviT_T0_T2_T3_T4_T5_)
        /*0710*/ 	.word	0x0000001f


	//----- nvinfo : EIATTR_FRAME_SIZE
	.align		4
.L_339:
        /*0714*/ 	.byte	0x04, 0x11
        /*0716*/ 	.short	(.L_341 - .L_340)
	.align		4
.L_340:
        /*0718*/ 	.word	index@(_ZN2at6native27unrolled_elementwise_kernelIZZZNS0_26logit_backward_kernel_cudaERNS_18TensorIteratorBaseERKN3c106ScalarEENKUlvE_clEvENKUlvE1_clEvEUlNS4_4HalfESA_E0_St5arrayIPcLm3EELi4E23TrivialOffsetCalculatorILi2EjESF_ILi1EjENS0_6memory12LoadWithCastILi2EEENSI_13StoreWithCastILi1EEEEEviT_T0_T2_T3_T4_T5_)
        /*071c*/ 	.word	0x00000000


	//----- nvinfo : EIATTR_REGCOUNT
	.align		4
.L_341:
        /*0720*/ 	.byte	0x04, 0x2f
        /*0722*/ 	.short	(.L_343 - .L_342)
	.align		4
.L_342:
        /*0724*/ 	.word	index@(_ZN2at6native18elementwise_kernelILi128ELi4EZNS0_15gpu_kernel_implIZZZNS0_26logit_backward_kernel_cudaERNS_18TensorIteratorBaseERKN3c106ScalarEENKUlvE_clEvENKUlvE1_clEvEUlNS5_4HalfESB_E0_EEvS4_RKT_EUliE_EEviT1_)
        /*0728*/ 	.word	0x00000018


	//----- nvinfo : EIATTR_FRAME_SIZE
	.align		4
.L_343:
        /*072c*/ 	.byte	0x04, 0x11
        /*072e*/ 	.short	(.L_345 - .L_344)
	.align		4
.L_344:
        /*0730*/ 	.word	index@(_ZN2at6native18elementwise_kernelILi128ELi4EZNS0_15gpu_kernel_implIZZZNS0_26logit_backward_kernel_cudaERNS_18TensorIteratorBaseERKN3c106ScalarEENKUlvE_clEvENKUlvE1_clEvEUlNS5_4HalfESB_E0_EEvS4_RKT_EUliE_EEviT1_)
        /*0734*/ 	.word	0x00000000


	//----- nvinfo : EIATTR_REGCOUNT
	.align		4
.L_345:
        /*0738*/ 	.byte	0x04, 0x2f
        /*073a*/ 	.short	(.L_347 - .L_346)
	.align		4
.L_346:
        /*073c*/ 	.word	index@(_ZN2at6native29vectorized_elementwise_kernelILi8EZZZNS0_26logit_backward_kernel_cudaERNS_18TensorIteratorBaseERKN3c106ScalarEENKUlvE_clEvENKUlvE2_clEvEUlNS4_8BFloat16ESA_E_St5arrayIPcLm3EEEEviT0_T1_)
        /*0740*/ 	.word	0x00000020


	//----- nvinfo : EIATTR_FRAME_SIZE
	.align		4
.L_347:
        /*0744*/ 	.byte	0x04, 0x11
        /*0746*/ 	.short	(.L_349 - .L_348)
	.align		4
.L_348:
        /*0748*/ 	.word	index@(_ZN2at6native29vectorized_elementwise_kernelILi8EZZZNS0_26logit_backward_kernel_cudaERNS_18TensorIteratorBaseERKN3c106ScalarEENKUlvE_clEvENKUlvE2_clEvEUlNS4_8BFloat16ESA_E_St5arrayIPcLm3EEEEviT0_T1_)
        /*074c*/ 	.word	0x00000000


	//----- nvinfo : EIATTR_REGCOUNT
	.align		4
.L_349:
        /*0750*/ 	.byte	0x04, 0x2f
        /*0752*/ 	.short	(.L_351 - .L_350)
	.align		4
.L_350:
        /*0754*/ 	.word	index@(_ZN2at6native29vectorized_elementwise_kernelILi4EZZZNS0_26logit_backward_kernel_cudaERNS_18TensorIteratorBaseERKN3c106ScalarEENKUlvE_clEvENKUlvE2_clEvEUlNS4_8BFloat16ESA_E_St5arrayIPcLm3EEEEviT0_T1_)
        /*0758*/ 	.word	0x00000020


	//----- nvinfo : EIATTR_FRAME_SIZE
	.align		4
.L_351:
        /*075c*/ 	.byte	0x04, 0x11
        /*075e*/ 	.short	(.L_353 - .L_352)
	.align		4
.L_352:
        /*0760*/ 	.word	index@(_ZN2at6native29vectorized_elementwise_kernelILi4EZZZNS0_26logit_backward_kernel_cudaERNS_18TensorIteratorBaseERKN3c106ScalarEENKUlvE_clEvENKUlvE2_clEvEUlNS4_8BFloat16ESA_E_St5arrayIPcLm3EEEEviT0_T1_)
        /*0764*/ 	.word	0x00000000


	//----- nvinfo : EIATTR_REGCOUNT
	.align		4
.L_353:
        /*0768*/ 	.byte	0x04, 0x2f
        /*076a*/ 	.short	(.L_355 - .L_354)
	.align		4
.L_354:
        /*076c*/ 	.word	index@(_ZN2at6native29vectorized_elementwise_kernelILi2EZZZNS0_26logit_backward_kernel_cudaERNS_18TensorIteratorBaseERKN3c106ScalarEENKUlvE_clEvENKUlvE2_clEvEUlNS4_8BFloat16ESA_E_St5arrayIPcLm3EEEEviT0_T1_)
        /*0770*/ 	.word	0x00000020


	//----- nvinfo : EIATTR_FRAME_SIZE
	.align		4
.L_355:
        /*0774*/ 	.byte	0x04, 0x11
        /*0776*/ 	.short	(.L_357 - .L_356)
	.align		4
.L_356:
        /*0778*/ 	.word	index@(_ZN2at6native29vectorized_elementwise_kernelILi2EZZZNS0_26logit_backward_kernel_cudaERNS_18TensorIteratorBaseERKN3c106ScalarEENKUlvE_clEvENKUlvE2_clEvEUlNS4_8BFloat16ESA_E_St5arrayIPcLm3EEEEviT0_T1_)
        /*077c*/ 	.word	0x00000000


	//----- nvinfo : EIATTR_REGCOUNT
	.align		4
.L_357:
        /*0780*/ 	.byte	0x04, 0x2f
        /*0782*/ 	.short	(.L_359 - .L_358)
	.align		4
.L_358:
        /*0784*/ 	.word	index@(_ZN2at6native27unrolled_elementwise_kernelIZZZNS0_26logit_backward_kernel_cudaERNS_18TensorIteratorBaseERKN3c106ScalarEENKUlvE_clEvENKUlvE2_clEvEUlNS4_8BFloat16ESA_E_St5arrayIPcLm3EELi4E23TrivialOffsetCalculatorILi2EjESF_ILi1EjENS0_6memory15LoadWithoutCastENSI_16StoreWithoutCastEEEviT_T0_T2_T3_T4_T5_)
        /*0788*/ 	.word	0x0000001c


	//----- nvinfo : EIATTR_FRAME_SIZE
	.align		4
.L_359:
        /*078c*/ 	.byte	0x04, 0x11
        /*078e*/ 	.short	(.L_361 - .L_360)
	.align		4
.L_360:
        /*0790*/ 	.word	index@(_ZN2at6native27unrolled_elementwise_kernelIZZZNS0_26logit_backward_kernel_cudaERNS_18TensorIteratorBaseERKN3c106ScalarEENKUlvE_clEvENKUlvE2_clEvEUlNS4_8BFloat16ESA_E_St5arrayIPcLm3EELi4E23TrivialOffsetCalculatorILi2EjESF_ILi1EjENS0_6memory15LoadWithoutCastENSI_16StoreWithoutCastEEEviT_T0_T2_T3_T4_T5_)
        /*0794*/ 	.word	0x00000000


	//----- nvinfo : EIATTR_REGCOUNT
	.align		4
.L_361:
        /*0798*/ 	.byte	0x04, 0x2f
        /*079a*/ 	.short	(.L_363 - .L_362)
	.align		4
.L_362:
        /*079c*/ 	.word	index@(_ZN2at6native18elementwise_kernelILi128ELi4EZNS0_22gpu_kernel_impl_nocastIZZZNS0_26logit_backward_kernel_cudaERNS_18TensorIteratorBaseERKN3c106ScalarEENKUlvE_clEvENKUlvE2_clEvEUlNS5_8BFloat16ESB_E_EEvS4_RKT_EUliE_EEviT1_)
        /*07a0*/ 	.word	0x00000014


	//----- nvinfo : EIATTR_FRAME_SIZE
	.align		4
.L_363:
        /*07a4*/ 	.byte	0x04, 0x11
        /*07a6*/ 	.short	(.L_365 - .L_364)
	.align		4
.L_364:
        /*07a8*/ 	.word	index@(_ZN2at6native18elementwise_kernelILi128ELi4EZNS0_22gpu_kernel_impl_nocastIZZZNS0_26logit_backward_kernel_cudaERNS_18TensorIteratorBaseERKN3c106ScalarEENKUlvE_clEvENKUlvE2_clEvEUlNS5_8BFloat16ESB_E_EEvS4_RKT_EUliE_EEviT1_)
        /*07ac*/ 	.word	0x00000000


	//----- nvinfo : EIATTR_REGCOUNT
	.align		4
.L_365:
        /*07b0*/ 	.byte	0x04, 0x2f
        /*07b2*/ 	.short	(.L_367 - .L_366)
	.align		4
.L_366:
        /*07b4*/ 	.word	index@(_ZN2at6native27unrolled_elementwise_kernelIZZZNS0_26logit_backward_kernel_cudaERNS_18TensorIteratorBaseERKN3c106ScalarEENKUlvE_clEvENKUlvE2_clEvEUlNS4_8BFloat16ESA_E_St5arrayIPcLm3EELi4E23TrivialOffsetCalculatorILi2EjESF_ILi1EjENS0_6memory12LoadWithCastILi2EEENSI_13StoreWithCastILi1EEEEEviT_T0_T2_T3_T4_T5_)
        /*07b8*/ 	.word	0x0000001f


	//----- nvinfo : EIATTR_FRAME_SIZE
	.align		4
.L_367:
        /*07bc*/ 	.byte	0x04, 0x11
        /*07be*/ 	.short	(.L_369 - .L_368)
	.align		4
.L_368:
        /*07c0*/ 	.word	index@(_ZN2at6native27unrolled_elementwise_kernelIZZZNS0_26logit_backward_kernel_cudaERNS_18TensorIteratorBaseERKN3c106ScalarEENKUlvE_clEvENKUlvE2_clEvEUlNS4_8BFloat16ESA_E_St5arrayIPcLm3EELi4E23TrivialOffsetCalculatorILi2EjESF_ILi1EjENS0_6memory12LoadWithCastILi2EEENSI_13StoreWithCastILi1EEEEEviT_T0_T2_T3_T4_T5_)
        /*07c4*/ 	.word	0x00000000


	//----- nvinfo : EIATTR_REGCOUNT
	.align		4
.L_369:
        /*07c8*/ 	.byte	0x04, 0x2f
        /*07ca*/ 	.short	(.L_371 - .L_370)
	.align		4
.L_370:
        /*07cc*/ 	.word	index@(_ZN2at6native18elementwise_kernelILi128ELi4EZNS0_15gpu_kernel_implIZZZNS0_26logit_backward_kernel_cudaERNS_18TensorIteratorBaseERKN3c106ScalarEENKUlvE_clEvENKUlvE2_clEvEUlNS5_8BFloat16ESB_E_EEvS4_RKT_EUliE_EEviT1_)
        /*07d0*/ 	.word	0x00000018


	//----- nvinfo : EIATTR_FRAME_SIZE
	.align		4
.L_371:
        /*07d4*/ 	.byte	0x04, 0x11
        /*07d6*/ 	.short	(.L_373 - .L_372)
	.align		4
.L_372:
        /*07d8*/ 	.word	index@(_ZN2at6native18elementwise_kernelILi128ELi4EZNS0_15gpu_kernel_implIZZZNS0_26logit_backward_kernel_cudaERNS_18TensorIteratorBaseERKN3c106ScalarEENKUlvE_clEvENKUlvE2_clEvEUlNS5_8BFloat16ESB_E_EEvS4_RKT_EUliE_EEviT1_)
        /*07dc*/ 	.word	0x00000000


	//----- nvinfo : EIATTR_REGCOUNT
	.align		4
.L_373:
        /*07e0*/ 	.byte	0x04, 0x2f
        /*07e2*/ 	.short	(.L_375 - .L_374)
	.align		4
.L_374:
        /*07e4*/ 	.word	index@(_ZN2at6native29vectorized_elementwise_kernelILi8EZZZNS0_26logit_backward_kernel_cudaERNS_18TensorIteratorBaseERKN3c106ScalarEENKUlvE_clEvENKUlvE2_clEvEUlNS4_8BFloat16ESA_E0_St5arrayIPcLm3EEEEviT0_T1_)
        /*07e8*/ 	.word	0x00000020


	//----- nvinfo : EIATTR_FRAME_SIZE
	.align		4
.L_375:
        /*07ec*/ 	.byte	0x04, 0x11
        /*07ee*/ 	.short	(.L_377 - .L_376)
	.align		4
.L_376:
        /*07f0*/ 	.word	index@(_ZN2at6native29vectorized_elementwise_kernelILi8EZZZNS0_26logit_backward_kernel_cudaERNS_18TensorIteratorBaseERKN3c106ScalarEENKUlvE_clEvENKUlvE2_clEvEUlNS4_8BFloat16ESA_E0_St5arrayIPcLm3EEEEviT0_T1_)
        /*07f4*/ 	.word	0x00000000


	//----- nvinfo : EIATTR_REGCOUNT
	.align		4
.L_377:
        /*07f8*/ 	.byte	0x04, 0x2f
        /*07fa*/ 	.short	(.L_379 - .L_378)
	.align		4
.L_378:
        /*07fc*/ 	.word	index@(_ZN2at6native29vectorized_elementwise_kernelILi4EZZZNS0_26logit_backward_kernel_cudaERNS_18TensorIteratorBaseERKN3c106ScalarEENKUlvE_clEvENKUlvE2_clEvEUlNS4_8BFloat16ESA_E0_St5arrayIPcLm3EEEEviT0_T1_)
        /*0800*/ 	.word	0x00000020


	//----- nvinfo : EIATTR_FRAME_SIZE
	.align		4
.L_379:
        /*0804*/ 	.byte	0x04, 0x11
        /*0806*/ 	.short	(.L_381 - .L_380)
	.align		4
.L_380:
        /*0808*/ 	.word	index@(_ZN2at6native29vectorized_elementwise_kernelILi4EZZZNS0_26logit_backward_kernel_cudaERNS_18TensorIteratorBaseERKN3c106ScalarEENKUlvE_clEvENKUlvE2_clEvEUlNS4_8BFloat16ESA_E0_St5arrayIPcLm3EEEEviT0_T1_)
        /*080c*/ 	.word	0x00000000


	//----- nvinfo : EIATTR_REGCOUNT
	.align		4
.L_381:
        /*0810*/ 	.byte	0x04, 0x2f
        /*0812*/ 	.short	(.L_383 - .L_382)
	.align		4
.L_382:
        /*0814*/ 	.word	index@(_ZN2at6native29vectorized_elementwise_kernelILi2EZZZNS0_26logit_backward_kernel_cudaERNS_18TensorIteratorBaseERKN3c106ScalarEENKUlvE_clEvENKUlvE2_clEvEUlNS4_8BFloat16ESA_E0_St5arrayIPcLm3EEEEviT0_T1_)
        /*0818*/ 	.word	0x00000020


	//----- nvinfo : EIATTR_FRAME_SIZE
	.align		4
.L_383:
        /*081c*/ 	.byte	0x04, 0x11
        /*081e*/ 	.short	(.L_385 - .L_384)
	.align		4
.L_384:
        /*0820*/ 	.word	index@(_ZN2at6native29vectorized_elementwise_kernelILi2EZZZNS0_26logit_backward_kernel_cudaERNS_18TensorIteratorBaseERKN3c106ScalarEENKUlvE_clEvENKUlvE2_clEvEUlNS4_8BFloat16ESA_E0_St5arrayIPcLm3EEEEviT0_T1_)
        /*0824*/ 	.word	0x00000000


	//----- nvinfo : EIATTR_REGCOUNT
	.align		4
.L_385:
        /*0828*/ 	.byte	0x04, 0x2f
        /*082a*/ 	.short	(.L_387 - .L_386)
	.align		4
.L_386:
        /*082c*/ 	.word	index@(_ZN2at6native27unrolled_elementwise_kernelIZZZNS0_26logit_backward_kernel_cudaERNS_18TensorIteratorBaseERKN3c106ScalarEENKUlvE_clEvENKUlvE2_clEvEUlNS4_8BFloat16ESA_E0_St5arrayIPcLm3EELi4E23TrivialOffsetCalculatorILi2EjESF_ILi1EjENS0_6memory15LoadWithoutCastENSI_16StoreWithoutCastEEEviT_T0_T2_T3_T4_T5_)
        /*0830*/ 	.word	0x0000001c


	//----- nvinfo : EIATTR_FRAME_SIZE
	.align		4
.L_387:
        /*0834*/ 	.byte	0x04, 0x11
        /*0836*/ 	.short	(.L_389 - .L_388)
	.align		4
.L_388:
        /*0838*/ 	.word	index@(_ZN2at6native27unrolled_elementwise_kernelIZZZNS0_26logit_backward_kernel_cudaERNS_18TensorIteratorBaseERKN3c106ScalarEENKUlvE_clEvENKUlvE2_clEvEUlNS4_8BFloat16ESA_E0_St5arrayIPcLm3EELi4E23TrivialOffsetCalculatorILi2EjESF_ILi1EjENS0_6memory15LoadWithoutCastENSI_16StoreWithoutCastEEEviT_T0_T2_T3_T4_T5_)
        /*083c*/ 	.word	0x00000000


	//----- nvinfo : EIATTR_REGCOUNT
	.align		4
.L_389:
        /*0840*/ 	.byte	0x04, 0x2f
        /*0842*/ 	.short	(.L_391 - .L_390)
	.align		4
.L_390:
        /*0844*/ 	.word	index@(_ZN2at6native18elementwise_kernelILi128ELi4EZNS0_22gpu_kernel_impl_nocastIZZZNS0_26logit_backward_kernel_cudaERNS_18TensorIteratorBaseERKN3c106ScalarEENKUlvE_clEvENKUlvE2_clEvEUlNS5_8BFloat16ESB_E0_EEvS4_RKT_EUliE_EEviT1_)
        /*0848*/ 	.word	0x00000014


	//----- nvinfo : EIATTR_FRAME_SIZE
	.align		4
.L_391:
        /*084c*/ 	.byte	0x04, 0x11
        /*084e*/ 	.short	(.L_393 - .L_392)
	.align		4
.L_392:
        /*0850*/ 	.word	index@(_ZN2at6native18elementwise_kernelILi128ELi4EZNS0_22gpu_kernel_impl_nocastIZZZNS0_26logit_backward_kernel_cudaERNS_18TensorIteratorBaseERKN3c106ScalarEENKUlvE_clEvENKUlvE2_clEvEUlNS5_8BFloat16ESB_E0_EEvS4_RKT_EUliE_EEviT1_)
        /*0854*/ 	.word	0x00000000


	//----- nvinfo : EIATTR_REGCOUNT
	.align		4
.L_393:
        /*0858*/ 	.byte	0x04, 0x2f
        /*085a*/ 	.short	(.L_395 - .L_394)
	.align		4
.L_394:
        /*085c*/ 	.word	index@(_ZN2at6native27unrolled_elementwise_kernelIZZZNS0_26logit_backward_kernel_cudaERNS_18TensorIteratorBaseERKN3c106ScalarEENKUlvE_clEvENKUlvE2_clEvEUlNS4_8BFloat16ESA_E0_St5arrayIPcLm3EELi4E23TrivialOffsetCalculatorILi2EjESF_ILi1EjENS0_6memory12LoadWithCastILi2EEENSI_13StoreWithCastILi1EEEEEviT_T0_T2_T3_T4_T5_)
        /*0860*/ 	.word	0x0000001f


	//----- nvinfo : EIATTR_FRAME_SIZE
	.align		4
.L_395:
        /*0864*/ 	.byte	0x04, 0x11
        /*0866*/ 	.short	(.L_397 - .L_396)
	.align		4
.L_396:
        /*0868*/ 	.word	index@(_ZN2at6native27unrolled_elementwise_kernelIZZZNS0_26logit_backward_kernel_cudaERNS_18TensorIteratorBaseERKN3c106ScalarEENKUlvE_clEvENKUlvE2_clEvEUlNS4_8BFloat16ESA_E0_St5arrayIPcLm3EELi4E23TrivialOffsetCalculatorILi2EjESF_ILi1EjENS0_6memory12LoadWithCastILi2EEENSI_13StoreWithCastILi1EEEEEviT_T0_T2_T3_T4_T5_)
        /*086c*/ 	.word	0x00000000


	//----- nvinfo : EIATTR_REGCOUNT
	.align		4
.L_397:
        /*0870*/ 	.byte	0x04, 0x2f
        /*0872*/ 	.short	(.L_399 - .L_398)
	.align		4
.L_398:
        /*0874*/ 	.word	index@(_ZN2at6native18elementwise_kernelILi128ELi4EZNS0_15gpu_kernel_implIZZZNS0_26logit_backward_kernel_cudaERNS_18TensorIteratorBaseERKN3c106ScalarEENKUlvE_clEvENKUlvE2_clEvEUlNS5_8BFloat16ESB_E0_EEvS4_RKT_EUliE_EEviT1_)
        /*0878*/ 	.word	0x00000018


	//----- nvinfo : EIATTR_FRAME_SIZE
	.align		4
.L_399:
        /*087c*/ 	.byte	0x04, 0x11
        /*087e*/ 	.short	(.L_401 - .L_400)
	.align		4
.L_400:
        /*0880*/ 	.word	index@(_ZN2at6native18elementwise_kernelILi128ELi4EZNS0_15gpu_kernel_implIZZZNS0_26logit_backward_kernel_cudaERNS_18TensorIteratorBaseERKN3c106ScalarEENKUlvE_clEvENKUlvE2_clEvEUlNS5_8BFloat16ESB_E0_EEvS4_RKT_EUliE_EEviT1_)
        /*0884*/ 	.word	0x00000000


	//----- nvinfo : EIATTR_REGCOUNT
	.align		4
.L_401:
        /*0888*/ 	.byte	0x04, 0x2f
        /*088a*/ 	.short	(.L_403 - .L_402)
	.align		4
.L_402:
        /*088c*/ 	.word	index@(_ZN2at6native29vectorized_elementwise_kernelILi8EZZZNS0_25tanh_backward_kernel_cudaERNS_18TensorIteratorBaseEENKUlvE0_clEvENKUlvE_clEvEUlddE_St5arrayIPcLm3EEEEviT0_T1_)
        /*0890*/ 	.word	0x00000028


	//----- nvinfo : EIATTR_FRAME_SIZE
	.align		4
.L_403:
        /*0894*/ 	.byte	0x04, 0x11
        /*0896*/ 	.short	(.L_405 - .L_404)
	.align		4
.L_404:
        /*0898*/ 	.word	index@(_ZN2at6native29vectorized_elementwise_kernelILi8EZZZNS0_25tanh_backward_kernel_cudaERNS_18TensorIteratorBaseEENKUlvE0_clEvENKUlvE_clEvEUlddE_St5arrayIPcLm3EEEEviT0_T1_)
        /*089c*/ 	.word	0x00000000


	//----- nvinfo : EIATTR_REGCOUNT
	.align		4
.L_405:
        /*08a0*/ 	.byte	0x04, 0x2f
        /*08a2*/ 	.short	(.L_407 - .L_406)
	.align		4
.L_406:
        /*08a4*/ 	.word	index@(_ZN2at6native29vectorized_elementwise_kernelILi4EZZZNS0_25tanh_backward_kernel_cudaERNS_18TensorIteratorBaseEENKUlvE0_clEvENKUlvE_clEvEUlddE_St5arrayIPcLm3EEEEviT0_T1_)
        /*08a8*/ 	.word	0x00000028


	//----- nvinfo : EIATTR_FRAME_SIZE
	.align		4
.L_407:
        /*08ac*/ 	.byte	0x04, 0x11
        /*08ae*/ 	.short	(.L_409 - .L_408)
	.align		4
.L_408:
        /*08b0*/ 	.word	index@(_ZN2at6native29vectorized_elementwise_kernelILi4EZZZNS0_25tanh_backward_kernel_cudaERNS_18TensorIteratorBaseEENKUlvE0_clEvENKUlvE_clEvEUlddE_St5arrayIPcLm3EEEEviT0_T1_)
        /*08b4*/ 	.word	0x00000000


	//----- nvinfo : EIATTR_REGCOUNT
	.align		4
.L_409:
        /*08b8*/ 	.byte	0x04, 0x2f
        /*08ba*/ 	.short	(.L_411 - .L_410)
	.align		4
.L_410:
        /*08bc*/ 	.word	index@(_ZN2at6native29vectorized_elementwise_kernelILi2EZZZNS0_25tanh_backward_kernel_cudaERNS_18TensorIteratorBaseEENKUlvE0_clEvENKUlvE_clEvEUlddE_St5arrayIPcLm3EEEEviT0_T1_)
        /*08c0*/ 	.word	0x00000028


	//----- nvinfo : EIATTR_FRAME_SIZE
	.align		4
.L_411:
        /*08c4*/ 	.byte	0x04, 0x11
        /*08c6*/ 	.short	(.L_413 - .L_412)
	.align		4
.L_412:
        /*08c8*/ 	.word	index@(_ZN2at6native29vectorized_elementwise_kernelILi2EZZZNS0_25tanh_backward_kernel_cudaERNS_18TensorIteratorBaseEENKUlvE0_clEvENKUlvE_clEvEUlddE_St5arrayIPcLm3EEEEviT0_T1_)
        /*08cc*/ 	.word	0x00000000


	//----- nvinfo : EIATTR_REGCOUNT
	.align		4
.L_413:
        /*08d0*/ 	.byte	0x04, 0x2f
        /*08d2*/ 	.short	(.L_415 - .L_414)
	.align		4
.L_414:
        /*08d4*/ 	.word	index@(_ZN2at6native27unrolled_elementwise_kernelIZZZNS0_25tanh_backward_kernel_cudaERNS_18TensorIteratorBaseEENKUlvE0_clEvENKUlvE_clEvEUlddE_St5arrayIPcLm3EELi4E23TrivialOffsetCalculatorILi2EjESA_ILi1EjENS0_6memory15LoadWithoutCastENSD_16StoreWithoutCastEEEviT_T0_T2_T3_T4_T5_)
        /*08d8*/ 	.word	0x00000020


	//----- nvinfo : EIATTR_FRAME_SIZE
	.align		4
.L_415:
        /*08dc*/ 	.byte	0x04, 0x11
        /*08de*/ 	.short	(.L_417 - .L_416)
	.align		4
.L_416:
        /*08e0*/ 	.word	index@(_ZN2at6native27unrolled_elementwise_kernelIZZZNS0_25tanh_backward_kernel_cudaERNS_18TensorIteratorBaseEENKUlvE0_clEvENKUlvE_clEvEUlddE_St5arrayIPcLm3EELi4E23TrivialOffsetCalculatorILi2EjESA_ILi1EjENS0_6memory15LoadWithoutCastENSD_16StoreWithoutCastEEEviT_T0_T2_T3_T4_T5_)
        /*08e4*/ 	.word	0x00000000


	//----- nvinfo : EIATTR_REGCOUNT
	.align		4
.L_417:
        /*08e8*/ 	.byte	0x04, 0x2f
        /*08ea*/ 	.short	(.L_419 - .L_418)
	.align		4
.L_418:
        /*08ec*/ 	.word	index@(_ZN2at6native18elementwise_kernelILi128ELi2EZNS0_22gpu_kernel_impl_nocastIZZZNS0_25tanh_backward_kernel_cudaERNS_18TensorIteratorBaseEENKUlvE0_clEvENKUlvE_clEvEUlddE_EEvS4_RKT_EUliE_EEviT1_)
        /*08f0*/ 	.word	0x00000014


	//----- nvinfo : EIATTR_FRAME_SIZE
	.align		4
.L_419:
        /*08f4*/ 	.byte	0x04, 0x11
        /*08f6*/ 	.short	(.L_421 - .L_420)
	.align		4
.L_420:
        /*08f8*/ 	.word	index@(_ZN2at6native18elementwise_kernelILi128ELi2EZNS0_22gpu_kernel_impl_nocastIZZZNS0_25tanh_backward_kernel_cudaERNS_18TensorIteratorBaseEENKUlvE0_clEvENKUlvE_clEvEUlddE_EEvS4_RKT_EUliE_EEviT1_)
        /*08fc*/ 	.word	0x00000000


	//----- nvinfo : EIATTR_REGCOUNT
	.align		4
.L_421:
        /*0900*/ 	.byte	0x04, 0x2f
        /*0902*/ 	.short	(.L_423 - .L_422)
	.align		4
.L_422:
        /*0904*/ 	.word	index@(_ZN2at6native27unrolled_elementwise_kernelIZZZNS0_25tanh_backward_kernel_cudaERNS_18TensorIteratorBaseEENKUlvE0_clEvENKUlvE_clEvEUlddE_St5arrayIPcLm3EELi4E23TrivialOffsetCalculatorILi2EjESA_ILi1EjENS0_6memory12LoadWithCastILi2EEENSD_13StoreWithCastILi1EEEEEviT_T0_T2_T3_T4_T5_)
        /*0908*/ 	.word	0x00000028


	//----- nvinfo : EIATTR_FRAME_SIZE
	.align		4
.L_423:
        /*090c*/ 	.byte	0x04, 0x11
        /*090e*/ 	.short	(.L_425 - .L_424)
	.align		4
.L_424:
        /*0910*/ 	.word	index@(_ZN2at6native27unrolled_elementwise_kernelIZZZNS0_25tanh_backward_kernel_cudaERNS_18TensorIteratorBaseEENKUlvE0_clEvENKUlvE_clEvEUlddE_St5arrayIPcLm3EELi4E23TrivialOffsetCalculatorILi2EjESA_ILi1EjENS0_6memory12LoadWithCastILi2EEENSD_13StoreWithCastILi1EEEEEviT_T0_T2_T3_T4_T5_)
        /*0914*/ 	.word	0x00000000


	//----- nvinfo : EIATTR_REGCOUNT
	.align		4
.L_425:
        /*0918*/ 	.byte	0x04, 0x2f
        /*091a*/ 	.short	(.L_427 - .L_426)
	.align		4
.L_426:
        /*091c*/ 	.word	index@(_ZN2at6native18elementwise_kernelILi128ELi4EZNS0_15gpu_kernel_implIZZZNS0_25tanh_backward_kernel_cudaERNS_18TensorIteratorBaseEENKUlvE0_clEvENKUlvE_clEvEUlddE_EEvS4_RKT_EUliE_EEviT1_)
        /*0920*/ 	.word	0x0000001a


	//----- nvinfo : EIATTR_FRAME_SIZE
	.align		4
.L_427:
        /*0924*/ 	.byte	0x04, 0x11
        /*0926*/ 	.short	(.L_429 - .L_428)
	.align		4
.L_428:
        /*0928*/ 	.word	index@(_ZN2at6native18elementwise_kernelILi128ELi4EZNS0_15gpu_kernel_implIZZZNS0_25tanh_backward_kernel_cudaERNS_18TensorIteratorBaseEENKUlvE0_clEvENKUlvE_clEvEUlddE_EEvS4_RKT_EUliE_EEviT1_)
        /*092c*/ 	.word	0x00000000


	//----- nvinfo : EIATTR_REGCOUNT
	.align		4
.L_429:
        /*0930*/ 	.byte	0x04, 0x2f
        /*0932*/ 	.short	(.L_431 - .L_430)
	.align		4
.L_430:
        /*0934*/ 	.word	index@(_ZN2at6native29vectorized_elementwise_kernelILi8EZZZNS0_25tanh_backward_kernel_cudaERNS_18TensorIteratorBaseEENKUlvE0_clEvENKUlvE0_clEvEUlffE_St5arrayIPcLm3EEEEviT0_T1_)
        /*0938*/ 	.word	0x00000020


	//----- nvinfo : EIATTR_FRAME_SIZE
	.align		4
.L_431:
        /*093c*/ 	.byte	0x04, 0x11
        /*093e*/ 	.short	(.L_433 - .L_432)
	.align		4
.L_432:
        /*0940*/ 	.word	index@(_ZN2at6native29vectorized_elementwise_kernelILi8EZZZNS0_25tanh_backward_kernel_cudaERNS_18TensorIteratorBaseEENKUlvE0_clEvENKUlvE0_clEvEUlffE_St5arrayIPcLm3EEEEviT0_T1_)
        /*0944*/ 	.word	0x00000000


	//----- nvinfo : EIATTR_REGCOUNT
	.align		4
.L_433:
        /*0948*/ 	.byte	0x04, 0x2f
        /*094a*/ 	.short	(.L_435 - .L_434)
	.align		4
.L_434:
        /*094c*/ 	.word	index@(_ZN2at6native29vectorized_elementwise_kernelILi4EZZZNS0_25tanh_backward_kernel_cudaERNS_18TensorIteratorBaseEENKUlvE0_clEvENKUlvE0_clEvEUlffE_St5arrayIPcLm3EEEEviT0_T1_)
        /*0950*/ 	.word	0x00000020


	//----- nvinfo : EIATTR_FRAME_SIZE
	.align		4
.L_435:
        /*0954*/ 	.byte	0x04, 0x11
        /*0956*/ 	.short	(.L_437 - .L_436)
	.align		4
.L_436:
        /*0958*/ 	.word	index@(_ZN2at6native29vectorized_elementwise_kernelILi4EZZZNS0_25tanh_backward_kernel_cudaERNS_18TensorIteratorBaseEENKUlvE0_clEvENKUlvE0_clEvEUlffE_St5arrayIPcLm3EEEEviT0_T1_)
        /*095c*/ 	.word	0x00000000


	//----- nvinfo : EIATTR_REGCOUNT
	.align		4
.L_437:
        /*0960*/ 	.byte	0x04, 0x2f
        /*0962*/ 	.short	(.L_439 - .L_438)
	.align		4
.L_438:
        /*0964*/ 	.word	index@(_ZN2at6native29vectorized_elementwise_kernelILi2EZZZNS0_25tanh_backward_kernel_cudaERNS_18TensorIteratorBaseEENKUlvE0_clEvENKUlvE0_clEvEUlffE_St5arrayIPcLm3EEEEviT0_T1_)
        /*0968*/ 	.word	0x00000020


	//----- nvinfo : EIATTR_FRAME_SIZE
	.align		4
.L_439:
        /*096c*/ 	.byte	0x04, 0x11
        /*096e*/ 	.short	(.L_441 - .L_440)
	.align		4
.L_440:
        /*0970*/ 	.word	index@(_ZN2at6native29vectorized_elementwise_kernelILi2EZZZNS0_25tanh_backward_kernel_cudaERNS_18TensorIteratorBaseEENKUlvE0_clEvENKUlvE0_clEvEUlffE_St5arrayIPcLm3EEEEviT0_T1_)
        /*0974*/ 	.word	0x00000000


	//----- nvinfo : EIATTR_REGCOUNT
	.align		4
.L_441:
        /*0978*/ 	.byte	0x04, 0x2f
        /*097a*/ 	.short	(.L_443 - .L_442)
	.align		4
.L_442:
        /*097c*/ 	.word	index@(_ZN2at6native27unrolled_elementwise_kernelIZZZNS0_25tanh_backward_kernel_cudaERNS_18TensorIteratorBaseEENKUlvE0_clEvENKUlvE0_clEvEUlffE_St5arrayIPcLm3EELi4E23TrivialOffsetCalculatorILi2EjESA_ILi1EjENS0_6memory15LoadWithoutCastENSD_16StoreWithoutCastEEEviT_T0_T2_T3_T4_T5_)
        /*0980*/ 	.word	0x0000001e


	//----- nvinfo : EIATTR_FRAME_SIZE
	.align		4
.L_443:
        /*0984*/ 	.byte	0x04, 0x11
        /*0986*/ 	.short	(.L_445 - .L_444)
	.align		4
.L_444:
        /*0988*/ 	.word	index@(_ZN2at6native27unrolled_elementwise_kernelIZZZNS0_25tanh_backward_kernel_cudaERNS_18TensorIteratorBaseEENKUlvE0_clEvENKUlvE0_clEvEUlffE_St5arrayIPcLm3EELi4E23TrivialOffsetCalculatorILi2EjESA_ILi1EjENS0_6memory15LoadWithoutCastENSD_16StoreWithoutCastEEEviT_T0_T2_T3_T4_T5_)
        /*098c*/ 	.word	0x00000000


	//----- nvinfo : EIATTR_REGCOUNT
	.align		4
.L_445:
        /*0990*/ 	.byte	0x04, 0x2f
        /*0992*/ 	.short	(.L_447 - .L_446)
	.align		4
.L_446:
        /*0994*/ 	.word	index@(_ZN2at6native18elementwise_kernelILi128ELi2EZNS0_22gpu_kernel_impl_nocastIZZZNS0_25tanh_backward_kernel_cudaERNS_18TensorIteratorBaseEENKUlvE0_clEvENKUlvE0_clEvEUlffE_EEvS4_RKT_EUliE_EEviT1_)
        /*0998*/ 	.word	0x00000014


	//----- nvinfo : EIATTR_FRAME_SIZE
	.align		4
.L_447:
        /*099c*/ 	.byte	0x04, 0x11
        /*099e*/ 	.short	(.L_449 - .L_448)
	.align		4
.L_448:
        /*09a0*/ 	.word	index@(_ZN2at6native18elementwise_kernelILi128ELi2EZNS0_22gpu_kernel_impl_nocastIZZZNS0_25tanh_backward_kernel_cudaERNS_18TensorIteratorBaseEENKUlvE0_clEvENKUlvE0_clEvEUlffE_EEvS4_RKT_EUliE_EEviT1_)
        /*09a4*/ 	.word	0x00000000


	//----- nvinfo : EIATTR_REGCOUNT
	.align		4
.L_449:
        /*09a8*/ 	.byte	0x04, 0x2f
        /*09aa*/ 	.short	(.L_451 - .L_450)
	.align		4
.L_450:
        /*09ac*/ 	.word	index@(_ZN2at6native27unrolled_elementwise_kernelIZZZNS0_25tanh_backward_kernel_cudaERNS_18TensorIteratorBaseEENKUlvE0_clEvENKUlvE0_clEvEUlffE_St5arrayIPcLm3EELi4E23TrivialOffsetCalculatorILi2EjESA_ILi1EjENS0_6memory12LoadWithCastILi2EEENSD_13StoreWithCastILi1EEEEEviT_T0_T2_T3_T4_T5_)
        /*09b0*/ 	.word	0x00000020


	//----- nvinfo : EIATTR_FRAME_SIZE
	.align		4
.L_451:
        /*09b4*/ 	.byte	0x04, 0x11
        /*09b6*/ 	.short	(.L_453 - .L_452)
	.align		4
.L_452:
        /*09b8*/ 	.word	index@(_ZN2at6native27unrolled_elementwise_kernelIZZZNS0_25tanh_backward_kernel_cudaERNS_18TensorIteratorBaseEENKUlvE0_clEvENKUlvE0_clEvEUlffE_St5arrayIPcLm3EELi4E23TrivialOffsetCalculatorILi2EjESA_ILi1EjENS0_6memory12LoadWithCastILi2EEENSD_13StoreWithCastILi1EEEEEviT_T0_T2_T3_T4_T5_)
        /*09bc*/ 	.word	0x00000000


	//----- nvinfo : EIATTR_REGCOUNT
	.align		4
.L_453:
        /*09c0*/ 	.byte	0x04, 0x2f
        /*09c2*/ 	.short	(.L_455 - .L_454)
	.align		4
.L_454:
        /*09c4*/ 	.word	index@(_ZN2at6native18elementwise_kernelILi128ELi4EZNS0_15gpu_kernel_implIZZZNS0_25tanh_backward_kernel_cudaERNS_18TensorIteratorBaseEENKUlvE0_clEvENKUlvE0_clEvEUlffE_EEvS4_RKT_EUliE_EEviT1_)
        /*09c8*/ 	.word	0x00000018


	//----- nvinfo : EIATTR_FRAME_SIZE
	.align		4
.L_455:
        /*09cc*/ 	.byte	0x04, 0x11
        /*09ce*/ 	.short	(.L_457 - .L_456)
	.align		4
.L_456:
        /*09d0*/ 	.word	index@(_ZN2at6native18elementwise_kernelILi128ELi4EZNS0_15gpu_kernel_implIZZZNS0_25tanh_backward_kernel_cudaERNS_18TensorIteratorBaseEENKUlvE0_clEvENKUlvE0_clEvEUlffE_EEvS4_RKT_EUliE_EEviT1_)
        /*09d4*/ 	.word	0x00000000


	//----- nvinfo : EIATTR_REGCOUNT
	.align		4
.L_457:
        /*09d8*/ 	.byte	0x04, 0x2f
        /*09da*/ 	.short	(.L_459 - .L_458)
	.align		4
.L_458:
        /*09dc*/ 	.word	index@(_ZN2at6native29vectorized_elementwise_kernelILi8EZZZNS0_25tanh_backward_kernel_cudaERNS_18TensorIteratorBaseEENKUlvE0_clEvENKUlvE1_clEvEUlN3c104HalfES7_E_St5arrayIPcLm3EEEEviT0_T1_)
        /*09e0*/ 	.word	0x00000020


	//----- nvinfo : EIATTR_FRAME_SIZE
	.align		4
.L_459:
        /*09e4*/ 	.byte	0x04, 0x11
        /*09e6*/ 	.short	(.L_461 - .L_460)
	.align		4
.L_460:
        /*09e8*/ 	.word	index@(_ZN2at6native29vectorized_elementwise_kernelILi8EZZZNS0_25tanh_backward_kernel_cudaERNS_18TensorIteratorBaseEENKUlvE0_clEvENKUlvE1_clEvEUlN3c104HalfES7_E_St5arrayIPcLm3EEEEviT0_T1_)
        /*09ec*/ 	.word	0x00000000


	//----- nvinfo : EIATTR_REGCOUNT
	.align		4
.L_461:
        /*09f0*/ 	.byte	0x04, 0x2f
        /*09f2*/ 	.short	(.L_463 - .L_462)
	.align		4
.L_462:
        /*09f4*/ 	.word	index@(_ZN2at6native29vectorized_elementwise_kernelILi4EZZZNS0_25tanh_backward_kernel_cudaERNS_18TensorIteratorBaseEENKUlvE0_clEvENKUlvE1_clEvEUlN3c104HalfES7_E_St5arrayIPcLm3EEEEviT0_T1_)
        /*09f8*/ 	.word	0x00000020


	//----- nvinfo : EIATTR_FRAME_SIZE
	.align		4
.L_463:
        /*09fc*/ 	.byte	0x04, 0x11
        /*09fe*/ 	.short	(.L_465 - .L_464)
	.align		4
.L_464:
        /*0a00*/ 	.word	index@(_ZN2at6native29vectorized_elementwise_kernelILi4EZZZNS0_25tanh_backward_kernel_cudaERNS_18TensorIteratorBaseEENKUlvE0_clEvENKUlvE1_clEvEUlN3c104HalfES7_E_St5arrayIPcLm3EEEEviT0_T1_)
        /*0a04*/ 	.word	0x00000000


	//----- nvinfo : EIATTR_REGCOUNT
	.align		4
.L_465:
        /*0a08*/ 	.byte	0x04, 0x2f
        /*0a0a*/ 	.short	(.L_467 - .L_466)
	.align		4
.L_466:
        /*0a0c*/ 	.word	index@(_ZN2at6native29vectorized_elementwise_kernelILi2EZZZNS0_25tanh_backward_kernel_cudaERNS_18TensorIteratorBaseEENKUlvE0_clEvENKUlvE1_clEvEUlN3c104HalfES7_E_St5arrayIPcLm3EEEEviT0_T1_)
        /*0a10*/ 	.word	0x00000020


	//----- nvinfo : EIATTR_FRAME_SIZE
	.align		4
.L_467:
        /*0a14*/ 	.byte	0x04, 0x11
        /*0a16*/ 	.short	(.L_469 - .L_468)
	.align		4
.L_468:
        /*0a18*/ 	.word	index@(_ZN2at6native29vectorized_elementwise_kernelILi2EZZZNS0_25tanh_backward_kernel_cudaERNS_18TensorIteratorBaseEENKUlvE0_clEvENKUlvE1_clEvEUlN3c104HalfES7_E_St5arrayIPcLm3EEEEviT0_T1_)
        /*0a1c*/ 	.word	0x00000000


	//----- nvinfo : EIATTR_REGCOUNT
	.align		4
.L_469:
        /*0a20*/ 	.byte	0x04, 0x2f
        /*0a22*/ 	.short	(.L_471 - .L_470)
	.align		4
.L_470:
        /*0a24*/ 	.word	index@(_ZN2at6native27unrolled_elementwise_kernelIZZZNS0_25tanh_backward_kernel_cudaERNS_18TensorIteratorBaseEENKUlvE0_clEvENKUlvE1_clEvEUlN3c104HalfES7_E_St5arrayIPcLm3EELi4E23TrivialOffsetCalculatorILi2EjESC_ILi1EjENS0_6memory15LoadWithoutCastENSF_16StoreWithoutCastEEEviT_T0_T2_T3_T4_T5_)
        /*0a28*/ 	.word	0x0000001c


	//----- nvinfo : EIATTR_FRAME_SIZE
	.align		4
.L_471:
        /*0a2c*/ 	.byte	0x04, 0x11
        /*0a2e*/ 	.short	(.L_473 - .L_472)
	.align		4
.L_472:
        /*0a30*/ 	.word	index@(_ZN2at6native27unrolled_elementwise_kernelIZZZNS0_25tanh_backward_kernel_cudaERNS_18TensorIteratorBaseEENKUlvE0_clEvENKUlvE1_clEvEUlN3c104HalfES7_E_St5arrayIPcLm3EELi4E23TrivialOffsetCalculatorILi2EjESC_ILi1EjENS0_6memory15LoadWithoutCastENSF_16StoreWithoutCastEEEviT_T0_T2_T3_T4_T5_)
        /*0a34*/ 	.word	0x00000000


	//----- nvinfo : EIATTR_REGCOUNT
	.align		4
.L_473:
        /*0a38*/ 	.byte	0x04, 0x2f
        /*0a3a*/ 	.short	(.L_475 - .L_474)
	.align		4
.L_474:
        /*0a3c*/ 	.word	index@(_ZN2at6native18elementwise_kernelILi128ELi4EZNS0_22gpu_kernel_impl_nocastIZZZNS0_25tanh_backward_kernel_cudaERNS_18TensorIteratorBaseEENKUlvE0_clEvENKUlvE1_clEvEUlN3c104HalfES8_E_EEvS4_RKT_EUliE_EEviT1_)
        /*0a40*/ 	.word	0x00000014


	//----- nvinfo : EIATTR_FRAME_SIZE
	.align		4
.L_475:
        /*0a44*/ 	.byte	0x04, 0x11
        /*0a46*/ 	.short	(.L_477 - .L_476)
	.align		4
.L_476:
        /*0a48*/ 	.word	index@(_ZN2at6native18elementwise_kernelILi128ELi4EZNS0_22gpu_kernel_impl_nocastIZZZNS0_25tanh_backward_kernel_cudaERNS_18TensorIteratorBaseEENKUlvE0_clEvENKUlvE1_clEvEUlN3c104HalfES8_E_EEvS4_RKT_EUliE_EEviT1_)
        /*0a4c*/ 	.word	0x00000000


	//----- nvinfo : EIATTR_REGCOUNT
	.align		4
.L_477:
        /*0a50*/ 	.byte	0x04, 0x2f
        /*0a52*/ 	.short	(.L_479 - .L_478)
	.align		4
.L_478:
        /*0a54*/ 	.word	index@(_ZN2at6native27unrolled_elementwise_kernelIZZZNS0_25tanh_backward_kernel_cudaERNS_18TensorIteratorBaseEENKUlvE0_clEvENKUlvE1_clEvEUlN3c104HalfES7_E_St5arrayIPcLm3EELi4E23TrivialOffsetCalculatorILi2EjESC_ILi1EjENS0_6memory12LoadWithCastILi2EEENSF_13StoreWithCastILi1EEEEEviT_T0_T2_T3_T4_T5_)
        /*0a58*/ 	.word	0x0000001f


	//----- nvinfo : EIATTR_FRAME_SIZE
	.align		4
.L_479:
        /*0a5c*/ 	.byte	0x04, 0x11
        /*0a5e*/ 	.short	(.L_481 - .L_480)
	.align		4
.L_480:
        /*0a60*/ 	.word	index@(_ZN2at6native27unrolled_elementwise_kernelIZZZNS0_25tanh_backward_kernel_cudaERNS_18TensorIteratorBaseEENKUlvE0_clEvENKUlvE1_clEvEUlN3c104HalfES7_E_St5arrayIPcLm3EELi4E23TrivialOffsetCalculatorILi2EjESC_ILi1EjENS0_6memory12LoadWithCastILi2EEENSF_13StoreWithCastILi1EEEEEviT_T0_T2_T3_T4_T5_)
        /*0a64*/ 	.word	0x00000000


	//----- nvinfo : EIATTR_REGCOUNT
	.align		4
.L_481:
        /*0a68*/ 	.byte	0x04, 0x2f
        /*0a6a*/ 	.short	(.L_483 - .L_482)
	.align		4
.L_482:
        /*0a6c*/ 	.word	index@(_ZN2at6native18elementwise_kernelILi128ELi4EZNS0_15gpu_kernel_implIZZZNS0_25tanh_backward_kernel_cudaERNS_18TensorIteratorBaseEENKUlvE0_clEvENKUlvE1_clEvEUlN3c104HalfES8_E_EEvS4_RKT_EUliE_EEviT1_)
        /*0a70*/ 	.word	0x00000018


	//----- nvinfo : EIATTR_FRAME_SIZE
	.align		4
.L_483:
        /*0a74*/ 	.byte	0x04, 0x11
        /*0a76*/ 	.short	(.L_485 - .L_484)
	.align		4
.L_484:
        /*0a78*/ 	.word	index@(_ZN2at6native18elementwise_kernelILi128ELi4EZNS0_15gpu_kernel_implIZZZNS0_25tanh_backward_kernel_cudaERNS_18TensorIteratorBaseEENKUlvE0_clEvENKUlvE1_clEvEUlN3c104HalfES8_E_EEvS4_RKT_EUliE_EEviT1_)
        /*0a7c*/ 	.word	0x00000000


	//----- nvinfo : EIATTR_REGCOUNT
	.align		4
.L_485:
        /*0a80*/ 	.byte	0x04, 0x2f
        /*0a82*/ 	.short	(.L_487 - .L_486)
	.align		4
.L_486:
        /*0a84*/ 	.word	index@(_ZN2at6native29vectorized_elementwise_kernelILi8EZZZNS0_25tanh_backward_kernel_cudaERNS_18TensorIteratorBaseEENKUlvE0_clEvENKUlvE2_clEvEUlN3c108BFloat16ES7_E_St5arrayIPcLm3EEEEviT0_T1_)
        /*0a88*/ 	.word	0x00000020


	//----- nvinfo : EIATTR_FRAME_SIZE
	.align		4
.L_487:
        /*0a8c*/ 	.byte	0x04, 0x11
        /*0a8e*/ 	.short	(.L_489 - .L_488)
	.align		4
.L_488:
        /*0a90*/ 	.word	index@(_ZN2at6native29vectorized_elementwise_kernelILi8EZZZNS0_25tanh_backward_kernel_cudaERNS_18TensorIteratorBaseEENKUlvE0_clEvENKUlvE2_clEvEUlN3c108BFloat16ES7_E_St5arrayIPcLm3EEEEviT0_T1_)
        /*0a94*/ 	.word	0x00000000


	//----- nvinfo : EIATTR_REGCOUNT
	.align		4
.L_489:
        /*0a98*/ 	.byte	0x04, 0x2f
        /*0a9a*/ 	.short	(.L_491 - .L_490)
	.align		4
.L_490:
        /*0a9c*/ 	.word	index@(_ZN2at6native29vectorized_elementwise_kernelILi4EZZZNS0_25tanh_backward_kernel_cudaERNS_18TensorIteratorBaseEENKUlvE0_clEvENKUlvE2_clEvEUlN3c108BFloat16ES7_E_St5arrayIPcLm3EEEEviT0_T1_)
        /*0aa0*/ 	.word	0x00000020


	//----- nvinfo : EIATTR_FRAME_SIZE
	.align		4
.L_491:
        /*0aa4*/ 	.byte	0x04, 0x11
        /*0aa6*/ 	.short	(.L_493 - .L_492)
	.align		4
.L_492:
        /*0aa8*/ 	.word	index@(_ZN2at6native29vectorized_elementwise_kernelILi4EZZZNS0_25tanh_backward_kernel_cudaERNS_18TensorIteratorBaseEENKUlvE0_clEvENKUlvE2_clEvEUlN3c108BFloat16ES7_E_St5arrayIPcLm3EEEEviT0_T1_)
        /*0aac*/ 	.word	0x00000000


	//----- nvinfo : EIATTR_REGCOUNT
	.align		4
.L_493:
        /*0ab0*/ 	.byte	0x04, 0x2f
        /*0ab2*/ 	.short	(.L_495 - .L_494)
	.align		4
.L_494:
        /*0ab4*/ 	.word	index@(_ZN2at6native29vectorized_elementwise_kernelILi2EZZZNS0_25tanh_backward_kernel_cudaERNS_18TensorIteratorBaseEENKUlvE0_clEvENKUlvE2_clEvEUlN3c108BFloat16ES7_E_St5arrayIPcLm3EEEEviT0_T1_)
        /*0ab8*/ 	.word	0x00000020


	//----- nvinfo : EIATTR_FRAME_SIZE
	.align		4
.L_495:
        /*0abc*/ 	.byte	0x04, 0x11
        /*0abe*/ 	.short	(.L_497 - .L_496)
	.align		4
.L_496:
        /*0ac0*/ 	.word	index@(_ZN2at6native29vectorized_elementwise_kernelILi2EZZZNS0_25tanh_backward_kernel_cudaERNS_18TensorIteratorBaseEENKUlvE0_clEvENKUlvE2_clEvEUlN3c108BFloat16ES7_E_St5arrayIPcLm3EEEEviT0_T1_)
        /*0ac4*/ 	.word	0x00000000


	//----- nvinfo : EIATTR_REGCOUNT
	.align		4
.L_497:
        /*0ac8*/ 	.byte	0x04, 0x2f
        /*0aca*/ 	.short	(.L_499 - .L_498)
	.align		4
.L_498:
        /*0acc*/ 	.word	index@(_ZN2at6native27unrolled_elementwise_kernelIZZZNS0_25tanh_backward_kernel_cudaERNS_18TensorIteratorBaseEENKUlvE0_clEvENKUlvE2_clEvEUlN3c108BFloat16ES7_E_St5arrayIPcLm3EELi4E23TrivialOffsetCalculatorILi2EjESC_ILi1EjENS0_6memory15LoadWithoutCastENSF_16StoreWithoutCastEEEviT_T0_T2_T3_T4_T5_)
        /*0ad0*/ 	.word	0x0000001c


	//----- nvinfo : EIATTR_FRAME_SIZE
	.align		4
.L_499:
        /*0ad4*/ 	.byte	0x04, 0x11
        /*0ad6*/ 	.short	(.L_501 - .L_500)
	.align		4
.L_500:
        /*0ad8*/ 	.word	index@(_ZN2at6native27unrolled_elementwise_kernelIZZZNS0_25tanh_backward_kernel_cudaERNS_18TensorIteratorBaseEENKUlvE0_clEvENKUlvE2_clEvEUlN3c108BFloat16ES7_E_St5arrayIPcLm3EELi4E23TrivialOffsetCalculatorILi2EjESC_ILi1EjENS0_6memory15LoadWithoutCastENSF_16StoreWithoutCastEEEviT_T0_T2_T3_T4_T5_)
        /*0adc*/ 	.word	0x00000000


	//----- nvinfo : EIATTR_REGCOUNT
	.align		4
.L_501:
        /*0ae0*/ 	.byte	0x04, 0x2f
        /*0ae2*/ 	.short	(.L_503 - .L_502)
	.align		4
.L_502:
        /*0ae4*/ 	.word	index@(_ZN2at6native18elementwise_kernelILi128ELi4EZNS0_22gpu_kernel_impl_nocastIZZZNS0_25tanh_backward_kernel_cudaERNS_18TensorIteratorBaseEENKUlvE0_clEvENKUlvE2_clEvEUlN3c108BFloat16ES8_E_EEvS4_RKT_EUliE_EEviT1_)
        /*0ae8*/ 	.word	0x00000014


	//----- nvinfo : EIATTR_FRAME_SIZE
	.align		4
.L_503:
        /*0aec*/ 	.byte	0x04, 0x11
        /*0aee*/ 	.short	(.L_505 - .L_504)
	.align		4
.L_504:
        /*0af0*/ 	.word	index@(_ZN2at6native18elementwise_kernelILi128ELi4EZNS0_22gpu_kernel_impl_nocastIZZZNS0_25tanh_backward_kernel_cudaERNS_18TensorIteratorBaseEENKUlvE0_clEvENKUlvE2_clEvEUlN3c108BFloat16ES8_E_EEvS4_RKT_EUliE_EEviT1_)
        /*0af4*/ 	.word	0x00000000


	//----- nvinfo : EIATTR_REGCOUNT
	.align		4
.L_505:
        /*0af8*/ 	.byte	0x04, 0x2f
        /*0afa*/ 	.short	(.L_507 - .L_506)
	.align		4
.L_506:
        /*0afc*/ 	.word	index@(_ZN2at6native27unrolled_elementwise_kernelIZZZNS0_25tanh_backward_kernel_cudaERNS_18TensorIteratorBaseEENKUlvE0_clEvENKUlvE2_clEvEUlN3c108BFloat16ES7_E_St5arrayIPcLm3EELi4E23TrivialOffsetCalculatorILi2EjESC_ILi1EjENS0_6memory12LoadWithCastILi2EEENSF_13StoreWithCastILi1EEEEEviT_T0_T2_T3_T4_T5_)
        /*0b00*/ 	.word	0x0000001f


	//----- nvinfo : EIATTR_FRAME_SIZE
	.align		4
.L_507:
        /*0b04*/ 	.byte	0x04, 0x11
        /*0b06*/ 	.short	(.L_509 - .L_508)
	.align		4
.L_508:
        /*0b08*/ 	.word	index@(_ZN2at6native27unrolled_elementwise_kernelIZZZNS0_25tanh_backward_kernel_cudaERNS_18TensorIteratorBaseEENKUlvE0_clEvENKUlvE2_clEvEUlN3c108BFloat16ES7_E_St5arrayIPcLm3EELi4E23TrivialOffsetCalculatorILi2EjESC_ILi1EjENS0_6memory12LoadWithCastILi2EEENSF_13StoreWithCastILi1EEEEEviT_T0_T2_T3_T4_T5_)
        /*0b0c*/ 	.word	0x00000000


	//----- nvinfo : EIATTR_REGCOUNT
	.align		4
.L_509:
        /*0b10*/ 	.byte	0x04, 0x2f
        /*0b12*/ 	.short	(.L_511 - .L_510)
	.align		4
.L_510:
        /*0b14*/ 	.word	index@(_ZN2at6native18elementwise_kernelILi128ELi4EZNS0_15gpu_kernel_implIZZZNS0_25tanh_backward_kernel_cudaERNS_18TensorIteratorBaseEENKUlvE0_clEvENKUlvE2_clEvEUlN3c108BFloat16ES8_E_EEvS4_RKT_EUliE_EEviT1_)
        /*0b18*/ 	.word	0x00000018


	//----- nvinfo : EIATTR_FRAME_SIZE
	.align		4
.L_511:
        /*0b1c*/ 	.byte	0x04, 0x11
        /*0b1e*/ 	.short	(.L_513 - .L_512)
	.align		4
.L_512:
        /*0b20*/ 	.word	index@(_ZN2at6native18elementwise_kernelILi128ELi4EZNS0_15gpu_kernel_implIZZZNS0_25tanh_backward_kernel_cudaERNS_18TensorIteratorBaseEENKUlvE0_clEvENKUlvE2_clEvEUlN3c108BFloat16ES8_E_EEvS4_RKT_EUliE_EEviT1_)
        /*0b24*/ 	.word	0x00000000


	//----- nvinfo : EIATTR_MIN_STACK_SIZE
	.align		4
.L_513:
        /*0b28*/ 	.byte	0x04, 0x12
        /*0b2a*/ 	.short	(.L_515 - .L_514)
	.align		4
.L_514:
        /*0b2c*/ 	.word	index@(_ZN2at6native18elementwise_kernelILi128ELi4EZNS0_15gpu_kernel_implIZZZNS0_25tanh_backward_kernel_cudaERNS_18TensorIteratorBaseEENKUlvE0_clEvENKUlvE2_clEvEUlN3c108BFloat16ES8_E_EEvS4_RKT_EUliE_EEviT1_)
        /*0b30*/ 	.word	0x00000000


	//----- nvinfo : EIATTR_MIN_STACK_SIZE
	.align		4
.L_515:
        /*0b34*/ 	.byte	0x04, 0x12
        /*0b36*/ 	.short	(.L_517 - .L_516)
	.align		4
.L_516:
        /*0b38*/ 	.word	index@(_ZN2at6native27unrolled_elementwise_kernelIZZZNS0_25tanh_backward_kernel_cudaERNS_18TensorIteratorBaseEENKUlvE0_clEvENKUlvE2_clEvEUlN3c108BFloat16ES7_E_St5arrayIPcLm3EELi4E23TrivialOffsetCalculatorILi2EjESC_ILi1EjENS0_6memory12LoadWithCastILi2EEENSF_13StoreWithCastILi1EEEEEviT_T0_T2_T3_T4_T5_)
        /*0b3c*/ 	.word	0x00000000


	//----- nvinfo : EIATTR_MIN_STACK_SIZE
	.align		4
.L_517:
        /*0b40*/ 	.byte	0x04, 0x12
        /*0b42*/ 	.short	(.L_519 - .L_518)
	.align		4
.L_518:
        /*0b44*/ 	.word	index@(_ZN2at6native18elementwise_kernelILi128ELi4EZNS0_22gpu_kernel_impl_nocastIZZZNS0_25tanh_backward_kernel_cudaERNS_18TensorIteratorBaseEENKUlvE0_clEvENKUlvE2_clEvEUlN3c108BFloat16ES8_E_EEvS4_RKT_EUliE_EEviT1_)
        /*0b48*/ 	.word	0x00000000


	//----- nvinfo : EIATTR_MIN_STACK_SIZE
	.align		4
.L_519:
        /*0b4c*/ 	.byte	0x04, 0x12
        /*0b4e*/ 	.short	(.L_521 - .L_520)
	.align		4
.L_520:
        /*0b50*/ 	.word	index@(_ZN2at6native27unrolled_elementwise_kernelIZZZNS0_25tanh_backward_kernel_cudaERNS_18TensorIteratorBaseEENKUlvE0_clEvENKUlvE2_clEvEUlN3c108BFloat16ES7_E_St5arrayIPcLm3EELi4E23TrivialOffsetCalculatorILi2EjESC_ILi1EjENS0_6memory15LoadWithoutCastENSF_16StoreWithoutCastEEEviT_T0_T2_T3_T4_T5_)
        /*0b54*/ 	.word	0x00000000


	//----- nvinfo : EIATTR_MIN_STACK_SIZE
	.align		4
.L_521:
        /*0b58*/ 	.byte	0x04, 0x12
        /*0b5a*/ 	.short	(.L_523 - .L_522)
	.align		4
.L_522:
        /*0b5c*/ 	.word	index@(_ZN2at6native29vectorized_elementwise_kernelILi2EZZZNS0_25tanh_backward_kernel_cudaERNS_18TensorIteratorBaseEENKUlvE0_clEvENKUlvE2_clEvEUlN3c108BFloat16ES7_E_St5arrayIPcLm3EEEEviT0_T1_)
        /*0b60*/ 	.word	0x00000000


	//----- nvinfo : EIATTR_MIN_STACK_SIZE
	.align		4
.L_523:
        /*0b64*/ 	.byte	0x04, 0x12
        /*0b66*/ 	.short	(.L_525 - .L_524)
	.align		4
.L_524:
        /*0b68*/ 	.word	index@(_ZN2at6native29vectorized_elementwise_kernelILi4EZZZNS0_25tanh_backward_kernel_cudaERNS_18TensorIteratorBaseEENKUlvE0_clEvENKUlvE2_clEvEUlN3c108BFloat16ES7_E_St5arrayIPcLm3EEEEviT0_T1_)
        /*0b6c*/ 	.word	0x00000000


	//----- nvinfo : EIATTR_MIN_STACK_SIZE
	.align		4
.L_525:
        /*0b70*/ 	.byte	0x04, 0x12
        /*0b72*/ 	.short	(.L_527 - .L_526)
	.align		4
.L_526:
        /*0b74*/ 	.word	index@(_ZN2at6native29vectorized_elementwise_kernelILi8EZZZNS0_25tanh_backward_kernel_cudaERNS_18TensorIteratorBaseEENKUlvE0_clEvENKUlvE2_clEvEUlN3c108BFloat16ES7_E_St5arrayIPcLm3EEEEviT0_T1_)
        /*0b78*/ 	.word	0x00000000


	//----- nvinfo : EIATTR_MIN_STACK_SIZE
	.align		4
.L_527:
        /*0b7c*/ 	.byte	0x04, 0x12
        /*0b7e*/ 	.short	(.L_529 - .L_528)
	.align		4
.L_528:
        /*0b80*/ 	.word	index@(_ZN2at6native18elementwise_kernelILi128ELi4EZNS0_15gpu_kernel_implIZZZNS0_25tanh_backward_kernel_cudaERNS_18TensorIteratorBaseEENKUlvE0_clEvENKUlvE1_clEvEUlN3c104HalfES8_E_EEvS4_RKT_EUliE_EEviT1_)
        /*0b84*/ 	.word	0x00000000


	//----- nvinfo : EIATTR_MIN_STACK_SIZE
	.align		4
.L_529:
        /*0b88*/ 	.byte	0x04, 0x12
        /*0b8a*/ 	.short	(.L_531 - .L_530)
	.align		4
.L_530:
        /*0b8c*/ 	.word	index@(_ZN2at6native27unrolled_elementwise_kernelIZZZNS0_25tanh_backward_kernel_cudaERNS_18TensorIteratorBaseEENKUlvE0_clEvENKUlvE1_clEvEUlN3c104HalfES7_E_St5arrayIPcLm3EELi4E23TrivialOffsetCalculatorILi2EjESC_ILi1EjENS0_6memory12LoadWithCastILi2EEENSF_13StoreWithCastILi1EEEEEviT_T0_T2_T3_T4_T5_)
        /*0b90*/ 	.word	0x00000000


	//----- nvinfo : EIATTR_MIN_STACK_SIZE
	.align		4
.L_531:
        /*0b94*/ 	.byte	0x04, 0x12
        /*0b96*/ 	.short	(.L_533 - .L_532)
	.align		4
.L_532:
        /*0b98*/ 	.word	index@(_ZN2at6native18elementwise_kernelILi128ELi4EZNS0_22gpu_kernel_impl_nocastIZZZNS0_25tanh_backward_kernel_cudaERNS_18TensorIteratorBaseEENKUlvE0_clEvENKUlvE1_clEvEUlN3c104HalfES8_E_EEvS4_RKT_EUliE_EEviT1_)
        /*0b9c*/ 	.word	0x00000000


	//----- nvinfo : EIATTR_MIN_STACK_SIZE
	.align		4
.L_533:
        /*0ba0*/ 	.byte	0x04, 0x12
        /*0ba2*/ 	.short	(.L_535 - .L_534)
	.align		4
.L_534:
        /*0ba4*/ 	.word	index@(_ZN2at6native27unrolled_elementwise_kernelIZZZNS0_25tanh_backward_kernel_cudaERNS_18TensorIteratorBaseEENKUlvE0_clEvENKUlvE1_clEvEUlN3c104HalfES7_E_St5arrayIPcLm3EELi4E23TrivialOffsetCalculatorILi2EjESC_ILi1EjENS0_6memory15LoadWithoutCastENSF_16StoreWithoutCastEEEviT_T0_T2_T3_T4_T5_)
        /*0ba8*/ 	.word	0x00000000


	//----- nvinfo : EIATTR_MIN_STACK_SIZE
	.align		4
.L_535:
        /*0bac*/ 	.byte	0x04, 0x12
        /*0bae*/ 	.short	(.L_537 - .L_536)
	.align		4
.L_536:
        /*0bb0*/ 	.word	index@(_ZN2at6native29vectorized_elementwise_kernelILi2EZZZNS0_25tanh_backward_kernel_cudaERNS_18TensorIteratorBaseEENKUlvE0_clEvENKUlvE1_clEvEUlN3c104HalfES7_E_St5arrayIPcLm3EEEEviT0_T1_)
        /*0bb4*/ 	.word	0x00000000


	//----- nvinfo : EIATTR_MIN_STACK_SIZE
	.align		4
.L_537:
        /*0bb8*/ 	.byte	0x04, 0x12
        /*0bba*/ 	.short	(.L_539 - .L_538)
	.align		4
.L_538:
        /*0bbc*/ 	.word	index@(_ZN2at6native29vectorized_elementwise_kernelILi4EZZZNS0_25tanh_backward_kernel_cudaERNS_18TensorIteratorBaseEENKUlvE0_clEvENKUlvE1_clEvEUlN3c104HalfES7_E_St5arrayIPcLm3EEEEviT0_T1_)
        /*0bc0*/ 	.word	0x00000000


	//----- nvinfo : EIATTR_MIN_STACK_SIZE
	.align		4
.L_539:
        /*0bc4*/ 	.byte	0x04, 0x12
        /*0bc6*/ 	.short	(.L_541 - .L_540)
	.align		4
.L_540:
        /*0bc8*/ 	.word	index@(_ZN2at6native29vectorized_elementwise_kernelILi8EZZZNS0_25tanh_backward_kernel_cudaERNS_18TensorIteratorBaseEENKUlvE0_clEvENKUlvE1_clEvEUlN3c104HalfES7_E_St5arrayIPcLm3EEEEviT0_T1_)
        /*0bcc*/ 	.word	0x00000000


	//----- nvinfo : EIATTR_MIN_STACK_SIZE
	.align		4
.L_541:
        /*0bd0*/ 	.byte	0x04, 0x12
        /*0bd2*/ 	.short	(.L_543 - .L_542)
	.align		4
.L_542:
        /*0bd4*/ 	.word	index@(_ZN2at6native18elementwise_kernelILi128ELi4EZNS0_15gpu_kernel_implIZZZNS0_25tanh_backward_kernel_cudaERNS_18TensorIteratorBaseEENKUlvE0_clEvENKUlvE0_clEvEUlffE_EEvS4_RKT_EUliE_EEviT1_)
        /*0bd8*/ 	.word	0x00000000


	//----- nvinfo : EIATTR_MIN_STACK_SIZE
	.align		4
.L_543:
        /*0bdc*/ 	.byte	0x04, 0x12
        /*0bde*/ 	.short	(.L_545 - .L_544)
	.align		4
.L_544:
        /*0be0*/ 	.word	index@(_ZN2at6native27unrolled_elementwise_kernelIZZZNS0_25tanh_backward_kernel_cudaERNS_18TensorIteratorBaseEENKUlvE0_clEvENKUlvE0_clEvEUlffE_St5arrayIPcLm3EELi4E23TrivialOffsetCalculatorILi2EjESA_ILi1EjENS0_6memory12LoadWithCastILi2EEENSD_13StoreWithCastILi1EEEEEviT_T0_T2_T3_T4_T5_)
        /*0be4*/ 	.word	0x00000000


	//----- nvinfo : EIATTR_MIN_STACK_SIZE
	.align		4
.L_545:
        /*0be8*/ 	.byte	0x04, 0x12
        /*0bea*/ 	.short	(.L_547 - .L_546)
	.align		4
.L_546:
        /*0bec*/ 	.word	index@(_ZN2at6native18elementwise_kernelILi128ELi2EZNS0_22gpu_kernel_impl_nocastIZZZNS0_25tanh_backward_kernel_cudaERNS_18TensorIteratorBaseEENKUlvE0_clEvENKUlvE0_clEvEUlffE_EEvS4_RKT_EUliE_EEviT1_)
        /*0bf0*/ 	.word	0x00000000


	//----- nvinfo : EIATTR_MIN_STACK_SIZE
	.align		4
.L_547:
        /*0bf4*/ 	.byte	0x04, 0x12
        /*0bf6*/ 	.short	(.L_549 - .L_548)
	.align		4
.L_548:
        /*0bf8*/ 	.word	index@(_ZN2at6native27unrolled_elementwise_kernelIZZZNS0_25tanh_backward_kernel_cudaERNS_18TensorIteratorBaseEENKUlvE0_clEvENKUlvE0_clEvEUlffE_St5arrayIPcLm3EELi4E23TrivialOffsetCalculatorILi2EjESA_ILi1EjENS0_6memory15LoadWithoutCastENSD_16StoreWithoutCastEEEviT_T0_T2_T3_T4_T5_)
        /*0bfc*/ 	.word	0x00000000


	//----- nvinfo : EIATTR_MIN_STACK_SIZE
	.align		4
.L_549:
        /*0c00*/ 	.byte	0x04, 0x12
        /*0c02*/ 	.short	(.L_551 - .L_550)
	.align		4
.L_550:
        /*0c04*/ 	.word	index@(_ZN2at6native29vectorized_elementwise_kernelILi2EZZZNS0_25tanh_backward_kernel_cudaERNS_18TensorIteratorBaseEENKUlvE0_clEvENKUlvE0_clEvEUlffE_St5arrayIPcLm3EEEEviT0_T1_)
        /*0c08*/ 	.word	0x00000000


	//----- nvinfo : EIATTR_MIN_STACK_SIZE
	.align		4
.L_551:
        /*0c0c*/ 	.byte	0x04, 0x12
        /*0c0e*/ 	.short	(.L_553 - .L_552)
	.align		4
.L_552:
        /*0c10*/ 	.word	index@(_ZN2at6native29vectorized_elementwise_kernelILi4EZZZNS0_25tanh_backward_kernel_cudaERNS_18TensorIteratorBaseEENKUlvE0_clEvENKUlvE0_clEvEUlffE_St5arrayIPcLm3EEEEviT0_T1_)
        /*0c14*/ 	.word	0x00000000


	//----- nvinfo : EIATTR_MIN_STACK_SIZE
	.align		4
.L_553:
        /*0c18*/ 	.byte	0x04, 0x12
        /*0c1a*/ 	.short	(.L_555 - .L_554)
	.align		4
.L_554:
        /*0c1c*/ 	.word	index@(_ZN2at6native29vectorized_elementwise_kernelILi8EZZZNS0_25tanh_backward_kernel_cudaERNS_18TensorIteratorBaseEENKUlvE0_clEvENKUlvE0_clEvEUlffE_St5arrayIPcLm3EEEEviT0_T1_)
        /*0c20*/ 	.word	0x00000000


	//----- nvinfo : EIATTR_MIN_STACK_SIZE
	.align		4
.L_555:
        /*0c24*/ 	.byte	0x04, 0x12
        /*0c26*/ 	.short	(.L_557 - .L_556)
	.align		4
.L_556:
        /*0c28*/ 	.word	index@(_ZN2at6native18elementwise_kernelILi128ELi4EZNS0_15gpu_kernel_implIZZZNS0_25tanh_backward_kernel_cudaERNS_18TensorIteratorBaseEENKUlvE0_clEvENKUlvE_clEvEUlddE_EEvS4_RKT_EUliE_EEviT1_)
        /*0c2c*/ 	.word	0x00000000


	//----- nvinfo : EIATTR_MIN_STACK_SIZE
	.align		4
.L_557:
        /*0c30*/ 	.byte	0x04, 0x12
        /*0c32*/ 	.short	(.L_559 - .L_558)
	.align		4
.L_558:
        /*0c34*/ 	.word	index@(_ZN2at6native27unrolled_elementwise_kernelIZZZNS0_25tanh_backward_kernel_cudaERNS_18TensorIteratorBaseEENKUlvE0_clEvENKUlvE_clEvEUlddE_St5arrayIPcLm3EELi4E23TrivialOffsetCalculatorILi2EjESA_ILi1EjENS0_6memory12LoadWithCastILi2EEENSD_13StoreWithCastILi1EEEEEviT_T0_T2_T3_T4_T5_)
        /*0c38*/ 	.word	0x00000000


	//----- nvinfo : EIATTR_MIN_STACK_SIZE
	.align		4
.L_559:
        /*0c3c*/ 	.byte	0x04, 0x12
        /*0c3e*/ 	.short	(.L_561 - .L_560)
	.align		4
.L_560:
        /*0c40*/ 	.word	index@(_ZN2at6native18elementwise_kernelILi128ELi2EZNS0_22gpu_kernel_impl_nocastIZZZNS0_25tanh_backward_kernel_cudaERNS_18TensorIteratorBaseEENKUlvE0_clEvENKUlvE_clEvEUlddE_EEvS4_RKT_EUliE_EEviT1_)
        /*0c44*/ 	.word	0x00000000


	//----- nvinfo : EIATTR_MIN_STACK_SIZE
	.align		4
.L_561:
        /*0c48*/ 	.byte	0x04, 0x12
        /*0c4a*/ 	.short	(.L_563 - .L_562)
	.align		4
.L_562:
        /*0c4c*/ 	.word	index@(_ZN2at6native27unrolled_elementwise_kernelIZZZNS0_25tanh_backward_kernel_cudaERNS_18TensorIteratorBaseEENKUlvE0_clEvENKUlvE_clEvEUlddE_St5arrayIPcLm3EELi4E23TrivialOffsetCalculatorILi2EjESA_ILi1EjENS0_6memory15LoadWithoutCastENSD_16StoreWithoutCastEEEviT_T0_T2_T3_T4_T5_)
        /*0c50*/ 	.word	0x00000000


	//----- nvinfo : EIATTR_MIN_STACK_SIZE
	.align		4
.L_563:
        /*0c54*/ 	.byte	0x04, 0x12
        /*0c56*/ 	.short	(.L_565 - .L_564)
	.align		4
.L_564:
        /*0c58*/ 	.word	index@(_ZN2at6native29vectorized_elementwise_kernelILi2EZZZNS0_25tanh_backward_kernel_cudaERNS_18TensorIteratorBaseEENKUlvE0_clEvENKUlvE_clEvEUlddE_St5arrayIPcLm3EEEEviT0_T1_)
        /*0c5c*/ 	.word	0x00000000


	//----- nvinfo : EIATTR_MIN_STACK_SIZE
	.align		4
.L_565:
        /*0c60*/ 	.byte	0x04, 0x12
        /*0c62*/ 	.short	(.L_567 - .L_566)
	.align		4
.L_566:
        /*0c64*/ 	.word	index@(_ZN2at6native29vectorized_elementwise_kernelILi4EZZZNS0_25tanh_backward_kernel_cudaERNS_18TensorIteratorBaseEENKUlvE0_clEvENKUlvE_clEvEUlddE_St5arrayIPcLm3EEEEviT0_T1_)
        /*0c68*/ 	.word	0x00000000


	//----- nvinfo : EIATTR_MIN_STACK_SIZE
	.align		4
.L_567:
        /*0c6c*/ 	.byte	0x04, 0x12
        /*0c6e*/ 	.short	(.L_569 - .L_568)
	.align		4
.L_568:
        /*0c70*/ 	.word	index@(_ZN2at6native29vectorized_elementwise_kernelILi8EZZZNS0_25tanh_backward_kernel_cudaERNS_18TensorIteratorBaseEENKUlvE0_clEvENKUlvE_clEvEUlddE_St5arrayIPcLm3EEEEviT0_T1_)
        /*0c74*/ 	.word	0x00000000


	//----- nvinfo : EIATTR_MIN_STACK_SIZE
	.align		4
.L_569:
        /*0c78*/ 	.byte	0x04, 0x12
        /*0c7a*/ 	.short	(.L_571 - .L_570)
	.align		4
.L_570:
        /*0c7c*/ 	.word	index@(_ZN2at6native18elementwise_kernelILi128ELi4EZNS0_15gpu_kernel_implIZZZNS0_26logit_backward_kernel_cudaERNS_18TensorIteratorBaseERKN3c106ScalarEENKUlvE_clEvENKUlvE2_clEvEUlNS5_8BFloat16ESB_E0_EEvS4_RKT_EUliE_EEviT1_)
        /*0c80*/ 	.word	0x00000000


	//----- nvinfo : EIATTR_MIN_STACK_SIZE
	.align		4
.L_571:
        /*0c84*/ 	.byte	0x04, 0x12
        /*0c86*/ 	.short	(.L_573 - .L_572)
	.align		4
.L_572:
        /*0c88*/ 	.word	index@(_ZN2at6native27unrolled_elementwise_kernelIZZZNS0_26logit_backward_kernel_cudaERNS_18TensorIteratorBaseERKN3c106ScalarEENKUlvE_clEvENKUlvE2_clEvEUlNS4_8BFloat16ESA_E0_St5arrayIPcLm3EELi4E23TrivialOffsetCalculatorILi2EjESF_ILi1EjENS0_6memory12LoadWithCastILi2EEENSI_13StoreWithCastILi1EEEEEviT_T0_T2_T3_T4_T5_)
        /*0c8c*/ 	.word	0x00000000


	//----- nvinfo : EIATTR_MIN_STACK_SIZE
	.align		4
.L_573:
        /*0c90*/ 	.byte	0x04, 0x12
        /*0c92*/ 	.short	(.L_575 - .L_574)
	.align		4
.L_574:
        /*0c94*/ 	.word	index@(_ZN2at6native18elementwise_kernelILi128ELi4EZNS0_22gpu_kernel_impl_nocastIZZZNS0_26logit_backward_kernel_cudaERNS_18TensorIteratorBaseERKN3c106ScalarEENKUlvE_clEvENKUlvE2_clEvEUlNS5_8BFloat16ESB_E0_EEvS4_RKT_EUliE_EEviT1_)
        /*0c98*/ 	.word	0x00000000


	//----- nvinfo : EIATTR_MIN_STACK_SIZE
	.align		4
.L_575:
        /*0c9c*/ 	.byte	0x04, 0x12
        /*0c9e*/ 	.short	(.L_577 - .L_576)
	.align		4
.L_576:
        /*0ca0*/ 	.word	index@(_ZN2at6native27unrolled_elementwise_kernelIZZZNS0_26logit_backward_kernel_cudaERNS_18TensorIteratorBaseERKN3c106ScalarEENKUlvE_clEvENKUlvE2_clEvEUlNS4_8BFloat16ESA_E0_St5arrayIPcLm3EELi4E23TrivialOffsetCalculatorILi2EjESF_ILi1EjENS0_6memory15LoadWithoutCastENSI_16StoreWithoutCastEEEviT_T0_T2_T3_T4_T5_)
        /*0ca4*/ 	.word	0x00000000


	//----- nvinfo : EIATTR_MIN_STACK_SIZE
	.align		4
.L_577:
        /*0ca8*/ 	.byte	0x04, 0x12
        /*0caa*/ 	.short	(.L_579 - .L_578)
	.align		4
.L_578:
        /*0cac*/ 	.word	index@(_ZN2at6native29vectorized_elementwise_kernelILi2EZZZNS0_26logit_backward_kernel_cudaERNS_18TensorIteratorBaseERKN3c106ScalarEENKUlvE_clEvENKUlvE2_clEvEUlNS4_8BFloat16ESA_E0_St5arrayIPcLm3EEEEviT0_T1_)
        /*0cb0*/ 	.word	0x00000000


	//----- nvinfo : EIATTR_MIN_STACK_SIZE
	.align		4
.L_579:
        /*0cb4*/ 	.byte	0x04, 0x12
        /*0cb6*/ 	.short	(.L_581 - .L_580)
	.align		4
.L_580:
        /*0cb8*/ 	.word	index@(_ZN2at6native29vectorized_elementwise_kernelILi4EZZZNS0_26logit_backward_kernel_cudaERNS_18TensorIteratorBaseERKN3c106ScalarEENKUlvE_clEvENKUlvE2_clEvEUlNS4_8BFloat16ESA_E0_St5arrayIPcLm3EEEEviT0_T1_)
        /*0cbc*/ 	.word	0x00000000


	//----- nvinfo : EIATTR_MIN_STACK_SIZE
	.align		4
.L_581:
        /*0cc0*/ 	.byte	0x04, 0x12
        /*0cc2*/ 	.short	(.L_583 - .L_582)
	.align		4
.L_582:
        /*0cc4*/ 	.word	index@(_ZN2at6native29vectorized_elementwise_kernelILi8EZZZNS0_26logit_backward_kernel_cudaERNS_18TensorIteratorBaseERKN3c106ScalarEENKUlvE_clEvENKUlvE2_clEvEUlNS4_8BFloat16ESA_E0_St5arrayIPcLm3EEEEviT0_T1_)
        /*0cc8*/ 	.word	0x00000000


	//----- nvinfo : EIATTR_MIN_STACK_SIZE
	.align		4
.L_583:
        /*0ccc*/ 	.byte	0x04, 0x12
        /*0cce*/ 	.short	(.L_585 - .L_584)
	.align		4
.L_584:
        /*0cd0*/ 	.word	index@(_ZN2at6native18elementwise_kernelILi128ELi4EZNS0_15gpu_kernel_implIZZZNS0_26logit_backward_kernel_cudaERNS_18TensorIteratorBaseERKN3c106ScalarEENKUlvE_clEvENKUlvE2_clEvEUlNS5_8BFloat16ESB_E_EEvS4_RKT_EUliE_EEviT1_)
        /*0cd4*/ 	.word	0x00000000


	//----- nvinfo : EIATTR_MIN_STACK_SIZE
	.align		4
.L_585:
        /*0cd8*/ 	.byte	0x04, 0x12
        /*0cda*/ 	.short	(.L_587 - .L_586)
	.align		4
.L_586:
        /*0cdc*/ 	.word	index@(_ZN2at6native27unrolled_elementwise_kernelIZZZNS0_26logit_backward_kernel_cudaERNS_18TensorIteratorBaseERKN3c106ScalarEENKUlvE_clEvENKUlvE2_clEvEUlNS4_8BFloat16ESA_E_St5arrayIPcLm3EELi4E23TrivialOffsetCalculatorILi2EjESF_ILi1EjENS0_6memory12LoadWithCastILi2EEENSI_13StoreWithCastILi1EEEEEviT_T0_T2_T3_T4_T5_)
        /*0ce0*/ 	.word	0x00000000


	//----- nvinfo : EIATTR_MIN_STACK_SIZE
	.align		4
.L_587:
        /*0ce4*/ 	.byte	0x04, 0x12
        /*0ce6*/ 	.short	(.L_589 - .L_588)
	.align		4
.L_588:
        /*0ce8*/ 	.word	index@(_ZN2at6native18elementwise_kernelILi128ELi4EZNS0_22gpu_kernel_impl_nocastIZZZNS0_26logit_backward_kernel_cudaERNS_18TensorIteratorBaseERKN3c106ScalarEENKUlvE_clEvENKUlvE2_clEvEUlNS5_8BFloat16ESB_E_EEvS4_RKT_EUliE_EEviT1_)
        /*0cec*/ 	.word	0x00000000


	//----- nvinfo : EIATTR_MIN_STACK_SIZE
	.align		4
.L_589:
        /*0cf0*/ 	.byte	0x04, 0x12
        /*0cf2*/ 	.short	(.L_591 - .L_590)
	.align		4
.L_590:
        /*0cf4*/ 	.word	index@(_ZN2at6native27unrolled_elementwise_kernelIZZZNS0_26logit_backward_kernel_cudaERNS_18TensorIteratorBaseERKN3c106ScalarEENKUlvE_clEvENKUlvE2_clEvEUlNS4_8BFloat16ESA_E_St5arrayIPcLm3EELi4E23TrivialOffsetCalculatorILi2EjESF_ILi1EjENS0_6memory15LoadWithoutCastENSI_16StoreWithoutCastEEEviT_T0_T2_T3_T4_T5_)
        /*0cf8*/ 	.word	0x00000000


	//----- nvinfo : EIATTR_MIN_STACK_SIZE
	.align		4
.L_591:
        /*0cfc*/ 	.byte	0x04, 0x12
        /*0cfe*/ 	.short	(.L_593 - .L_592)
	.align		4
.L_592:
        /*0d00*/ 	.word	index@(_ZN2at6native29vectorized_elementwise_kernelILi2EZZZNS0_26logit_backward_kernel_cudaERNS_18TensorIteratorBaseERKN3c106ScalarEENKUlvE_clEvENKUlvE2_clEvEUlNS4_8BFloat16ESA_E_St5arrayIPcLm3EEEEviT0_T1_)
        /*0d04*/ 	.word	0x00000000


	//----- nvinfo : EIATTR_MIN_STACK_SIZE
	.align		4
.L_593:
        /*0d08*/ 	.byte	0x04, 0x12
        /*0d0a*/ 	.short	(.L_595 - .L_594)
	.align		4
.L_594:
        /*0d0c*/ 	.word	index@(_ZN2at6native29vectorized_elementwise_kernelILi4EZZZNS0_26logit_backward_kernel_cudaERNS_18TensorIteratorBaseERKN3c106ScalarEENKUlvE_clEvENKUlvE2_clEvEUlNS4_8BFloat16ESA_E_St5arrayIPcLm3EEEEviT0_T1_)
        /*0d10*/ 	.word	0x00000000


	//----- nvinfo : EIATTR_MIN_STACK_SIZE
	.align		4
.L_595:
        /*0d14*/ 	.byte	0x04, 0x12
        /*0d16*/ 	.short	(.L_597 - .L_596)
	.align		4
.L_596:
        /*0d18*/ 	.word	index@(_ZN2at6native29vectorized_elementwise_kernelILi8EZZZNS0_26logit_backward_kernel_cudaERNS_18TensorIteratorBaseERKN3c106ScalarEENKUlvE_clEvENKUlvE2_clEvEUlNS4_8BFloat16ESA_E_St5arrayIPcLm3EEEEviT0_T1_)
        /*0d1c*/ 	.word	0x00000000


	//----- nvinfo : EIATTR_MIN_STACK_SIZE
	.align		4
.L_597:
        /*0d20*/ 	.byte	0x04, 0x12
        /*0d22*/ 	.short	(.L_599 - .L_598)
	.align		4
.L_598:
        /*0d24*/ 	.word	index@(_ZN2at6native18elementwise_kernelILi128ELi4EZNS0_15gpu_kernel_implIZZZNS0_26logit_backward_kernel_cudaERNS_18TensorIteratorBaseERKN3c106ScalarEENKUlvE_clEvENKUlvE1_clEvEUlNS5_4HalfESB_E0_EEvS4_RKT_EUliE_EEviT1_)
        /*0d28*/ 	.word	0x00000000


	//----- nvinfo : EIATTR_MIN_STACK_SIZE
	.align		4
.L_599:
        /*0d2c*/ 	.byte	0x04, 0x12
        /*0d2e*/ 	.short	(.L_601 - .L_600)
	.align		4
.L_600:
        /*0d30*/ 	.word	index@(_ZN2at6native27unrolled_elementwise_kernelIZZZNS0_26logit_backward_kernel_cudaERNS_18TensorIteratorBaseERKN3c106ScalarEENKUlvE_clEvENKUlvE1_clEvEUlNS4_4HalfESA_E0_St5arrayIPcLm3EELi4E23TrivialOffsetCalculatorILi2EjESF_ILi1EjENS0_6memory12LoadWithCastILi2EEENSI_13StoreWithCastILi1EEEEEviT_T0_T2_T3_T4_T5_)
        /*0d34*/ 	.word	0x00000000


	//----- nvinfo : EIATTR_MIN_STACK_SIZE
	.align		4
.L_601:
        /*0d38*/ 	.byte	0x04, 0x12
        /*0d3a*/ 	.short	(.L_603 - .L_602)
	.align		4
.L_602:
        /*0d3c*/ 	.word	index@(_ZN2at6native18elementwise_kernelILi128ELi4EZNS0_22gpu_kernel_impl_nocastIZZZNS0_26logit_backward_kernel_cudaERNS_18TensorIteratorBaseERKN3c106ScalarEENKUlvE_clEvENKUlvE1_clEvEUlNS5_4HalfESB_E0_EEvS4_RKT_EUliE_EEviT1_)
        /*0d40*/ 	.word	0x00000000


	//----- nvinfo : EIATTR_MIN_STACK_SIZE
	.align		4
.L_603:
        /*0d44*/ 	.byte	0x04, 0x12
        /*0d46*/ 	.short	(.L_605 - .L_604)
	.align		4
.L_604:
        /*0d48*/ 	.word	index@(_ZN2at6native27unrolled_elementwise_kernelIZZZNS0_26logit_backward_kernel_cudaERNS_18TensorIteratorBaseERKN3c106ScalarEENKUlvE_clEvENKUlvE1_clEvEUlNS4_4HalfESA_E0_St5arrayIPcLm3EELi4E23TrivialOffsetCalculatorILi2EjESF_ILi1EjENS0_6memory15LoadWithoutCastENSI_16StoreWithoutCastEEEviT_T0_T2_T3_T4_T5_)
        /*0d4c*/ 	.word	0x00000000


	//----- nvinfo : EIATTR_MIN_STACK_SIZE
	.align		4
.L_605:
        /*0d50*/ 	.byte	0x04, 0x12
        /*0d52*/ 	.short	(.L_607 - .L_606)
	.align		4
.L_606:
        /*0d54*/ 	.word	index@(_ZN2at6native29vectorized_elementwise_kernelILi2EZZZNS0_26logit_backward_kernel_cudaERNS_18TensorIteratorBaseERKN3c106ScalarEENKUlvE_clEvENKUlvE1_clEvEUlNS4_4HalfESA_E0_St5arrayIPcLm3EEEEviT0_T1_)
        /*0d58*/ 	.word	0x00000000


	//----- nvinfo : EIATTR_MIN_STACK_SIZE
	.align		4
.L_607:
        /*0d5c*/ 	.byte	0x04, 0x12
        /*0d5e*/ 	.short	(.L_609 - .L_608)
	.align		4
.L_608:
        /*0d60*/ 	.word	index@(_ZN2at6native29vectorized_elementwise_kernelILi4EZZZNS0_26logit_backward_kernel_cudaERNS_18TensorIteratorBaseERKN3c106ScalarEENKUlvE_clEvENKUlvE1_clEvEUlNS4_4HalfESA_E0_St5arrayIPcLm3EEEEviT0_T1_)
        /*0d64*/ 	.word	0x00000000


	//----- nvinfo : EIATTR_MIN_STACK_SIZE
	.align		4
.L_609:
        /*0d68*/ 	.byte	0x04, 0x12
        /*0d6a*/ 	.short	(.L_611 - .L_610)
	.align		4
.L_610:
        /*0d6c*/ 	.word	index@(_ZN2at6native29vectorized_elementwise_kernelILi8EZZZNS0_26logit_backward_kernel_cudaERNS_18TensorIteratorBaseERKN3c106ScalarEENKUlvE_clEvENKUlvE1_clEvEUlNS4_4HalfESA_E0_St5arrayIPcLm3EEEEviT0_T1_)
        /*0d70*/ 	.word	0x00000000


	//----- nvinfo : EIATTR_MIN_STACK_SIZE
	.align		4
.L_611:
        /*0d74*/ 	.byte	0x04, 0x12
        /*0d76*/ 	.short	(.L_613 - .L_612)
	.align		4
.L_612:
        /*0d78*/ 	.word	index@(_ZN2at6native18elementwise_kernelILi128ELi4EZNS0_15gpu_kernel_implIZZZNS0_26logit_backward_kernel_cudaERNS_18TensorIteratorBaseERKN3c106ScalarEENKUlvE_clEvENKUlvE1_clEvEUlNS5_4HalfESB_E_EEvS4_RKT_EUliE_EEviT1_)
        /*0d7c*/ 	.word	0x00000000


	//----- nvinfo : EIATTR_MIN_STACK_SIZE
	.align		4
.L_613:
        /*0d80*/ 	.byte	0x04, 0x12
        /*0d82*/ 	.short	(.L_615 - .L_614)
	.align		4
.L_614:
        /*0d84*/ 	.word	index@(_ZN2at6native27unrolled_elementwise_kernelIZZZNS0_26logit_backward_kernel_cudaERNS_18TensorIteratorBaseERKN3c106ScalarEENKUlvE_clEvENKUlvE1_clEvEUlNS4_4HalfESA_E_St5arrayIPcLm3EELi4E23TrivialOffsetCalculatorILi2EjESF_ILi1EjENS0_6memory12LoadWithCastILi2EEENSI_13StoreWithCastILi1EEEEEviT_T0_T2_T3_T4_T5_)
        /*0d88*/ 	.word	0x00000000


	//----- nvinfo : EIATTR_MIN_STACK_SIZE
	.align		4
.L_615:
        /*0d8c*/ 	.byte	0x04, 0x12
        /*0d8e*/ 	.short	(.L_617 - .L_616)
	.align		4
.L_616:
        /*0d90*/ 	.word	index@(_ZN2at6native18elementwise_kernelILi128ELi4EZNS0_22gpu_kernel_impl_nocastIZZZNS0_26logit_backward_kernel_cudaERNS_18TensorIteratorBaseERKN3c106ScalarEENKUlvE_clEvENKUlvE1_clEvEUlNS5_4HalfESB_E_EEvS4_RKT_EUliE_EEviT1_)
        /*0d94*/ 	.word	0x00000000


	//----- nvinfo : EIATTR_MIN_STACK_SIZE
	.align		4
.L_617:
        /*0d98*/ 	.byte	0x04, 0x12
        /*0d9a*/ 	.short	(.L_619 - .L_618)
	.align		4
.L_618:
        /*0d9c*/ 	.word	index@(_ZN2at6native27unrolled_elementwise_kernelIZZZNS0_26logit_backward_kernel_cudaERNS_18TensorIteratorBaseERKN3c106ScalarEENKUlvE_clEvENKUlvE1_clEvEUlNS4_4HalfESA_E_St5arrayIPcLm3EELi4E23TrivialOffsetCalculatorILi2EjESF_ILi1EjENS0_6memory15LoadWithoutCastENSI_16StoreWithoutCastEEEviT_T0_T2_T3_T4_T5_)
        /*0da0*/ 	.word	0x00000000


	//----- nvinfo : EIATTR_MIN_STACK_SIZE
	.align		4
.L_619:
        /*0da4*/ 	.byte	0x04, 0x12
        /*0da6*/ 	.short	(.L_621 - .L_620)
	.align		4
.L_620:
        /*0da8*/ 	.word	index@(_ZN2at6native29vectorized_elementwise_kernelILi2EZZZNS0_26logit_backward_kernel_cudaERNS_18TensorIteratorBaseERKN3c106ScalarEENKUlvE_clEvENKUlvE1_clEvEUlNS4_4HalfESA_E_St5arrayIPcLm3EEEEviT0_T1_)
        /*0dac*/ 	.word	0x00000000


	//----- nvinfo : EIATTR_MIN_STACK_SIZE
	.align		4
.L_621:
        /*0db0*/ 	.byte	0x04, 0x12
        /*0db2*/ 	.short	(.L_623 - .L_622)
	.align		4
.L_622:
        /*0db4*/ 	.word	index@(_ZN2at6native29vectorized_elementwise_kernelILi4EZZZNS0_26logit_backward_kernel_cudaERNS_18TensorIteratorBaseERKN3c106ScalarEENKUlvE_clEvENKUlvE1_clEvEUlNS4_4HalfESA_E_St5arrayIPcLm3EEEEviT0_T1_)
        /*0db8*/ 	.word	0x00000000


	//----- nvinfo : EIATTR_MIN_STACK_SIZE
	.align		4
.L_623:
        /*0dbc*/ 	.byte	0x04, 0x12
        /*0dbe*/ 	.short	(.L_625 - .L_624)
	.align		4
.L_624:
        /*0dc0*/ 	.word	index@(_ZN2at6native29vectorized_elementwise_kernelILi8EZZZNS0_26logit_backward_kernel_cudaERNS_18TensorIteratorBaseERKN3c106ScalarEENKUlvE_clEvENKUlvE1_clEvEUlNS4_4HalfESA_E_St5arrayIPcLm3EEEEviT0_T1_)
        /*0dc4*/ 	.word	0x00000000


	//----- nvinfo : EIATTR_MIN_STACK_SIZE
	.align		4
.L_625:
        /*0dc8*/ 	.byte	0x04, 0x12
        /*0dca*/ 	.short	(.L_627 - .L_626)
	.align		4
.L_626:
        /*0dcc*/ 	.word	index@(_ZN2at6native18elementwise_kernelILi128ELi4EZNS0_15gpu_kernel_implIZZZNS0_26logit_backward_kernel_cudaERNS_18TensorIteratorBaseERKN3c106ScalarEENKUlvE_clEvENKUlvE0_clEvEUlffE0_EEvS4_RKT_EUliE_EEviT1_)
        /*0dd0*/ 	.word	0x00000000


	//----- nvinfo : EIATTR_MIN_STACK_SIZE
	.align		4
.L_627:
        /*0dd4*/ 	.byte	0x04, 0x12
        /*0dd6*/ 	.short	(.L_629 - .L_628)
	.align		4
.L_628:
        /*0dd8*/ 	.word	index@(_ZN2at6native27unrolled_elementwise_kernelIZZZNS0_26logit_backward_kernel_cudaERNS_18TensorIteratorBaseERKN3c106ScalarEENKUlvE_clEvENKUlvE0_clEvEUlffE0_St5arrayIPcLm3EELi4E23TrivialOffsetCalculatorILi2EjESE_ILi1EjENS0_6memory12LoadWithCastILi2EEENSH_13StoreWithCastILi1EEEEEviT_T0_T2_T3_T4_T5_)
        /*0ddc*/ 	.word	0x00000000


	//----- nvinfo : EIATTR_MIN_STACK_SIZE
	.align		4
.L_629:
        /*0de0*/ 	.byte	0x04, 0x12
        /*0de2*/ 	.short	(.L_631 - .L_630)
	.align		4
.L_630:
        /*0de4*/ 	.word	index@(_ZN2at6native18elementwise_kernelILi128ELi2EZNS0_22gpu_kernel_impl_nocastIZZZNS0_26logit_backward_kernel_cudaERNS_18TensorIteratorBaseERKN3c106ScalarEENKUlvE_clEvENKUlvE0_clEvEUlffE0_EEvS4_RKT_EUliE_EEviT1_)
        /*0de8*/ 	.word	0x00000000


	//----- nvinfo : EIATTR_MIN_STACK_SIZE
	.align		4
.L_631:
        /*0dec*/ 	.byte	0x04, 0x12
        /*0dee*/ 	.short	(.L_633 - .L_632)
	.align		4
.L_632:
        /*0df0*/ 	.word	index@(_ZN2at6native27unrolled_elementwise_kernelIZZZNS0_26logit_backward_kernel_cudaERNS_18TensorIteratorBaseERKN3c106ScalarEENKUlvE_clEvENKUlvE0_clEvEUlffE0_St5arrayIPcLm3EELi4E23TrivialOffsetCalculatorILi2EjESE_ILi1EjENS0_6memory15LoadWithoutCastENSH_16StoreWithoutCastEEEviT_T0_T2_T3_T4_T5_)
        /*0df4*/ 	.word	0x00000000


	//----- nvinfo : EIATTR_MIN_STACK_SIZE
	.align		4
.L_633:
        /*0df8*/ 	.byte	0x04, 0x12
        /*0dfa*/ 	.short	(.L_635 - .L_634)
	.align		4
.L_634:
        /*0dfc*/ 	.word	index@(_ZN2at6native29vectorized_elementwise_kernelILi2EZZZNS0_26logit_backward_kernel_cudaERNS_18TensorIteratorBaseERKN3c106ScalarEENKUlvE_clEvENKUlvE0_clEvEUlffE0_St5arrayIPcLm3EEEEviT0_T1_)
        /*0e00*/ 	.word	0x00000000


	//----- nvinfo : EIATTR_MIN_STACK_SIZE
	.align		4
.L_635:
        /*0e04*/ 	.byte	0x04, 0x12
        /*0e06*/ 	.short	(.L_637 - .L_636)
	.align		4
.L_636:
        /*0e08*/ 	.word	index@(_ZN2at6native29vectorized_elementwise_kernelILi4EZZZNS0_26logit_backward_kernel_cudaERNS_18TensorIteratorBaseERKN3c106ScalarEENKUlvE_clEvENKUlvE0_clEvEUlffE0_St5arrayIPcLm3EEEEviT0_T1_)
        /*0e0c*/ 	.word	0x00000000


	//----- nvinfo : EIATTR_MIN_STACK_SIZE
	.align		4
.L_637:
        /*0e10*/ 	.byte	0x04, 0x12
        /*0e12*/ 	.short	(.L_639 - .L_638)
	.align		4
.L_638:
        /*0e14*/ 	.word	index@(_ZN2at6native29vectorized_elementwise_kernelILi8EZZZNS0_26logit_backward_kernel_cudaERNS_18TensorIteratorBaseERKN3c106ScalarEENKUlvE_clEvENKUlvE0_clEvEUlffE0_St5arrayIPcLm3EEEEviT0_T1_)
        /*0e18*/ 	.word	0x00000000


	//----- nvinfo : EIATTR_MIN_STACK_SIZE
	.align		4
.L_639:
        /*0e1c*/ 	.byte	0x04, 0x12
        /*0e1e*/ 	.short	(.L_641 - .L_640)
	.align		4
.L_640:
        /*0e20*/ 	.word	index@(_ZN2at6native18elementwise_kernelILi128ELi4EZNS0_15gpu_kernel_implIZZZNS0_26logit_backward_kernel_cudaERNS_18TensorIteratorBaseERKN3c106ScalarEENKUlvE_clEvENKUlvE0_clEvEUlffE_EEvS4_RKT_EUliE_EEviT1_)
        /*0e24*/ 	.word	0x00000000


	//----- nvinfo : EIATTR_MIN_STACK_SIZE
	.align		4
.L_641:
        /*0e28*/ 	.byte	0x04, 0x12
        /*0e2a*/ 	.short	(.L_643 - .L_642)
	.align		4
.L_642:
        /*0e2c*/ 	.word	index@(_ZN2at6native27unrolled_elementwise_kernelIZZZNS0_26logit_backward_kernel_cudaERNS_18TensorIteratorBaseERKN3c106ScalarEENKUlvE_clEvENKUlvE0_clEvEUlffE_St5arrayIPcLm3EELi4E23TrivialOffsetCalculatorILi2EjESE_ILi1EjENS0_6memory12LoadWithCastILi2EEENSH_13StoreWithCastILi1EEEEEviT_T0_T2_T3_T4_T5_)
        /*0e30*/ 	.word	0x00000000


	//----- nvinfo : EIATTR_MIN_STACK_SIZE
	.align		4
.L_643:
        /*0e34*/ 	.byte	0x04, 0x12
        /*0e36*/ 	.short	(.L_645 - .L_644)
	.align		4
.L_644:
        /*0e38*/ 	.word	index@(_ZN2at6native18elementwise_kernelILi128ELi2EZNS0_22gpu_kernel_impl_nocastIZZZNS0_26logit_backward_kernel_cudaERNS_18TensorIteratorBaseERKN3c106ScalarEENKUlvE_clEvENKUlvE0_clEvEUlffE_EEvS4_RKT_EUliE_EEviT1_)
        /*0e3c*/ 	.word	0x00000000


	//----- nvinfo : EIATTR_MIN_STACK_SIZE
	.align		4
.L_645:
        /*0e40*/ 	.byte	0x04, 0x12
        /*0e42*/ 	.short	(.L_647 - .L_646)
	.align		4
.L_646:
        /*0e44*/ 	.word	index@(_ZN2at6native27unrolled_elementwise_kernelIZZZNS0_26logit_backward_kernel_cudaERNS_18TensorIteratorBaseERKN3c106ScalarEENKUlvE_clEvENKUlvE0_clEvEUlffE_St5arrayIPcLm3EELi4E23TrivialOffsetCalculatorILi2EjESE_ILi1EjENS0_6memory15LoadWithoutCastENSH_16StoreWithoutCastEEEviT_T0_T2_T3_T4_T5_)
        /*0e48*/ 	.word	0x00000000


	//----- nvinfo : EIATTR_MIN_STACK_SIZE
	.align		4
.L_647:
        /*0e4c*/ 	.byte	0x04, 0x12
        /*0e4e*/ 	.short	(.L_649 - .L_648)
	.align		4
.L_648:
        /*0e50*/ 	.word	index@(_ZN2at6native29vectorized_elementwise_kernelILi2EZZZNS0_26logit_backward_kernel_cudaERNS_18TensorIteratorBaseERKN3c106ScalarEENKUlvE_clEvENKUlvE0_clEvEUlffE_St5arrayIPcLm3EEEEviT0_T1_)
        /*0e54*/ 	.word	0x00000000


	//----- nvinfo : EIATTR_MIN_STACK_SIZE
	.align		4
.L_649:
        /*0e58*/ 	.byte	0x04, 0x12
        /*0e5a*/ 	.short	(.L_651 - .L_650)
	.align		4
.L_650:
        /*0e5c*/ 	.word	index@(_ZN2at6native29vectorized_elementwise_kernelILi4EZZZNS0_26logit_backward_kernel_cudaERNS_18TensorIteratorBaseERKN3c106ScalarEENKUlvE_clEvENKUlvE0_clEvEUlffE_St5arrayIPcLm3EEEEviT0_T1_)
        /*0e60*/ 	.word	0x00000000


	//----- nvinfo : EIATTR_MIN_STACK_SIZE
	.align		4
.L_651:
        /*0e64*/ 	.byte	0x04, 0x12
        /*0e66*/ 	.short	(.L_653 - .L_652)
	.align		4
.L_652:
        /*0e68*/ 	.word	index@(_ZN2at6native29vectorized_elementwise_kernelILi8EZZZNS0_26logit_backward_kernel_cudaERNS_18TensorIteratorBaseERKN3c106ScalarEENKUlvE_clEvENKUlvE0_clEvEUlffE_St5arrayIPcLm3EEEEviT0_T1_)
        /*0e6c*/ 	.word	0x00000000


	//----- nvinfo : EIATTR_MIN_STACK_SIZE
	.align		4
.L_653:
        /*0e70*/ 	.byte	0x04, 0x12
        /*0e72*/ 	.short	(.L_655 - .L_654)
	.align		4
.L_654:
        /*0e74*/ 	.word	index@(_ZN2at6native18elementwise_kernelILi128ELi4EZNS0_15gpu_kernel_implIZZZNS0_26logit_backward_kernel_cudaERNS_18TensorIteratorBaseERKN3c106ScalarEENKUlvE_clEvENKUlvE_clEvEUlddE0_EEvS4_RKT_EUliE_EEviT1_)
        /*0e78*/ 	.word	0x00000000


	//----- nvinfo : EIATTR_MIN_STACK_SIZE
	.align		4
.L_655:
        /*0e7c*/ 	.byte	0x04, 0x12
        /*0e7e*/ 	.short	(.L_657 - .L_656)
	.align		4
.L_656:
        /*0e80*/ 	.word	index@(_ZN2at6native27unrolled_elementwise_kernelIZZZNS0_26logit_backward_kernel_cudaERNS_18TensorIteratorBaseERKN3c106ScalarEENKUlvE_clEvENKUlvE_clEvEUlddE0_St5arrayIPcLm3EELi4E23TrivialOffsetCalculatorILi2EjESE_ILi1EjENS0_6memory12LoadWithCastILi2EEENSH_13StoreWithCastILi1EEEEEviT_T0_T2_T3_T4_T5_)
        /*0e84*/ 	.word	0x00000008


	//----- nvinfo : EIATTR_MIN_STACK_SIZE
	.align		4
.L_657:
        /*0e88*/ 	.byte	0x04, 0x12
        /*0e8a*/ 	.short	(.L_659 - .L_658)
	.align		4
.L_658:
        /*0e8c*/ 	.word	index@(_ZN2at6native18elementwise_kernelILi128ELi2EZNS0_22gpu_kernel_impl_nocastIZZZNS0_26logit_backward_kernel_cudaERNS_18TensorIteratorBaseERKN3c106ScalarEENKUlvE_clEvENKUlvE_clEvEUlddE0_EEvS4_RKT_EUliE_EEviT1_)
        /*0e90*/ 	.word	0x00000000


	//----- nvinfo : EIATTR_MIN_STACK_SIZE
	.align		4
.L_659:
        /*0e94*/ 	.byte	0x04, 0x12
        /*0e96*/ 	.short	(.L_661 - .L_660)
	.align		4
.L_660:
        /*0e98*/ 	.word	index@(_ZN2at6native27unrolled_elementwise_kernelIZZZNS0_26logit_backward_kernel_cudaERNS_18TensorIteratorBaseERKN3c106ScalarEENKUlvE_clEvENKUlvE_clEvEUlddE0_St5arrayIPcLm3EELi4E23TrivialOffsetCalculatorILi2EjESE_ILi1EjENS0_6memory15LoadWithoutCastENSH_16StoreWithoutCastEEEviT_T0_T2_T3_T4_T5_)
        /*0e9c*/ 	.word	0x00000000


	//----- nvinfo : EIATTR_MIN_STACK_SIZE
	.align		4
.L_661:
        /*0ea0*/ 	.byte	0x04, 0x12
        /*0ea2*/ 	.short	(.L_663 - .L_662)
	.align		4
.L_662:
        /*0ea4*/ 	.word	index@(_ZN2at6native29vectorized_elementwise_kernelILi2EZZZNS0_26logit_backward_kernel_cudaERNS_18TensorIteratorBaseERKN3c106ScalarEENKUlvE_clEvENKUlvE_clEvEUlddE0_St5arrayIPcLm3EEEEviT0_T1_)
        /*0ea8*/ 	.word	0x00000000


	//----- nvinfo : EIATTR_MIN_STACK_SIZE
	.align		4
.L_663:
        /*0eac*/ 	.byte	0x04, 0x12
        /*0eae*/ 	.short	(.L_665 - .L_664)
	.align		4
.L_664:
        /*0eb0*/ 	.word	index@(_ZN2at6native29vectorized_elementwise_kernelILi4EZZZNS0_26logit_backward_kernel_cudaERNS_18TensorIteratorBaseERKN3c106ScalarEENKUlvE_clEvENKUlvE_clEvEUlddE0_St5arrayIPcLm3EEEEviT0_T1_)
        /*0eb4*/ 	.word	0x00000000


	//----- nvinfo : EIATTR_MIN_STACK_SIZE
	.align		4
.L_665:
        /*0eb8*/ 	.byte	0x04, 0x12
        /*0eba*/ 	.short	(.L_667 - .L_666)
	.align		4
.L_666:
        /*0ebc*/ 	.word	index@(_ZN2at6native29vectorized_elementwise_kernelILi8EZZZNS0_26logit_backward_kernel_cudaERNS_18TensorIteratorBaseERKN3c106ScalarEENKUlvE_clEvENKUlvE_clEvEUlddE0_St5arrayIPcLm3EEEEviT0_T1_)
        /*0ec0*/ 	.word	0x00000000


	//----- nvinfo : EIATTR_MIN_STACK_SIZE
	.align		4
.L_667:
        /*0ec4*/ 	.byte	0x04, 0x12
        /*0ec6*/ 	.short	(.L_669 - .L_668)
	.align		4
.L_668:
        /*0ec8*/ 	.word	index@(_ZN2at6native18elementwise_kernelILi128ELi4EZNS0_15gpu_kernel_implIZZZNS0_26logit_backward_kernel_cudaERNS_18TensorIteratorBaseERKN3c106ScalarEENKUlvE_clEvENKUlvE_clEvEUlddE_EEvS4_RKT_EUliE_EEviT1_)
        /*0ecc*/ 	.word	0x00000000


	//----- nvinfo : EIATTR_MIN_STACK_SIZE
	.align		4
.L_669:
        /*0ed0*/ 	.byte	0x04, 0x12
        /*0ed2*/ 	.short	(.L_671 - .L_670)
	.align		4
.L_670:
        /*0ed4*/ 	.word	index@(_ZN2at6native27unrolled_elementwise_kernelIZZZNS0_26logit_backward_kernel_cudaERNS_18TensorIteratorBaseERKN3c106ScalarEENKUlvE_clEvENKUlvE_clEvEUlddE_St5arrayIPcLm3EELi4E23TrivialOffsetCalculatorILi2EjESE_ILi1EjENS0_6memory12LoadWithCastILi2EEENSH_13StoreWithCastILi1EEEEEviT_T0_T2_T3_T4_T5_)
        /*0ed8*/ 	.word	0x00000008


	//----- nvinfo : EIATTR_MIN_STACK_SIZE
	.align		4
.L_671:
        /*0edc*/ 	.byte	0x04, 0x12
        /*0ede*/ 	.short	(.L_673 - .L_672)
	.align		4
.L_672:
        /*0ee0*/ 	.word	index@(_ZN2at6native18elementwise_kernelILi128ELi2EZNS0_22gpu_kernel_impl_nocastIZZZNS0_26logit_backward_kernel_cudaERNS_18TensorIteratorBaseERKN3c106ScalarEENKUlvE_clEvENKUlvE_clEvEUlddE_EEvS4_RKT_EUliE_EEviT1_)
        /*0ee4*/ 	.word	0x00000000


	//----- nvinfo : EIATTR_MIN_STACK_SIZE
	.align		4
.L_673:
        /*0ee8*/ 	.byte	0x04, 0x12
        /*0eea*/ 	.short	(.L_675 - .L_674)
	.align		4
.L_674:
        /*0eec*/ 	.word	index@(_ZN2at6native27unrolled_elementwise_kernelIZZZNS0_26logit_backward_kernel_cudaERNS_18TensorIteratorBaseERKN3c106ScalarEENKUlvE_clEvENKUlvE_clEvEUlddE_St5arrayIPcLm3EELi4E23TrivialOffsetCalculatorILi2EjESE_ILi1EjENS0_6memory15LoadWithoutCastENSH_16StoreWithoutCastEEEviT_T0_T2_T3_T4_T5_)
        /*0ef0*/ 	.word	0x00000000


	//----- nvinfo : EIATTR_MIN_STACK_SIZE
	.align		4
.L_675:
        /*0ef4*/ 	.byte	0x04, 0x12
        /*0ef6*/ 	.short	(.L_677 - .L_676)
	.align		4
.L_676:
        /*0ef8*/ 	.word	index@(_ZN2at6native29vectorized_elementwise_kernelILi2EZZZNS0_26logit_backward_kernel_cudaERNS_18TensorIteratorBaseERKN3c106ScalarEENKUlvE_clEvENKUlvE_clEvEUlddE_St5arrayIPcLm3EEEEviT0_T1_)
        /*0efc*/ 	.word	0x00000000


	//----- nvinfo : EIATTR_MIN_STACK_SIZE
	.align		4
.L_677:
        /*0f00*/ 	.byte	0x04, 0x12
        /*0f02*/ 	.short	(.L_679 - .L_678)
	.align		4
.L_678:
        /*0f04*/ 	.word	index@(_ZN2at6native29vectorized_elementwise_kernelILi4EZZZNS0_26logit_backward_kernel_cudaERNS_18TensorIteratorBaseERKN3c106ScalarEENKUlvE_clEvENKUlvE_clEvEUlddE_St5arrayIPcLm3EEEEviT0_T1_)
        /*0f08*/ 	.word	0x00000000


	//----- nvinfo : EIATTR_MIN_STACK_SIZE
	.align		4
.L_679:
        /*0f0c*/ 	.byte	0x04, 0x12
        /*0f0e*/ 	.short	(.L_681 - .L_680)
	.align		4
.L_680:
        /*0f10*/ 	.word	index@(_ZN2at6native29vectorized_elementwise_kernelILi8EZZZNS0_26logit_backward_kernel_cudaERNS_18TensorIteratorBaseERKN3c106ScalarEENKUlvE_clEvENKUlvE_clEvEUlddE_St5arrayIPcLm3EEEEviT0_T1_)
        /*0f14*/ 	.word	0x00000000


	//----- nvinfo : EIATTR_MIN_STACK_SIZE
	.align		4
.L_681:
        /*0f18*/ 	.byte	0x04, 0x12
        /*0f1a*/ 	.short	(.L_683 - .L_682)
	.align		4
.L_682:
        /*0f1c*/ 	.word	index@(_ZN2at6native18elementwise_kernelILi128ELi4EZNS0_15gpu_kernel_implIZZZNS0_28sigmoid_backward_kernel_cudaERNS_18TensorIteratorBaseEENKUlvE0_clEvENKUlvE2_clEvEUlN3c108BFloat16ES8_E_EEvS4_RKT_EUliE_EEviT1_)
        /*0f20*/ 	.word	0x00000000


	//----- nvinfo : EIATTR_MIN_STACK_SIZE
	.align		4
.L_683:
        /*0f24*/ 	.byte	0x04, 0x12
        /*0f26*/ 	.short	(.L_685 - .L_684)
	.align		4
.L_684:
        /*0f28*/ 	.word	index@(_ZN2at6native27unrolled_elementwise_kernelIZZZNS0_28sigmoid_backward_kernel_cudaERNS_18TensorIteratorBaseEENKUlvE0_clEvENKUlvE2_clEvEUlN3c108BFloat16ES7_E_St5arrayIPcLm3EELi4E23TrivialOffsetCalculatorILi2EjESC_ILi1EjENS0_6memory12LoadWithCastILi2EEENSF_13StoreWithCastILi1EEEEEviT_T0_T2_T3_T4_T5_)
        /*0f2c*/ 	.word	0x00000000


	//----- nvinfo : EIATTR_MIN_STACK_SIZE
	.align		4
.L_685:
        /*0f30*/ 	.byte	0x04, 0x12
        /*0f32*/ 	.short	(.L_687 - .L_686)
	.align		4
.L_686:
        /*0f34*/ 	.word	index@(_ZN2at6native18elementwise_kernelILi128ELi4EZNS0_22gpu_kernel_impl_nocastIZZZNS0_28sigmoid_backward_kernel_cudaERNS_18TensorIteratorBaseEENKUlvE0_clEvENKUlvE2_clEvEUlN3c108BFloat16ES8_E_EEvS4_RKT_EUliE_EEviT1_)
        /*0f38*/ 	.word	0x00000000


	//----- nvinfo : EIATTR_MIN_STACK_SIZE
	.align		4
.L_687:
        /*0f3c*/ 	.byte	0x04, 0x12
        /*0f3e*/ 	.short	(.L_689 - .L_688)
	.align		4
.L_688:
        /*0f40*/ 	.word	index@(_ZN2at6native27unrolled_elementwise_kernelIZZZNS0_28sigmoid_backward_kernel_cudaERNS_18TensorIteratorBaseEENKUlvE0_clEvENKUlvE2_clEvEUlN3c108BFloat16ES7_E_St5arrayIPcLm3EELi4E23TrivialOffsetCalculatorILi2EjESC_ILi1EjENS0_6memory15LoadWithoutCastENSF_16StoreWithoutCastEEEviT_T0_T2_T3_T4_T5_)
        /*0f44*/ 	.word	0x00000000


	//----- nvinfo : EIATTR_MIN_STACK_SIZE
	.align		4
.L_689:
        /*0f48*/ 	.byte	0x04, 0x12
        /*0f4a*/ 	.short	(.L_691 - .L_690)
	.align		4
.L_690:
        /*0f4c*/ 	.word	index@(_ZN2at6native29vectorized_elementwise_kernelILi2EZZZNS0_28sigmoid_backward_kernel_cudaERNS_18TensorIteratorBaseEENKUlvE0_clEvENKUlvE2_clEvEUlN3c108BFloat16ES7_E_St5arrayIPcLm3EEEEviT0_T1_)
        /*0f50*/ 	.word	0x00000000


	//----- nvinfo : EIATTR_MIN_STACK_SIZE
	.align		4
.L_691:
        /*0f54*/ 	.byte	0x04, 0x12
        /*0f56*/ 	.short	(.L_693 - .L_692)
	.align		4
.L_692:
        /*0f58*/ 	.word	index@(_ZN2at6native29vectorized_elementwise_kernelILi4EZZZNS0_28sigmoid_backward_kernel_cudaERNS_18TensorIteratorBaseEENKUlvE0_clEvENKUlvE2_clEvEUlN3c108BFloat16ES7_E_St5arrayIPcLm3EEEEviT0_T1_)
        /*0f5c*/ 	.word	0x00000000


	//----- nvinfo : EIATTR_MIN_STACK_SIZE
	.align		4
.L_693:
        /*0f60*/ 	.byte	0x04, 0x12
        /*0f62*/ 	.short	(.L_695 - .L_694)
	.align		4
.L_694:
        /*0f64*/ 	.word	index@(_ZN2at6native29vectorized_elementwise_kernelILi8EZZZNS0_28sigmoid_backward_kernel_cudaERNS_18TensorIteratorBaseEENKUlvE0_clEvENKUlvE2_clEvEUlN3c108BFloat16ES7_E_St5arrayIPcLm3EEEEviT0_T1_)
        /*0f68*/ 	.word	0x00000000


	//----- nvinfo : EIATTR_MIN_STACK_SIZE
	.align		4
.L_695:
        /*0f6c*/ 	.byte	0x04, 0x12
        /*0f6e*/ 	.short	(.L_697 - .L_696)
	.align		4
.L_696:
        /*0f70*/ 	.word	index@(_ZN2at6native18elementwise_kernelILi128ELi4EZNS0_15gpu_kernel_implIZZZNS0_28sigmoid_backward_kernel_cudaERNS_18TensorIteratorBaseEENKUlvE0_clEvENKUlvE1_clEvEUlN3c104HalfES8_E_EEvS4_RKT_EUliE_EEviT1_)
        /*0f74*/ 	.word	0x00000000


	//----- nvinfo : EIATTR_MIN_STACK_SIZE
	.align		4
.L_697:
        /*0f78*/ 	.byte	0x04, 0x12
        /*0f7a*/ 	.short	(.L_699 - .L_698)
	.align		4
.L_698:
        /*0f7c*/ 	.word	index@(_ZN2at6native27unrolled_elementwise_kernelIZZZNS0_28sigmoid_backward_kernel_cudaERNS_18TensorIteratorBaseEENKUlvE0_clEvENKUlvE1_clEvEUlN3c104HalfES7_E_St5arrayIPcLm3EELi4E23TrivialOffsetCalculatorILi2EjESC_ILi1EjENS0_6memory12LoadWithCastILi2EEENSF_13StoreWithCastILi1EEEEEviT_T0_T2_T3_T4_T5_)
        /*0f80*/ 	.word	0x00000000


	//----- nvinfo : EIATTR_MIN_STACK_SIZE
	.align		4
.L_699:
        /*0f84*/ 	.byte	0x04, 0x12
        /*0f86*/ 	.short	(.L_701 - .L_700)
	.align		4
.L_700:
        /*0f88*/ 	.word	index@(_ZN2at6native18elementwise_kernelILi128ELi4EZNS0_22gpu_kernel_impl_nocastIZZZNS0_28sigmoid_backward_kernel_cudaERNS_18TensorIteratorBaseEENKUlvE0_clEvENKUlvE1_clEvEUlN3c104HalfES8_E_EEvS4_RKT_EUliE_EEviT1_)
        /*0f8c*/ 	.word	0x00000000


	//----- nvinfo : EIATTR_MIN_STACK_SIZE
	.align		4
.L_701:
        /*0f90*/ 	.byte	0x04, 0x12
        /*0f92*/ 	.short	(.L_703 - .L_702)
	.align		4
.L_702:
        /*0f94*/ 	.word	index@(_ZN2at6native27unrolled_elementwise_kernelIZZZNS0_28sigmoid_backward_kernel_cudaERNS_18TensorIteratorBaseEENKUlvE0_clEvENKUlvE1_clEvEUlN3c104HalfES7_E_St5arrayIPcLm3EELi4E23TrivialOffsetCalculatorILi2EjESC_ILi1EjENS0_6memory15LoadWithoutCastENSF_16StoreWithoutCastEEEviT_T0_T2_T3_T4_T5_)
        /*0f98*/ 	.word	0x00000000


	//----- nvinfo : EIATTR_MIN_STACK_SIZE
	.align		4
.L_703:
        /*0f9c*/ 	.byte	0x04, 0x12
        /*0f9e*/ 	.short	(.L_705 - .L_704)
	.align		4
.L_704:
        /*0fa0*/ 	.word	index@(_ZN2at6native29vectorized_elementwise_kernelILi2EZZZNS0_28sigmoid_backward_kernel_cudaERNS_18TensorIteratorBaseEENKUlvE0_clEvENKUlvE1_clEvEUlN3c104HalfES7_E_St5arrayIPcLm3EEEEviT0_T1_)
        /*0fa4*/ 	.word	0x00000000


	//----- nvinfo : EIATTR_MIN_STACK_SIZE
	.align		4
.L_705:
        /*0fa8*/ 	.byte	0x04, 0x12
        /*0faa*/ 	.short	(.L_707 - .L_706)
	.align		4
.L_706:
        /*0fac*/ 	.word	index@(_ZN2at6native29vectorized_elementwise_kernelILi4EZZZNS0_28sigmoid_backward_kernel_cudaERNS_18TensorIteratorBaseEENKUlvE0_clEvENKUlvE1_clEvEUlN3c104HalfES7_E_St5arrayIPcLm3EEEEviT0_T1_)
        /*0fb0*/ 	.word	0x00000000


	//----- nvinfo : EIATTR_MIN_STACK_SIZE
	.align		4
.L_707:
        /*0fb4*/ 	.byte	0x04, 0x12
        /*0fb6*/ 	.short	(.L_709 - .L_708)
	.align		4
.L_708:
        /*0fb8*/ 	.word	index@(_ZN2at6native29vectorized_elementwise_kernelILi8EZZZNS0_28sigmoid_backward_kernel_cudaERNS_18TensorIteratorBaseEENKUlvE0_clEvENKUlvE1_clEvEUlN3c104HalfES7_E_St5arrayIPcLm3EEEEviT0_T1_)
        /*0fbc*/ 	.word	0x00000000


	//----- nvinfo : EIATTR_MIN_STACK_SIZE
	.align		4
.L_709:
        /*0fc0*/ 	.byte	0x04, 0x12
        /*0fc2*/ 	.short	(.L_711 - .L_710)
	.align		4
.L_710:
        /*0fc4*/ 	.word	index@(_ZN2at6native18elementwise_kernelILi128ELi4EZNS0_15gpu_kernel_implIZZZNS0_28sigmoid_backward_kernel_cudaERNS_18TensorIteratorBaseEENKUlvE0_clEvENKUlvE0_clEvEUlffE_EEvS4_RKT_EUliE_EEviT1_)
        /*0fc8*/ 	.word	0x00000000


	//----- nvinfo : EIATTR_MIN_STACK_SIZE
	.align		4
.L_711:
        /*0fcc*/ 	.byte	0x04, 0x12
        /*0fce*/ 	.short	(.L_713 - .L_712)
	.align		4
.L_712:
        /*0fd0*/ 	.word	index@(_ZN2at6native27unrolled_elementwise_kernelIZZZNS0_28sigmoid_backward_kernel_cudaERNS_18TensorIteratorBaseEENKUlvE0_clEvENKUlvE0_clEvEUlffE_St5arrayIPcLm3EELi4E23TrivialOffsetCalculatorILi2EjESA_ILi1EjENS0_6memory12LoadWithCastILi2EEENSD_13StoreWithCastILi1EEEEEviT_T0_T2_T3_T4_T5_)
        /*0fd4*/ 	.word	0x00000000


	//----- nvinfo : EIATTR_MIN_STACK_SIZE
	.align		4
.L_713:
        /*0fd8*/ 	.byte	0x04, 0x12
        /*0fda*/ 	.short	(.L_715 - .L_714)
	.align		4
.L_714:
        /*0fdc*/ 	.word	index@(_ZN2at6native18elementwise_kernelILi128ELi2EZNS0_22gpu_kernel_impl_nocastIZZZNS0_28sigmoid_backward_kernel_cudaERNS_18TensorIteratorBaseEENKUlvE0_clEvENKUlvE0_clEvEUlffE_EEvS4_RKT_EUliE_EEviT1_)
        /*0fe0*/ 	.word	0x00000000


	//----- nvinfo : EIATTR_MIN_STACK_SIZE
	.align		4
.L_715:
        /*0fe4*/ 	.byte	0x04, 0x12
        /*0fe6*/ 	.short	(.L_717 - .L_716)
	.align		4
.L_716:
        /*0fe8*/ 	.word	index@(_ZN2at6native27unrolled_elementwise_kernelIZZZNS0_28sigmoid_backward_kernel_cudaERNS_18TensorIteratorBaseEENKUlvE0_clEvENKUlvE0_clEvEUlffE_St5arrayIPcLm3EELi4E23TrivialOffsetCalculatorILi2EjESA_ILi1EjENS0_6memory15LoadWithoutCastENSD_16StoreWithoutCastEEEviT_T0_T2_T3_T4_T5_)
        /*0fec*/ 	.word	0x00000000


	//----- nvinfo : EIATTR_MIN_STACK_SIZE
	.align		4
.L_717:
        /*0ff0*/ 	.byte	0x04, 0x12
        /*0ff2*/ 	.short	(.L_719 - .L_718)
	.align		4
.L_718:
        /*0ff4*/ 	.word	index@(_ZN2at6native29vectorized_elementwise_kernelILi2EZZZNS0_28sigmoid_backward_kernel_cudaERNS_18TensorIteratorBaseEENKUlvE0_clEvENKUlvE0_clEvEUlffE_St5arrayIPcLm3EEEEviT0_T1_)
        /*0ff8*/ 	.word	0x00000000


	//----- nvinfo : EIATTR_MIN_STACK_SIZE
	.align		4
.L_719:
        /*0ffc*/ 	.byte	0x04, 0x12
        /*0ffe*/ 	.short	(.L_721 - .L_720)
	.align		4
.L_720:
        /*1000*/ 	.word	index@(_ZN2at6native29vectorized_elementwise_kernelILi4EZZZNS0_28sigmoid_backward_kernel_cudaERNS_18TensorIteratorBaseEENKUlvE0_clEvENKUlvE0_clEvEUlffE_St5arrayIPcLm3EEEEviT0_T1_)
        /*1004*/ 	.word	0x00000000


	//----- nvinfo : EIATTR_MIN_STACK_SIZE
	.align		4
.L_721:
        /*1008*/ 	.byte	0x04, 0x12
        /*100a*/ 	.short	(.L_723 - .L_722)
	.align		4
.L_722:
        /*100c*/ 	.word	index@(_ZN2at6native29vectorized_elementwise_kernelILi8EZZZNS0_28sigmoid_backward_kernel_cudaERNS_18TensorIteratorBaseEENKUlvE0_clEvENKUlvE0_clEvEUlffE_St5arrayIPcLm3EEEEviT0_T1_)
        /*1010*/ 	.word	0x00000000


	//----- nvinfo : EIATTR_MIN_STACK_SIZE
	.align		4
.L_723:
        /*1014*/ 	.byte	0x04, 0x12
        /*1016*/ 	.short	(.L_725 - .L_724)
	.align		4
.L_724:
        /*1018*/ 	.word	index@(_ZN2at6native18elementwise_kernelILi128ELi4EZNS0_15gpu_kernel_implIZZZNS0_28sigmoid_backward_kernel_cudaERNS_18TensorIteratorBaseEENKUlvE0_clEvENKUlvE_clEvEUlddE_EEvS4_RKT_EUliE_EEviT1_)
        /*101c*/ 	.word	0x00000000


	//----- nvinfo : EIATTR_MIN_STACK_SIZE
	.align		4
.L_725:
        /*1020*/ 	.byte	0x04, 0x12
        /*1022*/ 	.short	(.L_727 - .L_726)
	.align		4
.L_726:
        /*1024*/ 	.word	index@(_ZN2at6native27unrolled_elementwise_kernelIZZZNS0_28sigmoid_backward_kernel_cudaERNS_18TensorIteratorBaseEENKUlvE0_clEvENKUlvE_clEvEUlddE_St5arrayIPcLm3EELi4E23TrivialOffsetCalculatorILi2EjESA_ILi1EjENS0_6memory12LoadWithCastILi2EEENSD_13StoreWithCastILi1EEEEEviT_T0_T2_T3_T4_T5_)
        /*1028*/ 	.word	0x00000000


	//----- nvinfo : EIATTR_MIN_STACK_SIZE
	.align		4
.L_727:
        /*102c*/ 	.byte	0x04, 0x12
        /*102e*/ 	.short	(.L_729 - .L_728)
	.align		4
.L_728:
        /*1030*/ 	.word	index@(_ZN2at6native18elementwise_kernelILi128ELi2EZNS0_22gpu_kernel_impl_nocastIZZZNS0_28sigmoid_backward_kernel_cudaERNS_18TensorIteratorBaseEENKUlvE0_clEvENKUlvE_clEvEUlddE_EEvS4_RKT_EUliE_EEviT1_)
        /*1034*/ 	.word	0x00000000


	//----- nvinfo : EIATTR_MIN_STACK_SIZE
	.align		4
.L_729:
        /*1038*/ 	.byte	0x04, 0x12
        /*103a*/ 	.short	(.L_731 - .L_730)
	.align		4
.L_730:
        /*103c*/ 	.word	index@(_ZN2at6native27unrolled_elementwise_kernelIZZZNS0_28sigmoid_backward_kernel_cudaERNS_18TensorIteratorBaseEENKUlvE0_clEvENKUlvE_clEvEUlddE_St5arrayIPcLm3EELi4E23TrivialOffsetCalculatorILi2EjESA_ILi1EjENS0_6memory15LoadWithoutCastENSD_16StoreWithoutCastEEEviT_T0_T2_T3_T4_T5_)
        /*1040*/ 	.word	0x00000000


	//----- nvinfo : EIATTR_MIN_STACK_SIZE
	.align		4
.L_731:
        /*1044*/ 	.byte	0x04, 0x12
        /*1046*/ 	.short	(.L_733 - .L_732)
	.align		4
.L_732:
        /*1048*/ 	.word	index@(_ZN2at6native29vectorized_elementwise_kernelILi2EZZZNS0_28sigmoid_backward_kernel_cudaERNS_18TensorIteratorBaseEENKUlvE0_clEvENKUlvE_clEvEUlddE_St5arrayIPcLm3EEEEviT0_T1_)
        /*104c*/ 	.word	0x00000000


	//----- nvinfo : EIATTR_MIN_STACK_SIZE
	.align		4
.L_733:
        /*1050*/ 	.byte	0x04, 0x12
        /*1052*/ 	.short	(.L_735 - .L_734)
	.align		4
.L_734:
        /*1054*/ 	.word	index@(_ZN2at6native29vectorized_elementwise_kernelILi4EZZZNS0_28sigmoid_backward_kernel_cudaERNS_18TensorIteratorBaseEENKUlvE0_clEvENKUlvE_clEvEUlddE_St5arrayIPcLm3EEEEviT0_T1_)
        /*1058*/ 	.word	0x00000000


	//----- nvinfo : EIATTR_MIN_STACK_SIZE
	.align		4
.L_735:
        /*105c*/ 	.byte	0x04, 0x12
        /*105e*/ 	.short	(.L_737 - .L_736)
	.align		4
.L_736:
        /*1060*/ 	.word	index@(_ZN2at6native29vectorized_elementwise_kernelILi8EZZZNS0_28sigmoid_backward_kernel_cudaERNS_18TensorIteratorBaseEENKUlvE0_clEvENKUlvE_clEvEUlddE_St5arrayIPcLm3EEEEviT0_T1_)
        /*1064*/ 	.word	0x00000000
.L_737:


//--------------------- .nv.compat                --------------------------
	.section	.nv.compat,"",@"SHT_CUDA_COMPAT_INFO"
	.align	4
        /*0000*/ 	.byte	0x02, 0x09, 0x01, 0x00, 0x02, 0x02, 0x01, 0x00, 0x02, 0x05, 0x05, 0x00, 0x03, 0x07, 0x01, 0x01
        /*0010*/ 	.byte	0x02, 0x03, 0x00, 0x00, 0x02, 0x06, 0x01, 0x00, 0x04, 0x0b, 0x08, 0x00, 0x01, 0x00, 0x00, 0x00
        /*0020*/ 	.byte	0x00, 0x00, 0x00, 0x00


//--------------------- .nv.info._ZN2at6native18elementwise_kernelILi128ELi4EZNS0_15gpu_kernel_implIZZZNS0_25tanh_backward_kernel_cudaERNS_18TensorIteratorBaseEENKUlvE0_clEvENKUlvE2_clEvEUlN3c108BFloat16ES8_E_EEvS4_RKT_EUliE_EEviT1_ --------------------------
	.section	.nv.info._ZN2at6native18elementwise_kernelILi128ELi4EZNS0_15gpu_kernel_implIZZZNS0_25tanh_backward_kernel_cudaERNS_18TensorIteratorBaseEENKUlvE0_clEvENKUlvE2_clEvEUlN3c108BFloat16ES8_E_EEvS4_RKT_EUliE_EEviT1_,"",@"SHT_CUDA_INFO"
	.sectionflags	@""
	.align	4


	//----- nvinfo : EIATTR_CUDA_API_VERSION
	.align		4
        /*0000*/ 	.byte	0x04, 0x37
        /*0002*/ 	.short	(.L_739 - .L_738)
.L_738:
        /*0004*/ 	.word	0x00000082


	//----- nvinfo : EIATTR_KPARAM_INFO
	.align		4
.L_739:
        /*0008*/ 	.byte	0x04, 0x17
        /*000a*/ 	.short	(.L_741 - .L_740)
.L_740:
        /*000c*/ 	.word	0x00000000
        /*0010*/ 	.short	0x0001
        /*0012*/ 	.short	0x0008
        /*0014*/ 	.byte	0x00, 0xf0, 0x21, 0x0a


	//----- nvinfo : EIATTR_KPARAM_INFO
	.align		4
.L_741:
        /*0018*/ 	.byte	0x04, 0x17
        /*001a*/ 	.short	(.L_743 - .L_742)
.L_742:
        /*001c*/ 	.word	0x00000000
        /*0020*/ 	.short	0x0000
        /*0022*/ 	.short	0x0000
        /*0024*/ 	.byte	0x00, 0xf0, 0x11, 0x00


	//----- nvinfo : EIATTR_SPARSE_MMA_MASK
	.align		4
.L_743:
        /*0028*/ 	.byte	0x03, 0x50
        /*002a*/ 	.short	0x0000


	//----- nvinfo : EIATTR_MAXREG_COUNT
	.align		4
        /*002c*/ 	.byte	0x03, 0x1b
        /*002e*/ 	.short	0x0080


	//----- nvinfo : EIATTR_EXTERNS
	.align		4
        /*0030*/ 	.byte	0x04, 0x0f
        /*0032*/ 	.short	(.L_745 - .L_744)


	//   ....[0]....
	.align		4
.L_744:
        /*0034*/ 	.word	index@(__assertfail)


	//----- nvinfo : EIATTR_MERCURY_ISA_VERSION
	.align		4
.L_745:
        /*0038*/ 	.byte	0x03, 0x5f
        /*003a*/ 	.short	0x0101


	//----- nvinfo : EIATTR_VRC_CTA_INIT_COUNT
	.align		4
        /*003c*/ 	.byte	0x02, 0x4a
	.zero		1
	.zero		1


	//----- nvinfo : EIATTR_SYSCALL_OFFSETS
	.align		4
        /*0040*/ 	.byte	0x04, 0x46
        /*0042*/ 	.short	(.L_747 - .L_746)


	//   ....[0]....
.L_746:
        /*0044*/ 	.word	0x00002630


	//   ....[1]....
        /*0048*/ 	.word	0x000035d0


	//   ....[2]....
        /*004c*/ 	.word	0x00004550


	//   ....[3]....
        /*0050*/ 	.word	0x00006d20


	//   ....[4]....
        /*0054*/ 	.word	0x00007cb0


	//   ....[5]....
        /*0058*/ 	.word	0x00008a80


	//   ....[6]....
        /*005c*/ 	.word	0x0000b340


	//   ....[7]....
        /*0060*/ 	.word	0x0000c2d0


	//   ....[8]....
        /*0064*/ 	.word	0x0000d0a0


	//   ....[9]....
        /*0068*/ 	.word	0x0000f980


	//   ....[10]....
        /*006c*/ 	.word	0x00010910


	//   ....[11]....
        /*0070*/ 	.word	0x000116b0


	//----- nvinfo : EIATTR_EXIT_INSTR_OFFSETS
	.align		4
.L_747:
        /*0074*/ 	.byte	0x04, 0x1c
        /*0076*/ 	.short	(.L_749 - .L_748)


	//   ....[0]....
.L_748:
        /*0078*/ 	.word	0x0000d360


	//   ....[1]....
        /*007c*/ 	.word	0x00010b30


	//   ....[2]....
        /*0080*/ 	.word	0x00010b70


	//   ....[3]....
        /*0084*/ 	.word	0x00010c10


	//   ....[4]....
        /*0088*/ 	.word	0x00010c50


	//   ....[5]....
        /*008c*/ 	.word	0x00010c90


	//   ....[6]....
        /*0090*/ 	.word	0x00010d20


	//   ....[7]....
        /*0094*/ 	.word	0x00010d60


	//   ....[8]....
        /*0098*/ 	.word	0x00010e00


	//   ....[9]....
        /*009c*/ 	.word	0x00010e50


	//   ....[10]....
        /*00a0*/ 	.word	0x00010ea0


	//   ....[11]....
        /*00a4*/ 	.word	0x00010f80


	//   ....[12]....
        /*00a8*/ 	.word	0x000110f0


	//   ....[13]....
        /*00ac*/ 	.word	0x00011260


	//   ....[14]....
        /*00b0*/ 	.word	0x000113c0


	//   ....[15]....
        /*00b4*/ 	.word	0x00011400


	//   ....[16]....
        /*00b8*/ 	.word	0x00011440


	//   ....[17]....
        /*00bc*/ 	.word	0x000114f0


	//   ....[18]....
        /*00c0*/ 	.word	0x00011550


	//   ....[19]....
        /*00c4*/ 	.word	0x000116c0


	//   ....[20]....
        /*00c8*/ 	.word	0x000117d0


	//   ....[21]....
        /*00cc*/ 	.word	0x00011910


	//   ....[22]....
        /*00d0*/ 	.word	0x00011930


	//----- nvinfo : EIATTR_MAX_THREADS
	.align		4
.L_749:
        /*00d4*/ 	.byte	0x04, 0x05
        /*00d6*/ 	.short	(.L_751 - .L_750)
.L_750:
        /*00d8*/ 	.word	0x00000080
        /*00dc*/ 	.word	0x00000001
        /*00e0*/ 	.word	0x00000001


	//----- nvinfo : EIATTR_CRS_STACK_SIZE
	.align		4
.L_751:
        /*00e4*/ 	.byte	0x04, 0x1e
        /*00e6*/ 	.short	(.L_753 - .L_752)
.L_752:
        /*00e8*/ 	.word	0x00000000


	//----- nvinfo : EIATTR_CBANK_PARAM_SIZE
	.align		4
.L_753:
        /*00ec*/ 	.byte	0x03, 0x19
        /*00ee*/ 	.short	0x0290


	//----- nvinfo : EIATTR_PARAM_CBANK
	.align		4
        /*00f0*/ 	.byte	0x04, 0x0a
        /*00f2*/ 	.short	(.L_755 - .L_754)
	.align		4
.L_754:
        /*00f4*/ 	.word	index@(.nv.constant0._ZN2at6native18elementwise_kernelILi128ELi4EZNS0_15gpu_kernel_implIZZZNS0_25tanh_backward_kernel_cudaERNS_18TensorIteratorBaseEENKUlvE0_clEvENKUlvE2_clEvEUlN3c108BFloat16ES8_E_EEvS4_RKT_EUliE_EEviT1_)
        /*00f8*/ 	.short	0x0380
        /*00fa*/ 	.short	0x0290


	//----- nvinfo : EIATTR_SW_WAR
	.align		4
.L_755:
        /*00fc*/ 	.byte	0x04, 0x36
        /*00fe*/ 	.short	(.L_757 - .L_756)
.L_756:
        /*0100*/ 	.word	0x00000008
.L_757:


//--------------------- .nv.info._ZN2at6native27unrolled_elementwise_kernelIZZZNS0_25tanh_backward_kernel_cudaERNS_18TensorIteratorBaseEENKUlvE0_clEvENKUlvE2_clEvEUlN3c108BFloat16ES7_E_St5arrayIPcLm3EELi4E23TrivialOffsetCalculatorILi2EjESC_ILi1EjENS0_6memory12LoadWithCastILi2EEENSF_13StoreWithCastILi1EEEEEviT_T0_T2_T3_T4_T5_ --------------------------
	.section	.nv.info._ZN2at6native27unrolled_elementwise_kernelIZZZNS0_25tanh_backward_kernel_cudaERNS_18TensorIteratorBaseEENKUlvE0_clEvENKUlvE2_clEvEUlN3c108BFloat16ES7_E_St5arrayIPcLm3EELi4E23TrivialOffsetCalculatorILi2EjESC_ILi1EjENS0_6memory12LoadWithCastILi2EEENSF_13StoreWithCastILi1EEEEEviT_T0_T2_T3_T4_T5_,"",@"SHT_CUDA_INFO"
	.sectionflags	@""
	.align	4


	//----- nvinfo : EIATTR_CUDA_API_VERSION
	.align		4
        /*0000*/ 	.byte	0x04, 0x37
        /*0002*/ 	.short	(.L_759 - .L_758)
.L_758:
        /*0004*/ 	.word	0x00000082


	//----- nvinfo : EIATTR_KPARAM_INFO
	.align		4
.L_759:
        /*0008*/ 	.byte	0x04, 0x17
        /*000a*/ 	.short	(.L_761 - .L_760)
.L_760:
        /*000c*/ 	.word	0x00000000
        /*0010*/ 	.short	0x0006
        /*0012*/ 	.short	0x0030
        /*0014*/ 	.byte	0x00, 0xf0, 0x21, 0x00


	//----- nvinfo : EIATTR_KPARAM_INFO
	.align		4
.L_761:
        /*0018*/ 	.byte	0x04, 0x17
        /*001a*/ 	.short	(.L_763 - .L_762)
.L_762:
        /*001c*/ 	.word	0x00000000
        /*0020*/ 	.short	0x0005
        /*0022*/ 	.short	0x0024
        /*0024*/ 	.byte	0x00, 0xf0, 0x31, 0x00


	//----- nvinfo : EIATTR_KPARAM_INFO
	.align		4
.L_763:
        /*0028*/ 	.byte	0x04, 0x17
        /*002a*/ 	.short	(.L_765 - .L_764)
.L_764:
        /*002c*/ 	.word	0x00000000
        /*0030*/ 	.short	0x0004
        /*0032*/ 	.short	0x0021
        /*0034*/ 	.byte	0x00, 0xf0, 0x05, 0x00


	//----- nvinfo : EIATTR_KPARAM_INFO
	.align		4
.L_765:
        /*0038*/ 	.byte	0x04, 0x17
        /*003a*/ 	.short	(.L_767 - .L_766)
.L_766:
        /*003c*/ 	.word	0x00000000
        /*0040*/ 	.short	0x0003
        /*0042*/ 	.short	0x0020
        /*0044*/ 	.byte	0x00, 0xf0, 0x05, 0x00


	//----- nvinfo : EIATTR_KPARAM_INFO
	.align		4
.L_767:
        /*0048*/ 	.byte	0x04, 0x17
        /*004a*/ 	.short	(.L_769 - .L_768)
.L_768:
        /*004c*/ 	.word	0x00000000
        /*0050*/ 	.short	0x0002
        /*0052*/ 	.short	0x0008
        /*0054*/ 	.byte	0x00, 0xf0, 0x61, 0x00


	//----- nvinfo : EIATTR_KPARAM_INFO
	.align		4
.L_769:
        /*0058*/ 	.byte	0x04, 0x17
        /*005a*/ 	.short	(.L_771 - .L_770)
.L_770:
        /*005c*/ 	.word	0x00000000
        /*0060*/ 	.short	0x0001
        /*0062*/ 	.short	0x0004
        /*0064*/ 	.byte	0x00, 0xf0, 0x05, 0x00


	//----- nvinfo : EIATTR_KPARAM_INFO
	.align		4
.L_771:
        /*0068*/ 	.byte	0x04, 0x17
        /*006a*/ 	.short	(.L_773 - .L_772)
.L_772:
        /*006c*/ 	.word	0x00000000
        /*0070*/ 	.short	0x0000
        /*0072*/ 	.short	0x0000
        /*0074*/ 	.byte	0x00, 0xf0, 0x11, 0x00


	//----- nvinfo : EIATTR_SPARSE_MMA_MASK
	.align		4
.L_773:
        /*0078*/ 	.byte	0x03, 0x50
        /*007a*/ 	.short	0x0000


	//----- nvinfo : EIATTR_MAXREG_COUNT
	.align		4
        /*007c*/ 	.byte	0x03, 0x1b
        /*007e*/ 	.short	0x00ff


	//----- nvinfo : EIATTR_EXTERNS
	.align		4
        /*0080*/ 	.byte	0x04, 0x0f
        /*0082*/ 	.short	(.L_775 - .L_774)


	//   ....[0]....
	.align		4
.L_774:
        /*0084*/ 	.word	index@(__assertfail)


	//----- nvinfo : EIATTR_MERCURY_ISA_VERSION
	.align		4
.L_775:
        /*0088*/ 	.byte	0x03, 0x5f
        /*008a*/ 	.short	0x0101


	//----- nvinfo : EIATTR_VRC_CTA_INIT_COUNT
	.align		4
        /*008c*/ 	.byte	0x02, 0x4a
	.zero		1
	.zero		1


	//----- nvinfo : EIATTR_SYSCALL_OFFSETS
	.align		4
        /*0090*/ 	.byte	0x04, 0x46
        /*0092*/ 	.short	(.L_777 - .L_776)


	//   ....[0]....
.L_776:
        /*0094*/ 	.word	0x00001020


	//   ....[1]....
        /*0098*/ 	.word	0x000020d0


	//   ....[2]....
        /*009c*/ 	.word	0x000032c0


	//   ....[3]....
        /*00a0*/ 	.word	0x00004370


	//   ....[4]....
        /*00a4*/ 	.word	0x000054a0


	//   ....[5]....
        /*00a8*/ 	.word	0x00006560


	//   ....[6]....
        /*00ac*/ 	.word	0x00007690


	//   ....[7]....
        /*00b0*/ 	.word	0x00008660


	//   ....[8]....
        /*00b4*/ 	.word	0x000099e0


	//   ....[9]....
        /*00b8*/ 	.word	0x0000a8c0


	//   ....[10]....
        /*00bc*/ 	.word	0x0000b840


	//   ....[11]....
        /*00c0*/ 	.word	0x0000c7c0


	//----- nvinfo : EIATTR_EXIT_INSTR_OFFSETS
	.align		4
.L_777:
        /*00c4*/ 	.byte	0x04, 0x1c
        /*00c6*/ 	.short	(.L_779 - .L_778)


	//   ....[0]....
.L_778:
        /*00c8*/ 	.word	0x0000baf0


	//   ....[1]....
        /*00cc*/ 	.word	0x0000bc40


	//   ....[2]....
        /*00d0*/ 	.word	0x0000bc80


	//   ....[3]....
        /*00d4*/ 	.word	0x0000bd20


	//   ....[4]....
        /*00d8*/ 	.word	0x0000bd60


	//   ....[5]....
        /*00dc*/ 	.word	0x0000bda0


	//   ....[6]....
        /*00e0*/ 	.word	0x0000be30


	//   ....[7]....
        /*00e4*/ 	.word	0x0000be70


	//   ....[8]....
        /*00e8*/ 	.word	0x0000bf10


	//   ....[9]....
        /*00ec*/ 	.word	0x0000bf60


	//   ....[10]....
        /*00f0*/ 	.word	0x0000bfb0


	//   ....[11]....
        /*00f4*/ 	.word	0x0000c090


	//   ....[12]....
        /*00f8*/ 	.word	0x0000c200


	//   ....[13]....
        /*00fc*/ 	.word	0x0000c370


	//   ....[14]....
        /*0100*/ 	.word	0x0000c4d0


	//   ....[15]....
        /*0104*/ 	.word	0x0000c510


	//   ....[16]....
        /*0108*/ 	.word	0x0000c550


	//   ....[17]....
        /*010c*/ 	.word	0x0000c600


	//   ....[18]....
        /*0110*/ 	.word	0x0000c660


	//   ....[19]....
        /*0114*/ 	.word	0x0000c7d0


	//   ....[20]....
        /*0118*/ 	.word	0x0000c8e0


	//   ....[21]....
        /*011c*/ 	.word	0x0000ca20


	//   ....[22]....
        /*0120*/ 	.word	0x0000ca40


	//----- nvinfo : EIATTR_MAX_THREADS
	.align		4
.L_779:
        /*0124*/ 	.byte	0x04, 0x05
        /*0126*/ 	.short	(.L_781 - .L_780)
.L_780:
        /*0128*/ 	.word	0x00000080
        /*012c*/ 	.word	0x00000001
        /*0130*/ 	.word	0x00000001


	//----- nvinfo : EIATTR_CRS_STACK_SIZE
	.align		4
.L_781:
        /*0134*/ 	.byte	0x04, 0x1e
        /*0136*/ 	.short	(.L_783 - .L_782)
.L_782:
        /*0138*/ 	.word	0x00000000


	//----- nvinfo : EIATTR_CBANK_PARAM_SIZE
	.align		4
.L_783:
        /*013c*/ 	.byte	0x03, 0x19
        /*013e*/ 	.short	0x0038


	//----- nvinfo : EIATTR_PARAM_CBANK
	.align		4
        /*0140*/ 	.byte	0x04, 0x0a
        /*0142*/ 	.short	(.L_785 - .L_784)
	.align		4
.L_784:
        /*0144*/ 	.word	index@(.nv.constant0._ZN2at6native27unrolled_elementwise_kernelIZZZNS0_25tanh_backward_kernel_cudaERNS_18TensorIteratorBaseEENKUlvE0_clEvENKUlvE2_clEvEUlN3c108BFloat16ES7_E_St5arrayIPcLm3EELi4E23TrivialOffsetCalculatorILi2EjESC_ILi1EjENS0_6memory12LoadWithCastILi2EEENSF_13StoreWithCastILi1EEEEEviT_T0_T2_T3_T4_T5_)
        /*0148*/ 	.short	0x0380
        /*014a*/ 	.short	0x0038


	//----- nvinfo : EIATTR_SW_WAR
	.align		4
.L_785:
        /*014c*/ 	.byte	0x04, 0x36
        /*014e*/ 	.short	(.L_787 - .L_786)
.L_786:
        /*0150*/ 	.word	0x00000008
.L_787:


//--------------------- .nv.info._ZN2at6native18elementwise_kernelILi128ELi4EZNS0_22gpu_kernel_impl_nocastIZZZNS0_25tanh_backward_kernel_cudaERNS_18TensorIteratorBaseEENKUlvE0_clEvENKUlvE2_clEvEUlN3c108BFloat16ES8_E_EEvS4_RKT_EUliE_EEviT1_ --------------------------
	.section	.nv.info._ZN2at6native18elementwise_kernelILi128ELi4EZNS0_22gpu_kernel_impl_nocastIZZZNS0_25tanh_backward_kernel_cudaERNS_18TensorIteratorBaseEENKUlvE0_clEvENKUlvE2_clEvEUlN3c108BFloat16ES8_E_EEvS4_RKT_EUliE_EEviT1_,"",@"SHT_CUDA_INFO"
	.sectionflags	@""
	.align	4


	//----- nvinfo : EIATTR_CUDA_API_VERSION
	.align		4
        /*0000*/ 	.byte	0x04, 0x37
        /*0002*/ 	.short	(.L_789 - .L_788)
.L_788:
        /*0004*/ 	.word	0x00000082


	//----- nvinfo : EIATTR_KPARAM_INFO
	.align		4
.L_789:
        /*0008*/ 	.byte	0x04, 0x17
        /*000a*/ 	.short	(.L_791 - .L_790)
.L_790:
        /*000c*/ 	.word	0x00000000
        /*0010*/ 	.short	0x0001
        /*0012*/ 	.short	0x0008
        /*0014*/ 	.byte	0x00, 0xf0, 0x21, 0x0a


	//----- nvinfo : EIATTR_KPARAM_INFO
	.align		4
.L_791:
        /*0018*/ 	.byte	0x04, 0x17
        /*001a*/ 	.short	(.L_793 - .L_792)
.L_792:
        /*001c*/ 	.word	0x00000000
        /*0020*/ 	.short	0x0000
        /*0022*/ 	.short	0x0000
        /*0024*/ 	.byte	0x00, 0xf0, 0x11, 0x00


	//----- nvinfo : EIATTR_SPARSE_MMA_MASK
	.align		4
.L_793:
        /*0028*/ 	.byte	0x03, 0x50
        /*002a*/ 	.short	0x0000


	//----- nvinfo : EIATTR_MAXREG_COUNT
	.align		4
        /*002c*/ 	.byte	0x03, 0x1b
        /*002e*/ 	.short	0x0080


	//----- nvinfo : EIATTR_MERCURY_ISA_VERSION
	.align		4
        /*0030*/ 	.byte	0x03, 0x5f
        /*0032*/ 	.short	0x0101


	//----- nvinfo : EIATTR_VRC_CTA_INIT_COUNT
	.align		4
        /*0034*/ 	.byte	0x02, 0x4a
	.zero		1
	.zero		1


	//----- nvinfo : EIATTR_EXIT_INSTR_OFFSETS
	.align		4
        /*0038*/ 	.byte	0x04, 0x1c
        /*003a*/ 	.short	(.L_795 - .L_794)


	//   ....[0]....
.L_794:
        /*003c*/ 	.word	0x000004b0


	//   ....[1]....
        /*0040*/ 	.word	0x000005c0


	//   ....[2]....
        /*0044*/ 	.word	0x00004c50


	//   ....[3]....
        /*0048*/ 	.word	0x00006370


	//----- nvinfo : EIATTR_MAX_THREADS
	.align		4
.L_795:
        /*004c*/ 	.byte	0x04, 0x05
        /*004e*/ 	.short	(.L_797 - .L_796)
.L_796:
        /*0050*/ 	.word	0x00000080
        /*0054*/ 	.word	0x00000001
        /*0058*/ 	.word	0x00000001


	//----- nvinfo : EIATTR_CRS_STACK_SIZE
	.align		4
.L_797:
        /*005c*/ 	.byte	0x04, 0x1e
        /*005e*/ 	.short	(.L_799 - .L_798)
.L_798:
        /*0060*/ 	.word	0x00000000


	//----- nvinfo : EIATTR_CBANK_PARAM_SIZE
	.align		4
.L_799:
        /*0064*/ 	.byte	0x03, 0x19
        /*0066*/ 	.short	0x0290


	//----- nvinfo : EIATTR_PARAM_CBANK
	.align		4
        /*0068*/ 	.byte	0x04, 0x0a
        /*006a*/ 	.short	(.L_801 - .L_800)
	.align		4
.L_800:
        /*006c*/ 	.word	index@(.nv.constant0._ZN2at6native18elementwise_kernelILi128ELi4EZNS0_22gpu_kernel_impl_nocastIZZZNS0_25tanh_backward_kernel_cudaERNS_18TensorIteratorBaseEENKUlvE0_clEvENKUlvE2_clEvEUlN3c108BFloat16ES8_E_EEvS4_RKT_EUliE_EEviT1_)
        /*0070*/ 	.short	0x0380
        /*0072*/ 	.short	0x0290


	//----- nvinfo : EIATTR_SW_WAR
	.align		4
.L_801:
        /*0074*/ 	.byte	0x04, 0x36
        /*0076*/ 	.short	(.L_803 - .L_802)
.L_802:
        /*0078*/ 	.word	0x00000008
.L_803:


//--------------------- .nv.info._ZN2at6native27unrolled_elementwise_kernelIZZZNS0_25tanh_backward_kernel_cudaERNS_18TensorIteratorBaseEENKUlvE0_clEvENKUlvE2_clEvEUlN3c108BFloat16ES7_E_St5arrayIPcLm3EELi4E23TrivialOffsetCalculatorILi2EjESC_ILi1EjENS0_6memory15LoadWithoutCastENSF_16StoreWithoutCastEEEviT_T0_T2_T3_T4_T5_ --------------------------
	.section	.nv.info._ZN2at6native27unrolled_elementwise_kernelIZZZNS0_25tanh_backward_kernel_cudaERNS_18TensorIteratorBaseEENKUlvE0_clEvENKUlvE2_clEvEUlN3c108BFloat16ES7_E_St5arrayIPcLm3EELi4E23TrivialOffsetCalculatorILi2EjESC_ILi1EjENS0_6memory15LoadWithoutCastENSF_16StoreWithoutCastEEEviT_T0_T2_T3_T4_T5_,"",@"SHT_CUDA_INFO"
	.sectionflags	@""
	.align	4


	//----- nvinfo : EIATTR_CUDA_API_VERSION
	.align		4
        /*0000*/ 	.byte	0x04, 0x37
        /*0002*/ 	.short	(.L_805 - .L_804)
.L_804:
        /*0004*/ 	.word	0x00000082


	//----- nvinfo : EIATTR_KPARAM_INFO
	.align		4
.L_805:
        /*0008*/ 	.byte	0x04, 0x17
        /*000a*/ 	.short	(.L_807 - .L_806)
.L_806:
        /*000c*/ 	.word	0x00000000
        /*0010*/ 	.short	0x0006
        /*0012*/ 	.short	0x0023
        /*0014*/ 	.byte	0x00, 0xf0, 0x05, 0x00


	//----- nvinfo : EIATTR_KPARAM_INFO
	.align		4
.L_807:
        /*0018*/ 	.byte	0x04, 0x17
        /*001a*/ 	.short	(.L_809 - .L_808)
.L_808:
        /*001c*/ 	.word	0x00000000
        /*0020*/ 	.short	0x0005
        /*0022*/ 	.short	0x0022
        /*0024*/ 	.byte	0x00, 0xf0, 0x05, 0x00


	//----- nvinfo : EIATTR_KPARAM_INFO
	.align		4
.L_809:
        /*0028*/ 	.byte	0x04, 0x17
        /*002a*/ 	.short	(.L_811 - .L_810)
.L_810:
        /*002c*/ 	.word	0x00000000
        /*0030*/ 	.short	0x0004
        /*0032*/ 	.short	0x0021
        /*0034*/ 	.byte	0x00, 0xf0, 0x05, 0x00


	//----- nvinfo : EIATTR_KPARAM_INFO
	.align		4
.L_811:
        /*0038*/ 	.byte	0x04, 0x17
        /*003a*/ 	.short	(.L_813 - .L_812)
.L_812:
        /*003c*/ 	.word	0x00000000
        /*0040*/ 	.short	0x0003
        /*0042*/ 	.short	0x0020
        /*0044*/ 	.byte	0x00, 0xf0, 0x05, 0x00


	//----- nvinfo : EIATTR_KPARAM_INFO
	.align		4
.L_813:
        /*0048*/ 	.byte	0x04, 0x17
        /*004a*/ 	.short	(.L_815 - .L_814)
.L_814:
        /*004c*/ 	.word	0x00000000
        /*0050*/ 	.short	0x0002
        /*0052*/ 	.short	0x0008
        /*0054*/ 	.byte	0x00, 0xf0, 0x61, 0x00


	//----- nvinfo : EIATTR_KPARAM_INFO
	.align		4
.L_815:
        /*0058*/ 	.byte	0x04, 0x17
        /*005a*/ 	.short	(.L_817 - .L_816)
.L_816:
        /*005c*/ 	.word	0x00000000
        /*0060*/ 	.short	0x0001
        /*0062*/ 	.short	0x0004
        /*0064*/ 	.byte	0x00, 0xf0, 0x05, 0x00


	//----- nvinfo : EIATTR_KPARAM_INFO
	.align		4
.L_817:
        /*0068*/ 	.byte	0x04, 0x17
        /*006a*/ 	.short	(.L_819 - .L_818)
.L_818:
        /*006c*/ 	.word	0x00000000
        /*0070*/ 	.short	0x0000
        /*0072*/ 	.short	0x0000
        /*0074*/ 	.byte	0x00, 0xf0, 0x11, 0x00


	//----- nvinfo : EIATTR_SPARSE_MMA_MASK
	.align		4
.L_819:
        /*0078*/ 	.byte	0x03, 0x50
        /*007a*/ 	.short	0x0000


	//----- nvinfo : EIATTR_MAXREG_COUNT
	.align		4
        /*007c*/ 	.byte	0x03, 0x1b
        /*007e*/ 	.short	0x00ff


	//----- nvinfo : EIATTR_MERCURY_ISA_VERSION
	.align		4
        /*0080*/ 	.byte	0x03, 0x5f
        /*0082*/ 	.short	0x0101


	//----- nvinfo : EIATTR_VRC_CTA_INIT_COUNT
	.align		4
        /*0084*/ 	.byte	0x02, 0x4a
	.zero		1
	.zero		1


	//----- nvinfo : EIATTR_EXIT_INSTR_OFFSETS
	.align		4
        /*0088*/ 	.byte	0x04, 0x1c
        /*008a*/ 	.short	(.L_821 - .L_820)


	//   ....[0]....
.L_820:
        /*008c*/ 	.word	0x00000810


	//   ....[1]....
        /*0090*/ 	.word	0x00000860


	//----- nvinfo : EIATTR_MAX_THREADS
	.align		4
.L_821:
        /*0094*/ 	.byte	0x04, 0x05
        /*0096*/ 	.short	(.L_823 - .L_822)
.L_822:
        /*0098*/ 	.word	0x00000080
        /*009c*/ 	.word	0x00000001
        /*00a0*/ 	.word	0x00000001


	//----- nvinfo : EIATTR_CRS_STACK_SIZE
	.align		4
.L_823:
        /*00a4*/ 	.byte	0x04, 0x1e
        /*00a6*/ 	.short	(.L_825 - .L_824)
.L_824:
        /*00a8*/ 	.word	0x00000000


	//----- nvinfo : EIATTR_CBANK_PARAM_SIZE
	.align		4
.L_825:
        /*00ac*/ 	.byte	0x03, 0x19
        /*00ae*/ 	.short	0x0024


	//----- nvinfo : EIATTR_PARAM_CBANK
	.align		4
        /*00b0*/ 	.byte	0x04, 0x0a
        /*00b2*/ 	.short	(.L_827 - .L_826)
	.align		4
.L_826:
        /*00b4*/ 	.word	index@(.nv.constant0._ZN2at6native27unrolled_elementwise_kernelIZZZNS0_25tanh_backward_kernel_cudaERNS_18TensorIteratorBaseEENKUlvE0_clEvENKUlvE2_clEvEUlN3c108BFloat16ES7_E_St5arrayIPcLm3EELi4E23TrivialOffsetCalculatorILi2EjESC_ILi1EjENS0_6memory15LoadWithoutCastENSF_16StoreWithoutCastEEEviT_T0_T2_T3_T4_T5_)
        /*00b8*/ 	.short	0x0380
        /*00ba*/ 	.short	0x0024


	//----- nvinfo : EIATTR_SW_WAR
	.align		4
.L_827:
        /*00bc*/ 	.byte	0x04, 0x36
        /*00be*/ 	.short	(.L_829 - .L_828)
.L_828:
        /*00c0*/ 	.word	0x00000008
.L_829:


//--------------------- .nv.info._ZN2at6native29vectorized_elementwise_kernelILi2EZZZNS0_25tanh_backward_kernel_cudaERNS_18TensorIteratorBaseEENKUlvE0_clEvENKUlvE2_clEvEUlN3c108BFloat16ES7_E_St5arrayIPcLm3EEEEviT0_T1_ --------------------------
	.section	.nv.info._ZN2at6native29vectorized_elementwise_kernelILi2EZZZNS0_25tanh_backward_kernel_cudaERNS_18TensorIteratorBaseEENKUlvE0_clEvENKUlvE2_clEvEUlN3c108BFloat16ES7_E_St5arrayIPcLm3EEEEviT0_T1_,"",@"SHT_CUDA_INFO"
	.sectionflags	@""
	.align	4


	//----- nvinfo : EIATTR_CUDA_API_VERSION
	.align		4
        /*0000*/ 	.byte	0x04, 0x37
        /*0002*/ 	.short	(.L_831 - .L_830)
.L_830:
        /*0004*/ 	.word	0x00000082


	//----- nvinfo : EIATTR_KPARAM_INFO
	.align		4
.L_831:
        /*0008*/ 	.byte	0x04, 0x17
        /*000a*/ 	.short	(.L_833 - .L_832)
.L_832:
        /*000c*/ 	.word	0x00000000
        /*0010*/ 	.short	0x0002
        /*0012*/ 	.short	0x0008
        /*0014*/ 	.byte	0x00, 0xf0, 0x61, 0x00


	//----- nvinfo : EIATTR_KPARAM_INFO
	.align		4
.L_833:
        /*0018*/ 	.byte	0x04, 0x17
        /*001a*/ 	.short	(.L_835 - .L_834)
.L_834:
        /*001c*/ 	.word	0x00000000
        /*0020*/ 	.short	0x0001
        /*0022*/ 	.short	0x0004
        /*0024*/ 	.byte	0x00, 0xf0, 0x05, 0x00


	//----- nvinfo : EIATTR_KPARAM_INFO
	.align		4
.L_835:
        /*0028*/ 	.byte	0x04, 0x17
        /*002a*/ 	.short	(.L_837 - .L_836)
.L_836:
        /*002c*/ 	.word	0x00000000
        /*0030*/ 	.short	0x0000
        /*0032*/ 	.short	0x0000
        /*0034*/ 	.byte	0x00, 0xf0, 0x11, 0x00


	//----- nvinfo : EIATTR_SPARSE_MMA_MASK
	.align		4
.L_837:
        /*0038*/ 	.byte	0x03, 0x50
        /*003a*/ 	.short	0x0000


	//----- nvinfo : EIATTR_MAXREG_COUNT
	.align		4
        /*003c*/ 	.byte	0x03, 0x1b
        /*003e*/ 	.short	0x00ff


	//----- nvinfo : EIATTR_MERCURY_ISA_VERSION
	.align		4
        /*0040*/ 	.byte	0x03, 0x5f
        /*0042*/ 	.short	0x0101


	//----- nvinfo : EIATTR_VRC_CTA_INIT_COUNT
	.align		4
        /*0044*/ 	.byte	0x02, 0x4a
	.zero		1
	.zero		1


	//----- nvinfo : EIATTR_EXIT_INSTR_OFFSETS
	.align		4
        /*0048*/ 	.byte	0x04, 0x1c
        /*004a*/ 	.short	(.L_839 - .L_838)


	//   ....[0]....
.L_838:
        /*004c*/ 	.word	0x000010f0


	//   ....[1]....
        /*0050*/ 	.word	0x00001140


	//   ....[2]....
        /*0054*/ 	.word	0x000017f0


	//----- nvinfo : EIATTR_MAX_THREADS
	.align		4
.L_839:
        /*0058*/ 	.byte	0x04, 0x05
        /*005a*/ 	.short	(.L_841 - .L_840)
.L_840:
        /*005c*/ 	.word	0x00000080
        /*0060*/ 	.word	0x00000001
        /*0064*/ 	.word	0x00000001


	//----- nvinfo : EIATTR_CRS_STACK_SIZE
	.align		4
.L_841:
        /*0068*/ 	.byte	0x04, 0x1e
        /*006a*/ 	.short	(.L_843 - .L_842)
.L_842:
        /*006c*/ 	.word	0x00000000


	//----- nvinfo : EIATTR_CBANK_PARAM_SIZE
	.align		4
.L_843:
        /*0070*/ 	.byte	0x03, 0x19
        /*0072*/ 	.short	0x0020


	//----- nvinfo : EIATTR_PARAM_CBANK
	.align		4
        /*0074*/ 	.byte	0x04, 0x0a
        /*0076*/ 	.short	(.L_845 - .L_844)
	.align		4
.L_844:
        /*0078*/ 	.word	index@(.nv.constant0._ZN2at6native29vectorized_elementwise_kernelILi2EZZZNS0_25tanh_backward_kernel_cudaERNS_18TensorIteratorBaseEENKUlvE0_clEvENKUlvE2_clEvEUlN3c108BFloat16ES7_E_St5arrayIPcLm3EEEEviT0_T1_)
        /*007c*/ 	.short	0x0380
        /*007e*/ 	.short	0x0020


	//----- nvinfo : EIATTR_SW_WAR
	.align		4
.L_845:
        /*0080*/ 	.byte	0x04, 0x36
        /*0082*/ 	.short	(.L_847 - .L_846)
.L_846:
        /*0084*/ 	.word	0x00000008
.L_847:


//--------------------- .nv.info._ZN2at6native29vectorized_elementwise_kernelILi4EZZZNS0_25tanh_backward_kernel_cudaERNS_18TensorIteratorBaseEENKUlvE0_clEvENKUlvE2_clEvEUlN3c108BFloat16ES7_E_St5arrayIPcLm3EEEEviT0_T1_ --------------------------
	.section	.nv.info._ZN2at6native29vectorized_elementwise_kernelILi4EZZZNS0_25tanh_backward_kernel_cudaERNS_18TensorIteratorBaseEENKUlvE0_clEvENKUlvE2_clEvEUlN3c108BFloat16ES7_E_St5arrayIPcLm3EEEEviT0_T1_,"",@"SHT_CUDA_INFO"
	.sectionflags	@""
	.align	4


	//----- nvinfo : EIATTR_CUDA_API_VERSION
	.align		4
        /*0000*/ 	.byte	0x04, 0x37
        /*0002*/ 	.short	(.L_849 - .L_848)
.L_848:
        /*0004*/ 	.word	0x00000082


	//----- nvinfo : EIATTR_KPARAM_INFO
	.align		4
.L_849:
        /*0008*/ 	.byte	0x04, 0x17
        /*000a*/ 	.short	(.L_851 - .L_850)
.L_850:
        /*000c*/ 	.word	0x00000000
        /*0010*/ 	.short	0x0002
        /*0012*/ 	.short	0x0008
        /*0014*/ 	.byte	0x00, 0xf0, 0x61, 0x00


	//----- nvinfo : EIATTR_KPARAM_INFO
	.align		4
.L_851:
        /*0018*/ 	.byte	0x04, 0x17
        /*001a*/ 	.short	(.L_853 - .L_852)
.L_852:
        /*001c*/ 	.word	0x00000000
        /*0020*/ 	.short	0x0001
        /*0022*/ 	.short	0x0004
        /*0024*/ 	.byte	0x00, 0xf0, 0x05, 0x00


	//----- nvinfo : EIATTR_KPARAM_INFO
	.align		4
.L_853:
        /*0028*/ 	.byte	0x04, 0x17
        /*002a*/ 	.short	(.L_855 - .L_854)
.L_854:
        /*002c*/ 	.word	0x00000000
        /*0030*/ 	.short	0x0000
        /*0032*/ 	.short	0x0000
        /*0034*/ 	.byte	0x00, 0xf0, 0x11, 0x00


	//----- nvinfo : EIATTR_SPARSE_MMA_MASK
	.align		4
.L_855:
        /*0038*/ 	.byte	0x03, 0x50
        /*003a*/ 	.short	0x0000


	//----- nvinfo : EIATTR_MAXREG_COUNT
	.align		4
        /*003c*/ 	.byte	0x03, 0x1b
        /*003e*/ 	.short	0x00ff


	//----- nvinfo : EIATTR_MERCURY_ISA_VERSION
	.align		4
        /*0040*/ 	.byte	0x03, 0x5f
        /*0042*/ 	.short	0x0101


	//----- nvinfo : EIATTR_VRC_CTA_INIT_COUNT
	.align		4
        /*0044*/ 	.byte	0x02, 0x4a
	.zero		1
	.zero		1


	//----- nvinfo : EIATTR_EXIT_INSTR_OFFSETS
	.align		4
        /*0048*/ 	.byte	0x04, 0x1c
        /*004a*/ 	.short	(.L_857 - .L_856)


	//   ....[0]....
.L_856:
        /*004c*/ 	.word	0x000010f0


	//   ....[1]....
        /*0050*/ 	.word	0x00001140


	//   ....[2]....
        /*0054*/ 	.word	0x00001790


	//----- nvinfo : EIATTR_MAX_THREADS
	.align		4
.L_857:
        /*0058*/ 	.byte	0x04, 0x05
        /*005a*/ 	.short	(.L_859 - .L_858)
.L_858:
        /*005c*/ 	.word	0x00000080
        /*0060*/ 	.word	0x00000001
        /*0064*/ 	.word	0x00000001


	//----- nvinfo : EIATTR_CRS_STACK_SIZE
	.align		4
.L_859:
        /*0068*/ 	.byte	0x04, 0x1e
        /*006a*/ 	.short	(.L_861 - .L_860)
.L_860:
        /*006c*/ 	.word	0x00000000


	//----- nvinfo : EIATTR_CBANK_PARAM_SIZE
	.align		4
.L_861:
        /*0070*/ 	.byte	0x03, 0x19
        /*0072*/ 	.short	0x0020


	//----- nvinfo : EIATTR_PARAM_CBANK
	.align		4
        /*0074*/ 	.byte	0x04, 0x0a
        /*0076*/ 	.short	(.L_863 - .L_862)
	.align		4
.L_862:
        /*0078*/ 	.word	index@(.nv.constant0._ZN2at6native29vectorized_elementwise_kernelILi4EZZZNS0_25tanh_backward_kernel_cudaERNS_18TensorIteratorBaseEENKUlvE0_clEvENKUlvE2_clEvEUlN3c108BFloat16ES7_E_St5arrayIPcLm3EEEEviT0_T1_)
        /*007c*/ 	.short	0x0380
        /*007e*/ 	.short	0x0020


	//----- nvinfo : EIATTR_SW_WAR
	.align		4
.L_863:
        /*0080*/ 	.byte	0x04, 0x36
        /*0082*/ 	.short	(.L_865 - .L_864)
.L_864:
        /*0084*/ 	.word	0x00000008
.L_865:


//--------------------- .nv.info._ZN2at6native29vectorized_elementwise_kernelILi8EZZZNS0_25tanh_backward_kernel_cudaERNS_18TensorIteratorBaseEENKUlvE0_clEvENKUlvE2_clEvEUlN3c108BFloat16ES7_E_St5arrayIPcLm3EEEEviT0_T1_ --------------------------
	.section	.nv.info._ZN2at6native29vectorized_elementwise_kernelILi8EZZZNS0_25tanh_backward_kernel_cudaERNS_18TensorIteratorBaseEENKUlvE0_clEvENKUlvE2_clEvEUlN3c108BFloat16ES7_E_St5arrayIPcLm3EEEEviT0_T1_,"",@"SHT_CUDA_INFO"
	.sectionflags	@""
	.align	4


	//----- nvinfo : EIATTR_CUDA_API_VERSION
	.align		4
        /*0000*/ 	.byte	0x04, 0x37
        /*0002*/ 	.short	(.L_867 - .L_866)
.L_866:
        /*0004*/ 	.word	0x00000082


	//----- nvinfo : EIATTR_KPARAM_INFO
	.align		4
.L_867:
        /*0008*/ 	.byte	0x04, 0x17
        /*000a*/ 	.short	(.L_869 - .L_868)
.L_868:
        /*000c*/ 	.word	0x00000000
        /*0010*/ 	.short	0x0002
        /*0012*/ 	.short	0x0008
        /*0014*/ 	.byte	0x00, 0xf0, 0x61, 0x00


	//----- nvinfo : EIATTR_KPARAM_INFO
	.align		4
.L_869:
        /*0018*/ 	.byte	0x04, 0x17
        /*001a*/ 	.short	(.L_871 - .L_870)
.L_870:
        /*001c*/ 	.word	0x00000000
        /*0020*/ 	.short	0x0001
        /*0022*/ 	.short	0x0004
        /*0024*/ 	.byte	0x00, 0xf0, 0x05, 0x00


	//----- nvinfo : EIATTR_KPARAM_INFO
	.align		4
.L_871:
        /*0028*/ 	.byte	0x04, 0x17
        /*002a*/ 	.short	(.L_873 - .L_872)
.L_872:
        /*002c*/ 	.word	0x00000000
        /*0030*/ 	.short	0x0000
        /*0032*/ 	.short	0x0000
        /*0034*/ 	.byte	0x00, 0xf0, 0x11, 0x00


	//----- nvinfo : EIATTR_SPARSE_MMA_MASK
	.align		4
.L_873:
        /*0038*/ 	.byte	0x03, 0x50
        /*003a*/ 	.short	0x0000


	//----- nvinfo : EIATTR_MAXREG_COUNT
	.align		4
        /*003c*/ 	.byte	0x03, 0x1b
        /*003e*/ 	.short	0x00ff


	//----- nvinfo : EIATTR_MERCURY_ISA_VERSION
	.align		4
        /*0040*/ 	.byte	0x03, 0x5f
        /*0042*/ 	.short	0x0101


	//----- nvinfo : EIATTR_VRC_CTA_INIT_COUNT
	.align		4
        /*0044*/ 	.byte	0x02, 0x4a
	.zero		1
	.zero		1


	//----- nvinfo : EIATTR_EXIT_INSTR_OFFSETS
	.align		4
        /*0048*/ 	.byte	0x04, 0x1c
        /*004a*/ 	.short	(.L_875 - .L_874)


	//   ....[0]....
.L_874:
        /*004c*/ 	.word	0x000010f0


	//   ....[1]....
        /*0050*/ 	.word	0x00001140


	//   ....[2]....
        /*0054*/ 	.word	0x00001760


	//----- nvinfo : EIATTR_MAX_THREADS
	.align		4
.L_875:
        /*0058*/ 	.byte	0x04, 0x05
        /*005a*/ 	.short	(.L_877 - .L_876)
.L_876:
        /*005c*/ 	.word	0x00000080
        /*0060*/ 	.word	0x00000001
        /*0064*/ 	.word	0x00000001


	//----- nvinfo : EIATTR_CRS_STACK_SIZE
	.align		4
.L_877:
        /*0068*/ 	.byte	0x04, 0x1e
        /*006a*/ 	.short	(.L_879 - .L_878)
.L_878:
        /*006c*/ 	.word	0x00000000


	//----- nvinfo : EIATTR_CBANK_PARAM_SIZE
	.align		4
.L_879:
        /*0070*/ 	.byte	0x03, 0x19
        /*0072*/ 	.short	0x0020


	//----- nvinfo : EIATTR_PARAM_CBANK
	.align		4
        /*0074*/ 	.byte	0x04, 0x0a
        /*0076*/ 	.short	(.L_881 - .L_880)
	.align		4
.L_880:
        /*0078*/ 	.word	index@(.nv.constant0._ZN2at6native29vectorized_elementwise_kernelILi8EZZZNS0_25tanh_backward_kernel_cudaERNS_18TensorIteratorBaseEENKUlvE0_clEvENKUlvE2_clEvEUlN3c108BFloat16ES7_E_St5arrayIPcLm3EEEEviT0_T1_)
        /*007c*/ 	.short	0x0380
        /*007e*/ 	.short	0x0020


	//----- nvinfo : EIATTR_SW_WAR
	.align		4
.L_881:
        /*0080*/ 	.byte	0x04, 0x36
        /*0082*/ 	.short	(.L_883 - .L_882)
.L_882:
        /*0084*/ 	.word	0x00000008
.L_883:


//--------------------- .nv.info._ZN2at6native18elementwise_kernelILi128ELi4EZNS0_15gpu_kernel_implIZZZNS0_25tanh_backward_kernel_cudaERNS_18TensorIteratorBaseEENKUlvE0_clEvENKUlvE1_clEvEUlN3c104HalfES8_E_EEvS4_RKT_EUliE_EEviT1_ --------------------------
	.section	.nv.info._ZN2at6native18elementwise_kernelILi128ELi4EZNS0_15gpu_kernel_implIZZZNS0_25tanh_backward_kernel_cudaERNS_18TensorIteratorBaseEENKUlvE0_clEvENKUlvE1_clEvEUlN3c104HalfES8_E_EEvS4_RKT_EUliE_EEviT1_,"",@"SHT_CUDA_INFO"
	.sectionflags	@""
	.align	4


	//----- nvinfo : EIATTR_CUDA_API_VERSION
	.align		4
        /*0000*/ 	.byte	0x04, 0x37
        /*0002*/ 	.short	(.L_885 - .L_884)
.L_884:
        /*0004*/ 	.word	0x00000082


	//----- nvinfo : EIATTR_KPARAM_INFO
	.align		4
.L_885:
        /*0008*/ 	.byte	0x04, 0x17
        /*000a*/ 	.short	(.L_887 - .L_886)
.L_886:
        /*000c*/ 	.word	0x00000000
        /*0010*/ 	.short	0x0001
        /*0012*/ 	.short	0x0008
        /*0014*/ 	.byte	0x00, 0xf0, 0x21, 0x0a


	//----- nvinfo : EIATTR_KPARAM_INFO
	.align		4
.L_887:
        /*0018*/ 	.byte	0x04, 0x17
        /*001a*/ 	.short	(.L_889 - .L_888)
.L_888:
        /*001c*/ 	.word	0x00000000
        /*0020*/ 	.short	0x0000
        /*0022*/ 	.short	0x0000
        /*0024*/ 	.byte	0x00, 0xf0, 0x11, 0x00


	//----- nvinfo : EIATTR_SPARSE_MMA_MASK
	.align		4
.L_889:
        /*0028*/ 	.byte	0x03, 0x50
        /*002a*/ 	.short	0x0000


	//----- nvinfo : EIATTR_MAXREG_COUNT
	.align		4
        /*002c*/ 	.byte	0x03, 0x1b
        /*002e*/ 	.short	0x0080


	//----- nvinfo : EIATTR_EXTERNS
	.align		4
        /*0030*/ 	.byte	0x04, 0x0f
        /*0032*/ 	.short	(.L_891 - .L_890)


	//   ....[0]....
	.align		4
.L_890:
        /*0034*/ 	.word	index@(__assertfail)


	//----- nvinfo : EIATTR_MERCURY_ISA_VERSION
	.align		4
.L_891:
        /*0038*/ 	.byte	0x03, 0x5f
        /*003a*/ 	.short	0x0101


	//----- nvinfo : EIATTR_VRC_CTA_INIT_COUNT
	.align		4
        /*003c*/ 	.byte	0x02, 0x4a
	.zero		1
	.zero		1


	//----- nvinfo : EIATTR_SYSCALL_OFFSETS
	.align		4
        /*0040*/ 	.byte	0x04, 0x46
        /*0042*/ 	.short	(.L_893 - .L_892)


	//   ....[0]....
.L_892:
        /*0044*/ 	.word	0x00002600


	//   ....[1]....
        /*0048*/ 	.word	0x00003580


	//   ....[2]....
        /*004c*/ 	.word	0x00004500


	//   ....[3]....
        /*0050*/ 	.word	0x00006ca0


	//   ....[4]....
        /*0054*/ 	.word	0x00007c10


	//   ....[5]....
        /*0058*/ 	.word	0x000089c0


	//   ....[6]....
        /*005c*/ 	.word	0x0000b270


	//   ....[7]....
        /*0060*/ 	.word	0x0000c1e0


	//   ....[8]....
        /*0064*/ 	.word	0x0000cf90


	//   ....[9]....
        /*0068*/ 	.word	0x0000f860


	//   ....[10]....
        /*006c*/ 	.word	0x000107d0


	//   ....[11]....
        /*0070*/ 	.word	0x00011550


	//----- nvinfo : EIATTR_EXIT_INSTR_OFFSETS
	.align		4
.L_893:
        /*0074*/ 	.byte	0x04, 0x1c
        /*0076*/ 	.short	(.L_895 - .L_894)


	//   ....[0]....
.L_894:
        /*0078*/ 	.word	0x0000d270


	//   ....[1]....
        /*007c*/ 	.word	0x000109f0


	//   ....[2]....
        /*0080*/ 	.word	0x00010a30


	//   ....[3]....
        /*0084*/ 	.word	0x00010ad0


	//   ....[4]....
        /*0088*/ 	.word	0x00010b10


	//   ....[5]....
        /*008c*/ 	.word	0x00010b50


	//   ....[6]....
        /*0090*/ 	.word	0x00010be0


	//   ....[7]....
        /*0094*/ 	.word	0x00010c00


	//   ....[8]....
        /*0098*/ 	.word	0x00010ca0


	//   ....[9]....
        /*009c*/ 	.word	0x00010cf0


	//   ....[10]....
        /*00a0*/ 	.word	0x00010d40


	//   ....[11]....
        /*00a4*/ 	.word	0x00010e20


	//   ....[12]....
        /*00a8*/ 	.word	0x00010f90


	//   ....[13]....
        /*00ac*/ 	.word	0x00011100


	//   ....[14]....
        /*00b0*/ 	.word	0x00011260


	//   ....[15]....
        /*00b4*/ 	.word	0x000112a0


	//   ....[16]....
        /*00b8*/ 	.word	0x000112e0


	//   ....[17]....
        /*00bc*/ 	.word	0x00011390


	//   ....[18]....
        /*00c0*/ 	.word	0x000113f0


	//   ....[19]....
        /*00c4*/ 	.word	0x00011560


	//   ....[20]....
        /*00c8*/ 	.word	0x00011670


	//   ....[21]....
        /*00cc*/ 	.word	0x000117b0


	//   ....[22]....
        /*00d0*/ 	.word	0x000117f0


	//----- nvinfo : EIATTR_MAX_THREADS
	.align		4
.L_895:
        /*00d4*/ 	.byte	0x04, 0x05
        /*00d6*/ 	.short	(.L_897 - .L_896)
.L_896:
        /*00d8*/ 	.word	0x00000080
        /*00dc*/ 	.word	0x00000001
        /*00e0*/ 	.word	0x00000001


	//----- nvinfo : EIATTR_CRS_STACK_SIZE
	.align		4
.L_897:
        /*00e4*/ 	.byte	0x04, 0x1e
        /*00e6*/ 	.short	(.L_899 - .L_898)
.L_898:
        /*00e8*/ 	.word	0x00000000


	//----- nvinfo : EIATTR_CBANK_PARAM_SIZE
	.align		4
.L_899:
        /*00ec*/ 	.byte	0x03, 0x19
        /*00ee*/ 	.short	0x0290


	//----- nvinfo : EIATTR_PARAM_CBANK
	.align		4
        /*00f0*/ 	.byte	0x04, 0x0a
        /*00f2*/ 	.short	(.L_901 - .L_900)
	.align		4
.L_900:
        /*00f4*/ 	.word	index@(.nv.constant0._ZN2at6native18elementwise_kernelILi128ELi4EZNS0_15gpu_kernel_implIZZZNS0_25tanh_backward_kernel_cudaERNS_18TensorIteratorBaseEENKUlvE0_clEvENKUlvE1_clEvEUlN3c104HalfES8_E_EEvS4_RKT_EUliE_EEviT1_)
        /*00f8*/ 	.short	0x0380
        /*00fa*/ 	.short	0x0290


	//----- nvinfo : EIATTR_SW_WAR
	.align		4
.L_901:
        /*00fc*/ 	.byte	0x04, 0x36
        /*00fe*/ 	.short	(.L_903 - .L_902)
.L_902:
        /*0100*/ 	.word	0x00000008
.L_903:


//--------------------- .nv.info._ZN2at6native27unrolled_elementwise_kernelIZZZNS0_25tanh_backward_kernel_cudaERNS_18TensorIteratorBaseEENKUlvE0_clEvENKUlvE1_clEvEUlN3c104HalfES7_E_St5arrayIPcLm3EELi4E23TrivialOffsetCalculatorILi2EjESC_ILi1EjENS0_6memory12LoadWithCastILi2EEENSF_13StoreWithCastILi1EEEEEviT_T0_T2_T3_T4_T5_ --------------------------
	.section	.nv.info._ZN2at6native27unrolled_elementwise_kernelIZZZNS0_25tanh_backward_kernel_cudaERNS_18TensorIteratorBaseEENKUlvE0_clEvENKUlvE1_clEvEUlN3c104HalfES7_E_St5arrayIPcLm3EELi4E23TrivialOffsetCalculatorILi2EjESC_ILi1EjENS0_6memory12LoadWithCastILi2EEENSF_13StoreWithCastILi1EEEEEviT_T0_T2_T3_T4_T5_,"",@"SHT_CUDA_INFO"
	.sectionflags	@""
	.align	4


	//----- nvinfo : EIATTR_CUDA_API_VERSION
	.align		4
        /*0000*/ 	.byte	0x04, 0x37
        /*0002*/ 	.short	(.L_905 - .L_904)
.L_904:
        /*0004*/ 	.word	0x00000082


	//----- nvinfo : EIATTR_KPARAM_INFO
	.align		4
.L_905:
        /*0008*/ 	.byte	0x04, 0x17
        /*000a*/ 	.short	(.L_907 - .L_906)
.L_906:
        /*000c*/ 	.word	0x00000000
        /*0010*/ 	.short	0x0006
        /*0012*/ 	.short	0x0030
        /*0014*/ 	.byte	0x00, 0xf0, 0x21, 0x00


	//----- nvinfo : EIATTR_KPARAM_INFO
	.align		4
.L_907:
        /*0018*/ 	.byte	0x04, 0x17
        /*001a*/ 	.short	(.L_909 - .L_908)
.L_908:
        /*001c*/ 	.word	0x00000000
        /*0020*/ 	.short	0x0005
        /*0022*/ 	.short	0x0024
        /*0024*/ 	.byte	0x00, 0xf0, 0x31, 0x00


	//----- nvinfo : EIATTR_KPARAM_INFO
	.align		4
.L_909:
        /*0028*/ 	.byte	0x04, 0x17
        /*002a*/ 	.short	(.L_911 - .L_910)
.L_910:
        /*002c*/ 	.word	0x00000000
        /*0030*/ 	.short	0x0004
        /*0032*/ 	.short	0x0021
        /*0034*/ 	.byte	0x00, 0xf0, 0x05, 0x00


	//----- nvinfo : EIATTR_KPARAM_INFO
	.align		4
.L_911:
        /*0038*/ 	.byte	0x04, 0x17
        /*003a*/ 	.short	(.L_913 - .L_912)
.L_912:
        /*003c*/ 	.word	0x00000000
        /*0040*/ 	.short	0x0003
        /*0042*/ 	.short	0x0020
        /*0044*/ 	.byte	0x00, 0xf0, 0x05, 0x00


	//----- nvinfo : EIATTR_KPARAM_INFO
	.align		4
.L_913:
        /*0048*/ 	.byte	0x04, 0x17
        /*004a*/ 	.short	(.L_915 - .L_914)
.L_914:
        /*004c*/ 	.word	0x00000000
        /*0050*/ 	.short	0x0002
        /*0052*/ 	.short	0x0008
        /*0054*/ 	.byte	0x00, 0xf0, 0x61, 0x00


	//----- nvinfo : EIATTR_KPARAM_INFO
	.align		4
.L_915:
        /*0058*/ 	.byte	0x04, 0x17
        /*005a*/ 	.short	(.L_917 - .L_916)
.L_916:
        /*005c*/ 	.word	0x00000000
        /*0060*/ 	.short	0x0001
        /*0062*/ 	.short	0x0004
        /*0064*/ 	.byte	0x00, 0xf0, 0x05, 0x00


	//----- nvinfo : EIATTR_KPARAM_INFO
	.align		4
.L_917:
        /*0068*/ 	.byte	0x04, 0x17
        /*006a*/ 	.short	(.L_919 - .L_918)
.L_918:
        /*006c*/ 	.word	0x00000000
        /*0070*/ 	.short	0x0000
        /*0072*/ 	.short	0x0000
        /*0074*/ 	.byte	0x00, 0xf0, 0x11, 0x00


	//----- nvinfo : EIATTR_SPARSE_MMA_MASK
	.align		4
.L_919:
        /*0078*/ 	.byte	0x03, 0x50
        /*007a*/ 	.short	0x0000


	//----- nvinfo : EIATTR_MAXREG_COUNT
	.align		4
        /*007c*/ 	.byte	0x03, 0x1b
        /*007e*/ 	.short	0x00ff


	//----- nvinfo : EIATTR_EXTERNS
	.align		4
        /*0080*/ 	.byte	0x04, 0x0f
        /*0082*/ 	.short	(.L_921 - .L_920)


	//   ....[0]....
	.align		4
.L_920:
        /*0084*/ 	.word	index@(__assertfail)


	//----- nvinfo : EIATTR_MERCURY_ISA_VERSION
	.align		4
.L_921:
        /*0088*/ 	.byte	0x03, 0x5f
        /*008a*/ 	.short	0x0101


	//----- nvinfo : EIATTR_VRC_CTA_INIT_COUNT
	.align		4
        /*008c*/ 	.byte	0x02, 0x4a
	.zero		1
	.zero		1


	//----- nvinfo : EIATTR_SYSCALL_OFFSETS
	.align		4
        /*0090*/ 	.byte	0x04, 0x46
        /*0092*/ 	.short	(.L_923 - .L_922)


	//   ....[0]....
.L_922:
        /*0094*/ 	.word	0x00000ff0


	//   ....[1]....
        /*0098*/ 	.word	0x00002070


	//   ....[2]....
        /*009c*/ 	.word	0x00003230


	//   ....[3]....
        /*00a0*/ 	.word	0x000042b0


	//   ....[4]....
        /*00a4*/ 	.word	0x000053b0


	//   ....[5]....
        /*00a8*/ 	.word	0x00006440


	//   ....[6]....
        /*00ac*/ 	.word	0x00007540


	//   ....[7]....
        /*00b0*/ 	.word	0x000084f0


	//   ....[8]....
        /*00b4*/ 	.word	0x00009870


	//   ....[9]....
        /*00b8*/ 	.word	0x0000a730


	//   ....[10]....
        /*00bc*/ 	.word	0x0000b6b0


	//   ....[11]....
        /*00c0*/ 	.word	0x0000c630


	//----- nvinfo : EIATTR_EXIT_INSTR_OFFSETS
	.align		4
.L_923:
        /*00c4*/ 	.byte	0x04, 0x1c
        /*00c6*/ 	.short	(.L_925 - .L_924)


	//   ....[0]....
.L_924:
        /*00c8*/ 	.word	0x0000b980


	//   ....[1]....
        /*00cc*/ 	.word	0x0000bad0


	//   ....[2]....
        /*00d0*/ 	.word	0x0000bb10


	//   ....[3]....
        /*00d4*/ 	.word	0x0000bbb0


	//   ....[4]....
        /*00d8*/ 	.word	0x0000bbf0


	//   ....[5]....
        /*00dc*/ 	.word	0x0000bc30


	//   ....[6]....
        /*00e0*/ 	.word	0x0000bcc0


	//   ....[7]....
        /*00e4*/ 	.word	0x0000bce0


	//   ....[8]....
        /*00e8*/ 	.word	0x0000bd80


	//   ....[9]....
        /*00ec*/ 	.word	0x0000bdd0


	//   ....[10]....
        /*00f0*/ 	.word	0x0000be20


	//   ....[11]....
        /*00f4*/ 	.word	0x0000bf00


	//   ....[12]....
        /*00f8*/ 	.word	0x0000c070


	//   ....[13]....
        /*00fc*/ 	.word	0x0000c1e0


	//   ....[14]....
        /*0100*/ 	.word	0x0000c340


	//   ....[15]....
        /*0104*/ 	.word	0x0000c380


	//   ....[16]....
        /*0108*/ 	.word	0x0000c3c0


	//   ....[17]....
        /*010c*/ 	.word	0x0000c470


	//   ....[18]....
        /*0110*/ 	.word	0x0000c4d0


	//   ....[19]....
        /*0114*/ 	.word	0x0000c640


	//   ....[20]....
        /*0118*/ 	.word	0x0000c750


	//   ....[21]....
        /*011c*/ 	.word	0x0000c890


	//   ....[22]....
        /*0120*/ 	.word	0x0000c8d0


	//----- nvinfo : EIATTR_MAX_THREADS
	.align		4
.L_925:
        /*0124*/ 	.byte	0x04, 0x05
        /*0126*/ 	.short	(.L_927 - .L_926)
.L_926:
        /*0128*/ 	.word	0x00000080
        /*012c*/ 	.word	0x00000001
        /*0130*/ 	.word	0x00000001


	//----- nvinfo : EIATTR_CRS_STACK_SIZE
	.align		4
.L_927:
        /*0134*/ 	.byte	0x04, 0x1e
        /*0136*/ 	.short	(.L_929 - .L_928)
.L_928:
        /*0138*/ 	.word	0x00000000


	//----- nvinfo : EIATTR_CBANK_PARAM_SIZE
	.align		4
.L_929:
        /*013c*/ 	.byte	0x03, 0x19
        /*013e*/ 	.short	0x0038


	//----- nvinfo : EIATTR_PARAM_CBANK
	.align		4
        /*0140*/ 	.byte	0x04, 0x0a
        /*0142*/ 	.short	(.L_931 - .L_930)
	.align		4
.L_930:
        /*0144*/ 	.word	index@(.nv.constant0._ZN2at6native27unrolled_elementwise_kernelIZZZNS0_25tanh_backward_kernel_cudaERNS_18TensorIteratorBaseEENKUlvE0_clEvENKUlvE1_clEvEUlN3c104HalfES7_E_St5arrayIPcLm3EELi4E23TrivialOffsetCalculatorILi2EjESC_ILi1EjENS0_6memory12LoadWithCastILi2EEENSF_13StoreWithCastILi1EEEEEviT_T0_T2_T3_T4_T5_)
        /*0148*/ 	.short	0x0380
        /*014a*/ 	.short	0x0038


	//----- nvinfo : EIATTR_SW_WAR
	.align		4
.L_931:
        /*014c*/ 	.byte	0x04, 0x36
        /*014e*/ 	.short	(.L_933 - .L_932)
.L_932:
        /*0150*/ 	.word	0x00000008
.L_933:


//--------------------- .nv.info._ZN2at6native18elementwise_kernelILi128ELi4EZNS0_22gpu_kernel_impl_nocastIZZZNS0_25tanh_backward_kernel_cudaERNS_18TensorIteratorBaseEENKUlvE0_clEvENKUlvE1_clEvEUlN3c104HalfES8_E_EEvS4_RKT_EUliE_EEviT1_ --------------------------
	.section	.nv.info._ZN2at6native18elementwise_kernelILi128ELi4EZNS0_22gpu_kernel_impl_nocastIZZZNS0_25tanh_backward_kernel_cudaERNS_18TensorIteratorBaseEENKUlvE0_clEvENKUlvE1_clEvEUlN3c104HalfES8_E_EEvS4_RKT_EUliE_EEviT1_,"",@"SHT_CUDA_INFO"
	.sectionflags	@""
	.align	4


	//----- nvinfo : EIATTR_CUDA_API_VERSION
	.align		4
        /*0000*/ 	.byte	0x04, 0x37
        /*0002*/ 	.short	(.L_935 - .L_934)
.L_934:
        /*0004*/ 	.word	0x00000082


	//----- nvinfo : EIATTR_KPARAM_INFO
	.align		4
.L_935:
        /*0008*/ 	.byte	0x04, 0x17
        /*000a*/ 	.short	(.L_937 - .L_936)
.L_936:
        /*000c*/ 	.word	0x00000000
        /*0010*/ 	.short	0x0001
        /*0012*/ 	.short	0x0008
        /*0014*/ 	.byte	0x00, 0xf0, 0x21, 0x0a


	//----- nvinfo : EIATTR_KPARAM_INFO
	.align		4
.L_937:
        /*0018*/ 	.byte	0x04, 0x17
        /*001a*/ 	.short	(.L_939 - .L_938)
.L_938:
        /*001c*/ 	.word	0x00000000
        /*0020*/ 	.short	0x0000
        /*0022*/ 	.short	0x0000
        /*0024*/ 	.byte	0x00, 0xf0, 0x11, 0x00


	//----- nvinfo : EIATTR_SPARSE_MMA_MASK
	.align		4
.L_939:
        /*0028*/ 	.byte	0x03, 0x50
        /*002a*/ 	.short	0x0000


	//----- nvinfo : EIATTR_MAXREG_COUNT
	.align		4
        /*002c*/ 	.byte	0x03, 0x1b
        /*002e*/ 	.short	0x0080


	//----- nvinfo : EIATTR_MERCURY_ISA_VERSION
	.align		4
        /*0030*/ 	.byte	0x03, 0x5f
        /*0032*/ 	.short	0x0101


	//----- nvinfo : EIATTR_VRC_CTA_INIT_COUNT
	.align		4
        /*0034*/ 	.byte	0x02, 0x4a
	.zero		1
	.zero		1


	//----- nvinfo : EIATTR_EXIT_INSTR_OFFSETS
	.align		4
        /*0038*/ 	.byte	0x04, 0x1c
        /*003a*/ 	.short	(.L_941 - .L_940)


	//   ....[0]....
.L_940:
        /*003c*/ 	.word	0x000004b0


	//   ....[1]....
        /*0040*/ 	.word	0x000005c0


	//   ....[2]....
        /*0044*/ 	.word	0x00004c50


	//   ....[3]....
        /*0048*/ 	.word	0x00006370


	//----- nvinfo : EIATTR_MAX_THREADS
	.align		4
.L_941:
        /*004c*/ 	.byte	0x04, 0x05
        /*004e*/ 	.short	(.L_943 - .L_942)
.L_942:
        /*0050*/ 	.word	0x00000080
        /*0054*/ 	.word	0x00000001
        /*0058*/ 	.word	0x00000001


	//----- nvinfo : EIATTR_CRS_STACK_SIZE
	.align		4
.L_943:
        /*005c*/ 	.byte	0x04, 0x1e
        /*005e*/ 	.short	(.L_945 - .L_944)
.L_944:
        /*0060*/ 	.word	0x00000000


	//----- nvinfo : EIATTR_CBANK_PARAM_SIZE
	.align		4
.L_945:
        /*0064*/ 	.byte	0x03, 0x19
        /*0066*/ 	.short	0x0290


	//----- nvinfo : EIATTR_PARAM_CBANK
	.align		4
        /*0068*/ 	.byte	0x04, 0x0a
        /*006a*/ 	.short	(.L_947 - .L_946)
	.align		4
.L_946:
        /*006c*/ 	.word	index@(.nv.constant0._ZN2at6native18elementwise_kernelILi128ELi4EZNS0_22gpu_kernel_impl_nocastIZZZNS0_25tanh_backward_kernel_cudaERNS_18TensorIteratorBaseEENKUlvE0_clEvENKUlvE1_clEvEUlN3c104HalfES8_E_EEvS4_RKT_EUliE_EEviT1_)
        /*0070*/ 	.short	0x0380
        /*0072*/ 	.short	0x0290


	//----- nvinfo : EIATTR_SW_WAR
	.align		4
.L_947:
        /*0074*/ 	.byte	0x04, 0x36
        /*0076*/ 	.short	(.L_949 - .L_948)
.L_948:
        /*0078*/ 	.word	0x00000008
.L_949:


//--------------------- .nv.info._ZN2at6native27unrolled_elementwise_kernelIZZZNS0_25tanh_backward_kernel_cudaERNS_18TensorIteratorBaseEENKUlvE0_clEvENKUlvE1_clEvEUlN3c104HalfES7_E_St5arrayIPcLm3EELi4E23TrivialOffsetCalculatorILi2EjESC_ILi1EjENS0_6memory15LoadWithoutCastENSF_16StoreWithoutCastEEEviT_T0_T2_T3_T4_T5_ --------------------------
	.section	.nv.info._ZN2at6native27unrolled_elementwise_kernelIZZZNS0_25tanh_backward_kernel_cudaERNS_18TensorIteratorBaseEENKUlvE0_clEvENKUlvE1_clEvEUlN3c104HalfES7_E_St5arrayIPcLm3EELi4E23TrivialOffsetCalculatorILi2EjESC_ILi1EjENS0_6memory15LoadWithoutCastENSF_16StoreWithoutCastEEEviT_T0_T2_T3_T4_T5_,"",@"SHT_CUDA_INFO"
	.sectionflags	@""
	.align	4


	//----- nvinfo : EIATTR_CUDA_API_VERSION
	.align		4
        /*0000*/ 	.byte	0x04, 0x37
        /*0002*/ 	.short	(.L_951 - .L_950)
.L_950:
        /*0004*/ 	.word	0x00000082


	//----- nvinfo : EIATTR_KPARAM_INFO
	.align		4
.L_951:
        /*0008*/ 	.byte	0x04, 0x17
        /*000a*/ 	.short	(.L_953 - .L_952)
.L_952:
        /*000c*/ 	.word	0x00000000
        /*0010*/ 	.short	0x0006
        /*0012*/ 	.short	0x0023
        /*0014*/ 	.byte	0x00, 0xf0, 0x05, 0x00


	//----- nvinfo : EIATTR_KPARAM_INFO
	.align		4
.L_953:
        /*0018*/ 	.byte	0x04, 0x17
        /*001a*/ 	.short	(.L_955 - .L_954)
.L_954:
        /*001c*/ 	.word	0x00000000
        /*0020*/ 	.short	0x0005
        /*0022*/ 	.short	0x0022
        /*0024*/ 	.byte	0x00, 0xf0, 0x05, 0x00


	//----- nvinfo : EIATTR_KPARAM_INFO
	.align		4
.L_955:
        /*0028*/ 	.byte	0x04, 0x17
        /*002a*/ 	.short	(.L_957 - .L_956)
.L_956:
        /*002c*/ 	.word	0x00000000
        /*0030*/ 	.short	0x0004
        /*0032*/ 	.short	0x0021
        /*0034*/ 	.byte	0x00, 0xf0, 0x05, 0x00


	//----- nvinfo : EIATTR_KPARAM_INFO
	.align		4
.L_957:
        /*0038*/ 	.byte	0x04, 0x17
        /*003a*/ 	.short	(.L_959 - .L_958)
.L_958:
        /*003c*/ 	.word	0x00000000
        /*0040*/ 	.short	0x0003
        /*0042*/ 	.short	0x0020
        /*0044*/ 	.byte	0x00, 0xf0, 0x05, 0x00


	//----- nvinfo : EIATTR_KPARAM_INFO
	.align		4
.L_959:
        /*0048*/ 	.byte	0x04, 0x17
        /*004a*/ 	.short	(.L_961 - .L_960)
.L_960:
        /*004c*/ 	.word	0x00000000
        /*0050*/ 	.short	0x0002
        /*0052*/ 	.short	0x0008
        /*0054*/ 	.byte	0x00, 0xf0, 0x61, 0x00


	//----- nvinfo : EIATTR_KPARAM_INFO
	.align		4
.L_961:
        /*0058*/ 	.byte	0x04, 0x17
        /*005a*/ 	.short	(.L_963 - .L_962)
.L_962:
        /*005c*/ 	.word	0x00000000
        /*0060*/ 	.short	0x0001
        /*0062*/ 	.short	0x0004
        /*0064*/ 	.byte	0x00, 0xf0, 0x05, 0x00


	//----- nvinfo : EIATTR_KPARAM_INFO
	.align		4
.L_963:
        /*0068*/ 	.byte	0x04, 0x17
        /*006a*/ 	.short	(.L_965 - .L_964)
.L_964:
        /*006c*/ 	.word	0x00000000
        /*0070*/ 	.short	0x0000
        /*0072*/ 	.short	0x0000
        /*0074*/ 	.byte	0x00, 0xf0, 0x11, 0x00


	//----- nvinfo : EIATTR_SPARSE_MMA_MASK
	.align		4
.L_965:
        /*0078*/ 	.byte	0x03, 0x50
        /*007a*/ 	.short	0x0000


	//----- nvinfo : EIATTR_MAXREG_COUNT
	.align		4
        /*007c*/ 	.byte	0x03, 0x1b
        /*007e*/ 	.short	0x00ff


	//----- nvinfo : EIATTR_MERCURY_ISA_VERSION
	.align		4
        /*0080*/ 	.byte	0x03, 0x5f
        /*0082*/ 	.short	0x0101


	//----- nvinfo : EIATTR_VRC_CTA_INIT_COUNT
	.align		4
        /*0084*/ 	.byte	0x02, 0x4a
	.zero		1
	.zero		1


	//----- nvinfo : EIATTR_EXIT_INSTR_OFFSETS
	.align		4
        /*0088*/ 	.byte	0x04, 0x1c
        /*008a*/ 	.short	(.L_967 - .L_966)


	//   ....[0]....
.L_966:
        /*008c*/ 	.word	0x00000810


	//   ....[1]....
        /*0090*/ 	.word	0x00000860


	//----- nvinfo : EIATTR_MAX_THREADS
	.align		4
.L_967:
        /*0094*/ 	.byte	0x04, 0x05
        /*0096*/ 	.short	(.L_969 - .L_968)
.L_968:
        /*0098*/ 	.word	0x00000080
        /*009c*/ 	.word	0x00000001
        /*00a0*/ 	.word	0x00000001


	//----- nvinfo : EIATTR_CRS_STACK_SIZE
	.align		4
.L_969:
        /*00a4*/ 	.byte	0x04, 0x1e
        /*00a6*/ 	.short	(.L_971 - .L_970)
.L_970:
        /*00a8*/ 	.word	0x00000000


	//----- nvinfo : EIATTR_CBANK_PARAM_SIZE
	.align		4
.L_971:
        /*00ac*/ 	.byte	0x03, 0x19
        /*00ae*/ 	.short	0x0024


	//----- nvinfo : EIATTR_PARAM_CBANK
	.align		4
        /*00b0*/ 	.byte	0x04, 0x0a
        /*00b2*/ 	.short	(.L_973 - .L_972)
	.align		4
.L_972:
        /*00b4*/ 	.word	index@(.nv.constant0._ZN2at6native27unrolled_elementwise_kernelIZZZNS0_25tanh_backward_kernel_cudaERNS_18TensorIteratorBaseEENKUlvE0_clEvENKUlvE1_clEvEUlN3c104HalfES7_E_St5arrayIPcLm3EELi4E23TrivialOffsetCalculatorILi2EjESC_ILi1EjENS0_6memory15LoadWithoutCastENSF_16StoreWithoutCastEEEviT_T0_T2_T3_T4_T5_)
        /*00b8*/ 	.short	0x0380
        /*00ba*/ 	.short	0x0024


	//----- nvinfo : EIATTR_SW_WAR
	.align		4
.L_973:
        /*00bc*/ 	.byte	0x04, 0x36
        /*00be*/ 	.short	(.L_975 - .L_974)
.L_974:
        /*00c0*/ 	.word	0x00000008
.L_975:


//--------------------- .nv.info._ZN2at6native29vectorized_elementwise_kernelILi2EZZZNS0_25tanh_backward_kernel_cudaERNS_18TensorIteratorBaseEENKUlvE0_clEvENKUlvE1_clEvEUlN3c104HalfES7_E_St5arrayIPcLm3EEEEviT0_T1_ --------------------------
	.section	.nv.info._ZN2at6native29vectorized_elementwise_kernelILi2EZZZNS0_25tanh_backward_kernel_cudaERNS_18TensorIteratorBaseEENKUlvE0_clEvENKUlvE1_clEvEUlN3c104HalfES7_E_St5arrayIPcLm3EEEEviT0_T1_,"",@"SHT_CUDA_INFO"
	.sectionflags	@""
	.align	4


	//----- nvinfo : EIATTR_CUDA_API_VERSION
	.align		4
        /*0000*/ 	.byte	0x04, 0x37
        /*0002*/ 	.short	(.L_977 - .L_976)
.L_976:
        /*0004*/ 	.word	0x00000082


	//----- nvinfo : EIATTR_KPARAM_INFO
	.align		4
.L_977:
        /*0008*/ 	.byte	0x04, 0x17
        /*000a*/ 	.short	(.L_979 - .L_978)
.L_978:
        /*000c*/ 	.word	0x00000000
        /*0010*/ 	.short	0x0002
        /*0012*/ 	.short	0x0008
        /*0014*/ 	.byte	0x00, 0xf0, 0x61, 0x00


	//----- nvinfo : EIATTR_KPARAM_INFO
	.align		4
.L_979:
        /*0018*/ 	.byte	0x04, 0x17
        /*001a*/ 	.short	(.L_981 - .L_980)
.L_980:
        /*001c*/ 	.word	0x00000000
        /*0020*/ 	.short	0x0001
        /*0022*/ 	.short	0x0004
        /*0024*/ 	.byte	0x00, 0xf0, 0x05, 0x00


	//----- nvinfo : EIATTR_KPARAM_INFO
	.align		4
.L_981:
        /*0028*/ 	.byte	0x04, 0x17
        /*002a*/ 	.short	(.L_983 - .L_982)
.L_982:
        /*002c*/ 	.word	0x00000000
        /*0030*/ 	.short	0x0000
        /*0032*/ 	.short	0x0000
        /*0034*/ 	.byte	0x00, 0xf0, 0x11, 0x00


	//----- nvinfo : EIATTR_SPARSE_MMA_MASK
	.align		4
.L_983:
        /*0038*/ 	.byte	0x03, 0x50
        /*003a*/ 	.short	0x0000


	//----- nvinfo : EIATTR_MAXREG_COUNT
	.align		4
        /*003c*/ 	.byte	0x03, 0x1b
        /*003e*/ 	.short	0x00ff


	//----- nvinfo : EIATTR_MERCURY_ISA_VERSION
	.align		4
        /*0040*/ 	.byte	0x03, 0x5f
        /*0042*/ 	.short	0x0101


	//----- nvinfo : EIATTR_VRC_CTA_INIT_COUNT
	.align		4
        /*0044*/ 	.byte	0x02, 0x4a
	.zero		1
	.zero		1


	//----- nvinfo : EIATTR_EXIT_INSTR_OFFSETS
	.align		4
        /*0048*/ 	.byte	0x04, 0x1c
        /*004a*/ 	.short	(.L_985 - .L_984)


	//   ....[0]....
.L_984:
        /*004c*/ 	.word	0x000010f0


	//   ....[1]....
        /*0050*/ 	.word	0x00001140


	//   ....[2]....
        /*0054*/ 	.word	0x00001770


	//----- nvinfo : EIATTR_MAX_THREADS
	.align		4
.L_985:
        /*0058*/ 	.byte	0x04, 0x05
        /*005a*/ 	.short	(.L_987 - .L_986)
.L_986:
        /*005c*/ 	.word	0x00000080
        /*0060*/ 	.word	0x00000001
        /*0064*/ 	.word	0x00000001


	//----- nvinfo : EIATTR_CRS_STACK_SIZE
	.align		4
.L_987:
        /*0068*/ 	.byte	0x04, 0x1e
        /*006a*/ 	.short	(.L_989 - .L_988)
.L_988:
        /*006c*/ 	.word	0x00000000


	//----- nvinfo : EIATTR_CBANK_PARAM_SIZE
	.align		4
.L_989:
        /*0070*/ 	.byte	0x03, 0x19
        /*0072*/ 	.short	0x0020


	//----- nvinfo : EIATTR_PARAM_CBANK
	.align		4
        /*0074*/ 	.byte	0x04, 0x0a
        /*0076*/ 	.short	(.L_991 - .L_990)
	.align		4
.L_990:
        /*0078*/ 	.word	index@(.nv.constant0._ZN2at6native29vectorized_elementwise_kernelILi2EZZZNS0_25tanh_backward_kernel_cudaERNS_18TensorIteratorBaseEENKUlvE0_clEvENKUlvE1_clEvEUlN3c104HalfES7_E_St5arrayIPcLm3EEEEviT0_T1_)
        /*007c*/ 	.short	0x0380
        /*007e*/ 	.short	0x0020


	//----- nvinfo : EIATTR_SW_WAR
	.align		4
.L_991:
        /*0080*/ 	.byte	0x04, 0x36
        /*0082*/ 	.short	(.L_993 - .L_992)
.L_992:
        /*0084*/ 	.word	0x00000008
.L_993:


//--------------------- .nv.info._ZN2at6native29vectorized_elementwise_kernelILi4EZZZNS0_25tanh_backward_kernel_cudaERNS_18TensorIteratorBaseEENKUlvE0_clEvENKUlvE1_clEvEUlN3c104HalfES7_E_St5arrayIPcLm3EEEEviT0_T1_ --------------------------
	.section	.nv.info._ZN2at6native29vectorized_elementwise_kernelILi4EZZZNS0_25tanh_backward_kernel_cudaERNS_18TensorIteratorBaseEENKUlvE0_clEvENKUlvE1_clEvEUlN3c104HalfES7_E_St5arrayIPcLm3EEEEviT0_T1_,"",@"SHT_CUDA_INFO"
	.sectionflags	@""
	.align	4


	//----- nvinfo : EIATTR_CUDA_API_VERSION
	.align		4
        /*0000*/ 	.byte	0x04, 0x37
        /*0002*/ 	.short	(.L_995 - .L_994)
.L_994:
        /*0004*/ 	.word	0x00000082


	//----- nvinfo : EIATTR_KPARAM_INFO
	.align		4
.L_995:
        /*0008*/ 	.byte	0x04, 0x17
        /*000a*/ 	.short	(.L_997 - .L_996)
.L_996:
        /*000c*/ 	.word	0x00000000
        /*0010*/ 	.short	0x0002
        /*0012*/ 	.short	0x0008
        /*0014*/ 	.byte	0x00, 0xf0, 0x61, 0x00


	//----- nvinfo : EIATTR_KPARAM_INFO
	.align		4
.L_997:
        /*0018*/ 	.byte	0x04, 0x17
        /*001a*/ 	.short	(.L_999 - .L_998)
.L_998:
        /*001c*/ 	.word	0x00000000
        /*0020*/ 	.short	0x0001
        /*0022*/ 	.short	0x0004
        /*0024*/ 	.byte	0x00, 0xf0, 0x05, 0x00


	//----- nvinfo : EIATTR_KPARAM_INFO
	.align		4
.L_999:
        /*0028*/ 	.byte	0x04, 0x17
        /*002a*/ 	.short	(.L_1001 - .L_1000)
.L_1000:
        /*002c*/ 	.word	0x00000000
        /*0030*/ 	.short	0x0000
        /*0032*/ 	.short	0x0000
        /*0034*/ 	.byte	0x00, 0xf0, 0x11, 0x00


	//----- nvinfo : EIATTR_SPARSE_MMA_MASK
	.align		4
.L_1001:
        /*0038*/ 	.byte	0x03, 0x50
        /*003a*/ 	.short	0x0000


	//----- nvinfo : EIATTR_MAXREG_COUNT
	.align		4
        /*003c*/ 	.byte	0x03, 0x1b
        /*003e*/ 	.short	0x00ff


	//----- nvinfo : EIATTR_MERCURY_ISA_VERSION
	.align		4
        /*0040*/ 	.byte	0x03, 0x5f
        /*0042*/ 	.short	0x0101


	//----- nvinfo : EIATTR_VRC_CTA_INIT_COUNT
	.align		4
        /*0044*/ 	.byte	0x02, 0x4a
	.zero		1
	.zero		1


	//----- nvinfo : EIATTR_EXIT_INSTR_OFFSETS
	.align		4
        /*0048*/ 	.byte	0x04, 0x1c
        /*004a*/ 	.short	(.L_1003 - .L_1002)


	//   ....[0]....
.L_1002:
        /*004c*/ 	.word	0x000010f0


	//   ....[1]....
        /*0050*/ 	.word	0x00001140


	//   ....[2]....
        /*0054*/ 	.word	0x00001710


	//----- nvinfo : EIATTR_MAX_THREADS
	.align		4
.L_1003:
        /*0058*/ 	.byte	0x04, 0x05
        /*005a*/ 	.short	(.L_1005 - .L_1004)
.L_1004:
        /*005c*/ 	.word	0x00000080
        /*0060*/ 	.word	0x00000001
        /*0064*/ 	.word	0x00000001


	//----- nvinfo : EIATTR_CRS_STACK_SIZE
	.align		4
.L_1005:
        /*0068*/ 	.byte	0x04, 0x1e
        /*006a*/ 	.short	(.L_1007 - .L_1006)
.L_1006:
        /*006c*/ 	.word	0x00000000


	//----- nvinfo : EIATTR_CBANK_PARAM_SIZE
	.align		4
.L_1007:
        /*0070*/ 	.byte	0x03, 0x19
        /*0072*/ 	.short	0x0020


	//----- nvinfo : EIATTR_PARAM_CBANK
	.align		4
        /*0074*/ 	.byte	0x04, 0x0a
        /*0076*/ 	.short	(.L_1009 - .L_1008)
	.align		4
.L_1008:
        /*0078*/ 	.word	index@(.nv.constant0._ZN2at6native29vectorized_elementwise_kernelILi4EZZZNS0_25tanh_backward_kernel_cudaERNS_18TensorIteratorBaseEENKUlvE0_clEvENKUlvE1_clEvEUlN3c104HalfES7_E_St5arrayIPcLm3EEEEviT0_T1_)
        /*007c*/ 	.short	0x0380
        /*007e*/ 	.short	0x0020


	//----- nvinfo : EIATTR_SW_WAR
	.align		4
.L_1009:
        /*0080*/ 	.byte	0x04, 0x36
        /*0082*/ 	.short	(.L_1011 - .L_1010)
.L_1010:
        /*0084*/ 	.word	0x00000008
.L_1011:


//--------------------- .nv.info._ZN2at6native29vectorized_elementwise_kernelILi8EZZZNS0_25tanh_backward_kernel_cudaERNS_18TensorIteratorBaseEENKUlvE0_clEvENKUlvE1_clEvEUlN3c104HalfES7_E_St5arrayIPcLm3EEEEviT0_T1_ --------------------------
	.section	.nv.info._ZN2at6native29vectorized_elementwise_kernelILi8EZZZNS0_25tanh_backward_kernel_cudaERNS_18TensorIteratorBaseEENKUlvE0_clEvENKUlvE1_clEvEUlN3c104HalfES7_E_St5arrayIPcLm3EEEEviT0_T1_,"",@"SHT_CUDA_INFO"
	.sectionflags	@""
	.align	4


	//----- nvinfo : EIATTR_CUDA_API_VERSION
	.align		4
        /*0000*/ 	.byte	0x04, 0x37
        /*0002*/ 	.short	(.L_1013 - .L_1012)
.L_1012:
        /*0004*/ 	.word	0x00000082


	//----- nvinfo : EIATTR_KPARAM_INFO
	.align		4
.L_1013:
        /*0008*/ 	.byte	0x04, 0x17
        /*000a*/ 	.short	(.L_1015 - .L_1014)
.L_1014:
        /*000c*/ 	.word	0x00000000
        /*0010*/ 	.short	0x0002
        /*0012*/ 	.short	0x0008
        /*0014*/ 	.byte	0x00, 0xf0, 0x61, 0x00


	//----- nvinfo : EIATTR_KPARAM_INFO
	.align		4
.L_1015:
        /*0018*/ 	.byte	0x04, 0x17
        /*001a*/ 	.short	(.L_1017 - .L_1016)
.L_1016:
        /*001c*/ 	.word	0x00000000
        /*0020*/ 	.short	0x0001
        /*0022*/ 	.short	0x0004
        /*0024*/ 	.byte	0x00, 0xf0, 0x05, 0x00


	//----- nvinfo : EIATTR_KPARAM_INFO
	.align		4
.L_1017:
        /*0028*/ 	.byte	0x04, 0x17
        /*002a*/ 	.short	(.L_1019 - .L_1018)
.L_1018:
        /*002c*/ 	.word	0x00000000
        /*0030*/ 	.short	0x0000
        /*0032*/ 	.short	0x0000
        /*0034*/ 	.byte	0x00, 0xf0, 0x11, 0x00


	//----- nvinfo : EIATTR_SPARSE_MMA_MASK
	.align		4
.L_1019:
        /*0038*/ 	.byte	0x03, 0x50
        /*003a*/ 	.short	0x0000


	//----- nvinfo : EIATTR_MAXREG_COUNT
	.align		4
        /*003c*/ 	.byte	0x03, 0x1b
        /*003e*/ 	.short	0x00ff


	//----- nvinfo : EIATTR_MERCURY_ISA_VERSION
	.align		4
        /*0040*/ 	.byte	0x03, 0x5f
        /*0042*/ 	.short	0x0101


	//----- nvinfo : EIATTR_VRC_CTA_INIT_COUNT
	.align		4
        /*0044*/ 	.byte	0x02, 0x4a
	.zero		1
	.zero		1


	//----- nvinfo : EIATTR_EXIT_INSTR_OFFSETS
	.align		4
        /*0048*/ 	.byte	0x04, 0x1c
        /*004a*/ 	.short	(.L_1021 - .L_1020)


	//   ....[0]....
.L_1020:
        /*004c*/ 	.word	0x000010f0


	//   ....[1]....
        /*0050*/ 	.word	0x00001140


	//   ....[2]....
        /*0054*/ 	.word	0x000016e0


	//----- nvinfo : EIATTR_MAX_THREADS
	.align		4
.L_1021:
        /*0058*/ 	.byte	0x04, 0x05
        /*005a*/ 	.short	(.L_1023 - .L_1022)
.L_1022:
        /*005c*/ 	.word	0x00000080
        /*0060*/ 	.word	0x00000001
        /*0064*/ 	.word	0x00000001


	//----- nvinfo : EIATTR_CRS_STACK_SIZE
	.align		4
.L_1023:
        /*0068*/ 	.byte	0x04, 0x1e
        /*006a*/ 	.short	(.L_1025 - .L_1024)
.L_1024:
        /*006c*/ 	.word	0x00000000


	//----- nvinfo : EIATTR_CBANK_PARAM_SIZE
	.align		4
.L_1025:
        /*0070*/ 	.byte	0x03, 0x19
        /*0072*/ 	.short	0x0020


	//----- nvinfo : EIATTR_PARAM_CBANK
	.align		4
        /*0074*/ 	.byte	0x04, 0x0a
        /*0076*/ 	.short	(.L_1027 - .L_1026)
	.align		4
.L_1026:
        /*0078*/ 	.word	index@(.nv.constant0._ZN2at6native29vectorized_elementwise_kernelILi8EZZZNS0_25tanh_backward_kernel_cudaERNS_18TensorIteratorBaseEENKUlvE0_clEvENKUlvE1_clEvEUlN3c104HalfES7_E_St5arrayIPcLm3EEEEviT0_T1_)
        /*007c*/ 	.short	0x0380
        /*007e*/ 	.short	0x0020


	//----- nvinfo : EIATTR_SW_WAR
	.align		4
.L_1027:
        /*0080*/ 	.byte	0x04, 0x36
        /*0082*/ 	.short	(.L_1029 - .L_1028)
.L_1028:
        /*0084*/ 	.word	0x00000008
.L_1029:


//--------------------- .nv.info._ZN2at6native18elementwise_kernelILi128ELi4EZNS0_15gpu_kernel_implIZZZNS0_25tanh_backward_kernel_cudaERNS_18TensorIteratorBaseEENKUlvE0_clEvENKUlvE0_clEvEUlffE_EEvS4_RKT_EUliE_EEviT1_ --------------------------
	.section	.nv.info._ZN2at6native18elementwise_kernelILi128ELi4EZNS0_15gpu_kernel_implIZZZNS0_25tanh_backward_kernel_cudaERNS_18TensorIteratorBaseEENKUlvE0_clEvENKUlvE0_clEvEUlffE_EEvS4_RKT_EUliE_EEviT1_,"",@"SHT_CUDA_INFO"
	.sectionflags	@""
	.align	4


	//----- nvinfo : EIATTR_CUDA_API_VERSION
	.align		4
        /*0000*/ 	.byte	0x04, 0x37
        /*0002*/ 	.short	(.L_1031 - .L_1030)
.L_1030:
        /*0004*/ 	.word	0x00000082


	//----- nvinfo : EIATTR_KPARAM_INFO
	.align		4
.L_1031:
        /*0008*/ 	.byte	0x04, 0x17
        /*000a*/ 	.short	(.L_1033 - .L_1032)
.L_1032:
        /*000c*/ 	.word	0x00000000
        /*0010*/ 	.short	0x0001
        /*0012*/ 	.short	0x0008
        /*0014*/ 	.byte	0x00, 0xf0, 0x21, 0x0a


	//----- nvinfo : EIATTR_KPARAM_INFO
	.align		4
.L_1033:
        /*0018*/ 	.byte	0x04, 0x17
        /*001a*/ 	.short	(.L_1035 - .L_1034)
.L_1034:
        /*001c*/ 	.word	0x00000000
        /*0020*/ 	.short	0x0000
        /*0022*/ 	.short	0x0000
        /*0024*/ 	.byte	0x00, 0xf0, 0x11, 0x00


	//----- nvinfo : EIATTR_SPARSE_MMA_MASK
	.align		4
.L_1035:
        /*0028*/ 	.byte	0x03, 0x50
        /*002a*/ 	.short	0x0000


	//----- nvinfo : EIATTR_MAXREG_COUNT
	.align		4
        /*002c*/ 	.byte	0x03, 0x1b
        /*002e*/ 	.short	0x0080


	//----- nvinfo : EIATTR_EXTERNS
	.align		4
        /*0030*/ 	.byte	0x04, 0x0f
        /*0032*/ 	.short	(.L_1037 - .L_1036)


	//   ....[0]....
	.align		4
.L_1036:
        /*0034*/ 	.word	index@(__assertfail)


	//----- nvinfo : EIATTR_MERCURY_ISA_VERSION
	.align		4
.L_1037:
        /*0038*/ 	.byte	0x03, 0x5f
        /*003a*/ 	.short	0x0101


	//----- nvinfo : EIATTR_VRC_CTA_INIT_COUNT
	.align		4
        /*003c*/ 	.byte	0x02, 0x4a
	.zero		1
	.zero		1


	//----- nvinfo : EIATTR_SYSCALL_OFFSETS
	.align		4
        /*0040*/ 	.byte	0x04, 0x46
        /*0042*/ 	.short	(.L_1039 - .L_1038)


	//   ....[0]....
.L_1038:
        /*0044*/ 	.word	0x00002410


	//   ....[1]....
        /*0048*/ 	.word	0x00003200


	//   ....[2]....
        /*004c*/ 	.word	0x00003fd0


	//   ....[3]....
        /*0050*/ 	.word	0x00006510


	//   ....[4]....
        /*0054*/ 	.word	0x00007300


	//   ....[5]....
        /*0058*/ 	.word	0x00007f30


	//   ....[6]....
        /*005c*/ 	.word	0x0000a580


	//   ....[7]....
        /*0060*/ 	.word	0x0000b370


	//   ....[8]....
        /*0064*/ 	.word	0x0000bfa0


	//   ....[9]....
        /*0068*/ 	.word	0x0000e610


	//   ....[10]....
        /*006c*/ 	.word	0x0000f400


	//   ....[11]....
        /*0070*/ 	.word	0x00010000


	//----- nvinfo : EIATTR_EXIT_INSTR_OFFSETS
	.align		4
.L_1039:
        /*0074*/ 	.byte	0x04, 0x1c
        /*0076*/ 	.short	(.L_1041 - .L_1040)


	//   ....[0]....
.L_1040:
        /*0078*/ 	.word	0x0000c250


	//   ....[1]....
        /*007c*/ 	.word	0x0000f580


	//   ....[2]....
        /*0080*/ 	.word	0x0000f5c0


	//   ....[3]....
        /*0084*/ 	.word	0x0000f650


	//   ....[4]....
        /*0088*/ 	.word	0x0000f680


	//   ....[5]....
        /*008c*/ 	.word	0x0000f6b0


	//   ....[6]....
        /*0090*/ 	.word	0x0000f730


	//   ....[7]....
        /*0094*/ 	.word	0x0000f760


	//   ....[8]....
        /*0098*/ 	.word	0x0000f7f0


	//   ....[9]....
        /*009c*/ 	.word	0x0000f830


	//   ....[10]....
        /*00a0*/ 	.word	0x0000f870


	//   ....[11]....
        /*00a4*/ 	.word	0x0000f940


	//   ....[12]....
        /*00a8*/ 	.word	0x0000faa0


	//   ....[13]....
        /*00ac*/ 	.word	0x0000fc00


	//   ....[14]....
        /*00b0*/ 	.word	0x0000fd50


	//   ....[15]....
        /*00b4*/ 	.word	0x0000fd80


	//   ....[16]....
        /*00b8*/ 	.word	0x0000fdb0


	//   ....[17]....
        /*00bc*/ 	.word	0x0000fe50


	//   ....[18]....
        /*00c0*/ 	.word	0x0000fea0


	//   ....[19]....
        /*00c4*/ 	.word	0x00010010


	//   ....[20]....
        /*00c8*/ 	.word	0x00010110


	//   ....[21]....
        /*00cc*/ 	.word	0x00010240


	//   ....[22]....
        /*00d0*/ 	.word	0x00010270


	//----- nvinfo : EIATTR_MAX_THREADS
	.align		4
.L_1041:
        /*00d4*/ 	.byte	0x04, 0x05
        /*00d6*/ 	.short	(.L_1043 - .L_1042)
.L_1042:
        /*00d8*/ 	.word	0x00000080
        /*00dc*/ 	.word	0x00000001
        /*00e0*/ 	.word	0x00000001


	//----- nvinfo : EIATTR_CRS_STACK_SIZE
	.align		4
.L_1043:
        /*00e4*/ 	.byte	0x04, 0x1e
        /*00e6*/ 	.short	(.L_1045 - .L_1044)
.L_1044:
        /*00e8*/ 	.word	0x00000000


	//----- nvinfo : EIATTR_CBANK_PARAM_SIZE
	.align		4
.L_1045:
        /*00ec*/ 	.byte	0x03, 0x19
        /*00ee*/ 	.short	0x0290


	//----- nvinfo : EIATTR_PARAM_CBANK
	.align		4
        /*00f0*/ 	.byte	0x04, 0x0a
        /*00f2*/ 	.short	(.L_1047 - .L_1046)
	.align		4
.L_1046:
        /*00f4*/ 	.word	index@(.nv.constant0._ZN2at6native18elementwise_kernelILi128ELi4EZNS0_15gpu_kernel_implIZZZNS0_25tanh_backward_kernel_cudaERNS_18TensorIteratorBaseEENKUlvE0_clEvENKUlvE0_clEvEUlffE_EEvS4_RKT_EUliE_EEviT1_)
        /*00f8*/ 	.short	0x0380
        /*00fa*/ 	.short	0x0290


	//----- nvinfo : EIATTR_SW_WAR
	.align		4
.L_1047:
        /*00fc*/ 	.byte	0x04, 0x36
        /*00fe*/ 	.short	(.L_1049 - .L_1048)
.L_1048:
        /*0100*/ 	.word	0x00000008
.L_1049:


//--------------------- .nv.info._ZN2at6native27unrolled_elementwise_kernelIZZZNS0_25tanh_backward_kernel_cudaERNS_18TensorIteratorBaseEENKUlvE0_clEvENKUlvE0_clEvEUlffE_St5arrayIPcLm3EELi4E23TrivialOffsetCalculatorILi2EjESA_ILi1EjENS0_6memory12LoadWithCastILi2EEENSD_13StoreWithCastILi1EEEEEviT_T0_T2_T3_T4_T5_ --------------------------
	.section	.nv.info._ZN2at6native27unrolled_elementwise_kernelIZZZNS0_25tanh_backward_kernel_cudaERNS_18TensorIteratorBaseEENKUlvE0_clEvENKUlvE0_clEvEUlffE_St5arrayIPcLm3EELi4E23TrivialOffsetCalculatorILi2EjESA_ILi1EjENS0_6memory12LoadWithCastILi2EEENSD_13StoreWithCastILi1EEEEEviT_T0_T2_T3_T4_T5_,"",@"SHT_CUDA_INFO"
	.sectionflags	@""
	.align	4


	//----- nvinfo : EIATTR_CUDA_API_VERSION
	.align		4
        /*0000*/ 	.byte	0x04, 0x37
        /*0002*/ 	.short	(.L_1051 - .L_1050)
.L_1050:
        /*0004*/ 	.word	0x00000082


	//----- nvinfo : EIATTR_KPARAM_INFO
	.align		4
.L_1051:
        /*0008*/ 	.byte	0x04, 0x17
        /*000a*/ 	.short	(.L_1053 - .L_1052)
.L_1052:
        /*000c*/ 	.word	0x00000000
        /*0010*/ 	.short	0x0006
        /*0012*/ 	.short	0x0030
        /*0014*/ 	.byte	0x00, 0xf0, 0x21, 0x00


	//----- nvinfo : EIATTR_KPARAM_INFO
	.align		4
.L_1053:
        /*0018*/ 	.byte	0x04, 0x17
        /*001a*/ 	.short	(.L_1055 - .L_1054)
.L_1054:
        /*001c*/ 	.word	0x00000000
        /*0020*/ 	.short	0x0005
        /*0022*/ 	.short	0x0024
        /*0024*/ 	.byte	0x00, 0xf0, 0x31, 0x00


	//----- nvinfo : EIATTR_KPARAM_INFO
	.align		4
.L_1055:
        /*0028*/ 	.byte	0x04, 0x17
        /*002a*/ 	.short	(.L_1057 - .L_1056)
.L_1056:
        /*002c*/ 	.word	0x00000000
        /*0030*/ 	.short	0x0004
        /*0032*/ 	.short	0x0021
        /*0034*/ 	.byte	0x00, 0xf0, 0x05, 0x00


	//----- nvinfo : EIATTR_KPARAM_INFO
	.align		4
.L_1057:
        /*0038*/ 	.byte	0x04, 0x17
        /*003a*/ 	.short	(.L_1059 - .L_1058)
.L_1058:
        /*003c*/ 	.word	0x00000000
        /*0040*/ 	.short	0x0003
        /*0042*/ 	.short	0x0020
        /*0044*/ 	.byte	0x00, 0xf0, 0x05, 0x00


	//----- nvinfo : EIATTR_KPARAM_INFO
	.align		4
.L_1059:
        /*0048*/ 	.byte	0x04, 0x17
        /*004a*/ 	.short	(.L_1061 - .L_1060)
.L_1060:
        /*004c*/ 	.word	0x00000000
        /*0050*/ 	.short	0x0002
        /*0052*/ 	.short	0x0008
        /*0054*/ 	.byte	0x00, 0xf0, 0x61, 0x00


	//----- nvinfo : EIATTR_KPARAM_INFO
	.align		4
.L_1061:
        /*0058*/ 	.byte	0x04, 0x17
        /*005a*/ 	.short	(.L_1063 - .L_1062)
.L_1062:
        /*005c*/ 	.word	0x00000000
        /*0060*/ 	.short	0x0001
        /*0062*/ 	.short	0x0004
        /*0064*/ 	.byte	0x00, 0xf0, 0x05, 0x00


	//----- nvinfo : EIATTR_KPARAM_INFO
	.align		4
.L_1063:
        /*0068*/ 	.byte	0x04, 0x17
        /*006a*/ 	.short	(.L_1065 - .L_1064)
.L_1064:
        /*006c*/ 	.word	0x00000000
        /*0070*/ 	.short	0x0000
        /*0072*/ 	.short	0x0000
        /*0074*/ 	.byte	0x00, 0xf0, 0x11, 0x00


	//----- nvinfo : EIATTR_SPARSE_MMA_MASK
	.align		4
.L_1065:
        /*0078*/ 	.byte	0x03, 0x50
        /*007a*/ 	.short	0x0000


	//----- nvinfo : EIATTR_MAXREG_COUNT
	.align		4
        /*007c*/ 	.byte	0x03, 0x1b
        /*007e*/ 	.short	0x00ff


	//----- nvinfo : EIATTR_EXTERNS
	.align		4
        /*0080*/ 	.byte	0x04, 0x0f
        /*0082*/ 	.short	(.L_1067 - .L_1066)


	//   ....[0]....
	.align		4
.L_1066:
        /*0084*/ 	.word	index@(__assertfail)


	//----- nvinfo : EIATTR_MERCURY_ISA_VERSION
	.align		4
.L_1067:
        /*0088*/ 	.byte	0x03, 0x5f
        /*008a*/ 	.short	0x0101


	//----- nvinfo : EIATTR_VRC_CTA_INIT_COUNT
	.align		4
        /*008c*/ 	.byte	0x02, 0x4a
	.zero		1
	.zero		1


	//----- nvinfo : EIATTR_SYSCALL_OFFSETS
	.align		4
        /*0090*/ 	.byte	0x04, 0x46
        /*0092*/ 	.short	(.L_1069 - .L_1068)


	//   ....[0]....
.L_1068:
        /*0094*/ 	.word	0x00000e00


	//   ....[1]....
        /*0098*/ 	.word	0x00001c20


	//   ....[2]....
        /*009c*/ 	.word	0x00002b30


	//   ....[3]....
        /*00a0*/ 	.word	0x00003940


	//   ....[4]....
        /*00a4*/ 	.word	0x000047e0


	//   ....[5]....
        /*00a8*/ 	.word	0x00005600


	//   ....[6]....
        /*00ac*/ 	.word	0x000064a0


	//   ....[7]....
        /*00b0*/ 	.word	0x00007290


	//   ....[8]....
        /*00b4*/ 	.word	0x000080d0


	//   ....[9]....
        /*00b8*/ 	.word	0x00008e20


	//   ....[10]....
        /*00bc*/ 	.word	0x00009ca0


	//   ....[11]....
        /*00c0*/ 	.word	0x0000ab00


	//----- nvinfo : EIATTR_EXIT_INSTR_OFFSETS
	.align		4
.L_1069:
        /*00c4*/ 	.byte	0x04, 0x1c
        /*00c6*/ 	.short	(.L_1071 - .L_1070)


	//   ....[0]....
.L_1070:
        /*00c8*/ 	.word	0x00009f40


	//   ....[1]....
        /*00cc*/ 	.word	0x0000a080


	//   ....[2]....
        /*00d0*/ 	.word	0x0000a0c0


	//   ....[3]....
        /*00d4*/ 	.word	0x0000a150


	//   ....[4]....
        /*00d8*/ 	.word	0x0000a180


	//   ....[5]....
        /*00dc*/ 	.word	0x0000a1b0


	//   ....[6]....
        /*00e0*/ 	.word	0x0000a230


	//   ....[7]....
        /*00e4*/ 	.word	0x0000a260


	//   ....[8]....
        /*00e8*/ 	.word	0x0000a2f0


	//   ....[9]....
        /*00ec*/ 	.word	0x0000a330


	//   ....[10]....
        /*00f0*/ 	.word	0x0000a370


	//   ....[11]....
        /*00f4*/ 	.word	0x0000a440


	//   ....[12]....
        /*00f8*/ 	.word	0x0000a5a0


	//   ....[13]....
        /*00fc*/ 	.word	0x0000a700


	//   ....[14]....
        /*0100*/ 	.word	0x0000a850


	//   ....[15]....
        /*0104*/ 	.word	0x0000a880


	//   ....[16]....
        /*0108*/ 	.word	0x0000a8b0


	//   ....[17]....
        /*010c*/ 	.word	0x0000a950


	//   ....[18]....
        /*0110*/ 	.word	0x0000a9a0


	//   ....[19]....
        /*0114*/ 	.word	0x0000ab10


	//   ....[20]....
        /*0118*/ 	.word	0x0000ac10


	//   ....[21]....
        /*011c*/ 	.word	0x0000ad40


	//   ....[22]....
        /*0120*/ 	.word	0x0000ad70


	//----- nvinfo : EIATTR_MAX_THREADS
	.align		4
.L_1071:
        /*0124*/ 	.byte	0x04, 0x05
        /*0126*/ 	.short	(.L_1073 - .L_1072)
.L_1072:
        /*0128*/ 	.word	0x00000080
        /*012c*/ 	.word	0x00000001
        /*0130*/ 	.word	0x00000001


	//----- nvinfo : EIATTR_CRS_STACK_SIZE
	.align		4
.L_1073:
        /*0134*/ 	.byte	0x04, 0x1e
        /*0136*/ 	.short	(.L_1075 - .L_1074)
.L_1074:
        /*0138*/ 	.word	0x00000000


	//----- nvinfo : EIATTR_CBANK_PARAM_SIZE
	.align		4
.L_1075:
        /*013c*/ 	.byte	0x03, 0x19
        /*013e*/ 	.short	0x0038


	//----- nvinfo : EIATTR_PARAM_CBANK
	.align		4
        /*0140*/ 	.byte	0x04, 0x0a
        /*0142*/ 	.short	(.L_1077 - .L_1076)
	.align		4
.L_1076:
        /*0144*/ 	.word	index@(.nv.constant0._ZN2at6native27unrolled_elementwise_kernelIZZZNS0_25tanh_backward_kernel_cudaERNS_18TensorIteratorBaseEENKUlvE0_clEvENKUlvE0_clEvEUlffE_St5arrayIPcLm3EELi4E23TrivialOffsetCalculatorILi2EjESA_ILi1EjENS0_6memory12LoadWithCastILi2EEENSD_13StoreWithCastILi1EEEEEviT_T0_T2_T3_T4_T5_)
        /*0148*/ 	.short	0x0380
        /*014a*/ 	.short	0x0038


	//----- nvinfo : EIATTR_SW_WAR
	.align		4
.L_1077:
        /*014c*/ 	.byte	0x04, 0x36
        /*014e*/ 	.short	(.L_1079 - .L_1078)
.L_1078:
        /*0150*/ 	.word	0x00000008
.L_1079:


//--------------------- .nv.info._ZN2at6native18elementwise_kernelILi128ELi2EZNS0_22gpu_kernel_impl_nocastIZZZNS0_25tanh_backward_kernel_cudaERNS_18TensorIteratorBaseEENKUlvE0_clEvENKUlvE0_clEvEUlffE_EEvS4_RKT_EUliE_EEviT1_ --------------------------
	.section	.nv.info._ZN2at6native18elementwise_kernelILi128ELi2EZNS0_22gpu_kernel_impl_nocastIZZZNS0_25tanh_backward_kernel_cudaERNS_18TensorIteratorBaseEENKUlvE0_clEvENKUlvE0_clEvEUlffE_EEvS4_RKT_EUliE_EEviT1_,"",@"SHT_CUDA_INFO"
	.sectionflags	@""
	.align	4


	//----- nvinfo : EIATTR_CUDA_API_VERSION
	.align		4
        /*0000*/ 	.byte	0x04, 0x37
        /*0002*/ 	.short	(.L_1081 - .L_1080)
.L_1080:
        /*0004*/ 	.word	0x00000082


	//----- nvinfo : EIATTR_KPARAM_INFO
	.align		4
.L_1081:
        /*0008*/ 	.byte	0x04, 0x17
        /*000a*/ 	.short	(.L_1083 - .L_1082)
.L_1082:
        /*000c*/ 	.word	0x00000000
        /*0010*/ 	.short	0x0001
        /*0012*/ 	.short	0x0008
        /*0014*/ 	.byte	0x00, 0xf0, 0x21, 0x0a


	//----- nvinfo : EIATTR_KPARAM_INFO
	.align		4
.L_1083:
        /*0018*/ 	.byte	0x04, 0x17
        /*001a*/ 	.short	(.L_1085 - .L_1084)
.L_1084:
        /*001c*/ 	.word	0x00000000
        /*0020*/ 	.short	0x0000
        /*0022*/ 	.short	0x0000
        /*0024*/ 	.byte	0x00, 0xf0, 0x11, 0x00


	//----- nvinfo : EIATTR_SPARSE_MMA_MASK
	.align		4
.L_1085:
        /*0028*/ 	.byte	0x03, 0x50
        /*002a*/ 	.short	0x0000


	//----- nvinfo : EIATTR_MAXREG_COUNT
	.align		4
        /*002c*/ 	.byte	0x03, 0x1b
        /*002e*/ 	.short	0x0080


	//----- nvinfo : EIATTR_MERCURY_ISA_VERSION
	.align		4
        /*0030*/ 	.byte	0x03, 0x5f
        /*0032*/ 	.short	0x0101


	//----- nvinfo : EIATTR_VRC_CTA_INIT_COUNT
	.align		4
        /*0034*/ 	.byte	0x02, 0x4a
	.zero		1
	.zero		1


	//----- nvinfo : EIATTR_EXIT_INSTR_OFFSETS
	.align		4
        /*0038*/ 	.byte	0x04, 0x1c
        /*003a*/ 	.short	(.L_1087 - .L_1086)


	//   ....[0]....
.L_1086:
        /*003c*/ 	.word	0x00000180


	//   ....[1]....
        /*0040*/ 	.word	0x00000210


	//   ....[2]....
        /*0044*/ 	.word	0x00001950


	//   ....[3]....
        /*0048*/ 	.word	0x00002ff0


	//----- nvinfo : EIATTR_MAX_THREADS
	.align		4
.L_1087:
        /*004c*/ 	.byte	0x04, 0x05
        /*004e*/ 	.short	(.L_1089 - .L_1088)
.L_1088:
        /*0050*/ 	.word	0x00000080
        /*0054*/ 	.word	0x00000001
        /*0058*/ 	.word	0x00000001


	//----- nvinfo : EIATTR_CRS_STACK_SIZE
	.align		4
.L_1089:
        /*005c*/ 	.byte	0x04, 0x1e
        /*005e*/ 	.short	(.L_1091 - .L_1090)
.L_1090:
        /*0060*/ 	.word	0x00000000


	//----- nvinfo : EIATTR_CBANK_PARAM_SIZE
	.align		4
.L_1091:
        /*0064*/ 	.byte	0x03, 0x19
        /*0066*/ 	.short	0x0290


	//----- nvinfo : EIATTR_PARAM_CBANK
	.align		4
        /*0068*/ 	.byte	0x04, 0x0a
        /*006a*/ 	.short	(.L_1093 - .L_1092)
	.align		4
.L_1092:
        /*006c*/ 	.word	index@(.nv.constant0._ZN2at6native18elementwise_kernelILi128ELi2EZNS0_22gpu_kernel_impl_nocastIZZZNS0_25tanh_backward_kernel_cudaERNS_18TensorIteratorBaseEENKUlvE0_clEvENKUlvE0_clEvEUlffE_EEvS4_RKT_EUliE_EEviT1_)
        /*0070*/ 	.short	0x0380
        /*0072*/ 	.short	0x0290


	//----- nvinfo : EIATTR_SW_WAR
	.align		4
.L_1093:
        /*0074*/ 	.byte	0x04, 0x36
        /*0076*/ 	.short	(.L_1095 - .L_1094)
.L_1094:
        /*0078*/ 	.word	0x00000008
.L_1095:


//--------------------- .nv.info._ZN2at6native27unrolled_elementwise_kernelIZZZNS0_25tanh_backward_kernel_cudaERNS_18TensorIteratorBaseEENKUlvE0_clEvENKUlvE0_clEvEUlffE_St5arrayIPcLm3EELi4E23TrivialOffsetCalculatorILi2EjESA_ILi1EjENS0_6memory15LoadWithoutCastENSD_16StoreWithoutCastEEEviT_T0_T2_T3_T4_T5_ --------------------------
	.section	.nv.info._ZN2at6native27unrolled_elementwise_kernelIZZZNS0_25tanh_backward_kernel_cudaERNS_18TensorIteratorBaseEENKUlvE0_clEvENKUlvE0_clEvEUlffE_St5arrayIPcLm3EELi4E23TrivialOffsetCalculatorILi2EjESA_ILi1EjENS0_6memory15LoadWithoutCastENSD_16StoreWithoutCastEEEviT_T0_T2_T3_T4_T5_,"",@"SHT_CUDA_INFO"
	.sectionflags	@""
	.align	4


	//----- nvinfo : EIATTR_CUDA_API_VERSION
	.align		4
        /*0000*/ 	.byte	0x04, 0x37
        /*0002*/ 	.short	(.L_1097 - .L_1096)
.L_1096:
        /*0004*/ 	.word	0x00000082


	//----- nvinfo : EIATTR_KPARAM_INFO
	.align		4
.L_1097:
        /*0008*/ 	.byte	0x04, 0x17
        /*000a*/ 	.short	(.L_1099 - .L_1098)
.L_1098:
        /*000c*/ 	.word	0x00000000
        /*0010*/ 	.short	0x0006
        /*0012*/ 	.short	0x0023
        /*0014*/ 	.byte	0x00, 0xf0, 0x05, 0x00


	//----- nvinfo : EIATTR_KPARAM_INFO
	.align		4
.L_1099:
        /*0018*/ 	.byte	0x04, 0x17
        /*001a*/ 	.short	(.L_1101 - .L_1100)
.L_1100:
        /*001c*/ 	.word	0x00000000
        /*0020*/ 	.short	0x0005
        /*0022*/ 	.short	0x0022
        /*0024*/ 	.byte	0x00, 0xf0, 0x05, 0x00


	//----- nvinfo : EIATTR_KPARAM_INFO
	.align		4
.L_1101:
        /*0028*/ 	.byte	0x04, 0x17
        /*002a*/ 	.short	(.L_1103 - .L_1102)
.L_1102:
        /*002c*/ 	.word	0x00000000
        /*0030*/ 	.short	0x0004
        /*0032*/ 	.short	0x0021
        /*0034*/ 	.byte	0x00, 0xf0, 0x05, 0x00


	//----- nvinfo : EIATTR_KPARAM_INFO
	.align		4
.L_1103:
        /*0038*/ 	.byte	0x04, 0x17
        /*003a*/ 	.short	(.L_1105 - .L_1104)
.L_1104:
        /*003c*/ 	.word	0x00000000
        /*0040*/ 	.short	0x0003
        /*0042*/ 	.short	0x0020
        /*0044*/ 	.byte	0x00, 0xf0, 0x05, 0x00


	//----- nvinfo : EIATTR_KPARAM_INFO
	.align		4
.L_1105:
        /*0048*/ 	.byte	0x04, 0x17
        /*004a*/ 	.short	(.L_1107 - .L_1106)
.L_1106:
        /*004c*/ 	.word	0x00000000
        /*0050*/ 	.short	0x0002
        /*0052*/ 	.short	0x0008
        /*0054*/ 	.byte	0x00, 0xf0, 0x61, 0x00


	//----- nvinfo : EIATTR_KPARAM_INFO
	.align		4
.L_1107:
        /*0058*/ 	.byte	0x04, 0x17
        /*005a*/ 	.short	(.L_1109 - .L_1108)
.L_1108:
        /*005c*/ 	.word	0x00000000
        /*0060*/ 	.short	0x0001
        /*0062*/ 	.short	0x0004
        /*0064*/ 	.byte	0x00, 0xf0, 0x05, 0x00


	//----- nvinfo : EIATTR_KPARAM_INFO
	.align		4
.L_1109:
        /*0068*/ 	.byte	0x04, 0x17
        /*006a*/ 	.short	(.L_1111 - .L_1110)
.L_1110:
        /*006c*/ 	.word	0x00000000
        /*0070*/ 	.short	0x0000
        /*0072*/ 	.short	0x0000
        /*0074*/ 	.byte	0x00, 0xf0, 0x11, 0x00


	//----- nvinfo : EIATTR_SPARSE_MMA_MASK
	.align		4
.L_1111:
        /*0078*/ 	.byte	0x03, 0x50
        /*007a*/ 	.short	0x0000


	//----- nvinfo : EIATTR_MAXREG_COUNT
	.align		4
        /*007c*/ 	.byte	0x03, 0x1b
        /*007e*/ 	.short	0x00ff


	//----- nvinfo : EIATTR_MERCURY_ISA_VERSION
	.align		4
        /*0080*/ 	.byte	0x03, 0x5f
        /*0082*/ 	.short	0x0101


	//----- nvinfo : EIATTR_VRC_CTA_INIT_COUNT
	.align		4
        /*0084*/ 	.byte	0x02, 0x4a
	.zero		1
	.zero		1


	//----- nvinfo : EIATTR_EXIT_INSTR_OFFSETS
	.align		4
        /*0088*/ 	.byte	0x04, 0x1c
        /*008a*/ 	.short	(.L_1113 - .L_1112)


	//   ....[0]....
.L_1112:
        /*008c*/ 	.word	0x00000540


	//   ....[1]....
        /*0090*/ 	.word	0x00000590


	//----- nvinfo : EIATTR_MAX_THREADS
	.align		4
.L_1113:
        /*0094*/ 	.byte	0x04, 0x05
        /*0096*/ 	.short	(.L_1115 - .L_1114)
.L_1114:
        /*0098*/ 	.word	0x00000080
        /*009c*/ 	.word	0x00000001
        /*00a0*/ 	.word	0x00000001


	//----- nvinfo : EIATTR_CRS_STACK_SIZE
	.align		4
.L_1115:
        /*00a4*/ 	.byte	0x04, 0x1e
        /*00a6*/ 	.short	(.L_1117 - .L_1116)
.L_1116:
        /*00a8*/ 	.word	0x00000000


	//----- nvinfo : EIATTR_CBANK_PARAM_SIZE
	.align		4
.L_1117:
        /*00ac*/ 	.byte	0x03, 0x19
        /*00ae*/ 	.short	0x0024


	//----- nvinfo : EIATTR_PARAM_CBANK
	.align		4
        /*00b0*/ 	.byte	0x04, 0x0a
        /*00b2*/ 	.short	(.L_1119 - .L_1118)
	.align		4
.L_1118:
        /*00b4*/ 	.word	index@(.nv.constant0._ZN2at6native27unrolled_elementwise_kernelIZZZNS0_25tanh_backward_kernel_cudaERNS_18TensorIteratorBaseEENKUlvE0_clEvENKUlvE0_clEvEUlffE_St5arrayIPcLm3EELi4E23TrivialOffsetCalculatorILi2EjESA_ILi1EjENS0_6memory15LoadWithoutCastENSD_16StoreWithoutCastEEEviT_T0_T2_T3_T4_T5_)
        /*00b8*/ 	.short	0x0380
        /*00ba*/ 	.short	0x0024


	//----- nvinfo : EIATTR_SW_WAR
	.align		4
.L_1119:
        /*00bc*/ 	.byte	0x04, 0x36
        /*00be*/ 	.short	(.L_1121 - .L_1120)
.L_1120:
        /*00c0*/ 	.word	0x00000008
.L_1121:


//--------------------- .nv.info._ZN2at6native29vectorized_elementwise_kernelILi2EZZZNS0_25tanh_backward_kernel_cudaERNS_18TensorIteratorBaseEENKUlvE0_clEvENKUlvE0_clEvEUlffE_St5arrayIPcLm3EEEEviT0_T1_ --------------------------
	.section	.nv.info._ZN2at6native29vectorized_elementwise_kernelILi2EZZZNS0_25tanh_backward_kernel_cudaERNS_18TensorIteratorBaseEENKUlvE0_clEvENKUlvE0_clEvEUlffE_St5arrayIPcLm3EEEEviT0_T1_,"",@"SHT_CUDA_INFO"
	.sectionflags	@""
	.align	4


	//----- nvinfo : EIATTR_CUDA_API_VERSION
	.align		4
        /*0000*/ 	.byte	0x04, 0x37
        /*0002*/ 	.short	(.L_1123 - .L_1122)
.L_1122:
        /*0004*/ 	.word	0x00000082


	//----- nvinfo : EIATTR_KPARAM_INFO
	.align		4
.L_1123:
        /*0008*/ 	.byte	0x04, 0x17
        /*000a*/ 	.short	(.L_1125 - .L_1124)
.L_1124:
        /*000c*/ 	.word	0x00000000
        /*0010*/ 	.short	0x0002
        /*0012*/ 	.short	0x0008
        /*0014*/ 	.byte	0x00, 0xf0, 0x61, 0x00


	//----- nvinfo : EIATTR_KPARAM_INFO
	.align		4
.L_1125:
        /*0018*/ 	.byte	0x04, 0x17
        /*001a*/ 	.short	(.L_1127 - .L_1126)
.L_1126:
        /*001c*/ 	.word	0x00000000
        /*0020*/ 	.short	0x0001
        /*0022*/ 	.short	0x0004
        /*0024*/ 	.byte	0x00, 0xf0, 0x05, 0x00


	//----- nvinfo : EIATTR_KPARAM_INFO
	.align		4
.L_1127:
        /*0028*/ 	.byte	0x04, 0x17
        /*002a*/ 	.short	(.L_1129 - .L_1128)
.L_1128:
        /*002c*/ 	.word	0x00000000
        /*0030*/ 	.short	0x0000
        /*0032*/ 	.short	0x0000
        /*0034*/ 	.byte	0x00, 0xf0, 0x11, 0x00


	//----- nvinfo : EIATTR_SPARSE_MMA_MASK
	.align		4
.L_1129:
        /*0038*/ 	.byte	0x03, 0x50
        /*003a*/ 	.short	0x0000


	//----- nvinfo : EIATTR_MAXREG_COUNT
	.align		4
        /*003c*/ 	.byte	0x03, 0x1b
        /*003e*/ 	.short	0x00ff


	//----- nvinfo : EIATTR_MERCURY_ISA_VERSION
	.align		4
        /*0040*/ 	.byte	0x03, 0x5f
        /*0042*/ 	.short	0x0101


	//----- nvinfo : EIATTR_VRC_CTA_INIT_COUNT
	.align		4
        /*0044*/ 	.byte	0x02, 0x4a
	.zero		1
	.zero		1


	//----- nvinfo : EIATTR_EXIT_INSTR_OFFSETS
	.align		4
        /*0048*/ 	.byte	0x04, 0x1c
        /*004a*/ 	.short	(.L_1131 - .L_1130)


	//   ....[0]....
.L_1130:
        /*004c*/ 	.word	0x00000a50


	//   ....[1]....
        /*0050*/ 	.word	0x00000aa0


	//   ....[2]....
        /*0054*/ 	.word	0x00000d10


	//----- nvinfo : EIATTR_MAX_THREADS
	.align		4
.L_1131:
        /*0058*/ 	.byte	0x04, 0x05
        /*005a*/ 	.short	(.L_1133 - .L_1132)
.L_1132:
        /*005c*/ 	.word	0x00000080
        /*0060*/ 	.word	0x00000001
        /*0064*/ 	.word	0x00000001


	//----- nvinfo : EIATTR_CRS_STACK_SIZE
	.align		4
.L_1133:
        /*0068*/ 	.byte	0x04, 0x1e
        /*006a*/ 	.short	(.L_1135 - .L_1134)
.L_1134:
        /*006c*/ 	.word	0x00000000


	//----- nvinfo : EIATTR_CBANK_PARAM_SIZE
	.align		4
.L_1135:
        /*0070*/ 	.byte	0x03, 0x19
        /*0072*/ 	.short	0x0020


	//----- nvinfo : EIATTR_PARAM_CBANK
	.align		4
        /*0074*/ 	.byte	0x04, 0x0a
        /*0076*/ 	.short	(.L_1137 - .L_1136)
	.align		4
.L_1136:
        /*0078*/ 	.word	index@(.nv.constant0._ZN2at6native29vectorized_elementwise_kernelILi2EZZZNS0_25tanh_backward_kernel_cudaERNS_18TensorIteratorBaseEENKUlvE0_clEvENKUlvE0_clEvEUlffE_St5arrayIPcLm3EEEEviT0_T1_)
        /*007c*/ 	.short	0x0380
        /*007e*/ 	.short	0x0020


	//----- nvinfo : EIATTR_SW_WAR
	.align		4
.L_1137:
        /*0080*/ 	.byte	0x04, 0x36
        /*0082*/ 	.short	(.L_1139 - .L_1138)
.L_1138:
        /*0084*/ 	.word	0x00000008
.L_1139:


//--------------------- .nv.info._ZN2at6native29vectorized_elementwise_kernelILi4EZZZNS0_25tanh_backward_kernel_cudaERNS_18TensorIteratorBaseEENKUlvE0_clEvENKUlvE0_clEvEUlffE_St5arrayIPcLm3EEEEviT0_T1_ --------------------------
	.section	.nv.info._ZN2at6native29vectorized_elementwise_kernelILi4EZZZNS0_25tanh_backward_kernel_cudaERNS_18TensorIteratorBaseEENKUlvE0_clEvENKUlvE0_clEvEUlffE_St5arrayIPcLm3EEEEviT0_T1_,"",@"SHT_CUDA_INFO"
	.sectionflags	@""
	.align	4


	//----- nvinfo : EIATTR_CUDA_API_VERSION
	.align		4
        /*0000*/ 	.byte	0x04, 0x37
        /*0002*/ 	.short	(.L_1141 - .L_1140)
.L_1140:
        /*0004*/ 	.word	0x00000082


	//----- nvinfo : EIATTR_KPARAM_INFO
	.align		4
.L_1141:
        /*0008*/ 	.byte	0x04, 0x17
        /*000a*/ 	.short	(.L_1143 - .L_1142)
.L_1142:
        /*000c*/ 	.word	0x00000000
        /*0010*/ 	.short	0x0002
        /*0012*/ 	.short	0x0008
        /*0014*/ 	.byte	0x00, 0xf0, 0x61, 0x00


	//----- nvinfo : EIATTR_KPARAM_INFO
	.align		4
.L_1143:
        /*0018*/ 	.byte	0x04, 0x17
        /*001a*/ 	.short	(.L_1145 - .L_1144)
.L_1144:
        /*001c*/ 	.word	0x00000000
        /*0020*/ 	.short	0x0001
        /*0022*/ 	.short	0x0004
        /*0024*/ 	.byte	0x00, 0xf0, 0x05, 0x00


	//----- nvinfo : EIATTR_KPARAM_INFO
	.align		4
.L_1145:
        /*0028*/ 	.byte	0x04, 0x17
        /*002a*/ 	.short	(.L_1147 - .L_1146)
.L_1146:
        /*002c*/ 	.word	0x00000000
        /*0030*/ 	.short	0x0000
        /*0032*/ 	.short	0x0000
        /*0034*/ 	.byte	0x00, 0xf0, 0x11, 0x00


	//----- nvinfo : EIATTR_SPARSE_MMA_MASK
	.align		4
.L_1147:
        /*0038*/ 	.byte	0x03, 0x50
        /*003a*/ 	.short	0x0000


	//----- nvinfo : EIATTR_MAXREG_COUNT
	.align		4
        /*003c*/ 	.byte	0x03, 0x1b
        /*003e*/ 	.short	0x00ff


	//----- nvinfo : EIATTR_MERCURY_ISA_VERSION
	.align		4
        /*0040*/ 	.byte	0x03, 0x5f
        /*0042*/ 	.short	0x0101


	//----- nvinfo : EIATTR_VRC_CTA_INIT_COUNT
	.align		4
        /*0044*/ 	.byte	0x02, 0x4a
	.zero		1
	.zero		1


	//----- nvinfo : EIATTR_EXIT_INSTR_OFFSETS
	.align		4
        /*0048*/ 	.byte	0x04, 0x1c
        /*004a*/ 	.short	(.L_1149 - .L_1148)


	//   ....[0]....
.L_1148:
        /*004c*/ 	.word	0x00000a50


	//   ....[1]....
        /*0050*/ 	.word	0x00000aa0


	//   ....[2]....
        /*0054*/ 	.word	0x00000cb0


	//----- nvinfo : EIATTR_MAX_THREADS
	.align		4
.L_1149:
        /*0058*/ 	.byte	0x04, 0x05
        /*005a*/ 	.short	(.L_1151 - .L_1150)
.L_1150:
        /*005c*/ 	.word	0x00000080
        /*0060*/ 	.word	0x00000001
        /*0064*/ 	.word	0x00000001


	//----- nvinfo : EIATTR_CRS_STACK_SIZE
	.align		4
.L_1151:
        /*0068*/ 	.byte	0x04, 0x1e
        /*006a*/ 	.short	(.L_1153 - .L_1152)
.L_1152:
        /*006c*/ 	.word	0x00000000


	//----- nvinfo : EIATTR_CBANK_PARAM_SIZE
	.align		4
.L_1153:
        /*0070*/ 	.byte	0x03, 0x19
        /*0072*/ 	.short	0x0020


	//----- nvinfo : EIATTR_PARAM_CBANK
	.align		4
        /*0074*/ 	.byte	0x04, 0x0a
        /*0076*/ 	.short	(.L_1155 - .L_1154)
	.align		4
.L_1154:
        /*0078*/ 	.word	index@(.nv.constant0._ZN2at6native29vectorized_elementwise_kernelILi4EZZZNS0_25tanh_backward_kernel_cudaERNS_18TensorIteratorBaseEENKUlvE0_clEvENKUlvE0_clEvEUlffE_St5arrayIPcLm3EEEEviT0_T1_)
        /*007c*/ 	.short	0x0380
        /*007e*/ 	.short	0x0020


	//----- nvinfo : EIATTR_SW_WAR
	.align		4
.L_1155:
        /*0080*/ 	.byte	0x04, 0x36
        /*0082*/ 	.short	(.L_1157 - .L_1156)
.L_1156:
        /*0084*/ 	.word	0x00000008
.L_1157:


//--------------------- .nv.info._ZN2at6native29vectorized_elementwise_kernelILi8EZZZNS0_25tanh_backward_kernel_cudaERNS_18TensorIteratorBaseEENKUlvE0_clEvENKUlvE0_clEvEUlffE_St5arrayIPcLm3EEEEviT0_T1_ --------------------------
	.section	.nv.info._ZN2at6native29vectorized_elementwise_kernelILi8EZZZNS0_25tanh_backward_kernel_cudaERNS_18TensorIteratorBaseEENKUlvE0_clEvENKUlvE0_clEvEUlffE_St5arrayIPcLm3EEEEviT0_T1_,"",@"SHT_CUDA_INFO"
	.sectionflags	@""
	.align	4


	//----- nvinfo : EIATTR_CUDA_API_VERSION
	.align		4
        /*0000*/ 	.byte	0x04, 0x37
        /*0002*/ 	.short	(.L_1159 - .L_1158)
.L_1158:
        /*0004*/ 	.word	0x00000082


	//----- nvinfo : EIATTR_KPARAM_INFO
	.align		4
.L_1159:
        /*0008*/ 	.byte	0x04, 0x17
        /*000a*/ 	.short	(.L_1161 - .L_1160)
.L_1160:
        /*000c*/ 	.word	0x00000000
        /*0010*/ 	.short	0x0002
        /*0012*/ 	.short	0x0008
        /*0014*/ 	.byte	0x00, 0xf0, 0x61, 0x00


	//----- nvinfo : EIATTR_KPARAM_INFO
	.align		4
.L_1161:
        /*0018*/ 	.byte	0x04, 0x17
        /*001a*/ 	.short	(.L_1163 - .L_1162)
.L_1162:
        /*001c*/ 	.word	0x00000000
        /*0020*/ 	.short	0x0001
        /*0022*/ 	.short	0x0004
        /*0024*/ 	.byte	0x00, 0xf0, 0x05, 0x00


	//----- nvinfo : EIATTR_KPARAM_INFO
	.align		4
.L_1163:
        /*0028*/ 	.byte	0x04, 0x17
        /*002a*/ 	.short	(.L_1165 - .L_1164)
.L_1164:
        /*002c*/ 	.word	0x00000000
        /*0030*/ 	.short	0x0000
        /*0032*/ 	.short	0x0000
        /*0034*/ 	.byte	0x00, 0xf0, 0x11, 0x00


	//----- nvinfo : EIATTR_SPARSE_MMA_MASK
	.align		4
.L_1165:
        /*0038*/ 	.byte	0x03, 0x50
        /*003a*/ 	.short	0x0000


	//----- nvinfo : EIATTR_MAXREG_COUNT
	.align		4
        /*003c*/ 	.byte	0x03, 0x1b
        /*003e*/ 	.short	0x00ff


	//----- nvinfo : EIATTR_MERCURY_ISA_VERSION
	.align		4
        /*0040*/ 	.byte	0x03, 0x5f
        /*0042*/ 	.short	0x0101


	//----- nvinfo : EIATTR_VRC_CTA_INIT_COUNT
	.align		4
        /*0044*/ 	.byte	0x02, 0x4a
	.zero		1
	.zero		1


	//----- nvinfo : EIATTR_EXIT_INSTR_OFFSETS
	.align		4
        /*0048*/ 	.byte	0x04, 0x1c
        /*004a*/ 	.short	(.L_1167 - .L_1166)


	//   ....[0]....
.L_1166:
        /*004c*/ 	.word	0x00000a50


	//   ....[1]....
        /*0050*/ 	.word	0x00000aa0


	//   ....[2]....
        /*0054*/ 	.word	0x00000c80


	//----- nvinfo : EIATTR_MAX_THREADS
	.align		4
.L_1167:
        /*0058*/ 	.byte	0x04, 0x05
        /*005a*/ 	.short	(.L_1169 - .L_1168)
.L_1168:
        /*005c*/ 	.word	0x00000080
        /*0060*/ 	.word	0x00000001
        /*0064*/ 	.word	0x00000001


	//----- nvinfo : EIATTR_CRS_STACK_SIZE
	.align		4
.L_1169:
        /*0068*/ 	.byte	0x04, 0x1e
        /*006a*/ 	.short	(.L_1171 - .L_1170)
.L_1170:
        /*006c*/ 	.word	0x00000000


	//----- nvinfo : EIATTR_CBANK_PARAM_SIZE
	.align		4
.L_1171:
        /*0070*/ 	.byte	0x03, 0x19
        /*0072*/ 	.short	0x0020


	//----- nvinfo : EIATTR_PARAM_CBANK
	.align		4
        /*0074*/ 	.byte	0x04, 0x0a
        /*0076*/ 	.short	(.L_1173 - .L_1172)
	.align		4
.L_1172:
        /*0078*/ 	.word	index@(.nv.constant0._ZN2at6native29vectorized_elementwise_kernelILi8EZZZNS0_25tanh_backward_kernel_cudaERNS_18TensorIteratorBaseEENKUlvE0_clEvENKUlvE0_clEvEUlffE_St5arrayIPcLm3EEEEviT0_T1_)
        /*007c*/ 	.short	0x0380
        /*007e*/ 	.short	0x0020


	//----- nvinfo : EIATTR_SW_WAR
	.align		4
.L_1173:
        /*0080*/ 	.byte	0x04, 0x36
        /*0082*/ 	.short	(.L_1175 - .L_1174)
.L_1174:
        /*0084*/ 	.word	0x00000008
.L_1175:


//--------------------- .nv.info._ZN2at6native18elementwise_kernelILi128ELi4EZNS0_15gpu_kernel_implIZZZNS0_25tanh_backward_kernel_cudaERNS_18TensorIteratorBaseEENKUlvE0_clEvENKUlvE_clEvEUlddE_EEvS4_RKT_EUliE_EEviT1_ --------------------------
	.section	.nv.info._ZN2at6native18elementwise_kernelILi128ELi4EZNS0_15gpu_kernel_implIZZZNS0_25tanh_backward_kernel_cudaERNS_18TensorIteratorBaseEENKUlvE0_clEvENKUlvE_clEvEUlddE_EEvS4_RKT_EUliE_EEviT1_,"",@"SHT_CUDA_INFO"
	.sectionflags	@""
	.align	4


	//----- nvinfo : EIATTR_CUDA_API_VERSION
	.align		4
        /*0000*/ 	.byte	0x04, 0x37
        /*0002*/ 	.short	(.L_1177 - .L_1176)
.L_1176:
        /*0004*/ 	.word	0x00000082


	//----- nvinfo : EIATTR_KPARAM_INFO
	.align		4
.L_1177:
        /*0008*/ 	.byte	0x04, 0x17
        /*000a*/ 	.short	(.L_1179 - .L_1178)
.L_1178:
        /*000c*/ 	.word	0x00000000
        /*0010*/ 	.short	0x0001
        /*0012*/ 	.short	0x0008
        /*0014*/ 	.byte	0x00, 0xf0, 0x21, 0x0a


	//----- nvinfo : EIATTR_KPARAM_INFO
	.align		4
.L_1179:
        /*0018*/ 	.byte	0x04, 0x17
        /*001a*/ 	.short	(.L_1181 - .L_1180)
.L_1180:
        /*001c*/ 	.word	0x00000000
        /*0020*/ 	.short	0x0000
        /*0022*/ 	.short	0x0000
        /*0024*/ 	.byte	0x00, 0xf0, 0x11, 0x00


	//----- nvinfo : EIATTR_SPARSE_MMA_MASK
	.align		4
.L_1181:
        /*0028*/ 	.byte	0x03, 0x50
        /*002a*/ 	.short	0x0000


	//----- nvinfo : EIATTR_MAXREG_COUNT
	.align		4
        /*002c*/ 	.byte	0x03, 0x1b
        /*002e*/ 	.short	0x0080


	//----- nvinfo : EIATTR_EXTERNS
	.align		4
        /*0030*/ 	.byte	0x04, 0x0f
        /*0032*/ 	.short	(.L_1183 - .L_1182)


	//   ....[0]....
	.align		4
.L_1182:
        /*0034*/ 	.word	index@(__assertfail)


	//----- nvinfo : EIATTR_MERCURY_ISA_VERSION
	.align		4
.L_1183:
        /*0038*/ 	.byte	0x03, 0x5f
        /*003a*/ 	.short	0x0101


	//----- nvinfo : EIATTR_VRC_CTA_INIT_COUNT
	.align		4
        /*003c*/ 	.byte	0x02, 0x4a
	.zero		1
	.zero		1


	//----- nvinfo : EIATTR_SYSCALL_OFFSETS
	.align		4
        /*0040*/ 	.byte	0x04, 0x46
        /*0042*/ 	.short	(.L_1185 - .L_1184)


	//   ....[0]....
.L_1184:
        /*0044*/ 	.word	0x000024c0


	//   ....[1]....
        /*0048*/ 	.word	0x000033a0


	//   ....[2]....
        /*004c*/ 	.word	0x00004440


	//   ....[3]....
        /*0050*/ 	.word	0x00006ac0


	//   ....[4]....
        /*0054*/ 	.word	0x000079a0


	//   ....[5]....
        /*0058*/ 	.word	0x000087c0


	//   ....[6]....
        /*005c*/ 	.word	0x0000aff0


	//   ....[7]....
        /*0060*/ 	.word	0x0000bed0


	//   ....[8]....
        /*0064*/ 	.word	0x0000ccf0


	//   ....[9]....
        /*0068*/ 	.word	0x0000f540


	//   ....[10]....
        /*006c*/ 	.word	0x00010420


	//   ....[11]....
        /*0070*/ 	.word	0x00011210


	//----- nvinfo : EIATTR_EXIT_INSTR_OFFSETS
	.align		4
.L_1185:
        /*0074*/ 	.byte	0x04, 0x1c
        /*0076*/ 	.short	(.L_1187 - .L_1186)


	//   ....[0]....
.L_1186:
        /*0078*/ 	.word	0x0000d090


	//   ....[1]....
        /*007c*/ 	.word	0x000105a0


	//   ....[2]....
        /*0080*/ 	.word	0x000105e0


	//   ....[3]....
        /*0084*/ 	.word	0x00010670


	//   ....[4]....
        /*0088*/ 	.word	0x000106a0


	//   ....[5]....
        /*008c*/ 	.word	0x000106d0


	//   ....[6]....
        /*0090*/ 	.word	0x000107a0


	//   ....[7]....
        /*0094*/ 	.word	0x00010820


	//   ....[8]....
        /*0098*/ 	.word	0x00010900


	//   ....[9]....
        /*009c*/ 	.word	0x00010990


	//   ....[10]....
        /*00a0*/ 	.word	0x000109b0


	//   ....[11]....
        /*00a4*/ 	.word	0x00010a80


	//   ....[12]....
        /*00a8*/ 	.word	0x00010c30


	//   ....[13]....
        /*00ac*/ 	.word	0x00010de0


	//   ....[14]....
        /*00b0*/ 	.word	0x00010f80


	//   ....[15]....
        /*00b4*/ 	.word	0x00010fb0


	//   ....[16]....
        /*00b8*/ 	.word	0x00010fe0


	//   ....[17]....
        /*00bc*/ 	.word	0x00011080


	//   ....[18]....
        /*00c0*/ 	.word	0x000110b0


	//   ....[19]....
        /*00c4*/ 	.word	0x00011220


	//   ....[20]....
        /*00c8*/ 	.word	0x00011370


	//   ....[21]....
        /*00cc*/ 	.word	0x000114f0


	//   ....[22]....
        /*00d0*/ 	.word	0x00011570


	//----- nvinfo : EIATTR_MAX_THREADS
	.align		4
.L_1187:
        /*00d4*/ 	.byte	0x04, 0x05
        /*00d6*/ 	.short	(.L_1189 - .L_1188)
.L_1188:
        /*00d8*/ 	.word	0x00000080
        /*00dc*/ 	.word	0x00000001
        /*00e0*/ 	.word	0x00000001


	//----- nvinfo : EIATTR_CRS_STACK_SIZE
	.align		4
.L_1189:
        /*00e4*/ 	.byte	0x04, 0x1e
        /*00e6*/ 	.short	(.L_1191 - .L_1190)
.L_1190:
        /*00e8*/ 	.word	0x00000000


	//----- nvinfo : EIATTR_CBANK_PARAM_SIZE
	.align		4
.L_1191:
        /*00ec*/ 	.byte	0x03, 0x19
        /*00ee*/ 	.short	0x0290


	//----- nvinfo : EIATTR_PARAM_CBANK
	.align		4
        /*00f0*/ 	.byte	0x04, 0x0a
        /*00f2*/ 	.short	(.L_1193 - .L_1192)
	.align		4
.L_1192:
        /*00f4*/ 	.word	index@(.nv.constant0._ZN2at6native18elementwise_kernelILi128ELi4EZNS0_15gpu_kernel_implIZZZNS0_25tanh_backward_kernel_cudaERNS_18TensorIteratorBaseEENKUlvE0_clEvENKUlvE_clEvEUlddE_EEvS4_RKT_EUliE_EEviT1_)
        /*00f8*/ 	.short	0x0380
        /*00fa*/ 	.short	0x0290


	//----- nvinfo : EIATTR_SW_WAR
	.align		4
.L_1193:
        /*00fc*/ 	.byte	0x04, 0x36
        /*00fe*/ 	.short	(.L_1195 - .L_1194)
.L_1194:
        /*0100*/ 	.word	0x00000008
.L_1195:


//--------------------- .nv.info._ZN2at6native27unrolled_elementwise_kernelIZZZNS0_25tanh_backward_kernel_cudaERNS_18TensorIteratorBaseEENKUlvE0_clEvENKUlvE_clEvEUlddE_St5arrayIPcLm3EELi4E23TrivialOffsetCalculatorILi2EjESA_ILi1EjENS0_6memory12LoadWithCastILi2EEENSD_13StoreWithCastILi1EEEEEviT_T0_T2_T3_T4_T5_ --------------------------
	.section	.nv.info._ZN2at6native27unrolled_elementwise_kernelIZZZNS0_25tanh_backward_kernel_cudaERNS_18TensorIteratorBaseEENKUlvE0_clEvENKUlvE_clEvEUlddE_St5arrayIPcLm3EELi4E23TrivialOffsetCalculatorILi2EjESA_ILi1EjENS0_6memory12LoadWithCastILi2EEENSD_13StoreWithCastILi1EEEEEviT_T0_T2_T3_T4_T5_,"",@"SHT_CUDA_INFO"
	.sectionflags	@""
	.align	4


	//----- nvinfo : EIATTR_CUDA_API_VERSION
	.align		4
        /*0000*/ 	.byte	0x04, 0x37
        /*0002*/ 	.short	(.L_1197 - .L_1196)
.L_1196:
        /*0004*/ 	.word	0x00000082


	//----- nvinfo : EIATTR_KPARAM_INFO
	.align		4
.L_1197:
        /*0008*/ 	.byte	0x04, 0x17
        /*000a*/ 	.short	(.L_1199 - .L_1198)
.L_1198:
        /*000c*/ 	.word	0x00000000
        /*0010*/ 	.short	0x0006
        /*0012*/ 	.short	0x0030
        /*0014*/ 	.byte	0x00, 0xf0, 0x21, 0x00


	//----- nvinfo : EIATTR_KPARAM_INFO
	.align		4
.L_1199:
        /*0018*/ 	.byte	0x04, 0x17
        /*001a*/ 	.short	(.L_1201 - .L_1200)
.L_1200:
        /*001c*/ 	.word	0x00000000
        /*0020*/ 	.short	0x0005
        /*0022*/ 	.short	0x0024
        /*0024*/ 	.byte	0x00, 0xf0, 0x31, 0x00


	//----- nvinfo : EIATTR_KPARAM_INFO
	.align		4
.L_1201:
        /*0028*/ 	.byte	0x04, 0x17
        /*002a*/ 	.short	(.L_1203 - .L_1202)
.L_1202:
        /*002c*/ 	.word	0x00000000
        /*0030*/ 	.short	0x0004
        /*0032*/ 	.short	0x0021
        /*0034*/ 	.byte	0x00, 0xf0, 0x05, 0x00


	//----- nvinfo : EIATTR_KPARAM_INFO
	.align		4
.L_1203:
        /*0038*/ 	.byte	0x04, 0x17
        /*003a*/ 	.short	(.L_1205 - .L_1204)
.L_1204:
        /*003c*/ 	.word	0x00000000
        /*0040*/ 	.short	0x0003
        /*0042*/ 	.short	0x0020
        /*0044*/ 	.byte	0x00, 0xf0, 0x05, 0x00


	//----- nvinfo : EIATTR_KPARAM_INFO
	.align		4
.L_1205:
        /*0048*/ 	.byte	0x04, 0x17
        /*004a*/ 	.short	(.L_1207 - .L_1206)
.L_1206:
        /*004c*/ 	.word	0x00000000
        /*0050*/ 	.short	0x0002
        /*0052*/ 	.short	0x0008
        /*0054*/ 	.byte	0x00, 0xf0, 0x61, 0x00


	//----- nvinfo : EIATTR_KPARAM_INFO
	.align		4
.L_1207:
        /*0058*/ 	.byte	0x04, 0x17
        /*005a*/ 	.short	(.L_1209 - .L_1208)
.L_1208:
        /*005c*/ 	.word	0x00000000
        /*0060*/ 	.short	0x0001
        /*0062*/ 	.short	0x0004
        /*0064*/ 	.byte	0x00, 0xf0, 0x05, 0x00


	//----- nvinfo : EIATTR_KPARAM_INFO
	.align		4
.L_1209:
        /*0068*/ 	.byte	0x04, 0x17
        /*006a*/ 	.short	(.L_1211 - .L_1210)
.L_1210:
        /*006c*/ 	.word	0x00000000
        /*0070*/ 	.short	0x0000
        /*0072*/ 	.short	0x0000
        /*0074*/ 	.byte	0x00, 0xf0, 0x11, 0x00


	//----- nvinfo : EIATTR_SPARSE_MMA_MASK
	.align		4
.L_1211:
        /*0078*/ 	.byte	0x03, 0x50
        /*007a*/ 	.short	0x0000


	//----- nvinfo : EIATTR_MAXREG_COUNT
	.align		4
        /*007c*/ 	.byte	0x03, 0x1b
        /*007e*/ 	.short	0x00ff


	//----- nvinfo : EIATTR_EXTERNS
	.align		4
        /*0080*/ 	.byte	0x04, 0x0f
        /*0082*/ 	.short	(.L_1213 - .L_1212)


	//   ....[0]....
	.align		4
.L_1212:
        /*0084*/ 	.word	index@(__assertfail)


	//----- nvinfo : EIATTR_MERCURY_ISA_VERSION
	.align		4
.L_1213:
        /*0088*/ 	.byte	0x03, 0x5f
        /*008a*/ 	.short	0x0101


	//----- nvinfo : EIATTR_VRC_CTA_INIT_COUNT
	.align		4
        /*008c*/ 	.byte	0x02, 0x4a
	.zero		1
	.zero		1


	//----- nvinfo : EIATTR_SYSCALL_OFFSETS
	.align		4
        /*0090*/ 	.byte	0x04, 0x46
        /*0092*/ 	.short	(.L_1215 - .L_1214)


	//   ....[0]....
.L_1214:
        /*0094*/ 	.word	0x00000eb0


	//   ....[1]....
        /*0098*/ 	.word	0x00001dc0


	//   ....[2]....
        /*009c*/ 	.word	0x00002e10


	//   ....[3]....
        /*00a0*/ 	.word	0x00003d20


	//   ....[4]....
        /*00a4*/ 	.word	0x00004cb0


	//   ....[5]....
        /*00a8*/ 	.word	0x00005bc0


	//   ....[6]....
        /*00ac*/ 	.word	0x00006b50


	//   ....[7]....
        /*00b0*/ 	.word	0x00007a30


	//   ....[8]....
        /*00b4*/ 	.word	0x00008ae0


	//   ....[9]....
        /*00b8*/ 	.word	0x00009a70


	//   ....[10]....
        /*00bc*/ 	.word	0x0000abd0


	//   ....[11]....
        /*00c0*/ 	.word	0x0000bd10


	//----- nvinfo : EIATTR_EXIT_INSTR_OFFSETS
	.align		4
.L_1215:
        /*00c4*/ 	.byte	0x04, 0x1c
        /*00c6*/ 	.short	(.L_1217 - .L_1216)


	//   ....[0]....
.L_1216:
        /*00c8*/ 	.word	0x0000af60


	//   ....[1]....
        /*00cc*/ 	.word	0x0000b0a0


	//   ....[2]....
        /*00d0*/ 	.word	0x0000b0e0


	//   ....[3]....
        /*00d4*/ 	.word	0x0000b170


	//   ....[4]....
        /*00d8*/ 	.word	0x0000b1a0


	//   ....[5]....
        /*00dc*/ 	.word	0x0000b1d0


	//   ....[6]....
        /*00e0*/ 	.word	0x0000b2a0


	//   ....[7]....
        /*00e4*/ 	.word	0x0000b320


	//   ....[8]....
        /*00e8*/ 	.word	0x0000b400


	//   ....[9]....
        /*00ec*/ 	.word	0x0000b490


	//   ....[10]....
        /*00f0*/ 	.word	0x0000b4b0


	//   ....[11]....
        /*00f4*/ 	.word	0x0000b580


	//   ....[12]....
        /*00f8*/ 	.word	0x0000b730


	//   ....[13]....
        /*00fc*/ 	.word	0x0000b8e0


	//   ....[14]....
        /*0100*/ 	.word	0x0000ba80


	//   ....[15]....
        /*0104*/ 	.word	0x0000bab0


	//   ....[16]....
        /*0108*/ 	.word	0x0000bae0


	//   ....[17]....
        /*010c*/ 	.word	0x0000bb80


	//   ....[18]....
        /*0110*/ 	.word	0x0000bbb0


	//   ....[19]....
        /*0114*/ 	.word	0x0000bd20


	//   ....[20]....
        /*0118*/ 	.word	0x0000be70


	//   ....[21]....
        /*011c*/ 	.word	0x0000bff0


	//   ....[22]....
        /*0120*/ 	.word	0x0000c070


	//----- nvinfo : EIATTR_MAX_THREADS
	.align		4
.L_1217:
        /*0124*/ 	.byte	0x04, 0x05
        /*0126*/ 	.short	(.L_1219 - .L_1218)
.L_1218:
        /*0128*/ 	.word	0x00000080
        /*012c*/ 	.word	0x00000001
        /*0130*/ 	.word	0x00000001


	//----- nvinfo : EIATTR_CRS_STACK_SIZE
	.align		4
.L_1219:
        /*0134*/ 	.byte	0x04, 0x1e
        /*0136*/ 	.short	(.L_1221 - .L_1220)
.L_1220:
        /*0138*/ 	.word	0x00000000


	//----- nvinfo : EIATTR_CBANK_PARAM_SIZE
	.align		4
.L_1221:
        /*013c*/ 	.byte	0x03, 0x19
        /*013e*/ 	.short	0x0038


	//----- nvinfo : EIATTR_PARAM_CBANK
	.align		4
        /*0140*/ 	.byte	0x04, 0x0a
        /*0142*/ 	.short	(.L_1223 - .L_1222)
	.align		4
.L_1222:
        /*0144*/ 	.word	index@(.nv.constant0._ZN2at6native27unrolled_elementwise_kernelIZZZNS0_25tanh_backward_kernel_cudaERNS_18TensorIteratorBaseEENKUlvE0_clEvENKUlvE_clEvEUlddE_St5arrayIPcLm3EELi4E23TrivialOffsetCalculatorILi2EjESA_ILi1EjENS0_6memory12LoadWithCastILi2EEENSD_13StoreWithCastILi1EEEEEviT_T0_T2_T3_T4_T5_)
        /*0148*/ 	.short	0x0380
        /*014a*/ 	.short	0x0038


	//----- nvinfo : EIATTR_SW_WAR
	.align		4
.L_1223:
        /*014c*/ 	.byte	0x04, 0x36
        /*014e*/ 	.short	(.L_1225 - .L_1224)
.L_1224:
        /*0150*/ 	.word	0x00000008
.L_1225:


//--------------------- .nv.info._ZN2at6native18elementwise_kernelILi128ELi2EZNS0_22gpu_kernel_impl_nocastIZZZNS0_25tanh_backward_kernel_cudaERNS_18TensorIteratorBaseEENKUlvE0_clEvENKUlvE_clEvEUlddE_EEvS4_RKT_EUliE_EEviT1_ --------------------------
	.section	.nv.info._ZN2at6native18elementwise_kernelILi128ELi2EZNS0_22gpu_kernel_impl_nocastIZZZNS0_25tanh_backward_kernel_cudaERNS_18TensorIteratorBaseEENKUlvE0_clEvENKUlvE_clEvEUlddE_EEvS4_RKT_EUliE_EEviT1_,"",@"SHT_CUDA_INFO"
	.sectionflags	@""
	.align	4


	//----- nvinfo : EIATTR_CUDA_API_VERSION
	.align		4
        /*0000*/ 	.byte	0x04, 0x37
        /*0002*/ 	.short	(.L_1227 - .L_1226)
.L_1226:
        /*0004*/ 	.word	0x00000082


	//----- nvinfo : EIATTR_KPARAM_INFO
	.align		4
.L_1227:
        /*0008*/ 	.byte	0x04, 0x17
        /*000a*/ 	.short	(.L_1229 - .L_1228)
.L_1228:
        /*000c*/ 	.word	0x00000000
        /*0010*/ 	.short	0x0001
        /*0012*/ 	.short	0x0008
        /*0014*/ 	.byte	0x00, 0xf0, 0x21, 0x0a


	//----- nvinfo : EIATTR_KPARAM_INFO
	.align		4
.L_1229:
        /*0018*/ 	.byte	0x04, 0x17
        /*001a*/ 	.short	(.L_1231 - .L_1230)
.L_1230:
        /*001c*/ 	.word	0x00000000
        /*0020*/ 	.short	0x0000
        /*0022*/ 	.short	0x0000
        /*0024*/ 	.byte	0x00, 0xf0, 0x11, 0x00


	//----- nvinfo : EIATTR_SPARSE_MMA_MASK
	.align		4
.L_1231:
        /*0028*/ 	.byte	0x03, 0x50
        /*002a*/ 	.short	0x0000


	//----- nvinfo : EIATTR_MAXREG_COUNT
	.align		4
        /*002c*/ 	.byte	0x03, 0x1b
        /*002e*/ 	.short	0x0080


	//----- nvinfo : EIATTR_MERCURY_ISA_VERSION
	.align		4
        /*0030*/ 	.byte	0x03, 0x5f
        /*0032*/ 	.short	0x0101


	//----- nvinfo : EIATTR_VRC_CTA_INIT_COUNT
	.align		4
        /*0034*/ 	.byte	0x02, 0x4a
	.zero		1
	.zero		1


	//----- nvinfo : EIATTR_EXIT_INSTR_OFFSETS
	.align		4
        /*0038*/ 	.byte	0x04, 0x1c
        /*003a*/ 	.short	(.L_1233 - .L_1232)


	//   ....[0]....
.L_1232:
        /*003c*/ 	.word	0x00000180


	//   ....[1]....
        /*0040*/ 	.word	0x00000210


	//   ....[2]....
        /*0044*/ 	.word	0x00001950


	//   ....[3]....
        /*0048*/ 	.word	0x00002ff0


	//----- nvinfo : EIATTR_MAX_THREADS
	.align		4
.L_1233:
        /*004c*/ 	.byte	0x04, 0x05
        /*004e*/ 	.short	(.L_1235 - .L_1234)
.L_1234:
        /*0050*/ 	.word	0x00000080
        /*0054*/ 	.word	0x00000001
        /*0058*/ 	.word	0x00000001


	//----- nvinfo : EIATTR_CRS_STACK_SIZE
	.align		4
.L_1235:
        /*005c*/ 	.byte	0x04, 0x1e
        /*005e*/ 	.short	(.L_1237 - .L_1236)
.L_1236:
        /*0060*/ 	.word	0x00000000


	//----- nvinfo : EIATTR_CBANK_PARAM_SIZE
	.align		4
.L_1237:
        /*0064*/ 	.byte	0x03, 0x19
        /*0066*/ 	.short	0x0290


	//----- nvinfo : EIATTR_PARAM_CBANK
	.align		4
        /*0068*/ 	.byte	0x04, 0x0a
        /*006a*/ 	.short	(.L_1239 - .L_1238)
	.align		4
.L_1238:
        /*006c*/ 	.word	index@(.nv.constant0._ZN2at6native18elementwise_kernelILi128ELi2EZNS0_22gpu_kernel_impl_nocastIZZZNS0_25tanh_backward_kernel_cudaERNS_18TensorIteratorBaseEENKUlvE0_clEvENKUlvE_clEvEUlddE_EEvS4_RKT_EUliE_EEviT1_)
        /*0070*/ 	.short	0x0380
        /*0072*/ 	.short	0x0290


	//----- nvinfo : EIATTR_SW_WAR
	.align		4
.L_1239:
        /*0074*/ 	.byte	0x04, 0x36
        /*0076*/ 	.short	(.L_1241 - .L_1240)
.L_1240:
        /*0078*/ 	.word	0x00000008
.L_1241:


//--------------------- .nv.info._ZN2at6native27unrolled_elementwise_kernelIZZZNS0_25tanh_backward_kernel_cudaERNS_18TensorIteratorBaseEENKUlvE0_clEvENKUlvE_clEvEUlddE_St5arrayIPcLm3EELi4E23TrivialOffsetCalculatorILi2EjESA_ILi1EjENS0_6memory15LoadWithoutCastENSD_16StoreWithoutCastEEEviT_T0_T2_T3_T4_T5_ --------------------------
	.section	.nv.info._ZN2at6native27unrolled_elementwise_kernelIZZZNS0_25tanh_backward_kernel_cudaERNS_18TensorIteratorBaseEENKUlvE0_clEvENKUlvE_clEvEUlddE_St5arrayIPcLm3EELi4E23TrivialOffsetCalculatorILi2EjESA_ILi1EjENS0_6memory15LoadWithoutCastENSD_16StoreWithoutCastEEEviT_T0_T2_T3_T4_T5_,"",@"SHT_CUDA_INFO"
	.sectionflags	@""
	.align	4


	//----- nvinfo : EIATTR_CUDA_API_VERSION
	.align		4
        /*0000*/ 	.byte	0x04, 0x37
        /*0002*/ 	.short	(.L_1243 - .L_1242)
.L_1242:
        /*0004*/ 	.word	0x00000082


	//----- nvinfo : EIATTR_KPARAM_INFO
	.align		4
.L_1243:
        /*0008*/ 	.byte	0x04, 0x17
        /*000a*/ 	.short	(.L_1245 - .L_1244)
.L_1244:
        /*000c*/ 	.word	0x00000000
        /*0010*/ 	.short	0x0006
        /*0012*/ 	.short	0x0023
        /*0014*/ 	.byte	0x00, 0xf0, 0x05, 0x00


	//----- nvinfo : EIATTR_KPARAM_INFO
	.align		4
.L_1245:
        /*0018*/ 	.byte	0x04, 0x17
        /*001a*/ 	.short	(.L_1247 - .L_1246)
.L_1246:
        /*001c*/ 	.word	0x00000000
        /*0020*/ 	.short	0x0005
        /*0022*/ 	.short	0x0022
        /*0024*/ 	.byte	0x00, 0xf0, 0x05, 0x00


	//----- nvinfo : EIATTR_KPARAM_INFO
	.align		4
.L_1247:
        /*0028*/ 	.byte	0x04, 0x17
        /*002a*/ 	.short	(.L_1249 - .L_1248)
.L_1248:
        /*002c*/ 	.word	0x00000000
        /*0030*/ 	.short	0x0004
        /*0032*/ 	.short	0x0021
        /*0034*/ 	.byte	0x00, 0xf0, 0x05, 0x00


	//----- nvinfo : EIATTR_KPARAM_INFO
	.align		4
.L_1249:
        /*0038*/ 	.byte	0x04, 0x17
        /*003a*/ 	.short	(.L_1251 - .L_1250)
.L_1250:
        /*003c*/ 	.word	0x00000000
        /*0040*/ 	.short	0x0003
        /*0042*/ 	.short	0x0020
        /*0044*/ 	.byte	0x00, 0xf0, 0x05, 0x00


	//----- nvinfo : EIATTR_KPARAM_INFO
	.align		4
.L_1251:
        /*0048*/ 	.byte	0x04, 0x17
        /*004a*/ 	.short	(.L_1253 - .L_1252)
.L_1252:
        /*004c*/ 	.word	0x00000000
        /*0050*/ 	.short	0x0002
        /*0052*/ 	.short	0x0008
        /*0054*/ 	.byte	0x00, 0xf0, 0x61, 0x00


	//----- nvinfo : EIATTR_KPARAM_INFO
	.align		4
.L_1253:
        /*0058*/ 	.byte	0x04, 0x17
        /*005a*/ 	.short	(.L_1255 - .L_1254)
.L_1254:
        /*005c*/ 	.word	0x00000000
        /*0060*/ 	.short	0x0001
        /*0062*/ 	.short	0x0004
        /*0064*/ 	.byte	0x00, 0xf0, 0x05, 0x00


	//----- nvinfo : EIATTR_KPARAM_INFO
	.align		4
.L_1255:
        /*0068*/ 	.byte	0x04, 0x17
        /*006a*/ 	.short	(.L_1257 - .L_1256)
.L_1256:
        /*006c*/ 	.word	0x00000000
        /*0070*/ 	.short	0x0000
        /*0072*/ 	.short	0x0000
        /*0074*/ 	.byte	0x00, 0xf0, 0x11, 0x00


	//----- nvinfo : EIATTR_SPARSE_MMA_MASK
	.align		4
.L_1257:
        /*0078*/ 	.byte	0x03, 0x50
        /*007a*/ 	.short	0x0000


	//----- nvinfo : EIATTR_MAXREG_COUNT
	.align		4
        /*007c*/ 	.byte	0x03, 0x1b
        /*007e*/ 	.short	0x00ff


	//----- nvinfo : EIATTR_MERCURY_ISA_VERSION
	.align		4
        /*0080*/ 	.byte	0x03, 0x5f
        /*0082*/ 	.short	0x0101


	//----- nvinfo : EIATTR_VRC_CTA_INIT_COUNT
	.align		4
        /*0084*/ 	.byte	0x02, 0x4a
	.zero		1
	.zero		1


	//----- nvinfo : EIATTR_EXIT_INSTR_OFFSETS
	.align		4
        /*0088*/ 	.byte	0x04, 0x1c
        /*008a*/ 	.short	(.L_1259 - .L_1258)


	//   ....[0]....
.L_1258:
        /*008c*/ 	.word	0x00000550


	//   ....[1]....
        /*0090*/ 	.word	0x000005a0


	//----- nvinfo : EIATTR_MAX_THREADS
	.align		4
.L_1259:
        /*0094*/ 	.byte	0x04, 0x05
        /*0096*/ 	.short	(.L_1261 - .L_1260)
.L_1260:
        /*0098*/ 	.word	0x00000080
        /*009c*/ 	.word	0x00000001
        /*00a0*/ 	.word	0x00000001


	//----- nvinfo : EIATTR_CRS_STACK_SIZE
	.align		4
.L_1261:
        /*00a4*/ 	.byte	0x04, 0x1e
        /*00a6*/ 	.short	(.L_1263 - .L_1262)
.L_1262:
        /*00a8*/ 	.word	0x00000000


	//----- nvinfo : EIATTR_CBANK_PARAM_SIZE
	.align		4
.L_1263:
        /*00ac*/ 	.byte	0x03, 0x19
        /*00ae*/ 	.short	0x0024


	//----- nvinfo : EIATTR_PARAM_CBANK
	.align		4
        /*00b0*/ 	.byte	0x04, 0x0a
        /*00b2*/ 	.short	(.L_1265 - .L_1264)
	.align		4
.L_1264:
        /*00b4*/ 	.word	index@(.nv.constant0._ZN2at6native27unrolled_elementwise_kernelIZZZNS0_25tanh_backward_kernel_cudaERNS_18TensorIteratorBaseEENKUlvE0_clEvENKUlvE_clEvEUlddE_St5arrayIPcLm3EELi4E23TrivialOffsetCalculatorILi2EjESA_ILi1EjENS0_6memory15LoadWithoutCastENSD_16StoreWithoutCastEEEviT_T0_T2_T3_T4_T5_)
        /*00b8*/ 	.short	0x0380
        /*00ba*/ 	.short	0x0024


	//----- nvinfo : EIATTR_SW_WAR
	.align		4
.L_1265:
        /*00bc*/ 	.byte	0x04, 0x36
        /*00be*/ 	.short	(.L_1267 - .L_1266)
.L_1266:
        /*00c0*/ 	.word	0x00000008
.L_1267:


//--------------------- .nv.info._ZN2at6native29vectorized_elementwise_kernelILi2EZZZNS0_25tanh_backward_kernel_cudaERNS_18TensorIteratorBaseEENKUlvE0_clEvENKUlvE_clEvEUlddE_St5arrayIPcLm3EEEEviT0_T1_ --------------------------
	.section	.nv.info._ZN2at6native29vectorized_elementwise_kernelILi2EZZZNS0_25tanh_backward_kernel_cudaERNS_18TensorIteratorBaseEENKUlvE0_clEvENKUlvE_clEvEUlddE_St5arrayIPcLm3EEEEviT0_T1_,"",@"SHT_CUDA_INFO"
	.sectionflags	@""
	.align	4


	//----- nvinfo : EIATTR_CUDA_API_VERSION
	.align		4
        /*0000*/ 	.byte	0x04, 0x37
        /*0002*/ 	.short	(.L_1269 - .L_1268)
.L_1268:
        /*0004*/ 	.word	0x00000082


	//----- nvinfo : EIATTR_KPARAM_INFO
	.align		4
.L_1269:
        /*0008*/ 	.byte	0x04, 0x17
        /*000a*/ 	.short	(.L_1271 - .L_1270)
.L_1270:
        /*000c*/ 	.word	0x00000000
        /*0010*/ 	.short	0x0002
        /*0012*/ 	.short	0x0008
        /*0014*/ 	.byte	0x00, 0xf0, 0x61, 0x00


	//----- nvinfo : EIATTR_KPARAM_INFO
	.align		4
.L_1271:
        /*0018*/ 	.byte	0x04, 0x17
        /*001a*/ 	.short	(.L_1273 - .L_1272)
.L_1272:
        /*001c*/ 	.word	0x00000000
        /*0020*/ 	.short	0x0001
        /*0022*/ 	.short	0x0004
        /*0024*/ 	.byte	0x00, 0xf0, 0x05, 0x00


	//----- nvinfo : EIATTR_KPARAM_INFO
	.align		4
.L_1273:
        /*0028*/ 	.byte	0x04, 0x17
        /*002a*/ 	.short	(.L_1275 - .L_1274)
.L_1274:
        /*002c*/ 	.word	0x00000000
        /*0030*/ 	.short	0x0000
        /*0032*/ 	.short	0x0000
        /*0034*/ 	.byte	0x00, 0xf0, 0x11, 0x00


	//----- nvinfo : EIATTR_SPARSE_MMA_MASK
	.align		4
.L_1275:
        /*0038*/ 	.byte	0x03, 0x50
        /*003a*/ 	.short	0x0000


	//----- nvinfo : EIATTR_MAXREG_COUNT
	.align		4
        /*003c*/ 	.byte	0x03, 0x1b
        /*003e*/ 	.short	0x00ff


	//----- nvinfo : EIATTR_MERCURY_ISA_VERSION
	.align		4
        /*0040*/ 	.byte	0x03, 0x5f
        /*0042*/ 	.short	0x0101


	//----- nvinfo : EIATTR_VRC_CTA_INIT_COUNT
	.align		4
        /*0044*/ 	.byte	0x02, 0x4a
	.zero		1
	.zero		1


	//----- nvinfo : EIATTR_EXIT_INSTR_OFFSETS
	.align		4
        /*0048*/ 	.byte	0x04, 0x1c
        /*004a*/ 	.short	(.L_1277 - .L_1276)


	//   ....[0]....
.L_1276:
        /*004c*/ 	.word	0x00000a60


	//   ....[1]....
        /*0050*/ 	.word	0x00000ab0


	//   ....[2]....
        /*0054*/ 	.word	0x00000d40


	//----- nvinfo : EIATTR_MAX_THREADS
	.align		4
.L_1277:
        /*0058*/ 	.byte	0x04, 0x05
        /*005a*/ 	.short	(.L_1279 - .L_1278)
.L_1278:
        /*005c*/ 	.word	0x00000080
        /*0060*/ 	.word	0x00000001
        /*0064*/ 	.word	0x00000001


	//----- nvinfo : EIATTR_CRS_STACK_SIZE
	.align		4
.L_1279:
        /*0068*/ 	.byte	0x04, 0x1e
        /*006a*/ 	.short	(.L_1281 - .L_1280)
.L_1280:
        /*006c*/ 	.word	0x00000000


	//----- nvinfo : EIATTR_CBANK_PARAM_SIZE
	.align		4
.L_1281:
        /*0070*/ 	.byte	0x03, 0x19
        /*0072*/ 	.short	0x0020


	//----- nvinfo : EIATTR_PARAM_CBANK
	.align		4
        /*0074*/ 	.byte	0x04, 0x0a
        /*0076*/ 	.short	(.L_1283 - .L_1282)
	.align		4
.L_1282:
        /*0078*/ 	.word	index@(.nv.constant0._ZN2at6native29vectorized_elementwise_kernelILi2EZZZNS0_25tanh_backward_kernel_cudaERNS_18TensorIteratorBaseEENKUlvE0_clEvENKUlvE_clEvEUlddE_St5arrayIPcLm3EEEEviT0_T1_)
        /*007c*/ 	.short	0x0380
        /*007e*/ 	.short	0x0020


	//----- nvinfo : EIATTR_SW_WAR
	.align		4
.L_1283:
        /*0080*/ 	.byte	0x04, 0x36
        /*0082*/ 	.short	(.L_1285 - .L_1284)
.L_1284:
        /*0084*/ 	.word	0x00000008
.L_1285:


//--------------------- .nv.info._ZN2at6native29vectorized_elementwise_kernelILi4EZZZNS0_25tanh_backward_kernel_cudaERNS_18TensorIteratorBaseEENKUlvE0_clEvENKUlvE_clEvEUlddE_St5arrayIPcLm3EEEEviT0_T1_ --------------------------
	.section	.nv.info._ZN2at6native29vectorized_elementwise_kernelILi4EZZZNS0_25tanh_backward_kernel_cudaERNS_18TensorIteratorBaseEENKUlvE0_clEvENKUlvE_clEvEUlddE_St5arrayIPcLm3EEEEviT0_T1_,"",@"SHT_CUDA_INFO"
	.sectionflags	@""
	.align	4


	//----- nvinfo : EIATTR_CUDA_API_VERSION
	.align		4
        /*0000*/ 	.byte	0x04, 0x37
        /*0002*/ 	.short	(.L_1287 - .L_1286)
.L_1286:
        /*0004*/ 	.word	0x00000082


	//----- nvinfo : EIATTR_KPARAM_INFO
	.align		4
.L_1287:
        /*0008*/ 	.byte	0x04, 0x17
        /*000a*/ 	.short	(.L_1289 - .L_1288)
.L_1288:
        /*000c*/ 	.word	0x00000000
        /*0010*/ 	.short	0x0002
        /*0012*/ 	.short	0x0008
        /*0014*/ 	.byte	0x00, 0xf0, 0x61, 0x00


	//----- nvinfo : EIATTR_KPARAM_INFO
	.align		4
.L_1289:
        /*0018*/ 	.byte	0x04, 0x17
        /*001a*/ 	.short	(.L_1291 - .L_1290)
.L_1290:
        /*001c*/ 	.word	0x00000000
        /*0020*/ 	.short	0x0001
        /*0022*/ 	.short	0x0004
        /*0024*/ 	.byte	0x00, 0xf0, 0x05, 0x00


	//----- nvinfo : EIATTR_KPARAM_INFO
	.align		4
.L_1291:
        /*0028*/ 	.byte	0x04, 0x17
        /*002a*/ 	.short	(.L_1293 - .L_1292)
.L_1292:
        /*002c*/ 	.word	0x00000000
        /*0030*/ 	.short	0x0000
        /*0032*/ 	.short	0x0000
        /*0034*/ 	.byte	0x00, 0xf0, 0x11, 0x00


	//----- nvinfo : EIATTR_SPARSE_MMA_MASK
	.align		4
.L_1293:
        /*0038*/ 	.byte	0x03, 0x50
        /*003a*/ 	.short	0x0000


	//----- nvinfo : EIATTR_MAXREG_COUNT
	.align		4
        /*003c*/ 	.byte	0x03, 0x1b
        /*003e*/ 	.short	0x00ff


	//----- nvinfo : EIATTR_MERCURY_ISA_VERSION
	.align		4
        /*0040*/ 	.byte	0x03, 0x5f
        /*0042*/ 	.short	0x0101


	//----- nvinfo : EIATTR_VRC_CTA_INIT_COUNT
	.align		4
        /*0044*/ 	.byte	0x02, 0x4a
	.zero		1
	.zero		1


	//----- nvinfo : EIATTR_EXIT_INSTR_OFFSETS
	.align		4
        /*0048*/ 	.byte	0x04, 0x1c
        /*004a*/ 	.short	(.L_1295 - .L_1294)


	//   ....[0]....
.L_1294:
        /*004c*/ 	.word	0x00000a60


	//   ....[1]....
        /*0050*/ 	.word	0x00000ab0


	//   ....[2]....
        /*0054*/ 	.word	0x00000ce0


	//----- nvinfo : EIATTR_MAX_THREADS
	.align		4
.L_1295:
        /*0058*/ 	.byte	0x04, 0x05
        /*005a*/ 	.short	(.L_1297 - .L_1296)
.L_1296:
        /*005c*/ 	.word	0x00000080
        /*0060*/ 	.word	0x00000001
        /*0064*/ 	.word	0x00000001


	//----- nvinfo : EIATTR_CRS_STACK_SIZE
	.align		4
.L_1297:
        /*0068*/ 	.byte	0x04, 0x1e
        /*006a*/ 	.short	(.L_1299 - .L_1298)
.L_1298:
        /*006c*/ 	.word	0x00000000


	//----- nvinfo : EIATTR_CBANK_PARAM_SIZE
	.align		4
.L_1299:
        /*0070*/ 	.byte	0x03, 0x19
        /*0072*/ 	.short	0x0020


	//----- nvinfo : EIATTR_PARAM_CBANK
	.align		4
        /*0074*/ 	.byte	0x04, 0x0a
        /*0076*/ 	.short	(.L_1301 - .L_1300)
	.align		4
.L_1300:
        /*0078*/ 	.word	index@(.nv.constant0._ZN2at6native29vectorized_elementwise_kernelILi4EZZZNS0_25tanh_backward_kernel_cudaERNS_18TensorIteratorBaseEENKUlvE0_clEvENKUlvE_clEvEUlddE_St5arrayIPcLm3EEEEviT0_T1_)
        /*007c*/ 	.short	0x0380
        /*007e*/ 	.short	0x0020


	//----- nvinfo : EIATTR_SW_WAR
	.align		4
.L_1301:
        /*0080*/ 	.byte	0x04, 0x36
        /*0082*/ 	.short	(.L_1303 - .L_1302)
.L_1302:
        /*0084*/ 	.word	0x00000008
.L_1303:


//--------------------- .nv.info._ZN2at6native29vectorized_elementwise_kernelILi8EZZZNS0_25tanh_backward_kernel_cudaERNS_18TensorIteratorBaseEENKUlvE0_clEvENKUlvE_clEvEUlddE_St5arrayIPcLm3EEEEviT0_T1_ --------------------------
	.section	.nv.info._ZN2at6native29vectorized_elementwise_kernelILi8EZZZNS0_25tanh_backward_kernel_cudaERNS_18TensorIteratorBaseEENKUlvE0_clEvENKUlvE_clEvEUlddE_St5arrayIPcLm3EEEEviT0_T1_,"",@"SHT_CUDA_INFO"
	.sectionflags	@""
	.align	4


	//----- nvinfo : EIATTR_CUDA_API_VERSION
	.align		4
        /*0000*/ 	.byte	0x04, 0x37
        /*0002*/ 	.short	(.L_1305 - .L_1304)
.L_1304:
        /*0004*/ 	.word	0x00000082


	//----- nvinfo : EIATTR_KPARAM_INFO
	.align		4
.L_1305:
        /*0008*/ 	.byte	0x04, 0x17
        /*000a*/ 	.short	(.L_1307 - .L_1306)
.L_1306:
        /*000c*/ 	.word	0x00000000
        /*0010*/ 	.short	0x0002
        /*0012*/ 	.short	0x0008
        /*0014*/ 	.byte	0x00, 0xf0, 0x61, 0x00


	//----- nvinfo : EIATTR_KPARAM_INFO
	.align		4
.L_1307:
        /*0018*/ 	.byte	0x04, 0x17
        /*001a*/ 	.short	(.L_1309 - .L_1308)
.L_1308:
        /*001c*/ 	.word	0x00000000
        /*0020*/ 	.short	0x0001
        /*0022*/ 	.short	0x0004
        /*0024*/ 	.byte	0x00, 0xf0, 0x05, 0x00


	//----- nvinfo : EIATTR_KPARAM_INFO
	.align		4
.L_1309:
        /*0028*/ 	.byte	0x04, 0x17
        /*002a*/ 	.short	(.L_1311 - .L_1310)
.L_1310:
        /*002c*/ 	.word	0x00000000
        /*0030*/ 	.short	0x0000
        /*0032*/ 	.short	0x0000
        /*0034*/ 	.byte	0x00, 0xf0, 0x11, 0x00


	//----- nvinfo : EIATTR_SPARSE_MMA_MASK
	.align		4
.L_1311:
        /*0038*/ 	.byte	0x03, 0x50
        /*003a*/ 	.short	0x0000


	//----- nvinfo : EIATTR_MAXREG_COUNT
	.align		4
        /*003c*/ 	.byte	0x03, 0x1b
        /*003e*/ 	.short	0x00ff


	//----- nvinfo : EIATTR_MERCURY_ISA_VERSION
	.align		4
        /*0040*/ 	.byte	0x03, 0x5f
        /*0042*/ 	.short	0x0101


	//----- nvinfo : EIATTR_VRC_CTA_INIT_COUNT
	.align		4
        /*0044*/ 	.byte	0x02, 0x4a
	.zero		1
	.zero		1


	//----- nvinfo : EIATTR_EXIT_INSTR_OFFSETS
	.align		4
        /*0048*/ 	.byte	0x04, 0x1c
        /*004a*/ 	.short	(.L_1313 - .L_1312)


	//   ....[0]....
.L_1312:
        /*004c*/ 	.word	0x00000a60


	//   ....[1]....
        /*0050*/ 	.word	0x00000ab0


	//   ....[2]....
        /*0054*/ 	.word	0x00000ce0


	//----- nvinfo : EIATTR_MAX_THREADS
	.align		4
.L_1313:
        /*0058*/ 	.byte	0x04, 0x05
        /*005a*/ 	.short	(.L_1315 - .L_1314)
.L_1314:
        /*005c*/ 	.word	0x00000080
        /*0060*/ 	.word	0x00000001
        /*0064*/ 	.word	0x00000001


	//----- nvinfo : EIATTR_CRS_STACK_SIZE
	.align		4
.L_1315:
        /*0068*/ 	.byte	0x04, 0x1e
        /*006a*/ 	.short	(.L_1317 - .L_1316)
.L_1316:
        /*006c*/ 	.word	0x00000000


	//----- nvinfo : EIATTR_CBANK_PARAM_SIZE
	.align		4
.L_1317:
        /*0070*/ 	.byte	0x03, 0x19
        /*0072*/ 	.short	0x0020


	//----- nvinfo : EIATTR_PARAM_CBANK
	.align		4
        /*0074*/ 	.byte	0x04, 0x0a
        /*0076*/ 	.short	(.L_1319 - .L_1318)
	.align		4
.L_1318:
        /*0078*/ 	.word	index@(.nv.constant0._ZN2at6native29vectorized_elementwise_kernelILi8EZZZNS0_25tanh_backward_kernel_cudaERNS_18TensorIteratorBaseEENKUlvE0_clEvENKUlvE_clEvEUlddE_St5arrayIPcLm3EEEEviT0_T1_)
        /*007c*/ 	.short	0x0380
        /*007e*/ 	.short	0x0020


	//----- nvinfo : EIATTR_SW_WAR
	.align		4
.L_1319:
        /*0080*/ 	.byte	0x04, 0x36
        /*0082*/ 	.short	(.L_1321 - .L_1320)
.L_1320:
        /*0084*/ 	.word	0x00000008
.L_1321:


//--------------------- .nv.info._ZN2at6native18elementwise_kernelILi128ELi4EZNS0_15gpu_kernel_implIZZZNS0_26logit_backward_kernel_cudaERNS_18TensorIteratorBaseERKN3c106ScalarEENKUlvE_clEvENKUlvE2_clEvEUlNS5_8BFloat16ESB_E0_EEvS4_RKT_EUliE_EEviT1_ --------------------------
	.section	.nv.info._ZN2at6native18elementwise_kernelILi128ELi4EZNS0_15gpu_kernel_implIZZZNS0_26logit_backward_kernel_cudaERNS_18TensorIteratorBaseERKN3c106ScalarEENKUlvE_clEvENKUlvE2_clEvEUlNS5_8BFloat16ESB_E0_EEvS4_RKT_EUliE_EEviT1_,"",@"SHT_CUDA_INFO"
	.sectionflags	@""
	.align	4


	//----- nvinfo : EIATTR_CUDA_API_VERSION
	.align		4
        /*0000*/ 	.byte	0x04, 0x37
        /*0002*/ 	.short	(.L_1323 - .L_1322)
.L_1322:
        /*0004*/ 	.word	0x00000082


	//----- nvinfo : EIATTR_KPARAM_INFO
	.align		4
.L_1323:
        /*0008*/ 	.byte	0x04, 0x17
        /*000a*/ 	.short	(.L_1325 - .L_1324)
.L_1324:
        /*000c*/ 	.word	0x00000000
        /*0010*/ 	.short	0x0001
        /*0012*/ 	.short	0x0008
        /*0014*/ 	.byte	0x00, 0xf0, 0x61, 0x0a


	//----- nvinfo : EIATTR_KPARAM_INFO
	.align		4
.L_1325:
        /*0018*/ 	.byte	0x04, 0x17
        /*001a*/ 	.short	(.L_1327 - .L_1326)
.L_1326:
        /*001c*/ 	.word	0x00000000
        /*0020*/ 	.short	0x0000
        /*0022*/ 	.short	0x0000
        /*0024*/ 	.byte	0x00, 0xf0, 0x11, 0x00


	//----- nvinfo : EIATTR_SPARSE_MMA_MASK
	.align		4
.L_1327:
        /*0028*/ 	.byte	0x03, 0x50
        /*002a*/ 	.short	0x0000


	//----- nvinfo : EIATTR_MAXREG_COUNT
	.align		4
        /*002c*/ 	.byte	0x03, 0x1b
        /*002e*/ 	.short	0x0080


	//----- nvinfo : EIATTR_EXTERNS
	.align		4
        /*0030*/ 	.byte	0x04, 0x0f
        /*0032*/ 	.short	(.L_1329 - .L_1328)


	//   ....[0]....
	.align		4
.L_1328:
        /*0034*/ 	.word	index@(__assertfail)


	//----- nvinfo : EIATTR_MERCURY_ISA_VERSION
	.align		4
.L_1329:
        /*0038*/ 	.byte	0x03, 0x5f
        /*003a*/ 	.short	0x0101


	//----- nvinfo : EIATTR_VRC_CTA_INIT_COUNT
	.align		4
        /*003c*/ 	.byte	0x02, 0x4a
	.zero		1
	.zero		1


	//----- nvinfo : EIATTR_SYSCALL_OFFSETS
	.align		4
        /*0040*/ 	.byte	0x04, 0x46
        /*0042*/ 	.short	(.L_1331 - .L_1330)


	//   ....[0]....
.L_1330:
        /*0044*/ 	.word	0x00002640


	//   ....[1]....
        /*0048*/ 	.word	0x000035e0


	//   ....[2]....
        /*004c*/ 	.word	0x00004580


	//   ....[3]....
        /*0050*/ 	.word	0x00006d50


	//   ....[4]....
        /*0054*/ 	.word	0x00007ce0


	//   ....[5]....
        /*0058*/ 	.word	0x00008ad0


	//   ....[6]....
        /*005c*/ 	.word	0x0000b390


	//   ....[7]....
        /*0060*/ 	.word	0x0000c320


	//   ....[8]....
        /*0064*/ 	.word	0x0000d110


	//   ....[9]....
        /*0068*/ 	.word	0x0000f9f0


	//   ....[10]....
        /*006c*/ 	.word	0x00010980


	//   ....[11]....
        /*0070*/ 	.word	0x00011740


	//----- nvinfo : EIATTR_EXIT_INSTR_OFFSETS
	.align		4
.L_1331:
        /*0074*/ 	.byte	0x04, 0x1c
        /*0076*/ 	.short	(.L_1333 - .L_1332)


	//   ....[0]....
.L_1332:
        /*0078*/ 	.word	0x0000d3d0


	//   ....[1]....
        /*007c*/ 	.word	0x00010bc0


	//   ....[2]....
        /*0080*/ 	.word	0x00010c00


	//   ....[3]....
        /*0084*/ 	.word	0x00010ca0


	//   ....[4]....
        /*0088*/ 	.word	0x00010ce0


	//   ....[5]....
        /*008c*/ 	.word	0x00010d20


	//   ....[6]....
        /*0090*/ 	.word	0x00010db0


	//   ....[7]....
        /*0094*/ 	.word	0x00010df0


	//   ....[8]....
        /*0098*/ 	.word	0x00010e90


	//   ....[9]....
        /*009c*/ 	.word	0x00010ee0


	//   ....[10]....
        /*00a0*/ 	.word	0x00010f30


	//   ....[11]....
        /*00a4*/ 	.word	0x00011010


	//   ....[12]....
        /*00a8*/ 	.word	0x00011180


	//   ....[13]....
        /*00ac*/ 	.word	0x000112f0


	//   ....[14]....
        /*00b0*/ 	.word	0x00011450


	//   ....[15]....
        /*00b4*/ 	.word	0x00011490


	//   ....[16]....
        /*00b8*/ 	.word	0x000114d0


	//   ....[17]....
        /*00bc*/ 	.word	0x00011580


	//   ....[18]....
        /*00c0*/ 	.word	0x000115e0


	//   ....[19]....
        /*00c4*/ 	.word	0x00011750


	//   ....[20]....
        /*00c8*/ 	.word	0x00011860


	//   ....[21]....
        /*00cc*/ 	.word	0x000119a0


	//   ....[22]....
        /*00d0*/ 	.word	0x000119c0


	//----- nvinfo : EIATTR_MAX_THREADS
	.align		4
.L_1333:
        /*00d4*/ 	.byte	0x04, 0x05
        /*00d6*/ 	.short	(.L_1335 - .L_1334)
.L_1334:
        /*00d8*/ 	.word	0x00000080
        /*00dc*/ 	.word	0x00000001
        /*00e0*/ 	.word	0x00000001


	//----- nvinfo : EIATTR_CRS_STACK_SIZE
	.align		4
.L_1335:
        /*00e4*/ 	.byte	0x04, 0x1e
        /*00e6*/ 	.short	(.L_1337 - .L_1336)
.L_1336:
        /*00e8*/ 	.word	0x00000000


	//----- nvinfo : EIATTR_CBANK_PARAM_SIZE
	.align		4
.L_1337:
        /*00ec*/ 	.byte	0x03, 0x19
        /*00ee*/ 	.short	0x02a0


	//----- nvinfo : EIATTR_PARAM_CBANK
	.align		4
        /*00f0*/ 	.byte	0x04, 0x0a
        /*00f2*/ 	.short	(.L_1339 - .L_1338)
	.align		4
.L_1338:
        /*00f4*/ 	.word	index@(.nv.constant0._ZN2at6native18elementwise_kernelILi128ELi4EZNS0_15gpu_kernel_implIZZZNS0_26logit_backward_kernel_cudaERNS_18TensorIteratorBaseERKN3c106ScalarEENKUlvE_clEvENKUlvE2_clEvEUlNS5_8BFloat16ESB_E0_EEvS4_RKT_EUliE_EEviT1_)
        /*00f8*/ 	.short	0x0380
        /*00fa*/ 	.short	0x02a0


	//----- nvinfo : EIATTR_SW_WAR
	.align		4
.L_1339:
        /*00fc*/ 	.byte	0x04, 0x36
        /*00fe*/ 	.short	(.L_1341 - .L_1340)
.L_1340:
        /*0100*/ 	.word	0x00000008
.L_1341:


//--------------------- .nv.info._ZN2at6native27unrolled_elementwise_kernelIZZZNS0_26logit_backward_kernel_cudaERNS_18TensorIteratorBaseERKN3c106ScalarEENKUlvE_clEvENKUlvE2_clEvEUlNS4_8BFloat16ESA_E0_St5arrayIPcLm3EELi4E23TrivialOffsetCalculatorILi2EjESF_ILi1EjENS0_6memory12LoadWithCastILi2EEENSI_13StoreWithCastILi1EEEEEviT_T0_T2_T3_T4_T5_ --------------------------
	.section	.nv.info._ZN2at6native27unrolled_elementwise_kernelIZZZNS0_26logit_backward_kernel_cudaERNS_18TensorIteratorBaseERKN3c106ScalarEENKUlvE_clEvENKUlvE2_clEvEUlNS4_8BFloat16ESA_E0_St5arrayIPcLm3EELi4E23TrivialOffsetCalculatorILi2EjESF_ILi1EjENS0_6memory12LoadWithCastILi2EEENSI_13StoreWithCastILi1EEEEEviT_T0_T2_T3_T4_T5_,"",@"SHT_CUDA_INFO"
	.sectionflags	@""
	.align	4


	//----- nvinfo : EIATTR_CUDA_API_VERSION
	.align		4
        /*0000*/ 	.byte	0x04, 0x37
        /*0002*/ 	.short	(.L_1343 - .L_1342)
.L_1342:
        /*0004*/ 	.word	0x00000082


	//----- nvinfo : EIATTR_KPARAM_INFO
	.align		4
.L_1343:
        /*0008*/ 	.byte	0x04, 0x17
        /*000a*/ 	.short	(.L_1345 - .L_1344)
.L_1344:
        /*000c*/ 	.word	0x00000000
        /*0010*/ 	.short	0x0006
        /*0012*/ 	.short	0x0040
        /*0014*/ 	.byte	0x00, 0xf0, 0x21, 0x00


	//----- nvinfo : EIATTR_KPARAM_INFO
	.align		4
.L_1345:
        /*0018*/ 	.byte	0x04, 0x17
        /*001a*/ 	.short	(.L_1347 - .L_1346)
.L_1346:
        /*001c*/ 	.word	0x00000000
        /*0020*/ 	.short	0x0005
        /*0022*/ 	.short	0x0034
        /*0024*/ 	.byte	0x00, 0xf0, 0x31, 0x00


	//----- nvinfo : EIATTR_KPARAM_INFO
	.align		4
.L_1347:
        /*0028*/ 	.byte	0x04, 0x17
        /*002a*/ 	.short	(.L_1349 - .L_1348)
.L_1348:
        /*002c*/ 	.word	0x00000000
        /*0030*/ 	.short	0x0004
        /*0032*/ 	.short	0x0031
        /*0034*/ 	.byte	0x00, 0xf0, 0x05, 0x00


	//----- nvinfo : EIATTR_KPARAM_INFO
	.align		4
.L_1349:
        /*0038*/ 	.byte	0x04, 0x17
        /*003a*/ 	.short	(.L_1351 - .L_1350)
.L_1350:
        /*003c*/ 	.word	0x00000000
        /*0040*/ 	.short	0x0003
        /*0042*/ 	.short	0x0030
        /*0044*/ 	.byte	0x00, 0xf0, 0x05, 0x00


	//----- nvinfo : EIATTR_KPARAM_INFO
	.align		4
.L_1351:
        /*0048*/ 	.byte	0x04, 0x17
        /*004a*/ 	.short	(.L_1353 - .L_1352)
.L_1352:
        /*004c*/ 	.word	0x00000000
        /*0050*/ 	.short	0x0002
        /*0052*/ 	.short	0x0018
        /*0054*/ 	.byte	0x00, 0xf0, 0x61, 0x00


	//----- nvinfo : EIATTR_KPARAM_INFO
	.align		4
.L_1353:
        /*0058*/ 	.byte	0x04, 0x17
        /*005a*/ 	.short	(.L_1355 - .L_1354)
.L_1354:
        /*005c*/ 	.word	0x00000000
        /*0060*/ 	.short	0x0001
        /*0062*/ 	.short	0x0008
        /*0064*/ 	.byte	0x00, 0xf0, 0x41, 0x00


	//----- nvinfo : EIATTR_KPARAM_INFO
	.align		4
.L_1355:
        /*0068*/ 	.byte	0x04, 0x17
        /*006a*/ 	.short	(.L_1357 - .L_1356)
.L_1356:
        /*006c*/ 	.word	0x00000000
        /*0070*/ 	.short	0x0000
        /*0072*/ 	.short	0x0000
        /*0074*/ 	.byte	0x00, 0xf0, 0x11, 0x00


	//----- nvinfo : EIATTR_SPARSE_MMA_MASK
	.align		4
.L_1357:
        /*0078*/ 	.byte	0x03, 0x50
        /*007a*/ 	.short	0x0000


	//----- nvinfo : EIATTR_MAXREG_COUNT
	.align		4
        /*007c*/ 	.byte	0x03, 0x1b
        /*007e*/ 	.short	0x00ff


	//----- nvinfo : EIATTR_EXTERNS
	.align		4
        /*0080*/ 	.byte	0x04, 0x0f
        /*0082*/ 	.short	(.L_1359 - .L_1358)


	//   ....[0]....
	.align		4
.L_1358:
        /*0084*/ 	.word	index@(__assertfail)


	//----- nvinfo : EIATTR_MERCURY_ISA_VERSION
	.align		4
.L_1359:
        /*0088*/ 	.byte	0x03, 0x5f
        /*008a*/ 	.short	0x0101


	//----- nvinfo : EIATTR_VRC_CTA_INIT_COUNT
	.align		4
        /*008c*/ 	.byte	0x02, 0x4a
	.zero		1
	.zero		1


	//----- nvinfo : EIATTR_SYSCALL_OFFSETS
	.align		4
        /*0090*/ 	.byte	0x04, 0x46
        /*0092*/ 	.short	(.L_1361 - .L_1360)


	//   ....[0]....
.L_1360:
        /*0094*/ 	.word	0x00001020


	//   ....[1]....
        /*0098*/ 	.word	0x000020d0


	//   ....[2]....
        /*009c*/ 	.word	0x000032c0


	//   ....[3]....
        /*00a0*/ 	.word	0x00004370


	//   ....[4]....
        /*00a4*/ 	.word	0x000054a0


	//   ....[5]....
        /*00a8*/ 	.word	0x00006560


	//   ....[6]....
        /*00ac*/ 	.word	0x00007690


	//   ....[7]....
        /*00b0*/ 	.word	0x00008660


	//   ....[8]....
        /*00b4*/ 	.word	0x00009a60


	//   ....[9]....
        /*00b8*/ 	.word	0x0000a940


	//   ....[10]....
        /*00bc*/ 	.word	0x0000b8c0


	//   ....[11]....
        /*00c0*/ 	.word	0x0000c840


	//----- nvinfo : EIATTR_EXIT_INSTR_OFFSETS
	.align		4
.L_1361:
        /*00c4*/ 	.byte	0x04, 0x1c
        /*00c6*/ 	.short	(.L_1363 - .L_1362)


	//   ....[0]....
.L_1362:
        /*00c8*/ 	.word	0x0000bb70


	//   ....[1]....
        /*00cc*/ 	.word	0x0000bcc0


	//   ....[2]....
        /*00d0*/ 	.word	0x0000bd00


	//   ....[3]....
        /*00d4*/ 	.word	0x0000bda0


	//   ....[4]....
        /*00d8*/ 	.word	0x0000bde0


	//   ....[5]....
        /*00dc*/ 	.word	0x0000be20


	//   ....[6]....
        /*00e0*/ 	.word	0x0000beb0


	//   ....[7]....
        /*00e4*/ 	.word	0x0000bef0


	//   ....[8]....
        /*00e8*/ 	.word	0x0000bf90


	//   ....[9]....
        /*00ec*/ 	.word	0x0000bfe0


	//   ....[10]....
        /*00f0*/ 	.word	0x0000c030


	//   ....[11]....
        /*00f4*/ 	.word	0x0000c110


	//   ....[12]....
        /*00f8*/ 	.word	0x0000c280


	//   ....[13]....
        /*00fc*/ 	.word	0x0000c3f0


	//   ....[14]....
        /*0100*/ 	.word	0x0000c550


	//   ....[15]....
        /*0104*/ 	.word	0x0000c590


	//   ....[16]....
        /*0108*/ 	.word	0x0000c5d0


	//   ....[17]....
        /*010c*/ 	.word	0x0000c680


	//   ....[18]....
        /*0110*/ 	.word	0x0000c6e0


	//   ....[19]....
        /*0114*/ 	.word	0x0000c850


	//   ....[20]....
        /*0118*/ 	.word	0x0000c960


	//   ....[21]....
        /*011c*/ 	.word	0x0000caa0


	//   ....[22]....
        /*0120*/ 	.word	0x0000cac0


	//----- nvinfo : EIATTR_MAX_THREADS
	.align		4
.L_1363:
        /*0124*/ 	.byte	0x04, 0x05
        /*0126*/ 	.short	(.L_1365 - .L_1364)
.L_1364:
        /*0128*/ 	.word	0x00000080
        /*012c*/ 	.word	0x00000001
        /*0130*/ 	.word	0x00000001


	//----- nvinfo : EIATTR_CRS_STACK_SIZE
	.align		4
.L_1365:
        /*0134*/ 	.byte	0x04, 0x1e
        /*0136*/ 	.short	(.L_1367 - .L_1366)
.L_1366:
        /*0138*/ 	.word	0x00000000


	//----- nvinfo : EIATTR_CBANK_PARAM_SIZE
	.align		4
.L_1367:
        /*013c*/ 	.byte	0x03, 0x19
        /*013e*/ 	.short	0x0048


	//----- nvinfo : EIATTR_PARAM_CBANK
	.align		4
        /*0140*/ 	.byte	0x04, 0x0a
        /*0142*/ 	.short	(.L_1369 - .L_1368)
	.align		4
.L_1368:
        /*0144*/ 	.word	index@(.nv.constant0._ZN2at6native27unrolled_elementwise_kernelIZZZNS0_26logit_backward_kernel_cudaERNS_18TensorIteratorBaseERKN3c106ScalarEENKUlvE_clEvENKUlvE2_clEvEUlNS4_8BFloat16ESA_E0_St5arrayIPcLm3EELi4E23TrivialOffsetCalculatorILi2EjESF_ILi1EjENS0_6memory12LoadWithCastILi2EEENSI_13StoreWithCastILi1EEEEEviT_T0_T2_T3_T4_T5_)
        /*0148*/ 	.short	0x0380
        /*014a*/ 	.short	0x0048


	//----- nvinfo : EIATTR_SW_WAR
	.align		4
.L_1369:
        /*014c*/ 	.byte	0x04, 0x36
        /*014e*/ 	.short	(.L_1371 - .L_1370)
.L_1370:
        /*0150*/ 	.word	0x00000008
.L_1371:


//--------------------- .nv.info._ZN2at6native18elementwise_kernelILi128ELi4EZNS0_22gpu_kernel_impl_nocastIZZZNS0_26logit_backward_kernel_cudaERNS_18TensorIteratorBaseERKN3c106ScalarEENKUlvE_clEvENKUlvE2_clEvEUlNS5_8BFloat16ESB_E0_EEvS4_RKT_EUliE_EEviT1_ --------------------------
	.section	.nv.info._ZN2at6native18elementwise_kernelILi128ELi4EZNS0_22gpu_kernel_impl_nocastIZZZNS0_26logit_backward_kernel_cudaERNS_18TensorIteratorBaseERKN3c106ScalarEENKUlvE_clEvENKUlvE2_clEvEUlNS5_8BFloat16ESB_E0_EEvS4_RKT_EUliE_EEviT1_,"",@"SHT_CUDA_INFO"
	.sectionflags	@""
	.align	4


	//----- nvinfo : EIATTR_CUDA_API_VERSION
	.align		4
        /*0000*/ 	.byte	0x04, 0x37
        /*0002*/ 	.short	(.L_1373 - .L_1372)
.L_1372:
        /*0004*/ 	.word	0x00000082


	//----- nvinfo : EIATTR_KPARAM_INFO
	.align		4
.L_1373:
        /*0008*/ 	.byte	0x04, 0x17
        /*000a*/ 	.short	(.L_1375 - .L_1374)
.L_1374:
        /*000c*/ 	.word	0x00000000
        /*0010*/ 	.short	0x0001
        /*0012*/ 	.short	0x0008
        /*0014*/ 	.byte	0x00, 0xf0, 0x41, 0x0a


	//----- nvinfo : EIATTR_KPARAM_INFO
	.align		4
.L_1375:
        /*0018*/ 	.byte	0x04, 0x17
        /*001a*/ 	.short	(.L_1377 - .L_1376)
.L_1376:
        /*001c*/ 	.word	0x00000000
        /*0020*/ 	.short	0x0000
        /*0022*/ 	.short	0x0000
        /*0024*/ 	.byte	0x00, 0xf0, 0x11, 0x00


	//----- nvinfo : EIATTR_SPARSE_MMA_MASK
	.align		4
.L_1377:
        /*0028*/ 	.byte	0x03, 0x50
        /*002a*/ 	.short	0x0000


	//----- nvinfo : EIATTR_MAXREG_COUNT
	.align		4
        /*002c*/ 	.byte	0x03, 0x1b
        /*002e*/ 	.short	0x0080


	//----- nvinfo : EIATTR_MERCURY_ISA_VERSION
	.align		4
        /*0030*/ 	.byte	0x03, 0x5f
        /*0032*/ 	.short	0x0101


	//----- nvinfo : EIATTR_VRC_CTA_INIT_COUNT
	.align		4
        /*0034*/ 	.byte	0x02, 0x4a
	.zero		1
	.zero		1


	//----- nvinfo : EIATTR_EXIT_INSTR_OFFSETS
	.align		4
        /*0038*/ 	.byte	0x04, 0x1c
        /*003a*/ 	.short	(.L_1379 - .L_1378)


	//   ....[0]....
.L_1378:
        /*003c*/ 	.word	0x00000510


	//   ....[1]....
        /*0040*/ 	.word	0x00000640


	//   ....[2]....
        /*0044*/ 	.word	0x00004d30


	//   ....[3]....
        /*0048*/ 	.word	0x00006470


	//----- nvinfo : EIATTR_MAX_THREADS
	.align		4
.L_1379:
        /*004c*/ 	.byte	0x04, 0x05
        /*004e*/ 	.short	(.L_1381 - .L_1380)
.L_1380:
        /*0050*/ 	.word	0x00000080
        /*0054*/ 	.word	0x00000001
        /*0058*/ 	.word	0x00000001


	//----- nvinfo : EIATTR_CRS_STACK_SIZE
	.align		4
.L_1381:
        /*005c*/ 	.byte	0x04, 0x1e
        /*005e*/ 	.short	(.L_1383 - .L_1382)
.L_1382:
        /*0060*/ 	.word	0x00000000


	//----- nvinfo : EIATTR_CBANK_PARAM_SIZE
	.align		4
.L_1383:
        /*0064*/ 	.byte	0x03, 0x19
        /*0066*/ 	.short	0x0298


	//----- nvinfo : EIATTR_PARAM_CBANK
	.align		4
        /*0068*/ 	.byte	0x04, 0x0a
        /*006a*/ 	.short	(.L_1385 - .L_1384)
	.align		4
.L_1384:
        /*006c*/ 	.word	index@(.nv.constant0._ZN2at6native18elementwise_kernelILi128ELi4EZNS0_22gpu_kernel_impl_nocastIZZZNS0_26logit_backward_kernel_cudaERNS_18TensorIteratorBaseERKN3c106ScalarEENKUlvE_clEvENKUlvE2_clEvEUlNS5_8BFloat16ESB_E0_EEvS4_RKT_EUliE_EEviT1_)
        /*0070*/ 	.short	0x0380
        /*0072*/ 	.short	0x0298


	//----- nvinfo : EIATTR_SW_WAR
	.align		4
.L_1385:
        /*0074*/ 	.byte	0x04, 0x36
        /*0076*/ 	.short	(.L_1387 - .L_1386)
.L_1386:
        /*0078*/ 	.word	0x00000008
.L_1387:


//--------------------- .nv.info._ZN2at6native27unrolled_elementwise_kernelIZZZNS0_26logit_backward_kernel_cudaERNS_18TensorIteratorBaseERKN3c106ScalarEENKUlvE_clEvENKUlvE2_clEvEUlNS4_8BFloat16ESA_E0_St5arrayIPcLm3EELi4E23TrivialOffsetCalculatorILi2EjESF_ILi1EjENS0_6memory15LoadWithoutCastENSI_16StoreWithoutCastEEEviT_T0_T2_T3_T4_T5_ --------------------------
	.section	.nv.info._ZN2at6native27unrolled_elementwise_kernelIZZZNS0_26logit_backward_kernel_cudaERNS_18TensorIteratorBaseERKN3c106ScalarEENKUlvE_clEvENKUlvE2_clEvEUlNS4_8BFloat16ESA_E0_St5arrayIPcLm3EELi4E23TrivialOffsetCalculatorILi2EjESF_ILi1EjENS0_6memory15LoadWithoutCastENSI_16StoreWithoutCastEEEviT_T0_T2_T3_T4_T5_,"",@"SHT_CUDA_INFO"
	.sectionflags	@""
	.align	4


	//----- nvinfo : EIATTR_CUDA_API_VERSION
	.align		4
        /*0000*/ 	.byte	0x04, 0x37
        /*0002*/ 	.short	(.L_1389 - .L_1388)
.L_1388:
        /*0004*/ 	.word	0x00000082


	//----- nvinfo : EIATTR_KPARAM_INFO
	.align		4
.L_1389:
        /*0008*/ 	.byte	0x04, 0x17
        /*000a*/ 	.short	(.L_1391 - .L_1390)
.L_1390:
        /*000c*/ 	.word	0x00000000
        /*0010*/ 	.short	0x0006
        /*0012*/ 	.short	0x0033
        /*0014*/ 	.byte	0x00, 0xf0, 0x05, 0x00


	//----- nvinfo : EIATTR_KPARAM_INFO
	.align		4
.L_1391:
        /*0018*/ 	.byte	0x04, 0x17
        /*001a*/ 	.short	(.L_1393 - .L_1392)
.L_1392:
        /*001c*/ 	.word	0x00000000
        /*0020*/ 	.short	0x0005
        /*0022*/ 	.short	0x0032
        /*0024*/ 	.byte	0x00, 0xf0, 0x05, 0x00


	//----- nvinfo : EIATTR_KPARAM_INFO
	.align		4
.L_1393:
        /*0028*/ 	.byte	0x04, 0x17
        /*002a*/ 	.short	(.L_1395 - .L_1394)
.L_1394:
        /*002c*/ 	.word	0x00000000
        /*0030*/ 	.short	0x0004
        /*0032*/ 	.short	0x0031
        /*0034*/ 	.byte	0x00, 0xf0, 0x05, 0x00


	//----- nvinfo : EIATTR_KPARAM_INFO
	.align		4
.L_1395:
        /*0038*/ 	.byte	0x04, 0x17
        /*003a*/ 	.short	(.L_1397 - .L_1396)
.L_1396:
        /*003c*/ 	.word	0x00000000
        /*0040*/ 	.short	0x0003
        /*0042*/ 	.short	0x0030
        /*0044*/ 	.byte	0x00, 0xf0, 0x05, 0x00


	//----- nvinfo : EIATTR_KPARAM_INFO
	.align		4
.L_1397:
        /*0048*/ 	.byte	0x04, 0x17
        /*004a*/ 	.short	(.L_1399 - .L_1398)
.L_1398:
        /*004c*/ 	.word	0x00000000
        /*0050*/ 	.short	0x0002
        /*0052*/ 	.short	0x0018
        /*0054*/ 	.byte	0x00, 0xf0, 0x61, 0x00


	//----- nvinfo : EIATTR_KPARAM_INFO
	.align		4
.L_1399:
        /*0058*/ 	.byte	0x04, 0x17
        /*005a*/ 	.short	(.L_1401 - .L_1400)
.L_1400:
        /*005c*/ 	.word	0x00000000
        /*0060*/ 	.short	0x0001
        /*0062*/ 	.short	0x0008
        /*0064*/ 	.byte	0x00, 0xf0, 0x41, 0x00


	//----- nvinfo : EIATTR_KPARAM_INFO
	.align		4
.L_1401:
        /*0068*/ 	.byte	0x04, 0x17
        /*006a*/ 	.short	(.L_1403 - .L_1402)
.L_1402:
        /*006c*/ 	.word	0x00000000
        /*0070*/ 	.short	0x0000
        /*0072*/ 	.short	0x0000
        /*0074*/ 	.byte	0x00, 0xf0, 0x11, 0x00


	//----- nvinfo : EIATTR_SPARSE_MMA_MASK
	.align		4
.L_1403:
        /*0078*/ 	.byte	0x03, 0x50
        /*007a*/ 	.short	0x0000


	//----- nvinfo : EIATTR_MAXREG_COUNT
	.align		4
        /*007c*/ 	.byte	0x03, 0x1b
        /*007e*/ 	.short	0x00ff


	//----- nvinfo : EIATTR_MERCURY_ISA_VERSION
	.align		4
        /*0080*/ 	.byte	0x03, 0x5f
        /*0082*/ 	.short	0x0101


	//----- nvinfo : EIATTR_VRC_CTA_INIT_COUNT
	.align		4
        /*0084*/ 	.byte	0x02, 0x4a
	.zero		1
	.zero		1


	//----- nvinfo : EIATTR_EXIT_INSTR_OFFSETS
	.align		4
        /*0088*/ 	.byte	0x04, 0x1c
        /*008a*/ 	.short	(.L_1405 - .L_1404)


	//   ....[0]....
.L_1404:
        /*008c*/ 	.word	0x00000890


	//   ....[1]....
        /*0090*/ 	.word	0x000008e0


	//----- nvinfo : EIATTR_MAX_THREADS
	.align		4
.L_1405:
        /*0094*/ 	.byte	0x04, 0x05
        /*0096*/ 	.short	(.L_1407 - .L_1406)
.L_1406:
        /*0098*/ 	.word	0x00000080
        /*009c*/ 	.word	0x00000001
        /*00a0*/ 	.word	0x00000001


	//----- nvinfo : EIATTR_CRS_STACK_SIZE
	.align		4
.L_1407:
        /*00a4*/ 	.byte	0x04, 0x1e
        /*00a6*/ 	.short	(.L_1409 - .L_1408)
.L_1408:
        /*00a8*/ 	.word	0x00000000


	//----- nvinfo : EIATTR_CBANK_PARAM_SIZE
	.align		4
.L_1409:
        /*00ac*/ 	.byte	0x03, 0x19
        /*00ae*/ 	.short	0x0034


	//----- nvinfo : EIATTR_PARAM_CBANK
	.align		4
        /*00b0*/ 	.byte	0x04, 0x0a
        /*00b2*/ 	.short	(.L_1411 - .L_1410)
	.align		4
.L_1410:
        /*00b4*/ 	.word	index@(.nv.constant0._ZN2at6native27unrolled_elementwise_kernelIZZZNS0_26logit_backward_kernel_cudaERNS_18TensorIteratorBaseERKN3c106ScalarEENKUlvE_clEvENKUlvE2_clEvEUlNS4_8BFloat16ESA_E0_St5arrayIPcLm3EELi4E23TrivialOffsetCalculatorILi2EjESF_ILi1EjENS0_6memory15LoadWithoutCastENSI_16StoreWithoutCastEEEviT_T0_T2_T3_T4_T5_)
        /*00b8*/ 	.short	0x0380
        /*00ba*/ 	.short	0x0034


	//----- nvinfo : EIATTR_SW_WAR
	.align		4
.L_1411:
        /*00bc*/ 	.byte	0x04, 0x36
        /*00be*/ 	.short	(.L_1413 - .L_1412)
.L_1412:
        /*00c0*/ 	.word	0x00000008
.L_1413:


//--------------------- .nv.info._ZN2at6native29vectorized_elementwise_kernelILi2EZZZNS0_26logit_backward_kernel_cudaERNS_18TensorIteratorBaseERKN3c106ScalarEENKUlvE_clEvENKUlvE2_clEvEUlNS4_8BFloat16ESA_E0_St5arrayIPcLm3EEEEviT0_T1_ --------------------------
	.section	.nv.info._ZN2at6native29vectorized_elementwise_kernelILi2EZZZNS0_26logit_backward_kernel_cudaERNS_18TensorIteratorBaseERKN3c106ScalarEENKUlvE_clEvENKUlvE2_clEvEUlNS4_8BFloat16ESA_E0_St5arrayIPcLm3EEEEviT0_T1_,"",@"SHT_CUDA_INFO"
	.sectionflags	@""
	.align	4


	//----- nvinfo : EIATTR_CUDA_API_VERSION
	.align		4
        /*0000*/ 	.byte	0x04, 0x37
        /*0002*/ 	.short	(.L_1415 - .L_1414)
.L_1414:
        /*0004*/ 	.word	0x00000082


	//----- nvinfo : EIATTR_KPARAM_INFO
	.align		4
.L_1415:
        /*0008*/ 	.byte	0x04, 0x17
        /*000a*/ 	.short	(.L_1417 - .L_1416)
.L_1416:
        /*000c*/ 	.word	0x00000000
        /*0010*/ 	.short	0x0002
        /*0012*/ 	.short	0x0018
        /*0014*/ 	.byte	0x00, 0xf0, 0x61, 0x00


	//----- nvinfo : EIATTR_KPARAM_INFO
	.align		4
.L_1417:
        /*0018*/ 	.byte	0x04, 0x17
        /*001a*/ 	.short	(.L_1419 - .L_1418)
.L_1418:
        /*001c*/ 	.word	0x00000000
        /*0020*/ 	.short	0x0001
        /*0022*/ 	.short	0x0008
        /*0024*/ 	.byte	0x00, 0xf0, 0x41, 0x00


	//----- nvinfo : EIATTR_KPARAM_INFO
	.align		4
.L_1419:
        /*0028*/ 	.byte	0x04, 0x17
        /*002a*/ 	.short	(.L_1421 - .L_1420)
.L_1420:
        /*002c*/ 	.word	0x00000000
        /*0030*/ 	.short	0x0000
        /*0032*/ 	.short	0x0000
        /*0034*/ 	.byte	0x00, 0xf0, 0x11, 0x00


	//----- nvinfo : EIATTR_SPARSE_MMA_MASK
	.align		4
.L_1421:
        /*0038*/ 	.byte	0x03, 0x50
        /*003a*/ 	.short	0x0000


	//----- nvinfo : EIATTR_MAXREG_COUNT
	.align		4
        /*003c*/ 	.byte	0x03, 0x1b
        /*003e*/ 	.short	0x00ff


	//----- nvinfo : EIATTR_MERCURY_ISA_VERSION
	.align		4
        /*0040*/ 	.byte	0x03, 0x5f
        /*0042*/ 	.short	0x0101


	//----- nvinfo : EIATTR_VRC_CTA_INIT_COUNT
	.align		4
        /*0044*/ 	.byte	0x02, 0x4a
	.zero		1
	.zero		1


	//----- nvinfo : EIATTR_EXIT_INSTR_OFFSETS
	.align		4
        /*0048*/ 	.byte	0x04, 0x1c
        /*004a*/ 	.short	(.L_1423 - .L_1422)


	//   ....[0]....
.L_1422:
        /*004c*/ 	.word	0x000011d0


	//   ....[1]....
        /*0050*/ 	.word	0x00001220


	//   ....[2]....
        /*0054*/ 	.word	0x00001980


	//----- nvinfo : EIATTR_MAX_THREADS
	.align		4
.L_1423:
        /*0058*/ 	.byte	0x04, 0x05
        /*005a*/ 	.short	(.L_1425 - .L_1424)
.L_1424:
        /*005c*/ 	.word	0x00000080
        /*0060*/ 	.word	0x00000001
        /*0064*/ 	.word	0x00000001


	//----- nvinfo : EIATTR_CRS_STACK_SIZE
	.align		4
.L_1425:
        /*0068*/ 	.byte	0x04, 0x1e
        /*006a*/ 	.short	(.L_1427 - .L_1426)
.L_1426:
        /*006c*/ 	.word	0x00000000


	//----- nvinfo : EIATTR_CBANK_PARAM_SIZE
	.align		4
.L_1427:
        /*0070*/ 	.byte	0x03, 0x19
        /*0072*/ 	.short	0x0030


	//----- nvinfo : EIATTR_PARAM_CBANK
	.align		4
        /*0074*/ 	.byte	0x04, 0x0a
        /*0076*/ 	.short	(.L_1429 - .L_1428)
	.align		4
.L_1428:
        /*0078*/ 	.word	index@(.nv.constant0._ZN2at6native29vectorized_elementwise_kernelILi2EZZZNS0_26logit_backward_kernel_cudaERNS_18TensorIteratorBaseERKN3c106ScalarEENKUlvE_clEvENKUlvE2_clEvEUlNS4_8BFloat16ESA_E0_St5arrayIPcLm3EEEEviT0_T1_)
        /*007c*/ 	.short	0x0380
        /*007e*/ 	.short	0x0030


	//----- nvinfo : EIATTR_SW_WAR
	.align		4
.L_1429:
        /*0080*/ 	.byte	0x04, 0x36
        /*0082*/ 	.short	(.L_1431 - .L_1430)
.L_1430:
        /*0084*/ 	.word	0x00000008
.L_1431:


//--------------------- .nv.info._ZN2at6native29vectorized_elementwise_kernelILi4EZZZNS0_26logit_backward_kernel_cudaERNS_18TensorIteratorBaseERKN3c106ScalarEENKUlvE_clEvENKUlvE2_clEvEUlNS4_8BFloat16ESA_E0_St5arrayIPcLm3EEEEviT0_T1_ --------------------------
	.section	.nv.info._ZN2at6native29vectorized_elementwise_kernelILi4EZZZNS0_26logit_backward_kernel_cudaERNS_18TensorIteratorBaseERKN3c106ScalarEENKUlvE_clEvENKUlvE2_clEvEUlNS4_8BFloat16ESA_E0_St5arrayIPcLm3EEEEviT0_T1_,"",@"SHT_CUDA_INFO"
	.sectionflags	@""
	.align	4


	//----- nvinfo : EIATTR_CUDA_API_VERSION
	.align		4
        /*0000*/ 	.byte	0x04, 0x37
        /*0002*/ 	.short	(.L_1433 - .L_1432)
.L_1432:
        /*0004*/ 	.word	0x00000082


	//----- nvinfo : EIATTR_KPARAM_INFO
	.align		4
.L_1433:
        /*0008*/ 	.byte	0x04, 0x17
        /*000a*/ 	.short	(.L_1435 - .L_1434)
.L_1434:
        /*000c*/ 	.word	0x00000000
        /*0010*/ 	.short	0x0002
        /*0012*/ 	.short	0x0018
        /*0014*/ 	.byte	0x00, 0xf0, 0x61, 0x00


	//----- nvinfo : EIATTR_KPARAM_INFO
	.align		4
.L_1435:
        /*0018*/ 	.byte	0x04, 0x17
        /*001a*/ 	.short	(.L_1437 - .L_1436)
.L_1436:
        /*001c*/ 	.word	0x00000000
        /*0020*/ 	.short	0x0001
        /*0022*/ 	.short	0x0008
        /*0024*/ 	.byte	0x00, 0xf0, 0x41, 0x00


	//----- nvinfo : EIATTR_KPARAM_INFO
	.align		4
.L_1437:
        /*0028*/ 	.byte	0x04, 0x17
        /*002a*/ 	.short	(.L_1439 - .L_1438)
.L_1438:
        /*002c*/ 	.word	0x00000000
        /*0030*/ 	.short	0x0000
        /*0032*/ 	.short	0x0000
        /*0034*/ 	.byte	0x00, 0xf0, 0x11, 0x00


	//----- nvinfo : EIATTR_SPARSE_MMA_MASK
	.align		4
.L_1439:
        /*0038*/ 	.byte	0x03, 0x50
        /*003a*/ 	.short	0x0000


	//----- nvinfo : EIATTR_MAXREG_COUNT
	.align		4
        /*003c*/ 	.byte	0x03, 0x1b
        /*003e*/ 	.short	0x00ff


	//----- nvinfo : EIATTR_MERCURY_ISA_VERSION
	.align		4
        /*0040*/ 	.byte	0x03, 0x5f
        /*0042*/ 	.short	0x0101


	//----- nvinfo : EIATTR_VRC_CTA_INIT_COUNT
	.align		4
        /*0044*/ 	.byte	0x02, 0x4a
	.zero		1
	.zero		1


	//----- nvinfo : EIATTR_EXIT_INSTR_OFFSETS
	.align		4
        /*0048*/ 	.byte	0x04, 0x1c
        /*004a*/ 	.short	(.L_1441 - .L_1440)


	//   ....[0]....
.L_1440:
        /*004c*/ 	.word	0x000011d0


	//   ....[1]....
        /*0050*/ 	.word	0x00001220


	//   ....[2]....
        /*0054*/ 	.word	0x00001920


	//----- nvinfo : EIATTR_MAX_THREADS
	.align		4
.L_1441:
        /*0058*/ 	.byte	0x04, 0x05
        /*005a*/ 	.short	(.L_1443 - .L_1442)
.L_1442:
        /*005c*/ 	.word	0x00000080
        /*0060*/ 	.word	0x00000001
        /*0064*/ 	.word	0x00000001


	//----- nvinfo : EIATTR_CRS_STACK_SIZE
	.align		4
.L_1443:
        /*0068*/ 	.byte	0x04, 0x1e
        /*006a*/ 	.short	(.L_1445 - .L_1444)
.L_1444:
        /*006c*/ 	.word	0x00000000


	//----- nvinfo : EIATTR_CBANK_PARAM_SIZE
	.align		4
.L_1445:
        /*0070*/ 	.byte	0x03, 0x19
        /*0072*/ 	.short	0x0030


	//----- nvinfo : EIATTR_PARAM_CBANK
	.align		4
        /*0074*/ 	.byte	0x04, 0x0a
        /*0076*/ 	.short	(.L_1447 - .L_1446)
	.align		4
.L_1446:
        /*0078*/ 	.word	index@(.nv.constant0._ZN2at6native29vectorized_elementwise_kernelILi4EZZZNS0_26logit_backward_kernel_cudaERNS_18TensorIteratorBaseERKN3c106ScalarEENKUlvE_clEvENKUlvE2_clEvEUlNS4_8BFloat16ESA_E0_St5arrayIPcLm3EEEEviT0_T1_)
        /*007c*/ 	.short	0x0380
        /*007e*/ 	.short	0x0030


	//----- nvinfo : EIATTR_SW_WAR
	.align		4
.L_1447:
        /*0080*/ 	.byte	0x04, 0x36
        /*0082*/ 	.short	(.L_1449 - .L_1448)
.L_1448:
        /*0084*/ 	.word	0x00000008
.L_1449:


//--------------------- .nv.info._ZN2at6native29vectorized_elementwise_kernelILi8EZZZNS0_26logit_backward_kernel_cudaERNS_18TensorIteratorBaseERKN3c106ScalarEENKUlvE_clEvENKUlvE2_clEvEUlNS4_8BFloat16ESA_E0_St5arrayIPcLm3EEEEviT0_T1_ --------------------------
	.section	.nv.info._ZN2at6native29vectorized_elementwise_kernelILi8EZZZNS0_26logit_backward_kernel_cudaERNS_18TensorIteratorBaseERKN3c106ScalarEENKUlvE_clEvENKUlvE2_clEvEUlNS4_8BFloat16ESA_E0_St5arrayIPcLm3EEEEviT0_T1_,"",@"SHT_CUDA_INFO"
	.sectionflags	@""
	.align	4


	//----- nvinfo : EIATTR_CUDA_API_VERSION
	.align		4
        /*0000*/ 	.byte	0x04, 0x37
        /*0002*/ 	.short	(.L_1451 - .L_1450)
.L_1450:
        /*0004*/ 	.word	0x00000082


	//----- nvinfo : EIATTR_KPARAM_INFO
	.align		4
.L_1451:
        /*0008*/ 	.byte	0x04, 0x17
        /*000a*/ 	.short	(.L_1453 - .L_1452)
.L_1452:
        /*000c*/ 	.word	0x00000000
        /*0010*/ 	.short	0x0002
        /*0012*/ 	.short	0x0018
        /*0014*/ 	.byte	0x00, 0xf0, 0x61, 0x00


	//----- nvinfo : EIATTR_KPARAM_INFO
	.align		4
.L_1453:
        /*0018*/ 	.byte	0x04, 0x17
        /*001a*/ 	.short	(.L_1455 - .L_1454)
.L_1454:
        /*001c*/ 	.word	0x00000000
        /*0020*/ 	.short	0x0001
        /*0022*/ 	.short	0x0008
        /*0024*/ 	.byte	0x00, 0xf0, 0x41, 0x00


	//----- nvinfo : EIATTR_KPARAM_INFO
	.align		4
.L_1455:
        /*0028*/ 	.byte	0x04, 0x17
        /*002a*/ 	.short	(.L_1457 - .L_1456)
.L_1456:
        /*002c*/ 	.word	0x00000000
        /*0030*/ 	.short	0x0000
        /*0032*/ 	.short	0x0000
        /*0034*/ 	.byte	0x00, 0xf0, 0x11, 0x00


	//----- nvinfo : EIATTR_SPARSE_MMA_MASK
	.align		4
.L_1457:
        /*0038*/ 	.byte	0x03, 0x50
        /*003a*/ 	.short	0x0000


	//----- nvinfo : EIATTR_MAXREG_COUNT
	.align		4
        /*003c*/ 	.byte	0x03, 0x1b
        /*003e*/ 	.short	0x00ff


	//----- nvinfo : EIATTR_MERCURY_ISA_VERSION
	.align		4
        /*0040*/ 	.byte	0x03, 0x5f
        /*0042*/ 	.short	0x0101


	//----- nvinfo : EIATTR_VRC_CTA_INIT_COUNT
	.align		4
        /*0044*/ 	.byte	0x02, 0x4a
	.zero		1
	.zero		1


	//----- nvinfo : EIATTR_EXIT_INSTR_OFFSETS
	.align		4
        /*0048*/ 	.byte	0x04, 0x1c
        /*004a*/ 	.short	(.L_1459 - .L_1458)


	//   ....[0]....
.L_1458:
        /*004c*/ 	.word	0x000011d0


	//   ....[1]....
        /*0050*/ 	.word	0x00001220


	//   ....[2]....
        /*0054*/ 	.word	0x000018d0


	//----- nvinfo : EIATTR_MAX_THREADS
	.align		4
.L_1459:
        /*0058*/ 	.byte	0x04, 0x05
        /*005a*/ 	.short	(.L_1461 - .L_1460)
.L_1460:
        /*005c*/ 	.word	0x00000080
        /*0060*/ 	.word	0x00000001
        /*0064*/ 	.word	0x00000001


	//----- nvinfo : EIATTR_CRS_STACK_SIZE
	.align		4
.L_1461:
        /*0068*/ 	.byte	0x04, 0x1e
        /*006a*/ 	.short	(.L_1463 - .L_1462)
.L_1462:
        /*006c*/ 	.word	0x00000000


	//----- nvinfo : EIATTR_CBANK_PARAM_SIZE
	.align		4
.L_1463:
        /*0070*/ 	.byte	0x03, 0x19
        /*0072*/ 	.short	0x0030


	//----- nvinfo : EIATTR_PARAM_CBANK
	.align		4
        /*0074*/ 	.byte	0x04, 0x0a
        /*0076*/ 	.short	(.L_1465 - .L_1464)
	.align		4
.L_1464:
        /*0078*/ 	.word	index@(.nv.constant0._ZN2at6native29vectorized_elementwise_kernelILi8EZZZNS0_26logit_backward_kernel_cudaERNS_18TensorIteratorBaseERKN3c106ScalarEENKUlvE_clEvENKUlvE2_clEvEUlNS4_8BFloat16ESA_E0_St5arrayIPcLm3EEEEviT0_T1_)
        /*007c*/ 	.short	0x0380
        /*007e*/ 	.short	0x0030


	//----- nvinfo : EIATTR_SW_WAR
	.align		4
.L_1465:
        /*0080*/ 	.byte	0x04, 0x36
        /*0082*/ 	.short	(.L_1467 - .L_1466)
.L_1466:
        /*0084*/ 	.word	0x00000008
.L_1467:


//--------------------- .nv.info._ZN2at6native18elementwise_kernelILi128ELi4EZNS0_15gpu_kernel_implIZZZNS0_26logit_backward_kernel_cudaERNS_18TensorIteratorBaseERKN3c106ScalarEENKUlvE_clEvENKUlvE2_clEvEUlNS5_8BFloat16ESB_E_EEvS4_RKT_EUliE_EEviT1_ --------------------------
	.section	.nv.info._ZN2at6native18elementwise_kernelILi128ELi4EZNS0_15gpu_kernel_implIZZZNS0_26logit_backward_kernel_cudaERNS_18TensorIteratorBaseERKN3c106ScalarEENKUlvE_clEvENKUlvE2_clEvEUlNS5_8BFloat16ESB_E_EEvS4_RKT_EUliE_EEviT1_,"",@"SHT_CUDA_INFO"
	.sectionflags	@""
	.align	4


	//----- nvinfo : EIATTR_CUDA_API_VERSION
	.align		4
        /*0000*/ 	.byte	0x04, 0x37
        /*0002*/ 	.short	(.L_1469 - .L_1468)
.L_1468:
        /*0004*/ 	.word	0x00000082


	//----- nvinfo : EIATTR_KPARAM_INFO
	.align		4
.L_1469:
        /*0008*/ 	.byte	0x04, 0x17
        /*000a*/ 	.short	(.L_1471 - .L_1470)
.L_1470:
        /*000c*/ 	.word	0x00000000
        /*0010*/ 	.short	0x0001
        /*0012*/ 	.short	0x0008
        /*0014*/ 	.byte	0x00, 0xf0, 0x21, 0x0a


	//----- nvinfo : EIATTR_KPARAM_INFO
	.align		4
.L_1471:
        /*0018*/ 	.byte	0x04, 0x17
        /*001a*/ 	.short	(.L_1473 - .L_1472)
.L_1472:
        /*001c*/ 	.word	0x00000000
        /*0020*/ 	.short	0x0000
        /*0022*/ 	.short	0x0000
        /*0024*/ 	.byte	0x00, 0xf0, 0x11, 0x00


	//----- nvinfo : EIATTR_SPARSE_MMA_MASK
	.align		4
.L_1473:
        /*0028*/ 	.byte	0x03, 0x50
        /*002a*/ 	.short	0x0000


	//----- nvinfo : EIATTR_MAXREG_COUNT
	.align		4
        /*002c*/ 	.byte	0x03, 0x1b
        /*002e*/ 	.short	0x0080


	//----- nvinfo : EIATTR_EXTERNS
	.align		4
        /*0030*/ 	.byte	0x04, 0x0f
        /*0032*/ 	.short	(.L_1475 - .L_1474)


	//   ....[0]....
	.align		4
.L_1474:
        /*0034*/ 	.word	index@(__assertfail)


	//----- nvinfo : EIATTR_MERCURY_ISA_VERSION
	.align		4
.L_1475:
        /*0038*/ 	.byte	0x03, 0x5f
        /*003a*/ 	.short	0x0101


	//----- nvinfo : EIATTR_VRC_CTA_INIT_COUNT
	.align		4
        /*003c*/ 	.byte	0x02, 0x4a
	.zero		1
	.zero		1


	//----- nvinfo : EIATTR_SYSCALL_OFFSETS
	.align		4
        /*0040*/ 	.byte	0x04, 0x46
        /*0042*/ 	.short	(.L_1477 - .L_1476)


	//   ....[0]....
.L_1476:
        /*0044*/ 	.word	0x00002630


	//   ....[1]....
        /*0048*/ 	.word	0x000035d0


	//   ....[2]....
        /*004c*/ 	.word	0x00004560


	//   ....[3]....
        /*0050*/ 	.word	0x00006d30


	//   ....[4]....
        /*0054*/ 	.word	0x00007cc0


	//   ....[5]....
        /*0058*/ 	.word	0x00008aa0


	//   ....[6]....
        /*005c*/ 	.word	0x0000b360


	//   ....[7]....
        /*0060*/ 	.word	0x0000c2f0


	//   ....[8]....
        /*0064*/ 	.word	0x0000d0d0


	//   ....[9]....
        /*0068*/ 	.word	0x0000f9b0


	//   ....[10]....
        /*006c*/ 	.word	0x00010940


	//   ....[11]....
        /*0070*/ 	.word	0x000116f0


	//----- nvinfo : EIATTR_EXIT_INSTR_OFFSETS
	.align		4
.L_1477:
        /*0074*/ 	.byte	0x04, 0x1c
        /*0076*/ 	.short	(.L_1479 - .L_1478)


	//   ....[0]....
.L_1478:
        /*0078*/ 	.word	0x0000d390


	//   ....[1]....
        /*007c*/ 	.word	0x00010b70


	//   ....[2]....
        /*0080*/ 	.word	0x00010bb0


	//   ....[3]....
        /*0084*/ 	.word	0x00010c50


	//   ....[4]....
        /*0088*/ 	.word	0x00010c90


	//   ....[5]....
        /*008c*/ 	.word	0x00010cd0


	//   ....[6]....
        /*0090*/ 	.word	0x00010d60


	//   ....[7]....
        /*0094*/ 	.word	0x00010da0


	//   ....[8]....
        /*0098*/ 	.word	0x00010e40


	//   ....[9]....
        /*009c*/ 	.word	0x00010e90


	//   ....[10]....
        /*00a0*/ 	.word	0x00010ee0


	//   ....[11]....
        /*00a4*/ 	.word	0x00010fc0


	//   ....[12]....
        /*00a8*/ 	.word	0x00011130


	//   ....[13]....
        /*00ac*/ 	.word	0x000112a0


	//   ....[14]....
        /*00b0*/ 	.word	0x00011400


	//   ....[15]....
        /*00b4*/ 	.word	0x00011440


	//   ....[16]....
        /*00b8*/ 	.word	0x00011480


	//   ....[17]....
        /*00bc*/ 	.word	0x00011530


	//   ....[18]....
        /*00c0*/ 	.word	0x00011590


	//   ....[19]....
        /*00c4*/ 	.word	0x00011700


	//   ....[20]....
        /*00c8*/ 	.word	0x00011810


	//   ....[21]....
        /*00cc*/ 	.word	0x00011950


	//   ....[22]....
        /*00d0*/ 	.word	0x00011970


	//----- nvinfo : EIATTR_MAX_THREADS
	.align		4
.L_1479:
        /*00d4*/ 	.byte	0x04, 0x05
        /*00d6*/ 	.short	(.L_1481 - .L_1480)
.L_1480:
        /*00d8*/ 	.word	0x00000080
        /*00dc*/ 	.word	0x00000001
        /*00e0*/ 	.word	0x00000001


	//----- nvinfo : EIATTR_CRS_STACK_SIZE
	.align		4
.L_1481:
        /*00e4*/ 	.byte	0x04, 0x1e
        /*00e6*/ 	.short	(.L_1483 - .L_1482)
.L_1482:
        /*00e8*/ 	.word	0x00000000


	//----- nvinfo : EIATTR_CBANK_PARAM_SIZE
	.align		4
.L_1483:
        /*00ec*/ 	.byte	0x03, 0x19
        /*00ee*/ 	.short	0x0290


	//----- nvinfo : EIATTR_PARAM_CBANK
	.align		4
        /*00f0*/ 	.byte	0x04, 0x0a
        /*00f2*/ 	.short	(.L_1485 - .L_1484)
	.align		4
.L_1484:
        /*00f4*/ 	.word	index@(.nv.constant0._ZN2at6native18elementwise_kernelILi128ELi4EZNS0_15gpu_kernel_implIZZZNS0_26logit_backward_kernel_cudaERNS_18TensorIteratorBaseERKN3c106ScalarEENKUlvE_clEvENKUlvE2_clEvEUlNS5_8BFloat16ESB_E_EEvS4_RKT_EUliE_EEviT1_)
        /*00f8*/ 	.short	0x0380
        /*00fa*/ 	.short	0x0290


	//----- nvinfo : EIATTR_SW_WAR
	.align		4
.L_1485:
        /*00fc*/ 	.byte	0x04, 0x36
        /*00fe*/ 	.short	(.L_1487 - .L_1486)
.L_1486:
        /*0100*/ 	.word	0x00000008
.L_1487:


//--------------------- .nv.info._ZN2at6native27unrolled_elementwise_kernelIZZZNS0_26logit_backward_kernel_cudaERNS_18TensorIteratorBaseERKN3c106ScalarEENKUlvE_clEvENKUlvE2_clEvEUlNS4_8BFloat16ESA_E_St5arrayIPcLm3EELi4E23TrivialOffsetCalculatorILi2EjESF_ILi1EjENS0_6memory12LoadWithCastILi2EEENSI_13StoreWithCastILi1EEEEEviT_T0_T2_T3_T4_T5_ --------------------------
	.section	.nv.info._ZN2at6native27unrolled_elementwise_kernelIZZZNS0_26logit_backward_kernel_cudaERNS_18TensorIteratorBaseERKN3c106ScalarEENKUlvE_clEvENKUlvE2_clEvEUlNS4_8BFloat16ESA_E_St5arrayIPcLm3EELi4E23TrivialOffsetCalculatorILi2EjESF_ILi1EjENS0_6memory12LoadWithCastILi2EEENSI_13StoreWithCastILi1EEEEEviT_T0_T2_T3_T4_T5_,"",@"SHT_CUDA_INFO"
	.sectionflags	@""
	.align	4


	//----- nvinfo : EIATTR_CUDA_API_VERSION
	.align		4
        /*0000*/ 	.byte	0x04, 0x37
        /*0002*/ 	.short	(.L_1489 - .L_1488)
.L_1488:
        /*0004*/ 	.word	0x00000082


	//----- nvinfo : EIATTR_KPARAM_INFO
	.align		4
.L_1489:
        /*0008*/ 	.byte	0x04, 0x17
        /*000a*/ 	.short	(.L_1491 - .L_1490)
.L_1490:
        /*000c*/ 	.word	0x00000000
        /*0010*/ 	.short	0x0006
        /*0012*/ 	.short	0x0030
        /*0014*/ 	.byte	0x00, 0xf0, 0x21, 0x00


	//----- nvinfo : EIATTR_KPARAM_INFO
	.align		4
.L_1491:
        /*0018*/ 	.byte	0x04, 0x17
        /*001a*/ 	.short	(.L_1493 - .L_1492)
.L_1492:
        /*001c*/ 	.word	0x00000000
        /*0020*/ 	.short	0x0005
        /*0022*/ 	.short	0x0024
        /*0024*/ 	.byte	0x00, 0xf0, 0x31, 0x00


	//----- nvinfo : EIATTR_KPARAM_INFO
	.align		4
.L_1493:
        /*0028*/ 	.byte	0x04, 0x17
        /*002a*/ 	.short	(.L_1495 - .L_1494)
.L_1494:
        /*002c*/ 	.word	0x00000000
        /*0030*/ 	.short	0x0004
        /*0032*/ 	.short	0x0021
        /*0034*/ 	.byte	0x00, 0xf0, 0x05, 0x00


	//----- nvinfo : EIATTR_KPARAM_INFO
	.align		4
.L_1495:
        /*0038*/ 	.byte	0x04, 0x17
        /*003a*/ 	.short	(.L_1497 - .L_1496)
.L_1496:
        /*003c*/ 	.word	0x00000000
        /*0040*/ 	.short	0x0003
        /*0042*/ 	.short	0x0020
        /*0044*/ 	.byte	0x00, 0xf0, 0x05, 0x00


	//----- nvinfo : EIATTR_KPARAM_INFO
	.align		4
.L_1497:
        /*0048*/ 	.byte	0x04, 0x17
        /*004a*/ 	.short	(.L_1499 - .L_1498)
.L_1498:
        /*004c*/ 	.word	0x00000000
        /*0050*/ 	.short	0x0002
        /*0052*/ 	.short	0x0008
        /*0054*/ 	.byte	0x00, 0xf0, 0x61, 0x00


	//----- nvinfo : EIATTR_KPARAM_INFO
	.align		4
.L_1499:
        /*0058*/ 	.byte	0x04, 0x17
        /*005a*/ 	.short	(.L_1501 - .L_1500)
.L_1500:
        /*005c*/ 	.word	0x00000000
        /*0060*/ 	.short	0x0001
        /*0062*/ 	.short	0x0004
        /*0064*/ 	.byte	0x00, 0xf0, 0x05, 0x00


	//----- nvinfo : EIATTR_KPARAM_INFO
	.align		4
.L_1501:
        /*0068*/ 	.byte	0x04, 0x17
        /*006a*/ 	.short	(.L_1503 - .L_1502)
.L_1502:
        /*006c*/ 	.word	0x00000000
        /*0070*/ 	.short	0x0000
        /*0072*/ 	.short	0x0000
        /*0074*/ 	.byte	0x00, 0xf0, 0x11, 0x00


	//----- nvinfo : EIATTR_SPARSE_MMA_MASK
	.align		4
.L_1503:
        /*0078*/ 	.byte	0x03, 0x50
        /*007a*/ 	.short	0x0000


	//----- nvinfo : EIATTR_MAXREG_COUNT
	.align		4
        /*007c*/ 	.byte	0x03, 0x1b
        /*007e*/ 	.short	0x00ff


	//----- nvinfo : EIATTR_EXTERNS
	.align		4
        /*0080*/ 	.byte	0x04, 0x0f
        /*0082*/ 	.short	(.L_1505 - .L_1504)


	//   ....[0]....
	.align		4
.L_1504:
        /*0084*/ 	.word	index@(__assertfail)


	//----- nvinfo : EIATTR_MERCURY_ISA_VERSION
	.align		4
.L_1505:
        /*0088*/ 	.byte	0x03, 0x5f
        /*008a*/ 	.short	0x0101


	//----- nvinfo : EIATTR_VRC_CTA_INIT_COUNT
	.align		4
        /*008c*/ 	.byte	0x02, 0x4a
	.zero		1
	.zero		1


	//----- nvinfo : EIATTR_SYSCALL_OFFSETS
	.align		4
        /*0090*/ 	.byte	0x04, 0x46
        /*0092*/ 	.short	(.L_1507 - .L_1506)


	//   ....[0]....
.L_1506:
        /*0094*/ 	.word	0x00001020


	//   ....[1]....
        /*0098*/ 	.word	0x000020d0


	//   ....[2]....
        /*009c*/ 	.word	0x000032c0


	//   ....[3]....
        /*00a0*/ 	.word	0x00004370


	//   ....[4]....
        /*00a4*/ 	.word	0x000054a0


	//   ....[5]....
        /*00a8*/ 	.word	0x00006560


	//   ....[6]....
        /*00ac*/ 	.word	0x00007690


	//   ....[7]....
        /*00b0*/ 	.word	0x00008660


	//   ....[8]....
        /*00b4*/ 	.word	0x00009a20


	//   ....[9]....
        /*00b8*/ 	.word	0x0000a900


	//   ....[10]....
        /*00bc*/ 	.word	0x0000b880


	//   ....[11]....
        /*00c0*/ 	.word	0x0000c800


	//----- nvinfo : EIATTR_EXIT_INSTR_OFFSETS
	.align		4
.L_1507:
        /*00c4*/ 	.byte	0x04, 0x1c
        /*00c6*/ 	.short	(.L_1509 - .L_1508)


	//   ....[0]....
.L_1508:
        /*00c8*/ 	.word	0x0000bb30


	//   ....[1]....
        /*00cc*/ 	.word	0x0000bc80


	//   ....[2]....
        /*00d0*/ 	.word	0x0000bcc0


	//   ....[3]....
        /*00d4*/ 	.word	0x0000bd60


	//   ....[4]....
        /*00d8*/ 	.word	0x0000bda0


	//   ....[5]....
        /*00dc*/ 	.word	0x0000bde0


	//   ....[6]....
        /*00e0*/ 	.word	0x0000be70


	//   ....[7]....
        /*00e4*/ 	.word	0x0000beb0


	//   ....[8]....
        /*00e8*/ 	.word	0x0000bf50


	//   ....[9]....
        /*00ec*/ 	.word	0x0000bfa0


	//   ....[10]....
        /*00f0*/ 	.word	0x0000bff0


	//   ....[11]....
        /*00f4*/ 	.word	0x0000c0d0


	//   ....[12]....
        /*00f8*/ 	.word	0x0000c240


	//   ....[13]....
        /*00fc*/ 	.word	0x0000c3b0


	//   ....[14]....
        /*0100*/ 	.word	0x0000c510


	//   ....[15]....
        /*0104*/ 	.word	0x0000c550


	//   ....[16]....
        /*0108*/ 	.word	0x0000c590


	//   ....[17]....
        /*010c*/ 	.word	0x0000c640


	//   ....[18]....
        /*0110*/ 	.word	0x0000c6a0


	//   ....[19]....
        /*0114*/ 	.word	0x0000c810


	//   ....[20]....
        /*0118*/ 	.word	0x0000c920


	//   ....[21]....
        /*011c*/ 	.word	0x0000ca60


	//   ....[22]....
        /*0120*/ 	.word	0x0000ca80


	//----- nvinfo : EIATTR_MAX_THREADS
	.align		4
.L_1509:
        /*0124*/ 	.byte	0x04, 0x05
        /*0126*/ 	.short	(.L_1511 - .L_1510)
.L_1510:
        /*0128*/ 	.word	0x00000080
        /*012c*/ 	.word	0x00000001
        /*0130*/ 	.word	0x00000001


	//----- nvinfo : EIATTR_CRS_STACK_SIZE
	.align		4
.L_1511:
        /*0134*/ 	.byte	0x04, 0x1e
        /*0136*/ 	.short	(.L_1513 - .L_1512)
.L_1512:
        /*0138*/ 	.word	0x00000000


	//----- nvinfo : EIATTR_CBANK_PARAM_SIZE
	.align		4
.L_1513:
        /*013c*/ 	.byte	0x03, 0x19
        /*013e*/ 	.short	0x0038


	//----- nvinfo : EIATTR_PARAM_CBANK
	.align		4
        /*0140*/ 	.byte	0x04, 0x0a
        /*0142*/ 	.short	(.L_1515 - .L_1514)
	.align		4
.L_1514:
        /*0144*/ 	.word	index@(.nv.constant0._ZN2at6native27unrolled_elementwise_kernelIZZZNS0_26logit_backward_kernel_cudaERNS_18TensorIteratorBaseERKN3c106ScalarEENKUlvE_clEvENKUlvE2_clEvEUlNS4_8BFloat16ESA_E_St5arrayIPcLm3EELi4E23TrivialOffsetCalculatorILi2EjESF_ILi1EjENS0_6memory12LoadWithCastILi2EEENSI_13StoreWithCastILi1EEEEEviT_T0_T2_T3_T4_T5_)
        /*0148*/ 	.short	0x0380
        /*014a*/ 	.short	0x0038


	//----- nvinfo : EIATTR_SW_WAR
	.align		4
.L_1515:
        /*014c*/ 	.byte	0x04, 0x36
        /*014e*/ 	.short	(.L_1517 - .L_1516)
.L_1516:
        /*0150*/ 	.word	0x00000008
.L_1517:


//--------------------- .nv.info._ZN2at6native18elementwise_kernelILi128ELi4EZNS0_22gpu_kernel_impl_nocastIZZZNS0_26logit_backward_kernel_cudaERNS_18TensorIteratorBaseERKN3c106ScalarEENKUlvE_clEvENKUlvE2_clEvEUlNS5_8BFloat16ESB_E_EEvS4_RKT_EUliE_EEviT1_ --------------------------
	.section	.nv.info._ZN2at6native18elementwise_kernelILi128ELi4EZNS0_22gpu_kernel_impl_nocastIZZZNS0_26logit_backward_kernel_cudaERNS_18TensorIteratorBaseERKN3c106ScalarEENKUlvE_clEvENKUlvE2_clEvEUlNS5_8BFloat16ESB_E_EEvS4_RKT_EUliE_EEviT1_,"",@"SHT_CUDA_INFO"
	.sectionflags	@""
	.align	4


	//----- nvinfo : EIATTR_CUDA_API_VERSION
	.align		4
        /*0000*/ 	.byte	0x04, 0x37
        /*0002*/ 	.short	(.L_1519 - .L_1518)
.L_1518:
        /*0004*/ 	.word	0x00000082


	//----- nvinfo : EIATTR_KPARAM_INFO
	.align		4
.L_1519:
        /*0008*/ 	.byte	0x04, 0x17
        /*000a*/ 	.short	(.L_1521 - .L_1520)
.L_1520:
        /*000c*/ 	.word	0x00000000
        /*0010*/ 	.short	0x0001
        /*0012*/ 	.short	0x0008
        /*0014*/ 	.byte	0x00, 0xf0, 0x21, 0x0a


	//----- nvinfo : EIATTR_KPARAM_INFO
	.align		4
.L_1521:
        /*0018*/ 	.byte	0x04, 0x17
        /*001a*/ 	.short	(.L_1523 - .L_1522)
.L_1522:
        /*001c*/ 	.word	0x00000000
        /*0020*/ 	.short	0x0000
        /*0022*/ 	.short	0x0000
        /*0024*/ 	.byte	0x00, 0xf0, 0x11, 0x00


	//----- nvinfo : EIATTR_SPARSE_MMA_MASK
	.align		4
.L_1523:
        /*0028*/ 	.byte	0x03, 0x50
        /*002a*/ 	.short	0x0000


	//----- nvinfo : EIATTR_MAXREG_COUNT
	.align		4
        /*002c*/ 	.byte	0x03, 0x1b
        /*002e*/ 	.short	0x0080


	//----- nvinfo : EIATTR_MERCURY_ISA_VERSION
	.align		4
        /*0030*/ 	.byte	0x03, 0x5f
        /*0032*/ 	.short	0x0101


	//----- nvinfo : EIATTR_VRC_CTA_INIT_COUNT
	.align		4
        /*0034*/ 	.byte	0x02, 0x4a
	.zero		1
	.zero		1


	//----- nvinfo : EIATTR_EXIT_INSTR_OFFSETS
	.align		4
        /*0038*/ 	.byte	0x04, 0x1c
        /*003a*/ 	.short	(.L_1525 - .L_1524)


	//   ....[0]....
.L_1524:
        /*003c*/ 	.word	0x000004e0


	//   ....[1]....
        /*0040*/ 	.word	0x00000600


	//   ....[2]....
        /*0044*/ 	.word	0x00004cc0


	//   ....[3]....
        /*0048*/ 	.word	0x000063f0


	//----- nvinfo : EIATTR_MAX_THREADS
	.align		4
.L_1525:
        /*004c*/ 	.byte	0x04, 0x05
        /*004e*/ 	.short	(.L_1527 - .L_1526)
.L_1526:
        /*0050*/ 	.word	0x00000080
        /*0054*/ 	.word	0x00000001
        /*0058*/ 	.word	0x00000001


	//----- nvinfo : EIATTR_CRS_STACK_SIZE
	.align		4
.L_1527:
        /*005c*/ 	.byte	0x04, 0x1e
        /*005e*/ 	.short	(.L_1529 - .L_1528)
.L_1528:
        /*0060*/ 	.word	0x00000000


	//----- nvinfo : EIATTR_CBANK_PARAM_SIZE
	.align		4
.L_1529:
        /*0064*/ 	.byte	0x03, 0x19
        /*0066*/ 	.short	0x0290


	//----- nvinfo : EIATTR_PARAM_CBANK
	.align		4
        /*0068*/ 	.byte	0x04, 0x0a
        /*006a*/ 	.short	(.L_1531 - .L_1530)
	.align		4
.L_1530:
        /*006c*/ 	.word	index@(.nv.constant0._ZN2at6native18elementwise_kernelILi128ELi4EZNS0_22gpu_kernel_impl_nocastIZZZNS0_26logit_backward_kernel_cudaERNS_18TensorIteratorBaseERKN3c106ScalarEENKUlvE_clEvENKUlvE2_clEvEUlNS5_8BFloat16ESB_E_EEvS4_RKT_EUliE_EEviT1_)
        /*0070*/ 	.short	0x0380
        /*0072*/ 	.short	0x0290


	//----- nvinfo : EIATTR_SW_WAR
	.align		4
.L_1531:
        /*0074*/ 	.byte	0x04, 0x36
        /*0076*/ 	.short	(.L_1533 - .L_1532)
.L_1532:
        /*0078*/ 	.word	0x00000008
.L_1533:


//--------------------- .nv.info._ZN2at6native27unrolled_elementwise_kernelIZZZNS0_26logit_backward_kernel_cudaERNS_18TensorIteratorBaseERKN3c106ScalarEENKUlvE_clEvENKUlvE2_clEvEUlNS4_8BFloat16ESA_E_St5arrayIPcLm3EELi4E23TrivialOffsetCalculatorILi2EjESF_ILi1EjENS0_6memory15LoadWithoutCastENSI_16StoreWithoutCastEEEviT_T0_T2_T3_T4_T5_ --------------------------
	.section	.nv.info._ZN2at6native27unrolled_elementwise_kernelIZZZNS0_26logit_backward_kernel_cudaERNS_18TensorIteratorBaseERKN3c106ScalarEENKUlvE_clEvENKUlvE2_clEvEUlNS4_8BFloat16ESA_E_St5arrayIPcLm3EELi4E23TrivialOffsetCalculatorILi2EjESF_ILi1EjENS0_6memory15LoadWithoutCastENSI_16StoreWithoutCastEEEviT_T0_T2_T3_T4_T5_,"",@"SHT_CUDA_INFO"
	.sectionflags	@""
	.align	4


	//----- nvinfo : EIATTR_CUDA_API_VERSION
	.align		4
        /*0000*/ 	.byte	0x04, 0x37
        /*0002*/ 	.short	(.L_1535 - .L_1534)
.L_1534:
        /*0004*/ 	.word	0x00000082


	//----- nvinfo : EIATTR_KPARAM_INFO
	.align		4
.L_1535:
        /*0008*/ 	.byte	0x04, 0x17
        /*000a*/ 	.short	(.L_1537 - .L_1536)
.L_1536:
        /*000c*/ 	.word	0x00000000
        /*0010*/ 	.short	0x0006
        /*0012*/ 	.short	0x0023
        /*0014*/ 	.byte	0x00, 0xf0, 0x05, 0x00


	//----- nvinfo : EIATTR_KPARAM_INFO
	.align		4
.L_1537:
        /*0018*/ 	.byte	0x04, 0x17
        /*001a*/ 	.short	(.L_1539 - .L_1538)
.L_1538:
        /*001c*/ 	.word	0x00000000
        /*0020*/ 	.short	0x0005
        /*0022*/ 	.short	0x0022
        /*0024*/ 	.byte	0x00, 0xf0, 0x05, 0x00


	//----- nvinfo : EIATTR_KPARAM_INFO
	.align		4
.L_1539:
        /*0028*/ 	.byte	0x04, 0x17
        /*002a*/ 	.short	(.L_1541 - .L_1540)
.L_1540:
        /*002c*/ 	.word	0x00000000
        /*0030*/ 	.short	0x0004
        /*0032*/ 	.short	0x0021
        /*0034*/ 	.byte	0x00, 0xf0, 0x05, 0x00


	//----- nvinfo : EIATTR_KPARAM_INFO
	.align		4
.L_1541:
        /*0038*/ 	.byte	0x04, 0x17
        /*003a*/ 	.short	(.L_1543 - .L_1542)
.L_1542:
        /*003c*/ 	.word	0x00000000
        /*0040*/ 	.short	0x0003
        /*0042*/ 	.short	0x0020
        /*0044*/ 	.byte	0x00, 0xf0, 0x05, 0x00


	//----- nvinfo : EIATTR_KPARAM_INFO
	.align		4
.L_1543:
        /*0048*/ 	.byte	0x04, 0x17
        /*004a*/ 	.short	(.L_1545 - .L_1544)
.L_1544:
        /*004c*/ 	.word	0x00000000
        /*0050*/ 	.short	0x0002
        /*0052*/ 	.short	0x0008
        /*0054*/ 	.byte	0x00, 0xf0, 0x61, 0x00


	//----- nvinfo : EIATTR_KPARAM_INFO
	.align		4
.L_1545:
        /*0058*/ 	.byte	0x04, 0x17
        /*005a*/ 	.short	(.L_1547 - .L_1546)
.L_1546:
        /*005c*/ 	.word	0x00000000
        /*0060*/ 	.short	0x0001
        /*0062*/ 	.short	0x0004
        /*0064*/ 	.byte	0x00, 0xf0, 0x05, 0x00


	//----- nvinfo : EIATTR_KPARAM_INFO
	.align		4
.L_1547:
        /*0068*/ 	.byte	0x04, 0x17
        /*006a*/ 	.short	(.L_1549 - .L_1548)
.L_1548:
        /*006c*/ 	.word	0x00000000
        /*0070*/ 	.short	0x0000
        /*0072*/ 	.short	0x0000
        /*0074*/ 	.byte	0x00, 0xf0, 0x11, 0x00


	//----- nvinfo : EIATTR_SPARSE_MMA_MASK
	.align		4
.L_1549:
        /*0078*/ 	.byte	0x03, 0x50
        /*007a*/ 	.short	0x0000


	//----- nvinfo : EIATTR_MAXREG_COUNT
	.align		4
        /*007c*/ 	.byte	0x03, 0x1b
        /*007e*/ 	.short	0x00ff


	//----- nvinfo : EIATTR_MERCURY_ISA_VERSION
	.align		4
        /*0080*/ 	.byte	0x03, 0x5f
        /*0082*/ 	.short	0x0101


	//----- nvinfo : EIATTR_VRC_CTA_INIT_COUNT
	.align		4
        /*0084*/ 	.byte	0x02, 0x4a
	.zero		1
	.zero		1


	//----- nvinfo : EIATTR_EXIT_INSTR_OFFSETS
	.align		4
        /*0088*/ 	.byte	0x04, 0x1c
        /*008a*/ 	.short	(.L_1551 - .L_1550)


	//   ....[0]....
.L_1550:
        /*008c*/ 	.word	0x00000850


	//   ....[1]....
        /*0090*/ 	.word	0x000008a0


	//----- nvinfo : EIATTR_MAX_THREADS
	.align		4
.L_1551:
        /*0094*/ 	.byte	0x04, 0x05
        /*0096*/ 	.short	(.L_1553 - .L_1552)
.L_1552:
        /*0098*/ 	.word	0x00000080
        /*009c*/ 	.word	0x00000001
        /*00a0*/ 	.word	0x00000001


	//----- nvinfo : EIATTR_CRS_STACK_SIZE
	.align		4
.L_1553:
        /*00a4*/ 	.byte	0x04, 0x1e
        /*00a6*/ 	.short	(.L_1555 - .L_1554)
.L_1554:
        /*00a8*/ 	.word	0x00000000


	//----- nvinfo : EIATTR_CBANK_PARAM_SIZE
	.align		4
.L_1555:
        /*00ac*/ 	.byte	0x03, 0x19
        /*00ae*/ 	.short	0x0024


	//----- nvinfo : EIATTR_PARAM_CBANK
	.align		4
        /*00b0*/ 	.byte	0x04, 0x0a
        /*00b2*/ 	.short	(.L_1557 - .L_1556)
	.align		4
.L_1556:
        /*00b4*/ 	.word	index@(.nv.constant0._ZN2at6native27unrolled_elementwise_kernelIZZZNS0_26logit_backward_kernel_cudaERNS_18TensorIteratorBaseERKN3c106ScalarEENKUlvE_clEvENKUlvE2_clEvEUlNS4_8BFloat16ESA_E_St5arrayIPcLm3EELi4E23TrivialOffsetCalculatorILi2EjESF_ILi1EjENS0_6memory15LoadWithoutCastENSI_16StoreWithoutCastEEEviT_T0_T2_T3_T4_T5_)
        /*00b8*/ 	.short	0x0380
        /*00ba*/ 	.short	0x0024


	//----- nvinfo : EIATTR_SW_WAR
	.align		4
.L_1557:
        /*00bc*/ 	.byte	0x04, 0x36
        /*00be*/ 	.short	(.L_1559 - .L_1558)
.L_1558:
        /*00c0*/ 	.word	0x00000008
.L_1559:


//--------------------- .nv.info._ZN2at6native29vectorized_elementwise_kernelILi2EZZZNS0_26logit_backward_kernel_cudaERNS_18TensorIteratorBaseERKN3c106ScalarEENKUlvE_clEvENKUlvE2_clEvEUlNS4_8BFloat16ESA_E_St5arrayIPcLm3EEEEviT0_T1_ --------------------------
	.section	.nv.info._ZN2at6native29vectorized_elementwise_kernelILi2EZZZNS0_26logit_backward_kernel_cudaERNS_18TensorIteratorBaseERKN3c106ScalarEENKUlvE_clEvENKUlvE2_clEvEUlNS4_8BFloat16ESA_E_St5arrayIPcLm3EEEEviT0_T1_,"",@"SHT_CUDA_INFO"
	.sectionflags	@""
	.align	4


	//----- nvinfo : EIATTR_CUDA_API_VERSION
	.align		4
        /*0000*/ 	.byte	0x04, 0x37
        /*0002*/ 	.short	(.L_1561 - .L_1560)
.L_1560:
        /*0004*/ 	.word	0x00000082


	//----- nvinfo : EIATTR_KPARAM_INFO
	.align		4
.L_1561:
        /*0008*/ 	.byte	0x04, 0x17
        /*000a*/ 	.short	(.L_1563 - .L_1562)
.L_1562:
        /*000c*/ 	.word	0x00000000
        /*0010*/ 	.short	0x0002
        /*0012*/ 	.short	0x0008
        /*0014*/ 	.byte	0x00, 0xf0, 0x61, 0x00


	//----- nvinfo : EIATTR_KPARAM_INFO
	.align		4
.L_1563:
        /*0018*/ 	.byte	0x04, 0x17
        /*001a*/ 	.short	(.L_1565 - .L_1564)
.L_1564:
        /*001c*/ 	.word	0x00000000
        /*0020*/ 	.short	0x0001
        /*0022*/ 	.short	0x0004
        /*0024*/ 	.byte	0x00, 0xf0, 0x05, 0x00


	//----- nvinfo : EIATTR_KPARAM_INFO
	.align		4
.L_1565:
        /*0028*/ 	.byte	0x04, 0x17
        /*002a*/ 	.short	(.L_1567 - .L_1566)
.L_1566:
        /*002c*/ 	.word	0x00000000
        /*0030*/ 	.short	0x0000
        /*0032*/ 	.short	0x0000
        /*0034*/ 	.byte	0x00, 0xf0, 0x11, 0x00


	//----- nvinfo : EIATTR_SPARSE_MMA_MASK
	.align		4
.L_1567:
        /*0038*/ 	.byte	0x03, 0x50
        /*003a*/ 	.short	0x0000


	//----- nvinfo : EIATTR_MAXREG_COUNT
	.align		4
        /*003c*/ 	.byte	0x03, 0x1b
        /*003e*/ 	.short	0x00ff


	//----- nvinfo : EIATTR_MERCURY_ISA_VERSION
	.align		4
        /*0040*/ 	.byte	0x03, 0x5f
        /*0042*/ 	.short	0x0101


	//----- nvinfo : EIATTR_VRC_CTA_INIT_COUNT
	.align		4
        /*0044*/ 	.byte	0x02, 0x4a
	.zero		1
	.zero		1


	//----- nvinfo : EIATTR_EXIT_INSTR_OFFSETS
	.align		4
        /*0048*/ 	.byte	0x04, 0x1c
        /*004a*/ 	.short	(.L_1569 - .L_1568)


	//   ....[0]....
.L_1568:
        /*004c*/ 	.word	0x00001150


	//   ....[1]....
        /*0050*/ 	.word	0x000011a0


	//   ....[2]....
        /*0054*/ 	.word	0x000018f0


	//----- nvinfo : EIATTR_MAX_THREADS
	.align		4
.L_1569:
        /*0058*/ 	.byte	0x04, 0x05
        /*005a*/ 	.short	(.L_1571 - .L_1570)
.L_1570:
        /*005c*/ 	.word	0x00000080
        /*0060*/ 	.word	0x00000001
        /*0064*/ 	.word	0x00000001


	//----- nvinfo : EIATTR_CRS_STACK_SIZE
	.align		4
.L_1571:
        /*0068*/ 	.byte	0x04, 0x1e
        /*006a*/ 	.short	(.L_1573 - .L_1572)
.L_1572:
        /*006c*/ 	.word	0x00000000


	//----- nvinfo : EIATTR_CBANK_PARAM_SIZE
	.align		4
.L_1573:
        /*0070*/ 	.byte	0x03, 0x19
        /*0072*/ 	.short	0x0020


	//----- nvinfo : EIATTR_PARAM_CBANK
	.align		4
        /*0074*/ 	.byte	0x04, 0x0a
        /*0076*/ 	.short	(.L_1575 - .L_1574)
	.align		4
.L_1574:
        /*0078*/ 	.word	index@(.nv.constant0._ZN2at6native29vectorized_elementwise_kernelILi2EZZZNS0_26logit_backward_kernel_cudaERNS_18TensorIteratorBaseERKN3c106ScalarEENKUlvE_clEvENKUlvE2_clEvEUlNS4_8BFloat16ESA_E_St5arrayIPcLm3EEEEviT0_T1_)
        /*007c*/ 	.short	0x0380
        /*007e*/ 	.short	0x0020


	//----- nvinfo : EIATTR_SW_WAR
	.align		4
.L_1575:
        /*0080*/ 	.byte	0x04, 0x36
        /*0082*/ 	.short	(.L_1577 - .L_1576)
.L_1576:
        /*0084*/ 	.word	0x00000008
.L_1577:


//--------------------- .nv.info._ZN2at6native29vectorized_elementwise_kernelILi4EZZZNS0_26logit_backward_kernel_cudaERNS_18TensorIteratorBaseERKN3c106ScalarEENKUlvE_clEvENKUlvE2_clEvEUlNS4_8BFloat16ESA_E_St5arrayIPcLm3EEEEviT0_T1_ --------------------------
	.section	.nv.info._ZN2at6native29vectorized_elementwise_kernelILi4EZZZNS0_26logit_backward_kernel_cudaERNS_18TensorIteratorBaseERKN3c106ScalarEENKUlvE_clEvENKUlvE2_clEvEUlNS4_8BFloat16ESA_E_St5arrayIPcLm3EEEEviT0_T1_,"",@"SHT_CUDA_INFO"
	.sectionflags	@""
	.align	4


	//----- nvinfo : EIATTR_CUDA_API_VERSION
	.align		4
        /*0000*/ 	.byte	0x04, 0x37
        /*0002*/ 	.short	(.L_1579 - .L_1578)
.L_1578:
        /*0004*/ 	.word	0x00000082


	//----- nvinfo : EIATTR_KPARAM_INFO
	.align		4
.L_1579:
        /*0008*/ 	.byte	0x04, 0x17
        /*000a*/ 	.short	(.L_1581 - .L_1580)
.L_1580:
        /*000c*/ 	.word	0x00000000
        /*0010*/ 	.short	0x0002
        /*0012*/ 	.short	0x0008
        /*0014*/ 	.byte	0x00, 0xf0, 0x61, 0x00


	//----- nvinfo : EIATTR_KPARAM_INFO
	.align		4
.L_1581:
        /*0018*/ 	.byte	0x04, 0x17
        /*001a*/ 	.short	(.L_1583 - .L_1582)
.L_1582:
        /*001c*/ 	.word	0x00000000
        /*0020*/ 	.short	0x0001
        /*0022*/ 	.short	0x0004
        /*0024*/ 	.byte	0x00, 0xf0, 0x05, 0x00


	//----- nvinfo : EIATTR_KPARAM_INFO
	.align		4
.L_1583:
        /*0028*/ 	.byte	0x04, 0x17
        /*002a*/ 	.short	(.L_1585 - .L_1584)
.L_1584:
        /*002c*/ 	.word	0x00000000
        /*0030*/ 	.short	0x0000
        /*0032*/ 	.short	0x0000
        /*0034*/ 	.byte	0x00, 0xf0, 0x11, 0x00


	//----- nvinfo : EIATTR_SPARSE_MMA_MASK
	.align		4
.L_1585:
        /*0038*/ 	.byte	0x03, 0x50
        /*003a*/ 	.short	0x0000


	//----- nvinfo : EIATTR_MAXREG_COUNT
	.align		4
        /*003c*/ 	.byte	0x03, 0x1b
        /*003e*/ 	.short	0x00ff


	//----- nvinfo : EIATTR_MERCURY_ISA_VERSION
	.align		4
        /*0040*/ 	.byte	0x03, 0x5f
        /*0042*/ 	.short	0x0101


	//----- nvinfo : EIATTR_VRC_CTA_INIT_COUNT
	.align		4
        /*0044*/ 	.byte	0x02, 0x4a
	.zero		1
	.zero		1


	//----- nvinfo : EIATTR_EXIT_INSTR_OFFSETS
	.align		4
        /*0048*/ 	.byte	0x04, 0x1c
        /*004a*/ 	.short	(.L_1587 - .L_1586)


	//   ....[0]....
.L_1586:
        /*004c*/ 	.word	0x00001150


	//   ....[1]....
        /*0050*/ 	.word	0x000011a0


	//   ....[2]....
        /*0054*/ 	.word	0x00001890


	//----- nvinfo : EIATTR_MAX_THREADS
	.align		4
.L_1587:
        /*0058*/ 	.byte	0x04, 0x05
        /*005a*/ 	.short	(.L_1589 - .L_1588)
.L_1588:
        /*005c*/ 	.word	0x00000080
        /*0060*/ 	.word	0x00000001
        /*0064*/ 	.word	0x00000001


	//----- nvinfo : EIATTR_CRS_STACK_SIZE
	.align		4
.L_1589:
        /*0068*/ 	.byte	0x04, 0x1e
        /*006a*/ 	.short	(.L_1591 - .L_1590)
.L_1590:
        /*006c*/ 	.word	0x00000000


	//----- nvinfo : EIATTR_CBANK_PARAM_SIZE
	.align		4
.L_1591:
        /*0070*/ 	.byte	0x03, 0x19
        /*0072*/ 	.short	0x0020


	//----- nvinfo : EIATTR_PARAM_CBANK
	.align		4
        /*0074*/ 	.byte	0x04, 0x0a
        /*0076*/ 	.short	(.L_1593 - .L_1592)
	.align		4
.L_1592:
        /*0078*/ 	.word	index@(.nv.constant0._ZN2at6native29vectorized_elementwise_kernelILi4EZZZNS0_26logit_backward_kernel_cudaERNS_18TensorIteratorBaseERKN3c106ScalarEENKUlvE_clEvENKUlvE2_clEvEUlNS4_8BFloat16ESA_E_St5arrayIPcLm3EEEEviT0_T1_)
        /*007c*/ 	.short	0x0380
        /*007e*/ 	.short	0x0020


	//----- nvinfo : EIATTR_SW_WAR
	.align		4
.L_1593:
        /*0080*/ 	.byte	0x04, 0x36
        /*0082*/ 	.short	(.L_1595 - .L_1594)
.L_1594:
        /*0084*/ 	.word	0x00000008
.L_1595:


//--------------------- .nv.info._ZN2at6native29vectorized_elementwise_kernelILi8EZZZNS0_26logit_backward_kernel_cudaERNS_18TensorIteratorBaseERKN3c106ScalarEENKUlvE_clEvENKUlvE2_clEvEUlNS4_8BFloat16ESA_E_St5arrayIPcLm3EEEEviT0_T1_ --------------------------
	.section	.nv.info._ZN2at6native29vectorized_elementwise_kernelILi8EZZZNS0_26logit_backward_kernel_cudaERNS_18TensorIteratorBaseERKN3c106ScalarEENKUlvE_clEvENKUlvE2_clEvEUlNS4_8BFloat16ESA_E_St5arrayIPcLm3EEEEviT0_T1_,"",@"SHT_CUDA_INFO"
	.sectionflags	@""
	.align	4


	//----- nvinfo : EIATTR_CUDA_API_VERSION
	.align		4
        /*0000*/ 	.byte	0x04, 0x37
        /*0002*/ 	.short	(.L_1597 - .L_1596)
.L_1596:
        /*0004*/ 	.word	0x00000082


	//----- nvinfo : EIATTR_KPARAM_INFO
	.align		4
.L_1597:
        /*0008*/ 	.byte	0x04, 0x17
        /*000a*/ 	.short	(.L_1599 - .L_1598)
.L_1598:
        /*000c*/ 	.word	0x00000000
        /*0010*/ 	.short	0x0002
        /*0012*/ 	.short	0x0008
        /*0014*/ 	.byte	0x00, 0xf0, 0x61, 0x00


	//----- nvinfo : EIATTR_KPARAM_INFO
	.align		4
.L_1599:
        /*0018*/ 	.byte	0x04, 0x17
        /*001a*/ 	.short	(.L_1601 - .L_1600)
.L_1600:
        /*001c*/ 	.word	0x00000000
        /*0020*/ 	.short	0x0001
        /*0022*/ 	.short	0x0004
        /*0024*/ 	.byte	0x00, 0xf0, 0x05, 0x00


	//----- nvinfo : EIATTR_KPARAM_INFO
	.align		4
.L_1601:
        /*0028*/ 	.byte	0x04, 0x17
        /*002a*/ 	.short	(.L_1603 - .L_1602)
.L_1602:
        /*002c*/ 	.word	0x00000000
        /*0030*/ 	.short	0x0000
        /*0032*/ 	.short	0x0000
        /*0034*/ 	.byte	0x00, 0xf0, 0x11, 0x00


	//----- nvinfo : EIATTR_SPARSE_MMA_MASK
	.align		4
.L_1603:
        /*0038*/ 	.byte	0x03, 0x50
        /*003a*/ 	.short	0x0000


	//----- nvinfo : EIATTR_MAXREG_COUNT
	.align		4
        /*003c*/ 	.byte	0x03, 0x1b
        /*003e*/ 	.short	0x00ff


	//----- nvinfo : EIATTR_MERCURY_ISA_VERSION
	.align		4
        /*0040*/ 	.byte	0x03, 0x5f
        /*0042*/ 	.short	0x0101


	//----- nvinfo : EIATTR_VRC_CTA_INIT_COUNT
	.align		4
        /*0044*/ 	.byte	0x02, 0x4a
	.zero		1
	.zero		1


	//----- nvinfo : EIATTR_EXIT_INSTR_OFFSETS
	.align		4
        /*0048*/ 	.byte	0x04, 0x1c
        /*004a*/ 	.short	(.L_1605 - .L_1604)


	//   ....[0]....
.L_1604:
        /*004c*/ 	.word	0x00001150


	//   ....[1]....
        /*0050*/ 	.word	0x000011a0


	//   ....[2]....
        /*0054*/ 	.word	0x00001860


	//----- nvinfo : EIATTR_MAX_THREADS
	.align		4
.L_1605:
        /*0058*/ 	.byte	0x04, 0x05
        /*005a*/ 	.short	(.L_1607 - .L_1606)
.L_1606:
        /*005c*/ 	.word	0x00000080
        /*0060*/ 	.word	0x00000001
        /*0064*/ 	.word	0x00000001


	//----- nvinfo : EIATTR_CRS_STACK_SIZE
	.align		4
.L_1607:
        /*0068*/ 	.byte	0x04, 0x1e
        /*006a*/ 	.short	(.L_1609 - .L_1608)
.L_1608:
        /*006c*/ 	.word	0x00000000


	//----- nvinfo : EIATTR_CBANK_PARAM_SIZE
	.align		4
.L_1609:
        /*0070*/ 	.byte	0x03, 0x19
        /*0072*/ 	.short	0x0020


	//----- nvinfo : EIATTR_PARAM_CBANK
	.align		4
        /*0074*/ 	.byte	0x04, 0x0a
        /*0076*/ 	.short	(.L_1611 - .L_1610)
	.align		4
.L_1610:
        /*0078*/ 	.word	index@(.nv.constant0._ZN2at6native29vectorized_elementwise_kernelILi8EZZZNS0_26logit_backward_kernel_cudaERNS_18TensorIteratorBaseERKN3c106ScalarEENKUlvE_clEvENKUlvE2_clEvEUlNS4_8BFloat16ESA_E_St5arrayIPcLm3EEEEviT0_T1_)
        /*007c*/ 	.short	0x0380
        /*007e*/ 	.short	0x0020


	//----- nvinfo : EIATTR_SW_WAR
	.align		4
.L_1611:
        /*0080*/ 	.byte	0x04, 0x36
        /*0082*/ 	.short	(.L_1613 - .L_1612)
.L_1612:
        /*0084*/ 	.word	0x00000008
.L_1613:


//--------------------- .nv.info._ZN2at6native18elementwise_kernelILi128ELi4EZNS0_15gpu_kernel_implIZZZNS0_26logit_backward_kernel_cudaERNS_18TensorIteratorBaseERKN3c106ScalarEENKUlvE_clEvENKUlvE1_clEvEUlNS5_4HalfESB_E0_EEvS4_RKT_EUliE_EEviT1_ --------------------------
	.section	.nv.info._ZN2at6native18elementwise_kernelILi128ELi4EZNS0_15gpu_kernel_implIZZZNS0_26logit_backward_kernel_cudaERNS_18TensorIteratorBaseERKN3c106ScalarEENKUlvE_clEvENKUlvE1_clEvEUlNS5_4HalfESB_E0_EEvS4_RKT_EUliE_EEviT1_,"",@"SHT_CUDA_INFO"
	.sectionflags	@""
	.align	4


	//----- nvinfo : EIATTR_CUDA_API_VERSION
	.align		4
        /*0000*/ 	.byte	0x04, 0x37
        /*0002*/ 	.short	(.L_1615 - .L_1614)
.L_1614:
        /*0004*/ 	.word	0x00000082


	//----- nvinfo : EIATTR_KPARAM_INFO
	.align		4
.L_1615:
        /*0008*/ 	.byte	0x04, 0x17
        /*000a*/ 	.short	(.L_1617 - .L_1616)
.L_1616:
        /*000c*/ 	.word	0x00000000
        /*0010*/ 	.short	0x0001
        /*0012*/ 	.short	0x0008
        /*0014*/ 	.byte	0x00, 0xf0, 0x61, 0x0a


	//----- nvinfo : EIATTR_KPARAM_INFO
	.align		4
.L_1617:
        /*0018*/ 	.byte	0x04, 0x17
        /*001a*/ 	.short	(.L_1619 - .L_1618)
.L_1618:
        /*001c*/ 	.word	0x00000000
        /*0020*/ 	.short	0x0000
        /*0022*/ 	.short	0x0000
        /*0024*/ 	.byte	0x00, 0xf0, 0x11, 0x00


	//----- nvinfo : EIATTR_SPARSE_MMA_MASK
	.align		4
.L_1619:
        /*0028*/ 	.byte	0x03, 0x50
        /*002a*/ 	.short	0x0000


	//----- nvinfo : EIATTR_MAXREG_COUNT
	.align		4
        /*002c*/ 	.byte	0x03, 0x1b
        /*002e*/ 	.short	0x0080


	//----- nvinfo : EIATTR_EXTERNS
	.align		4
        /*0030*/ 	.byte	0x04, 0x0f
        /*0032*/ 	.short	(.L_1621 - .L_1620)


	//   ....[0]....
	.align		4
.L_1620:
        /*0034*/ 	.word	index@(__assertfail)


	//----- nvinfo : EIATTR_MERCURY_ISA_VERSION
	.align		4
.L_1621:
        /*0038*/ 	.byte	0x03, 0x5f
        /*003a*/ 	.short	0x0101


	//----- nvinfo : EIATTR_VRC_CTA_INIT_COUNT
	.align		4
        /*003c*/ 	.byte	0x02, 0x4a
	.zero		1
	.zero		1


	//----- nvinfo : EIATTR_SYSCALL_OFFSETS
	.align		4
        /*0040*/ 	.byte	0x04, 0x46
        /*0042*/ 	.short	(.L_1623 - .L_1622)


	//   ....[0]....
.L_1622:
        /*0044*/ 	.word	0x00002610


	//   ....[1]....
        /*0048*/ 	.word	0x00003590


	//   ....[2]....
        /*004c*/ 	.word	0x00004530


	//   ....[3]....
        /*0050*/ 	.word	0x00006cd0


	//   ....[4]....
        /*0054*/ 	.word	0x00007c40


	//   ....[5]....
        /*0058*/ 	.word	0x00008a10


	//   ....[6]....
        /*005c*/ 	.word	0x0000b2c0


	//   ....[7]....
        /*0060*/ 	.word	0x0000c230


	//   ....[8]....
        /*0064*/ 	.word	0x0000d000


	//   ....[9]....
        /*0068*/ 	.word	0x0000f8d0


	//   ....[10]....
        /*006c*/ 	.word	0x00010840


	//   ....[11]....
        /*0070*/ 	.word	0x000115e0


	//----- nvinfo : EIATTR_EXIT_INSTR_OFFSETS
	.align		4
.L_1623:
        /*0074*/ 	.byte	0x04, 0x1c
        /*0076*/ 	.short	(.L_1625 - .L_1624)


	//   ....[0]....
.L_1624:
        /*0078*/ 	.word	0x0000d2e0


	//   ....[1]....
        /*007c*/ 	.word	0x00010a80


	//   ....[2]....
        /*0080*/ 	.word	0x00010ac0


	//   ....[3]....
        /*0084*/ 	.word	0x00010b60


	//   ....[4]....
        /*0088*/ 	.word	0x00010ba0


	//   ....[5]....
        /*008c*/ 	.word	0x00010be0


	//   ....[6]....
        /*0090*/ 	.word	0x00010c70


	//   ....[7]....
        /*0094*/ 	.word	0x00010c90


	//   ....[8]....
        /*0098*/ 	.word	0x00010d30


	//   ....[9]....
        /*009c*/ 	.word	0x00010d80


	//   ....[10]....
        /*00a0*/ 	.word	0x00010dd0


	//   ....[11]....
        /*00a4*/ 	.word	0x00010eb0


	//   ....[12]....
        /*00a8*/ 	.word	0x00011020


	//   ....[13]....
        /*00ac*/ 	.word	0x00011190


	//   ....[14]....
        /*00b0*/ 	.word	0x000112f0


	//   ....[15]....
        /*00b4*/ 	.word	0x00011330


	//   ....[16]....
        /*00b8*/ 	.word	0x00011370


	//   ....[17]....
        /*00bc*/ 	.word	0x00011420


	//   ....[18]....
        /*00c0*/ 	.word	0x00011480


	//   ....[19]....
        /*00c4*/ 	.word	0x000115f0


	//   ....[20]....
        /*00c8*/ 	.word	0x00011700


	//   ....[21]....
        /*00cc*/ 	.word	0x00011840


	//   ....[22]....
        /*00d0*/ 	.word	0x00011880


	//----- nvinfo : EIATTR_MAX_THREADS
	.align		4
.L_1625:
        /*00d4*/ 	.byte	0x04, 0x05
        /*00d6*/ 	.short	(.L_1627 - .L_1626)
.L_1626:
        /*00d8*/ 	.word	0x00000080
        /*00dc*/ 	.word	0x00000001
        /*00e0*/ 	.word	0x00000001


	//----- nvinfo : EIATTR_CRS_STACK_SIZE
	.align		4
.L_1627:
        /*00e4*/ 	.byte	0x04, 0x1e
        /*00e6*/ 	.short	(.L_1629 - .L_1628)
.L_1628:
        /*00e8*/ 	.word	0x00000000


	//----- nvinfo : EIATTR_CBANK_PARAM_SIZE
	.align		4
.L_1629:
        /*00ec*/ 	.byte	0x03, 0x19
        /*00ee*/ 	.short	0x02a0


	//----- nvinfo : EIATTR_PARAM_CBANK
	.align		4
        /*00f0*/ 	.byte	0x04, 0x0a
        /*00f2*/ 	.short	(.L_1631 - .L_1630)
	.align		4
.L_1630:
        /*00f4*/ 	.word	index@(.nv.constant0._ZN2at6native18elementwise_kernelILi128ELi4EZNS0_15gpu_kernel_implIZZZNS0_26logit_backward_kernel_cudaERNS_18TensorIteratorBaseERKN3c106ScalarEENKUlvE_clEvENKUlvE1_clEvEUlNS5_4HalfESB_E0_EEvS4_RKT_EUliE_EEviT1_)
        /*00f8*/ 	.short	0x0380
        /*00fa*/ 	.short	0x02a0


	//----- nvinfo : EIATTR_SW_WAR
	.align		4
.L_1631:
        /*00fc*/ 	.byte	0x04, 0x36
        /*00fe*/ 	.short	(.L_1633 - .L_1632)
.L_1632:
        /*0100*/ 	.word	0x00000008
.L_1633:


//--------------------- .nv.info._ZN2at6native27unrolled_elementwise_kernelIZZZNS0_26logit_backward_kernel_cudaERNS_18TensorIteratorBaseERKN3c106ScalarEENKUlvE_clEvENKUlvE1_clEvEUlNS4_4HalfESA_E0_St5arrayIPcLm3EELi4E23TrivialOffsetCalculatorILi2EjESF_ILi1EjENS0_6memory12LoadWithCastILi2EEENSI_13StoreWithCastILi1EEEEEviT_T0_T2_T3_T4_T5_ --------------------------
	.section	.nv.info._ZN2at6native27unrolled_elementwise_kernelIZZZNS0_26logit_backward_kernel_cudaERNS_18TensorIteratorBaseERKN3c106ScalarEENKUlvE_clEvENKUlvE1_clEvEUlNS4_4HalfESA_E0_St5arrayIPcLm3EELi4E23TrivialOffsetCalculatorILi2EjESF_ILi1EjENS0_6memory12LoadWithCastILi2EEENSI_13StoreWithCastILi1EEEEEviT_T0_T2_T3_T4_T5_,"",@"SHT_CUDA_INFO"
	.sectionflags	@""
	.align	4


	//----- nvinfo : EIATTR_CUDA_API_VERSION
	.align		4
        /*0000*/ 	.byte	0x04, 0x37
        /*0002*/ 	.short	(.L_1635 - .L_1634)
.L_1634:
        /*0004*/ 	.word	0x00000082


	//----- nvinfo : EIATTR_KPARAM_INFO
	.align		4
.L_1635:
        /*0008*/ 	.byte	0x04, 0x17
        /*000a*/ 	.short	(.L_1637 - .L_1636)
.L_1636:
        /*000c*/ 	.word	0x00000000
        /*0010*/ 	.short	0x0006
        /*0012*/ 	.short	0x0040
        /*0014*/ 	.byte	0x00, 0xf0, 0x21, 0x00


	//----- nvinfo : EIATTR_KPARAM_INFO
	.align		4
.L_1637:
        /*0018*/ 	.byte	0x04, 0x17
        /*001a*/ 	.short	(.L_1639 - .L_1638)
.L_1638:
        /*001c*/ 	.word	0x00000000
        /*0020*/ 	.short	0x0005
        /*0022*/ 	.short	0x0034
        /*0024*/ 	.byte	0x00, 0xf0, 0x31, 0x00


	//----- nvinfo : EIATTR_KPARAM_INFO
	.align		4
.L_1639:
        /*0028*/ 	.byte	0x04, 0x17
        /*002a*/ 	.short	(.L_1641 - .L_1640)
.L_1640:
        /*002c*/ 	.word	0x00000000
        /*0030*/ 	.short	0x0004
        /*0032*/ 	.short	0x0031
        /*0034*/ 	.byte	0x00, 0xf0, 0x05, 0x00


	//----- nvinfo : EIATTR_KPARAM_INFO
	.align		4
.L_1641:
        /*0038*/ 	.byte	0x04, 0x17
        /*003a*/ 	.short	(.L_1643 - .L_1642)
.L_1642:
        /*003c*/ 	.word	0x00000000
        /*0040*/ 	.short	0x0003
        /*0042*/ 	.short	0x0030
        /*0044*/ 	.byte	0x00, 0xf0, 0x05, 0x00


	//----- nvinfo : EIATTR_KPARAM_INFO
	.align		4
.L_1643:
        /*0048*/ 	.byte	0x04, 0x17
        /*004a*/ 	.short	(.L_1645 - .L_1644)
.L_1644:
        /*004c*/ 	.word	0x00000000
        /*0050*/ 	.short	0x0002
        /*0052*/ 	.short	0x0018
        /*0054*/ 	.byte	0x00, 0xf0, 0x61, 0x00


	//----- nvinfo : EIATTR_KPARAM_INFO
	.align		4
.L_1645:
        /*0058*/ 	.byte	0x04, 0x17
        /*005a*/ 	.short	(.L_1647 - .L_1646)
.L_1646:
        /*005c*/ 	.word	0x00000000
        /*0060*/ 	.short	0x0001
        /*0062*/ 	.short	0x0008
        /*0064*/ 	.byte	0x00, 0xf0, 0x41, 0x00


	//----- nvinfo : EIATTR_KPARAM_INFO
	.align		4
.L_1647:
        /*0068*/ 	.byte	0x04, 0x17
        /*006a*/ 	.short	(.L_1649 - .L_1648)
.L_1648:
        /*006c*/ 	.word	0x00000000
        /*0070*/ 	.short	0x0000
        /*0072*/ 	.short	0x0000
        /*0074*/ 	.byte	0x00, 0xf0, 0x11, 0x00


	//----- nvinfo : EIATTR_SPARSE_MMA_MASK
	.align		4
.L_1649:
        /*0078*/ 	.byte	0x03, 0x50
        /*007a*/ 	.short	0x0000


	//----- nvinfo : EIATTR_MAXREG_COUNT
	.align		4
        /*007c*/ 	.byte	0x03, 0x1b
        /*007e*/ 	.short	0x00ff


	//----- nvinfo : EIATTR_EXTERNS
	.align		4
        /*0080*/ 	.byte	0x04, 0x0f
        /*0082*/ 	.short	(.L_1651 - .L_1650)


	//   ....[0]....
	.align		4
.L_1650:
        /*0084*/ 	.word	index@(__assertfail)


	//----- nvinfo : EIATTR_MERCURY_ISA_VERSION
	.align		4
.L_1651:
        /*0088*/ 	.byte	0x03, 0x5f
        /*008a*/ 	.short	0x0101


	//----- nvinfo : EIATTR_VRC_CTA_INIT_COUNT
	.align		4
        /*008c*/ 	.byte	0x02, 0x4a
	.zero		1
	.zero		1


	//----- nvinfo : EIATTR_SYSCALL_OFFSETS
	.align		4
        /*0090*/ 	.byte	0x04, 0x46
        /*0092*/ 	.short	(.L_1653 - .L_1652)


	//   ....[0]....
.L_1652:
        /*0094*/ 	.word	0x00000ff0


	//   ....[1]....
        /*0098*/ 	.word	0x00002070


	//   ....[2]....
        /*009c*/ 	.word	0x00003230


	//   ....[3]....
        /*00a0*/ 	.word	0x000042b0


	//   ....[4]....
        /*00a4*/ 	.word	0x000053b0


	//   ....[5]....
        /*00a8*/ 	.word	0x00006440


	//   ....[6]....
        /*00ac*/ 	.word	0x00007540


	//   ....[7]....
        /*00b0*/ 	.word	0x000084f0


	//   ....[8]....
        /*00b4*/ 	.word	0x000098f0


	//   ....[9]....
        /*00b8*/ 	.word	0x0000a7b0


	//   ....[10]....
        /*00bc*/ 	.word	0x0000b730


	//   ....[11]....
        /*00c0*/ 	.word	0x0000c6b0


	//----- nvinfo : EIATTR_EXIT_INSTR_OFFSETS
	.align		4
.L_1653:
        /*00c4*/ 	.byte	0x04, 0x1c
        /*00c6*/ 	.short	(.L_1655 - .L_1654)


	//   ....[0]....
.L_1654:
        /*00c8*/ 	.word	0x0000ba00


	//   ....[1]....
        /*00cc*/ 	.word	0x0000bb50


	//   ....[2]....
        /*00d0*/ 	.word	0x0000bb90


	//   ....[3]....
        /*00d4*/ 	.word	0x0000bc30


	//   ....[4]....
        /*00d8*/ 	.word	0x0000bc70


	//   ....[5]....
        /*00dc*/ 	.word	0x0000bcb0


	//   ....[6]....
        /*00e0*/ 	.word	0x0000bd40


	//   ....[7]....
        /*00e4*/ 	.word	0x0000bd60


	//   ....[8]....
        /*00e8*/ 	.word	0x0000be00


	//   ....[9]....
        /*00ec*/ 	.word	0x0000be50


	//   ....[10]....
        /*00f0*/ 	.word	0x0000bea0


	//   ....[11]....
        /*00f4*/ 	.word	0x0000bf80


	//   ....[12]....
        /*00f8*/ 	.word	0x0000c0f0


	//   ....[13]....
        /*00fc*/ 	.word	0x0000c260


	//   ....[14]....
        /*0100*/ 	.word	0x0000c3c0


	//   ....[15]....
        /*0104*/ 	.word	0x0000c400


	//   ....[16]....
        /*0108*/ 	.word	0x0000c440


	//   ....[17]....
        /*010c*/ 	.word	0x0000c4f0


	//   ....[18]....
        /*0110*/ 	.word	0x0000c550


	//   ....[19]....
        /*0114*/ 	.word	0x0000c6c0


	//   ....[20]....
        /*0118*/ 	.word	0x0000c7d0


	//   ....[21]....
        /*011c*/ 	.word	0x0000c910


	//   ....[22]....
        /*0120*/ 	.word	0x0000c950


	//----- nvinfo : EIATTR_MAX_THREADS
	.align		4
.L_1655:
        /*0124*/ 	.byte	0x04, 0x05
        /*0126*/ 	.short	(.L_1657 - .L_1656)
.L_1656:
        /*0128*/ 	.word	0x00000080
        /*012c*/ 	.word	0x00000001
        /*0130*/ 	.word	0x00000001


	//----- nvinfo : EIATTR_CRS_STACK_SIZE
	.align		4
.L_1657:
        /*0134*/ 	.byte	0x04, 0x1e
        /*0136*/ 	.short	(.L_1659 - .L_1658)
.L_1658:
        /*0138*/ 	.word	0x00000000


	//----- nvinfo : EIATTR_CBANK_PARAM_SIZE
	.align		4
.L_1659:
        /*013c*/ 	.byte	0x03, 0x19
        /*013e*/ 	.short	0x0048


	//----- nvinfo : EIATTR_PARAM_CBANK
	.align		4
        /*0140*/ 	.byte	0x04, 0x0a
        /*0142*/ 	.short	(.L_1661 - .L_1660)
	.align		4
.L_1660:
        /*0144*/ 	.word	index@(.nv.constant0._ZN2at6native27unrolled_elementwise_kernelIZZZNS0_26logit_backward_kernel_cudaERNS_18TensorIteratorBaseERKN3c106ScalarEENKUlvE_clEvENKUlvE1_clEvEUlNS4_4HalfESA_E0_St5arrayIPcLm3EELi4E23TrivialOffsetCalculatorILi2EjESF_ILi1EjENS0_6memory12LoadWithCastILi2EEENSI_13StoreWithCastILi1EEEEEviT_T0_T2_T3_T4_T5_)
        /*0148*/ 	.short	0x0380
        /*014a*/ 	.short	0x0048


	//----- nvinfo : EIATTR_SW_WAR
	.align		4
.L_1661:
        /*014c*/ 	.byte	0x04, 0x36
        /*014e*/ 	.short	(.L_1663 - .L_1662)
.L_1662:
        /*0150*/ 	.word	0x00000008
.L_1663:


//--------------------- .nv.info._ZN2at6native18elementwise_kernelILi128ELi4EZNS0_22gpu_kernel_impl_nocastIZZZNS0_26logit_backward_kernel_cudaERNS_18TensorIteratorBaseERKN3c106ScalarEENKUlvE_clEvENKUlvE1_clEvEUlNS5_4HalfESB_E0_EEvS4_RKT_EUliE_EEviT1_ --------------------------
	.section	.nv.info._ZN2at6native18elementwise_kernelILi128ELi4EZNS0_22gpu_kernel_impl_nocastIZZZNS0_26logit_backward_kernel_cudaERNS_18TensorIteratorBaseERKN3c106ScalarEENKUlvE_clEvENKUlvE1_clEvEUlNS5_4HalfESB_E0_EEvS4_RKT_EUliE_EEviT1_,"",@"SHT_CUDA_INFO"
	.sectionflags	@""
	.align	4


	//----- nvinfo : EIATTR_CUDA_API_VERSION
	.align		4
        /*0000*/ 	.byte	0x04, 0x37
        /*0002*/ 	.short	(.L_1665 - .L_1664)
.L_1664:
        /*0004*/ 	.word	0x00000082


	//----- nvinfo : EIATTR_KPARAM_INFO
	.align		4
.L_1665:
        /*0008*/ 	.byte	0x04, 0x17
        /*000a*/ 	.short	(.L_1667 - .L_1666)
.L_1666:
        /*000c*/ 	.word	0x00000000
        /*0010*/ 	.short	0x0001
        /*0012*/ 	.short	0x0008
        /*0014*/ 	.byte	0x00, 0xf0, 0x41, 0x0a


	//----- nvinfo : EIATTR_KPARAM_INFO
	.align		4
.L_1667:
        /*0018*/ 	.byte	0x04, 0x17
        /*001a*/ 	.short	(.L_1669 - .L_1668)
.L_1668:
        /*001c*/ 	.word	0x00000000
        /*0020*/ 	.short	0x0000
        /*0022*/ 	.short	0x0000
        /*0024*/ 	.byte	0x00, 0xf0, 0x11, 0x00


	//----- nvinfo : EIATTR_SPARSE_MMA_MASK
	.align		4
.L_1669:
        /*0028*/ 	.byte	0x03, 0x50
        /*002a*/ 	.short	0x0000


	//----- nvinfo : EIATTR_MAXREG_COUNT
	.align		4
        /*002c*/ 	.byte	0x03, 0x1b
        /*002e*/ 	.short	0x0080


	//----- nvinfo : EIATTR_MERCURY_ISA_VERSION
	.align		4
        /*0030*/ 	.byte	0x03, 0x5f
        /*0032*/ 	.short	0x0101


	//----- nvinfo : EIATTR_VRC_CTA_INIT_COUNT
	.align		4
        /*0034*/ 	.byte	0x02, 0x4a
	.zero		1
	.zero		1


	//----- nvinfo : EIATTR_EXIT_INSTR_OFFSETS
	.align		4
        /*0038*/ 	.byte	0x04, 0x1c
        /*003a*/ 	.short	(.L_1671 - .L_1670)


	//   ....[0]....
.L_1670:
        /*003c*/ 	.word	0x00000510


	//   ....[1]....
        /*0040*/ 	.word	0x00000640


	//   ....[2]....
        /*0044*/ 	.word	0x00004d30


	//   ....[3]....
        /*0048*/ 	.word	0x00006470


	//----- nvinfo : EIATTR_MAX_THREADS
	.align		4
.L_1671:
        /*004c*/ 	.byte	0x04, 0x05
        /*004e*/ 	.short	(.L_1673 - .L_1672)
.L_1672:
        /*0050*/ 	.word	0x00000080
        /*0054*/ 	.word	0x00000001
        /*0058*/ 	.word	0x00000001


	//----- nvinfo : EIATTR_CRS_STACK_SIZE
	.align		4
.L_1673:
        /*005c*/ 	.byte	0x04, 0x1e
        /*005e*/ 	.short	(.L_1675 - .L_1674)
.L_1674:
        /*0060*/ 	.word	0x00000000


	//----- nvinfo : EIATTR_CBANK_PARAM_SIZE
	.align		4
.L_1675:
        /*0064*/ 	.byte	0x03, 0x19
        /*0066*/ 	.short	0x0298


	//----- nvinfo : EIATTR_PARAM_CBANK
	.align		4
        /*0068*/ 	.byte	0x04, 0x0a
        /*006a*/ 	.short	(.L_1677 - .L_1676)
	.align		4
.L_1676:
        /*006c*/ 	.word	index@(.nv.constant0._ZN2at6native18elementwise_kernelILi128ELi4EZNS0_22gpu_kernel_impl_nocastIZZZNS0_26logit_backward_kernel_cudaERNS_18TensorIteratorBaseERKN3c106ScalarEENKUlvE_clEvENKUlvE1_clEvEUlNS5_4HalfESB_E0_EEvS4_RKT_EUliE_EEviT1_)
        /*0070*/ 	.short	0x0380
        /*0072*/ 	.short	0x0298


	//----- nvinfo : EIATTR_SW_WAR
	.align		4
.L_1677:
        /*0074*/ 	.byte	0x04, 0x36
        /*0076*/ 	.short	(.L_1679 - .L_1678)
.L_1678:
        /*0078*/ 	.word	0x00000008
.L_1679:


//--------------------- .nv.info._ZN2at6native27unrolled_elementwise_kernelIZZZNS0_26logit_backward_kernel_cudaERNS_18TensorIteratorBaseERKN3c106ScalarEENKUlvE_clEvENKUlvE1_clEvEUlNS4_4HalfESA_E0_St5arrayIPcLm3EELi4E23TrivialOffsetCalculatorILi2EjESF_ILi1EjENS0_6memory15LoadWithoutCastENSI_16StoreWithoutCastEEEviT_T0_T2_T3_T4_T5_ --------------------------
	.section	.nv.info._ZN2at6native27unrolled_elementwise_kernelIZZZNS0_26logit_backward_kernel_cudaERNS_18TensorIteratorBaseERKN3c106ScalarEENKUlvE_clEvENKUlvE1_clEvEUlNS4_4HalfESA_E0_St5arrayIPcLm3EELi4E23TrivialOffsetCalculatorILi2EjESF_ILi1EjENS0_6memory15LoadWithoutCastENSI_16StoreWithoutCastEEEviT_T0_T2_T3_T4_T5_,"",@"SHT_CUDA_INFO"
	.sectionflags	@""
	.align	4


	//----- nvinfo : EIATTR_CUDA_API_VERSION
	.align		4
        /*0000*/ 	.byte	0x04, 0x37
        /*0002*/ 	.short	(.L_1681 - .L_1680)
.L_1680:
        /*0004*/ 	.word	0x00000082


	//----- nvinfo : EIATTR_KPARAM_INFO
	.align		4
.L_1681:
        /*0008*/ 	.byte	0x04, 0x17
        /*000a*/ 	.short	(.L_1683 - .L_1682)
.L_1682:
        /*000c*/ 	.word	0x00000000
        /*0010*/ 	.short	0x0006
        /*0012*/ 	.short	0x0033
        /*0014*/ 	.byte	0x00, 0xf0, 0x05, 0x00


	//----- nvinfo : EIATTR_KPARAM_INFO
	.align		4
.L_1683:
        /*0018*/ 	.byte	0x04, 0x17
        /*001a*/ 	.short	(.L_1685 - .L_1684)
.L_1684:
        /*001c*/ 	.word	0x00000000
        /*0020*/ 	.short	0x0005
        /*0022*/ 	.short	0x0032
        /*0024*/ 	.byte	0x00, 0xf0, 0x05, 0x00


	//----- nvinfo : EIATTR_KPARAM_INFO
	.align		4
.L_1685:
        /*0028*/ 	.byte	0x04, 0x17
        /*002a*/ 	.short	(.L_1687 - .L_1686)
.L_1686:
        /*002c*/ 	.word	0x00000000
        /*0030*/ 	.short	0x0004
        /*0032*/ 	.short	0x0031
        /*0034*/ 	.byte	0x00, 0xf0, 0x05, 0x00


	//----- nvinfo : EIATTR_KPARAM_INFO
	.align		4
.L_1687:
        /*0038*/ 	.byte	0x04, 0x17
        /*003a*/ 	.short	(.L_1689 - .L_1688)
.L_1688:
        /*003c*/ 	.word	0x00000000
        /*0040*/ 	.short	0x0003
        /*0042*/ 	.short	0x0030
        /*0044*/ 	.byte	0x00, 0xf0, 0x05, 0x00


	//----- nvinfo : EIATTR_KPARAM_INFO
	.align		4
.L_1689:
        /*0048*/ 	.byte	0x04, 0x17
        /*004a*/ 	.short	(.L_1691 - .L_1690)
.L_1690:
        /*004c*/ 	.word	0x00000000
        /*0050*/ 	.short	0x0002
        /*0052*/ 	.short	0x0018
        /*0054*/ 	.byte	0x00, 0xf0, 0x61, 0x00


	//----- nvinfo : EIATTR_KPARAM_INFO
	.align		4
.L_1691:
        /*0058*/ 	.byte	0x04, 0x17
        /*005a*/ 	.short	(.L_1693 - .L_1692)
.L_1692:
        /*005c*/ 	.word	0x00000000
        /*0060*/ 	.short	0x0001
        /*0062*/ 	.short	0x0008
        /*0064*/ 	.byte	0x00, 0xf0, 0x41, 0x00


	//----- nvinfo : EIATTR_KPARAM_INFO
	.align		4
.L_1693:
        /*0068*/ 	.byte	0x04, 0x17
        /*006a*/ 	.short	(.L_1695 - .L_1694)
.L_1694:
        /*006c*/ 	.word	0x00000000
        /*0070*/ 	.short	0x0000
        /*0072*/ 	.short	0x0000
        /*0074*/ 	.byte	0x00, 0xf0, 0x11, 0x00


	//----- nvinfo : EIATTR_SPARSE_MMA_MASK
	.align		4
.L_1695:
        /*0078*/ 	.byte	0x03, 0x50
        /*007a*/ 	.short	0x0000


	//----- nvinfo : EIATTR_MAXREG_COUNT
	.align		4
        /*007c*/ 	.byte	0x03, 0x1b
        /*007e*/ 	.short	0x00ff


	//----- nvinfo : EIATTR_MERCURY_ISA_VERSION
	.align		4
        /*0080*/ 	.byte	0x03, 0x5f
        /*0082*/ 	.short	0x0101


	//----- nvinfo : EIATTR_VRC_CTA_INIT_COUNT
	.align		4
        /*0084*/ 	.byte	0x02, 0x4a
	.zero		1
	.zero		1


	//----- nvinfo : EIATTR_EXIT_INSTR_OFFSETS
	.align		4
        /*0088*/ 	.byte	0x04, 0x1c
        /*008a*/ 	.short	(.L_1697 - .L_1696)


	//   ....[0]....
.L_1696:
        /*008c*/ 	.word	0x00000890


	//   ....[1]....
        /*0090*/ 	.word	0x000008e0


	//----- nvinfo : EIATTR_MAX_THREADS
	.align		4
.L_1697:
        /*0094*/ 	.byte	0x04, 0x05
        /*0096*/ 	.short	(.L_1699 - .L_1698)
.L_1698:
        /*0098*/ 	.word	0x00000080
        /*009c*/ 	.word	0x00000001
        /*00a0*/ 	.word	0x00000001


	//----- nvinfo : EIATTR_CRS_STACK_SIZE
	.align		4
.L_1699:
        /*00a4*/ 	.byte	0x04, 0x1e
        /*00a6*/ 	.short	(.L_1701 - .L_1700)
.L_1700:
        /*00a8*/ 	.word	0x00000000


	//----- nvinfo : EIATTR_CBANK_PARAM_SIZE
	.align		4
.L_1701:
        /*00ac*/ 	.byte	0x03, 0x19
        /*00ae*/ 	.short	0x0034


	//----- nvinfo : EIATTR_PARAM_CBANK
	.align		4
        /*00b0*/ 	.byte	0x04, 0x0a
        /*00b2*/ 	.short	(.L_1703 - .L_1702)
	.align		4
.L_1702:
        /*00b4*/ 	.word	index@(.nv.constant0._ZN2at6native27unrolled_elementwise_kernelIZZZNS0_26logit_backward_kernel_cudaERNS_18TensorIteratorBaseERKN3c106ScalarEENKUlvE_clEvENKUlvE1_clEvEUlNS4_4HalfESA_E0_St5arrayIPcLm3EELi4E23TrivialOffsetCalculatorILi2EjESF_ILi1EjENS0_6memory15LoadWithoutCastENSI_16StoreWithoutCastEEEviT_T0_T2_T3_T4_T5_)
        /*00b8*/ 	.short	0x0380
        /*00ba*/ 	.short	0x0034


	//----- nvinfo : EIATTR_SW_WAR
	.align		4
.L_1703:
        /*00bc*/ 	.byte	0x04, 0x36
        /*00be*/ 	.short	(.L_1705 - .L_1704)
.L_1704:
        /*00c0*/ 	.word	0x00000008
.L_1705:


//--------------------- .nv.info._ZN2at6native29vectorized_elementwise_kernelILi2EZZZNS0_26logit_backward_kernel_cudaERNS_18TensorIteratorBaseERKN3c106ScalarEENKUlvE_clEvENKUlvE1_clEvEUlNS4_4HalfESA_E0_St5arrayIPcLm3EEEEviT0_T1_ --------------------------
	.section	.nv.info._ZN2at6native29vectorized_elementwise_kernelILi2EZZZNS0_26logit_backward_kernel_cudaERNS_18TensorIteratorBaseERKN3c106ScalarEENKUlvE_clEvENKUlvE1_clEvEUlNS4_4HalfESA_E0_St5arrayIPcLm3EEEEviT0_T1_,"",@"SHT_CUDA_INFO"
	.sectionflags	@""
	.align	4


	//----- nvinfo : EIATTR_CUDA_API_VERSION
	.align		4
        /*0000*/ 	.byte	0x04, 0x37
        /*0002*/ 	.short	(.L_1707 - .L_1706)
.L_1706:
        /*0004*/ 	.word	0x00000082


	//----- nvinfo : EIATTR_KPARAM_INFO
	.align		4
.L_1707:
        /*0008*/ 	.byte	0x04, 0x17
        /*000a*/ 	.short	(.L_1709 - .L_1708)
.L_1708:
        /*000c*/ 	.word	0x00000000
        /*0010*/ 	.short	0x0002
        /*0012*/ 	.short	0x0018
        /*0014*/ 	.byte	0x00, 0xf0, 0x61, 0x00


	//----- nvinfo : EIATTR_KPARAM_INFO
	.align		4
.L_1709:
        /*0018*/ 	.byte	0x04, 0x17
        /*001a*/ 	.short	(.L_1711 - .L_1710)
.L_1710:
        /*001c*/ 	.word	0x00000000
        /*0020*/ 	.short	0x0001
        /*0022*/ 	.short	0x0008
        /*0024*/ 	.byte	0x00, 0xf0, 0x41, 0x00


	//----- nvinfo : EIATTR_KPARAM_INFO
	.align		4
.L_1711:
        /*0028*/ 	.byte	0x04, 0x17
        /*002a*/ 	.short	(.L_1713 - .L_1712)
.L_1712:
        /*002c*/ 	.word	0x00000000
        /*0030*/ 	.short	0x0000
        /*0032*/ 	.short	0x0000
        /*0034*/ 	.byte	0x00, 0xf0, 0x11, 0x00


	//----- nvinfo : EIATTR_SPARSE_MMA_MASK
	.align		4
.L_1713:
        /*0038*/ 	.byte	0x03, 0x50
        /*003a*/ 	.short	0x0000


	//----- nvinfo : EIATTR_MAXREG_COUNT
	.align		4
        /*003c*/ 	.byte	0x03, 0x1b
        /*003e*/ 	.short	0x00ff


	//----- nvinfo : EIATTR_MERCURY_ISA_VERSION
	.align		4
        /*0040*/ 	.byte	0x03, 0x5f
        /*0042*/ 	.short	0x0101


	//----- nvinfo : EIATTR_VRC_CTA_INIT_COUNT
	.align		4
        /*0044*/ 	.byte	0x02, 0x4a
	.zero		1
	.zero		1


	//----- nvinfo : EIATTR_EXIT_INSTR_OFFSETS
	.align		4
        /*0048*/ 	.byte	0x04, 0x1c
        /*004a*/ 	.short	(.L_1715 - .L_1714)


	//   ....[0]....
.L_1714:
        /*004c*/ 	.word	0x000011d0


	//   ....[1]....
        /*0050*/ 	.word	0x00001220


	//   ....[2]....
        /*0054*/ 	.word	0x000018f0


	//----- nvinfo : EIATTR_MAX_THREADS
	.align		4
.L_1715:
        /*0058*/ 	.byte	0x04, 0x05
        /*005a*/ 	.short	(.L_1717 - .L_1716)
.L_1716:
        /*005c*/ 	.word	0x00000080
        /*0060*/ 	.word	0x00000001
        /*0064*/ 	.word	0x00000001


	//----- nvinfo : EIATTR_CRS_STACK_SIZE
	.align		4
.L_1717:
        /*0068*/ 	.byte	0x04, 0x1e
        /*006a*/ 	.short	(.L_1719 - .L_1718)
.L_1718:
        /*006c*/ 	.word	0x00000000


	//----- nvinfo : EIATTR_CBANK_PARAM_SIZE
	.align		4
.L_1719:
        /*0070*/ 	.byte	0x03, 0x19
        /*0072*/ 	.short	0x0030


	//----- nvinfo : EIATTR_PARAM_CBANK
	.align		4
        /*0074*/ 	.byte	0x04, 0x0a
        /*0076*/ 	.short	(.L_1721 - .L_1720)
	.align		4
.L_1720:
        /*0078*/ 	.word	index@(.nv.constant0._ZN2at6native29vectorized_elementwise_kernelILi2EZZZNS0_26logit_backward_kernel_cudaERNS_18TensorIteratorBaseERKN3c106ScalarEENKUlvE_clEvENKUlvE1_clEvEUlNS4_4HalfESA_E0_St5arrayIPcLm3EEEEviT0_T1_)
        /*007c*/ 	.short	0x0380
        /*007e*/ 	.short	0x0030


	//----- nvinfo : EIATTR_SW_WAR
	.align		4
.L_1721:
        /*0080*/ 	.byte	0x04, 0x36
        /*0082*/ 	.short	(.L_1723 - .L_1722)
.L_1722:
        /*0084*/ 	.word	0x00000008
.L_1723:


//--------------------- .nv.info._ZN2at6native29vectorized_elementwise_kernelILi4EZZZNS0_26logit_backward_kernel_cudaERNS_18TensorIteratorBaseERKN3c106ScalarEENKUlvE_clEvENKUlvE1_clEvEUlNS4_4HalfESA_E0_St5arrayIPcLm3EEEEviT0_T1_ --------------------------
	.section	.nv.info._ZN2at6native29vectorized_elementwise_kernelILi4EZZZNS0_26logit_backward_kernel_cudaERNS_18TensorIteratorBaseERKN3c106ScalarEENKUlvE_clEvENKUlvE1_clEvEUlNS4_4HalfESA_E0_St5arrayIPcLm3EEEEviT0_T1_,"",@"SHT_CUDA_INFO"
	.sectionflags	@""
	.align	4


	//----- nvinfo : EIATTR_CUDA_API_VERSION
	.align		4
        /*0000*/ 	.byte	0x04, 0x37
        /*0002*/ 	.short	(.L_1725 - .L_1724)
.L_1724:
        /*0004*/ 	.word	0x00000082


	//----- nvinfo : EIATTR_KPARAM_INFO
	.align		4
.L_1725:
        /*0008*/ 	.byte	0x04, 0x17
        /*000a*/ 	.short	(.L_1727 - .L_1726)
.L_1726:
        /*000c*/ 	.word	0x00000000
        /*0010*/ 	.short	0x0002
        /*0012*/ 	.short	0x0018
        /*0014*/ 	.byte	0x00, 0xf0, 0x61, 0x00


	//----- nvinfo : EIATTR_KPARAM_INFO
	.align		4
.L_1727:
        /*0018*/ 	.byte	0x04, 0x17
        /*001a*/ 	.short	(.L_1729 - .L_1728)
.L_1728:
        /*001c*/ 	.word	0x00000000
        /*0020*/ 	.short	0x0001
        /*0022*/ 	.short	0x0008
        /*0024*/ 	.byte	0x00, 0xf0, 0x41, 0x00


	//----- nvinfo : EIATTR_KPARAM_INFO
	.align		4
.L_1729:
        /*0028*/ 	.byte	0x04, 0x17
        /*002a*/ 	.short	(.L_1731 - .L_1730)
.L_1730:
        /*002c*/ 	.word	0x00000000
        /*0030*/ 	.short	0x0000
        /*0032*/ 	.short	0x0000
        /*0034*/ 	.byte	0x00, 0xf0, 0x11, 0x00


	//----- nvinfo : EIATTR_SPARSE_MMA_MASK
	.align		4
.L_1731:
        /*0038*/ 	.byte	0x03, 0x50
        /*003a*/ 	.short	0x0000


	//----- nvinfo : EIATTR_MAXREG_COUNT
	.align		4
        /*003c*/ 	.byte	0x03, 0x1b
        /*003e*/ 	.short	0x00ff


	//----- nvinfo : EIATTR_MERCURY_ISA_VERSION
	.align		4
        /*0040*/ 	.byte	0x03, 0x5f
        /*0042*/ 	.short	0x0101


	//----- nvinfo : EIATTR_VRC_CTA_INIT_COUNT
	.align		4
        /*0044*/ 	.byte	0x02, 0x4a
	.zero		1
	.zero		1


	//----- nvinfo : EIATTR_EXIT_INSTR_OFFSETS
	.align		4
        /*0048*/ 	.byte	0x04, 0x1c
        /*004a*/ 	.short	(.L_1733 - .L_1732)


	//   ....[0]....
.L_1732:
        /*004c*/ 	.word	0x000011d0


	//   ....[1]....
        /*0050*/ 	.word	0x00001220


	//   ....[2]....
        /*0054*/ 	.word	0x00001890


	//----- nvinfo : EIATTR_MAX_THREADS
	.align		4
.L_1733:
        /*0058*/ 	.byte	0x04, 0x05
        /*005a*/ 	.short	(.L_1735 - .L_1734)
.L_1734:
        /*005c*/ 	.word	0x00000080
        /*0060*/ 	.word	0x00000001
        /*0064*/ 	.word	0x00000001


	//----- nvinfo : EIATTR_CRS_STACK_SIZE
	.align		4
.L_1735:
        /*0068*/ 	.byte	0x04, 0x1e
        /*006a*/ 	.short	(.L_1737 - .L_1736)
.L_1736:
        /*006c*/ 	.word	0x00000000


	//----- nvinfo : EIATTR_CBANK_PARAM_SIZE
	.align		4
.L_1737:
        /*0070*/ 	.byte	0x03, 0x19
        /*0072*/ 	.short	0x0030


	//----- nvinfo : EIATTR_PARAM_CBANK
	.align		4
        /*0074*/ 	.byte	0x04, 0x0a
        /*0076*/ 	.short	(.L_1739 - .L_1738)
	.align		4
.L_1738:
        /*0078*/ 	.word	index@(.nv.constant0._ZN2at6native29vectorized_elementwise_kernelILi4EZZZNS0_26logit_backward_kernel_cudaERNS_18TensorIteratorBaseERKN3c106ScalarEENKUlvE_clEvENKUlvE1_clEvEUlNS4_4HalfESA_E0_St5arrayIPcLm3EEEEviT0_T1_)
        /*007c*/ 	.short	0x0380
        /*007e*/ 	.short	0x0030


	//----- nvinfo : EIATTR_SW_WAR
	.align		4
.L_1739:
        /*0080*/ 	.byte	0x04, 0x36
        /*0082*/ 	.short	(.L_1741 - .L_1740)
.L_1740:
        /*0084*/ 	.word	0x00000008
.L_1741:


//--------------------- .nv.info._ZN2at6native29vectorized_elementwise_kernelILi8EZZZNS0_26logit_backward_kernel_cudaERNS_18TensorIteratorBaseERKN3c106ScalarEENKUlvE_clEvENKUlvE1_clEvEUlNS4_4HalfESA_E0_St5arrayIPcLm3EEEEviT0_T1_ --------------------------
	.section	.nv.info._ZN2at6native29vectorized_elementwise_kernelILi8EZZZNS0_26logit_backward_kernel_cudaERNS_18TensorIteratorBaseERKN3c106ScalarEENKUlvE_clEvENKUlvE1_clEvEUlNS4_4HalfESA_E0_St5arrayIPcLm3EEEEviT0_T1_,"",@"SHT_CUDA_INFO"
	.sectionflags	@""
	.align	4


	//----- nvinfo : EIATTR_CUDA_API_VERSION
	.align		4
        /*0000*/ 	.byte	0x04, 0x37
        /*0002*/ 	.short	(.L_1743 - .L_1742)
.L_1742:
        /*0004*/ 	.word	0x00000082


	//----- nvinfo : EIATTR_KPARAM_INFO
	.align		4
.L_1743:
        /*0008*/ 	.byte	0x04, 0x17
        /*000a*/ 	.short	(.L_1745 - .L_1744)
.L_1744:
        /*000c*/ 	.word	0x00000000
        /*0010*/ 	.short	0x0002
        /*0012*/ 	.short	0x0018
        /*0014*/ 	.byte	0x00, 0xf0, 0x61, 0x00


	//----- nvinfo : EIATTR_KPARAM_INFO
	.align		4
.L_1745:
        /*0018*/ 	.byte	0x04, 0x17
        /*001a*/ 	.short	(.L_1747 - .L_1746)
.L_1746:
        /*001c*/ 	.word	0x00000000
        /*0020*/ 	.short	0x0001
        /*0022*/ 	.short	0x0008
        /*0024*/ 	.byte	0x00, 0xf0, 0x41, 0x00


	//----- nvinfo : EIATTR_KPARAM_INFO
	.align		4
.L_1747:
        /*0028*/ 	.byte	0x04, 0x17
        /*002a*/ 	.short	(.L_1749 - .L_1748)
.L_1748:
        /*002c*/ 	.word	0x00000000
        /*0030*/ 	.short	0x0000
        /*0032*/ 	.short	0x0000
        /*0034*/ 	.byte	0x00, 0xf0, 0x11, 0x00


	//----- nvinfo : EIATTR_SPARSE_MMA_MASK
	.align		4
.L_1749:
        /*0038*/ 	.byte	0x03, 0x50
        /*003a*/ 	.short	0x0000


	//----- nvinfo : EIATTR_MAXREG_COUNT
	.align		4
        /*003c*/ 	.byte	0x03, 0x1b
        /*003e*/ 	.short	0x00ff


	//----- nvinfo : EIATTR_MERCURY_ISA_VERSION
	.align		4
        /*0040*/ 	.byte	0x03, 0x5f
        /*0042*/ 	.short	0x0101


	//----- nvinfo : EIATTR_VRC_CTA_INIT_COUNT
	.align		4
        /*0044*/ 	.byte	0x02, 0x4a
	.zero		1
	.zero		1


	//----- nvinfo : EIATTR_EXIT_INSTR_OFFSETS
	.align		4
        /*0048*/ 	.byte	0x04, 0x1c
        /*004a*/ 	.short	(.L_1751 - .L_1750)


	//   ....[0]....
.L_1750:
        /*004c*/ 	.word	0x000011d0


	//   ....[1]....
        /*0050*/ 	.word	0x00001220


	//   ....[2]....
        /*0054*/ 	.word	0x00001860


	//----- nvinfo : EIATTR_MAX_THREADS
	.align		4
.L_1751:
        /*0058*/ 	.byte	0x04, 0x05
        /*005a*/ 	.short	(.L_1753 - .L_1752)
.L_1752:
        /*005c*/ 	.word	0x00000080
        /*0060*/ 	.word	0x00000001
        /*0064*/ 	.word	0x00000001


	//----- nvinfo : EIATTR_CRS_STACK_SIZE
	.align		4
.L_1753:
        /*0068*/ 	.byte	0x04, 0x1e
        /*006a*/ 	.short	(.L_1755 - .L_1754)
.L_1754:
        /*006c*/ 	.word	0x00000000


	//----- nvinfo : EIATTR_CBANK_PARAM_SIZE
	.align		4
.L_1755:
        /*0070*/ 	.byte	0x03, 0x19
        /*0072*/ 	.short	0x0030


	//----- nvinfo : EIATTR_PARAM_CBANK
	.align		4
        /*0074*/ 	.byte	0x04, 0x0a
        /*0076*/ 	.short	(.L_1757 - .L_1756)
	.align		4
.L_1756:
        /*0078*/ 	.word	index@(.nv.constant0._ZN2at6native29vectorized_elementwise_kernelILi8EZZZNS0_26logit_backward_kernel_cudaERNS_18TensorIteratorBaseERKN3c106ScalarEENKUlvE_clEvENKUlvE1_clEvEUlNS4_4HalfESA_E0_St5arrayIPcLm3EEEEviT0_T1_)
        /*007c*/ 	.short	0x0380
        /*007e*/ 	.short	0x0030


	//----- nvinfo : EIATTR_SW_WAR
	.align		4
.L_1757:
        /*0080*/ 	.byte	0x04, 0x36
        /*0082*/ 	.short	(.L_1759 - .L_1758)
.L_1758:
        /*0084*/ 	.word	0x00000008
.L_1759:


//--------------------- .nv.info._ZN2at6native18elementwise_kernelILi128ELi4EZNS0_15gpu_kernel_implIZZZNS0_26logit_backward_kernel_cudaERNS_18TensorIteratorBaseERKN3c106ScalarEENKUlvE_clEvENKUlvE1_clEvEUlNS5_4HalfESB_E_EEvS4_RKT_EUliE_EEviT1_ --------------------------
	.section	.nv.info._ZN2at6native18elementwise_kernelILi128ELi4EZNS0_15gpu_kernel_implIZZZNS0_26logit_backward_kernel_cudaERNS_18TensorIteratorBaseERKN3c106ScalarEENKUlvE_clEvENKUlvE1_clEvEUlNS5_4HalfESB_E_EEvS4_RKT_EUliE_EEviT1_,"",@"SHT_CUDA_INFO"
	.sectionflags	@""
	.align	4


	//----- nvinfo : EIATTR_CUDA_API_VERSION
	.align		4
        /*0000*/ 	.byte	0x04, 0x37
        /*0002*/ 	.short	(.L_1761 - .L_1760)
.L_1760:
        /*0004*/ 	.word	0x00000082


	//----- nvinfo : EIATTR_KPARAM_INFO
	.align		4
.L_1761:
        /*0008*/ 	.byte	0x04, 0x17
        /*000a*/ 	.short	(.L_1763 - .L_1762)
.L_1762:
        /*000c*/ 	.word	0x00000000
        /*0010*/ 	.short	0x0001
        /*0012*/ 	.short	0x0008
        /*0014*/ 	.byte	0x00, 0xf0, 0x21, 0x0a


	//----- nvinfo : EIATTR_KPARAM_INFO
	.align		4
.L_1763:
        /*0018*/ 	.byte	0x04, 0x17
        /*001a*/ 	.short	(.L_1765 - .L_1764)
.L_1764:
        /*001c*/ 	.word	0x00000000
        /*0020*/ 	.short	0x0000
        /*0022*/ 	.short	0x0000
        /*0024*/ 	.byte	0x00, 0xf0, 0x11, 0x00


	//----- nvinfo : EIATTR_SPARSE_MMA_MASK
	.align		4
.L_1765:
        /*0028*/ 	.byte	0x03, 0x50
        /*002a*/ 	.short	0x0000


	//----- nvinfo : EIATTR_MAXREG_COUNT
	.align		4
        /*002c*/ 	.byte	0x03, 0x1b
        /*002e*/ 	.short	0x0080


	//----- nvinfo : EIATTR_EXTERNS
	.align		4
        /*0030*/ 	.byte	0x04, 0x0f
        /*0032*/ 	.short	(.L_1767 - .L_1766)


	//   ....[0]....
	.align		4
.L_1766:
        /*0034*/ 	.word	index@(__assertfail)


	//----- nvinfo : EIATTR_MERCURY_ISA_VERSION
	.align		4
.L_1767:
        /*0038*/ 	.byte	0x03, 0x5f
        /*003a*/ 	.short	0x0101


	//----- nvinfo : EIATTR_VRC_CTA_INIT_COUNT
	.align		4
        /*003c*/ 	.byte	0x02, 0x4a
	.zero		1
	.zero		1


	//----- nvinfo : EIATTR_SYSCALL_OFFSETS
	.align		4
        /*0040*/ 	.byte	0x04, 0x46
        /*0042*/ 	.short	(.L_1769 - .L_1768)


	//   ....[0]....
.L_1768:
        /*0044*/ 	.word	0x00002600


	//   ....[1]....
        /*0048*/ 	.word	0x00003580


	//   ....[2]....
        /*004c*/ 	.word	0x00004510


	//   ....[3]....
        /*0050*/ 	.word	0x00006cb0


	//   ....[4]....
        /*0054*/ 	.word	0x00007c20


	//   ....[5]....
        /*0058*/ 	.word	0x000089e0


	//   ....[6]....
        /*005c*/ 	.word	0x0000b290


	//   ....[7]....
        /*0060*/ 	.word	0x0000c200


	//   ....[8]....
        /*0064*/ 	.word	0x0000cfc0


	//   ....[9]....
        /*0068*/ 	.word	0x0000f890


	//   ....[10]....
        /*006c*/ 	.word	0x00010800


	//   ....[11]....
        /*0070*/ 	.word	0x00011590


	//----- nvinfo : EIATTR_EXIT_INSTR_OFFSETS
	.align		4
.L_1769:
        /*0074*/ 	.byte	0x04, 0x1c
        /*0076*/ 	.short	(.L_1771 - .L_1770)


	//   ....[0]....
.L_1770:
        /*0078*/ 	.word	0x0000d2a0


	//   ....[1]....
        /*007c*/ 	.word	0x00010a30


	//   ....[2]....
        /*0080*/ 	.word	0x00010a70


	//   ....[3]....
        /*0084*/ 	.word	0x00010b10


	//   ....[4]....
        /*0088*/ 	.word	0x00010b50


	//   ....[5]....
        /*008c*/ 	.word	0x00010b90


	//   ....[6]....
        /*0090*/ 	.word	0x00010c20


	//   ....[7]....
        /*0094*/ 	.word	0x00010c40


	//   ....[8]....
        /*0098*/ 	.word	0x00010ce0


	//   ....[9]....
        /*009c*/ 	.word	0x00010d30


	//   ....[10]....
        /*00a0*/ 	.word	0x00010d80


	//   ....[11]....
        /*00a4*/ 	.word	0x00010e60


	//   ....[12]....
        /*00a8*/ 	.word	0x00010fd0


	//   ....[13]....
        /*00ac*/ 	.word	0x00011140


	//   ....[14]....
        /*00b0*/ 	.word	0x000112a0


	//   ....[15]....
        /*00b4*/ 	.word	0x000112e0


	//   ....[16]....
        /*00b8*/ 	.word	0x00011320


	//   ....[17]....
        /*00bc*/ 	.word	0x000113d0


	//   ....[18]....
        /*00c0*/ 	.word	0x00011430


	//   ....[19]....
        /*00c4*/ 	.word	0x000115a0


	//   ....[20]....
        /*00c8*/ 	.word	0x000116b0


	//   ....[21]....
        /*00cc*/ 	.word	0x000117f0


	//   ....[22]....
        /*00d0*/ 	.word	0x00011830


	//----- nvinfo : EIATTR_MAX_THREADS
	.align		4
.L_1771:
        /*00d4*/ 	.byte	0x04, 0x05
        /*00d6*/ 	.short	(.L_1773 - .L_1772)
.L_1772:
        /*00d8*/ 	.word	0x00000080
        /*00dc*/ 	.word	0x00000001
        /*00e0*/ 	.word	0x00000001


	//----- nvinfo : EIATTR_CRS_STACK_SIZE
	.align		4
.L_1773:
        /*00e4*/ 	.byte	0x04, 0x1e
        /*00e6*/ 	.short	(.L_1775 - .L_1774)
.L_1774:
        /*00e8*/ 	.word	0x00000000


	//----- nvinfo : EIATTR_CBANK_PARAM_SIZE
	.align		4
.L_1775:
        /*00ec*/ 	.byte	0x03, 0x19
        /*00ee*/ 	.short	0x0290


	//----- nvinfo : EIATTR_PARAM_CBANK
	.align		4
        /*00f0*/ 	.byte	0x04, 0x0a
        /*00f2*/ 	.short	(.L_1777 - .L_1776)
	.align		4
.L_1776:
        /*00f4*/ 	.word	index@(.nv.constant0._ZN2at6native18elementwise_kernelILi128ELi4EZNS0_15gpu_kernel_implIZZZNS0_26logit_backward_kernel_cudaERNS_18TensorIteratorBaseERKN3c106ScalarEENKUlvE_clEvENKUlvE1_clEvEUlNS5_4HalfESB_E_EEvS4_RKT_EUliE_EEviT1_)
        /*00f8*/ 	.short	0x0380
        /*00fa*/ 	.short	0x0290


	//----- nvinfo : EIATTR_SW_WAR
	.align		4
.L_1777:
        /*00fc*/ 	.byte	0x04, 0x36
        /*00fe*/ 	.short	(.L_1779 - .L_1778)
.L_1778:
        /*0100*/ 	.word	0x00000008
.L_1779:


//--------------------- .nv.info._ZN2at6native27unrolled_elementwise_kernelIZZZNS0_26logit_backward_kernel_cudaERNS_18TensorIteratorBaseERKN3c106ScalarEENKUlvE_clEvENKUlvE1_clEvEUlNS4_4HalfESA_E_St5arrayIPcLm3EELi4E23TrivialOffsetCalculatorILi2EjESF_ILi1EjENS0_6memory12LoadWithCastILi2EEENSI_13StoreWithCastILi1EEEEEviT_T0_T2_T3_T4_T5_ --------------------------
	.section	.nv.info._ZN2at6native27unrolled_elementwise_kernelIZZZNS0_26logit_backward_kernel_cudaERNS_18TensorIteratorBaseERKN3c106ScalarEENKUlvE_clEvENKUlvE1_clEvEUlNS4_4HalfESA_E_St5arrayIPcLm3EELi4E23TrivialOffsetCalculatorILi2EjESF_ILi1EjENS0_6memory12LoadWithCastILi2EEENSI_13StoreWithCastILi1EEEEEviT_T0_T2_T3_T4_T5_,"",@"SHT_CUDA_INFO"
	.sectionflags	@""
	.align	4


	//----- nvinfo : EIATTR_CUDA_API_VERSION
	.align		4
        /*0000*/ 	.byte	0x04, 0x37
        /*0002*/ 	.short	(.L_1781 - .L_1780)
.L_1780:
        /*0004*/ 	.word	0x00000082


	//----- nvinfo : EIATTR_KPARAM_INFO
	.align		4
.L_1781:
        /*0008*/ 	.byte	0x04, 0x17
        /*000a*/ 	.short	(.L_1783 - .L_1782)
.L_1782:
        /*000c*/ 	.word	0x00000000
        /*0010*/ 	.short	0x0006
        /*0012*/ 	.short	0x0030
        /*0014*/ 	.byte	0x00, 0xf0, 0x21, 0x00


	//----- nvinfo : EIATTR_KPARAM_INFO
	.align		4
.L_1783:
        /*0018*/ 	.byte	0x04, 0x17
        /*001a*/ 	.short	(.L_1785 - .L_1784)
.L_1784:
        /*001c*/ 	.word	0x00000000
        /*0020*/ 	.short	0x0005
        /*0022*/ 	.short	0x0024
        /*0024*/ 	.byte	0x00, 0xf0, 0x31, 0x00


	//----- nvinfo : EIATTR_KPARAM_INFO
	.align		4
.L_1785:
        /*0028*/ 	.byte	0x04, 0x17
        /*002a*/ 	.short	(.L_1787 - .L_1786)
.L_1786:
        /*002c*/ 	.word	0x00000000
        /*0030*/ 	.short	0x0004
        /*0032*/ 	.short	0x0021
        /*0034*/ 	.byte	0x00, 0xf0, 0x05, 0x00


	//----- nvinfo : EIATTR_KPARAM_INFO
	.align		4
.L_1787:
        /*0038*/ 	.byte	0x04, 0x17
        /*003a*/ 	.short	(.L_1789 - .L_1788)
.L_1788:
        /*003c*/ 	.word	0x00000000
        /*0040*/ 	.short	0x0003
        /*0042*/ 	.short	0x0020
        /*0044*/ 	.byte	0x00, 0xf0, 0x05, 0x00


	//----- nvinfo : EIATTR_KPARAM_INFO
	.align		4
.L_1789:
        /*0048*/ 	.byte	0x04, 0x17
        /*004a*/ 	.short	(.L_1791 - .L_1790)
.L_1790:
        /*004c*/ 	.word	0x00000000
        /*0050*/ 	.short	0x0002
        /*0052*/ 	.short	0x0008
        /*0054*/ 	.byte	0x00, 0xf0, 0x61, 0x00


	//----- nvinfo : EIATTR_KPARAM_INFO
	.align		4
.L_1791:
        /*0058*/ 	.byte	0x04, 0x17
        /*005a*/ 	.short	(.L_1793 - .L_1792)
.L_1792:
        /*005c*/ 	.word	0x00000000
        /*0060*/ 	.short	0x0001
        /*0062*/ 	.short	0x0004
        /*0064*/ 	.byte	0x00, 0xf0, 0x05, 0x00


	//----- nvinfo : EIATTR_KPARAM_INFO
	.align		4
.L_1793:
        /*0068*/ 	.byte	0x04, 0x17
        /*006a*/ 	.short	(.L_1795 - .L_1794)
.L_1794:
        /*006c*/ 	.word	0x00000000
        /*0070*/ 	.short	0x0000
        /*0072*/ 	.short	0x0000
        /*0074*/ 	.byte	0x00, 0xf0, 0x11, 0x00


	//----- nvinfo : EIATTR_SPARSE_MMA_MASK
	.align		4
.L_1795:
        /*0078*/ 	.byte	0x03, 0x50
        /*007a*/ 	.short	0x0000


	//----- nvinfo : EIATTR_MAXREG_COUNT
	.align		4
        /*007c*/ 	.byte	0x03, 0x1b
        /*007e*/ 	.short	0x00ff


	//----- nvinfo : EIATTR_EXTERNS
	.align		4
        /*0080*/ 	.byte	0x04, 0x0f
        /*0082*/ 	.short	(.L_1797 - .L_1796)


	//   ....[0]....
	.align		4
.L_1796:
        /*0084*/ 	.word	index@(__assertfail)


	//----- nvinfo : EIATTR_MERCURY_ISA_VERSION
	.align		4
.L_1797:
        /*0088*/ 	.byte	0x03, 0x5f
        /*008a*/ 	.short	0x0101


	//----- nvinfo : EIATTR_VRC_CTA_INIT_COUNT
	.align		4
        /*008c*/ 	.byte	0x02, 0x4a
	.zero		1
	.zero		1


	//----- nvinfo : EIATTR_SYSCALL_OFFSETS
	.align		4
        /*0090*/ 	.byte	0x04, 0x46
        /*0092*/ 	.short	(.L_1799 - .L_1798)


	//   ....[0]....
.L_1798:
        /*0094*/ 	.word	0x00000ff0


	//   ....[1]....
        /*0098*/ 	.word	0x00002070


	//   ....[2]....
        /*009c*/ 	.word	0x00003230


	//   ....[3]....
        /*00a0*/ 	.word	0x000042b0


	//   ....[4]....
        /*00a4*/ 	.word	0x000053b0


	//   ....[5]....
        /*00a8*/ 	.word	0x00006440


	//   ....[6]....
        /*00ac*/ 	.word	0x00007540


	//   ....[7]....
        /*00b0*/ 	.word	0x000084f0


	//   ....[8]....
        /*00b4*/ 	.word	0x000098b0


	//   ....[9]....
        /*00b8*/ 	.word	0x0000a770


	//   ....[10]....
        /*00bc*/ 	.word	0x0000b6f0


	//   ....[11]....
        /*00c0*/ 	.word	0x0000c670


	//----- nvinfo : EIATTR_EXIT_INSTR_OFFSETS
	.align		4
.L_1799:
        /*00c4*/ 	.byte	0x04, 0x1c
        /*00c6*/ 	.short	(.L_1801 - .L_1800)


	//   ....[0]....
.L_1800:
        /*00c8*/ 	.word	0x0000b9c0


	//   ....[1]....
        /*00cc*/ 	.word	0x0000bb10


	//   ....[2]....
        /*00d0*/ 	.word	0x0000bb50


	//   ....[3]....
        /*00d4*/ 	.word	0x0000bbf0


	//   ....[4]....
        /*00d8*/ 	.word	0x0000bc30


	//   ....[5]....
        /*00dc*/ 	.word	0x0000bc70


	//   ....[6]....
        /*00e0*/ 	.word	0x0000bd00


	//   ....[7]....
        /*00e4*/ 	.word	0x0000bd20


	//   ....[8]....
        /*00e8*/ 	.word	0x0000bdc0


	//   ....[9]....
        /*00ec*/ 	.word	0x0000be10


	//   ....[10]....
        /*00f0*/ 	.word	0x0000be60


	//   ....[11]....
        /*00f4*/ 	.word	0x0000bf40


	//   ....[12]....
        /*00f8*/ 	.word	0x0000c0b0


	//   ....[13]....
        /*00fc*/ 	.word	0x0000c220


	//   ....[14]....
        /*0100*/ 	.word	0x0000c380


	//   ....[15]....
        /*0104*/ 	.word	0x0000c3c0


	//   ....[16]....
        /*0108*/ 	.word	0x0000c400


	//   ....[17]....
        /*010c*/ 	.word	0x0000c4b0


	//   ....[18]....
        /*0110*/ 	.word	0x0000c510


	//   ....[19]....
        /*0114*/ 	.word	0x0000c680


	//   ....[20]....
        /*0118*/ 	.word	0x0000c790


	//   ....[21]....
        /*011c*/ 	.word	0x0000c8d0


	//   ....[22]....
        /*0120*/ 	.word	0x0000c910


	//----- nvinfo : EIATTR_MAX_THREADS
	.align		4
.L_1801:
        /*0124*/ 	.byte	0x04, 0x05
        /*0126*/ 	.short	(.L_1803 - .L_1802)
.L_1802:
        /*0128*/ 	.word	0x00000080
        /*012c*/ 	.word	0x00000001
        /*0130*/ 	.word	0x00000001


	//----- nvinfo : EIATTR_CRS_STACK_SIZE
	.align		4
.L_1803:
        /*0134*/ 	.byte	0x04, 0x1e
        /*0136*/ 	.short	(.L_1805 - .L_1804)
.L_1804:
        /*0138*/ 	.word	0x00000000


	//----- nvinfo : EIATTR_CBANK_PARAM_SIZE
	.align		4
.L_1805:
        /*013c*/ 	.byte	0x03, 0x19
        /*013e*/ 	.short	0x0038


	//----- nvinfo : EIATTR_PARAM_CBANK
	.align		4
        /*0140*/ 	.byte	0x04, 0x0a
        /*0142*/ 	.short	(.L_1807 - .L_1806)
	.align		4
.L_1806:
        /*0144*/ 	.word	index@(.nv.constant0._ZN2at6native27unrolled_elementwise_kernelIZZZNS0_26logit_backward_kernel_cudaERNS_18TensorIteratorBaseERKN3c106ScalarEENKUlvE_clEvENKUlvE1_clEvEUlNS4_4HalfESA_E_St5arrayIPcLm3EELi4E23TrivialOffsetCalculatorILi2EjESF_ILi1EjENS0_6memory12LoadWithCastILi2EEENSI_13StoreWithCastILi1EEEEEviT_T0_T2_T3_T4_T5_)
        /*0148*/ 	.short	0x0380
        /*014a*/ 	.short	0x0038


	//----- nvinfo : EIATTR_SW_WAR
	.align		4
.L_1807:
        /*014c*/ 	.byte	0x04, 0x36
        /*014e*/ 	.short	(.L_1809 - .L_1808)
.L_1808:
        /*0150*/ 	.word	0x00000008
.L_1809:


//--------------------- .nv.info._ZN2at6native18elementwise_kernelILi128ELi4EZNS0_22gpu_kernel_impl_nocastIZZZNS0_26logit_backward_kernel_cudaERNS_18TensorIteratorBaseERKN3c106ScalarEENKUlvE_clEvENKUlvE1_clEvEUlNS5_4HalfESB_E_EEvS4_RKT_EUliE_EEviT1_ --------------------------
	.section	.nv.info._ZN2at6native18elementwise_kernelILi128ELi4EZNS0_22gpu_kernel_impl_nocastIZZZNS0_26logit_backward_kernel_cudaERNS_18TensorIteratorBaseERKN3c106ScalarEENKUlvE_clEvENKUlvE1_clEvEUlNS5_4HalfESB_E_EEvS4_RKT_EUliE_EEviT1_,"",@"SHT_CUDA_INFO"
	.sectionflags	@""
	.align	4


	//----- nvinfo : EIATTR_CUDA_API_VERSION
	.align		4
        /*0000*/ 	.byte	0x04, 0x37
        /*0002*/ 	.short	(.L_1811 - .L_1810)
.L_1810:
        /*0004*/ 	.word	0x00000082


	//----- nvinfo : EIATTR_KPARAM_INFO
	.align		4
.L_1811:
        /*0008*/ 	.byte	0x04, 0x17
        /*000a*/ 	.short	(.L_1813 - .L_1812)
.L_1812:
        /*000c*/ 	.word	0x00000000
        /*0010*/ 	.short	0x0001
        /*0012*/ 	.short	0x0008
        /*0014*/ 	.byte	0x00, 0xf0, 0x21, 0x0a


	//----- nvinfo : EIATTR_KPARAM_INFO
	.align		4
.L_1813:
        /*0018*/ 	.byte	0x04, 0x17
        /*001a*/ 	.short	(.L_1815 - .L_1814)
.L_1814:
        /*001c*/ 	.word	0x00000000
        /*0020*/ 	.short	0x0000
        /*0022*/ 	.short	0x0000
        /*0024*/ 	.byte	0x00, 0xf0, 0x11, 0x00


	//----- nvinfo : EIATTR_SPARSE_MMA_MASK
	.align		4
.L_1815:
        /*0028*/ 	.byte	0x03, 0x50
        /*002a*/ 	.short	0x0000


	//----- nvinfo : EIATTR_MAXREG_COUNT
	.align		4
        /*002c*/ 	.byte	0x03, 0x1b
        /*002e*/ 	.short	0x0080


	//----- nvinfo : EIATTR_MERCURY_ISA_VERSION
	.align		4
        /*0030*/ 	.byte	0x03, 0x5f
        /*0032*/ 	.short	0x0101


	//----- nvinfo : EIATTR_VRC_CTA_INIT_COUNT
	.align		4
        /*0034*/ 	.byte	0x02, 0x4a
	.zero		1
	.zero		1


	//----- nvinfo : EIATTR_EXIT_INSTR_OFFSETS
	.align		4
        /*0038*/ 	.byte	0x04, 0x1c
        /*003a*/ 	.short	(.L_1817 - .L_1816)


	//   ....[0]....
.L_1816:
        /*003c*/ 	.word	0x000004e0


	//   ....[1]....
        /*0040*/ 	.word	0x00000600


	//   ....[2]....
        /*0044*/ 	.word	0x00004cc0


	//   ....[3]....
        /*0048*/ 	.word	0x000063f0


	//----- nvinfo : EIATTR_MAX_THREADS
	.align		4
.L_1817:
        /*004c*/ 	.byte	0x04, 0x05
        /*004e*/ 	.short	(.L_1819 - .L_1818)
.L_1818:
        /*0050*/ 	.word	0x00000080
        /*0054*/ 	.word	0x00000001
        /*0058*/ 	.word	0x00000001


	//----- nvinfo : EIATTR_CRS_STACK_SIZE
	.align		4
.L_1819:
        /*005c*/ 	.byte	0x04, 0x1e
        /*005e*/ 	.short	(.L_1821 - .L_1820)
.L_1820:
        /*0060*/ 	.word	0x00000000


	//----- nvinfo : EIATTR_CBANK_PARAM_SIZE
	.align		4
.L_1821:
        /*0064*/ 	.byte	0x03, 0x19
        /*0066*/ 	.short	0x0290


	//----- nvinfo : EIATTR_PARAM_CBANK
	.align		4
        /*0068*/ 	.byte	0x04, 0x0a
        /*006a*/ 	.short	(.L_1823 - .L_1822)
	.align		4
.L_1822:
        /*006c*/ 	.word	index@(.nv.constant0._ZN2at6native18elementwise_kernelILi128ELi4EZNS0_22gpu_kernel_impl_nocastIZZZNS0_26logit_backward_kernel_cudaERNS_18TensorIteratorBaseERKN3c106ScalarEENKUlvE_clEvENKUlvE1_clEvEUlNS5_4HalfESB_E_EEvS4_RKT_EUliE_EEviT1_)
        /*0070*/ 	.short	0x0380
        /*0072*/ 	.short	0x0290


	//----- nvinfo : EIATTR_SW_WAR
	.align		4
.L_1823:
        /*0074*/ 	.byte	0x04, 0x36
        /*0076*/ 	.short	(.L_1825 - .L_1824)
.L_1824:
        /*0078*/ 	.word	0x00000008
.L_1825:


//--------------------- .nv.info._ZN2at6native27unrolled_elementwise_kernelIZZZNS0_26logit_backward_kernel_cudaERNS_18TensorIteratorBaseERKN3c106ScalarEENKUlvE_clEvENKUlvE1_clEvEUlNS4_4HalfESA_E_St5arrayIPcLm3EELi4E23TrivialOffsetCalculatorILi2EjESF_ILi1EjENS0_6memory15LoadWithoutCastENSI_16StoreWithoutCastEEEviT_T0_T2_T3_T4_T5_ --------------------------
	.section	.nv.info._ZN2at6native27unrolled_elementwise_kernelIZZZNS0_26logit_backward_kernel_cudaERNS_18TensorIteratorBaseERKN3c106ScalarEENKUlvE_clEvENKUlvE1_clEvEUlNS4_4HalfESA_E_St5arrayIPcLm3EELi4E23TrivialOffsetCalculatorILi2EjESF_ILi1EjENS0_6memory15LoadWithoutCastENSI_16StoreWithoutCastEEEviT_T0_T2_T3_T4_T5_,"",@"SHT_CUDA_INFO"
	.sectionflags	@""
	.align	4


	//----- nvinfo : EIATTR_CUDA_API_VERSION
	.align		4
        /*0000*/ 	.byte	0x04, 0x37
        /*0002*/ 	.short	(.L_1827 - .L_1826)
.L_1826:
        /*0004*/ 	.word	0x00000082


	//----- nvinfo : EIATTR_KPARAM_INFO
	.align		4
.L_1827:
        /*0008*/ 	.byte	0x04, 0x17
        /*000a*/ 	.short	(.L_1829 - .L_1828)
.L_1828:
        /*000c*/ 	.word	0x00000000
        /*0010*/ 	.short	0x0006
        /*0012*/ 	.short	0x0023
        /*0014*/ 	.byte	0x00, 0xf0, 0x05, 0x00


	//----- nvinfo : EIATTR_KPARAM_INFO
	.align		4
.L_1829:
        /*0018*/ 	.byte	0x04, 0x17
        /*001a*/ 	.short	(.L_1831 - .L_1830)
.L_1830:
        /*001c*/ 	.word	0x00000000
        /*0020*/ 	.short	0x0005
        /*0022*/ 	.short	0x0022
        /*0024*/ 	.byte	0x00, 0xf0, 0x05, 0x00


	//----- nvinfo : EIATTR_KPARAM_INFO
	.align		4
.L_1831:
        /*0028*/ 	.byte	0x04, 0x17
        /*002a*/ 	.short	(.L_1833 - .L_1832)
.L_1832:
        /*002c*/ 	.word	0x00000000
        /*0030*/ 	.short	0x0004
        /*0032*/ 	.short	0x0021
        /*0034*/ 	.byte	0x00, 0xf0, 0x05, 0x00


	//----- nvinfo : EIATTR_KPARAM_INFO
	.align		4
.L_1833:
        /*0038*/ 	.byte	0x04, 0x17
        /*003a*/ 	.short	(.L_1835 - .L_1834)
.L_1834:
        /*003c*/ 	.word	0x00000000
        /*0040*/ 	.short	0x0003
        /*0042*/ 	.short	0x0020
        /*0044*/ 	.byte	0x00, 0xf0, 0x05, 0x00


	//----- nvinfo : EIATTR_KPARAM_INFO
	.align		4
.L_1835:
        /*0048*/ 	.byte	0x04, 0x17
        /*004a*/ 	.short	(.L_1837 - .L_1836)
.L_1836:
        /*004c*/ 	.word	0x00000000
        /*0050*/ 	.short	0x0002
        /*0052*/ 	.short	0x0008
        /*0054*/ 	.byte	0x00, 0xf0, 0x61, 0x00


	//----- nvinfo : EIATTR_KPARAM_INFO
	.align		4
.L_1837:
        /*0058*/ 	.byte	0x04, 0x17
        /*005a*/ 	.short	(.L_1839 - .L_1838)
.L_1838:
        /*005c*/ 	.word	0x00000000
        /*0060*/ 	.short	0x0001
        /*0062*/ 	.short	0x0004
        /*0064*/ 	.byte	0x00, 0xf0, 0x05, 0x00


	//----- nvinfo : EIATTR_KPARAM_INFO
	.align		4
.L_1839:
        /*0068*/ 	.byte	0x04, 0x17
        /*006a*/ 	.short	(.L_1841 - .L_1840)
.L_1840:
        /*006c*/ 	.word	0x00000000
        /*0070*/ 	.short	0x0000
        /*0072*/ 	.short	0x0000
        /*0074*/ 	.byte	0x00, 0xf0, 0x11, 0x00


	//----- nvinfo : EIATTR_SPARSE_MMA_MASK
	.align		4
.L_1841:
        /*0078*/ 	.byte	0x03, 0x50
        /*007a*/ 	.short	0x0000


	//----- nvinfo : EIATTR_MAXREG_COUNT
	.align		4
        /*007c*/ 	.byte	0x03, 0x1b
        /*007e*/ 	.short	0x00ff


	//----- nvinfo : EIATTR_MERCURY_ISA_VERSION
	.align		4
        /*0080*/ 	.byte	0x03, 0x5f
        /*0082*/ 	.short	0x0101


	//----- nvinfo : EIATTR_VRC_CTA_INIT_COUNT
	.align		4
        /*0084*/ 	.byte	0x02, 0x4a
	.zero		1
	.zero		1


	//----- nvinfo : EIATTR_EXIT_INSTR_OFFSETS
	.align		4
        /*0088*/ 	.byte	0x04, 0x1c
        /*008a*/ 	.short	(.L_1843 - .L_1842)


	//   ....[0]....
.L_1842:
        /*008c*/ 	.word	0x00000850


	//   ....[1]....
        /*0090*/ 	.word	0x000008a0


	//----- nvinfo : EIATTR_MAX_THREADS
	.align		4
.L_1843:
        /*0094*/ 	.byte	0x04, 0x05
        /*0096*/ 	.short	(.L_1845 - .L_1844)
.L_1844:
        /*0098*/ 	.word	0x00000080
        /*009c*/ 	.word	0x00000001
        /*00a0*/ 	.word	0x00000001


	//----- nvinfo : EIATTR_CRS_STACK_SIZE
	.align		4
.L_1845:
        /*00a4*/ 	.byte	0x04, 0x1e
        /*00a6*/ 	.short	(.L_1847 - .L_1846)
.L_1846:
        /*00a8*/ 	.word	0x00000000


	//----- nvinfo : EIATTR_CBANK_PARAM_SIZE
	.align		4
.L_1847:
        /*00ac*/ 	.byte	0x03, 0x19
        /*00ae*/ 	.short	0x0024


	//----- nvinfo : EIATTR_PARAM_CBANK
	.align		4
        /*00b0*/ 	.byte	0x04, 0x0a
        /*00b2*/ 	.short	(.L_1849 - .L_1848)
	.align		4
.L_1848:
        /*00b4*/ 	.word	index@(.nv.constant0._ZN2at6native27unrolled_elementwise_kernelIZZZNS0_26logit_backward_kernel_cudaERNS_18TensorIteratorBaseERKN3c106ScalarEENKUlvE_clEvENKUlvE1_clEvEUlNS4_4HalfESA_E_St5arrayIPcLm3EELi4E23TrivialOffsetCalculatorILi2EjESF_ILi1EjENS0_6memory15LoadWithoutCastENSI_16StoreWithoutCastEEEviT_T0_T2_T3_T4_T5_)
        /*00b8*/ 	.short	0x0380
        /*00ba*/ 	.short	0x0024


	//----- nvinfo : EIATTR_SW_WAR
	.align		4
.L_1849:
        /*00bc*/ 	.byte	0x04, 0x36
        /*00be*/ 	.short	(.L_1851 - .L_1850)
.L_1850:
        /*00c0*/ 	.word	0x00000008
.L_1851:


//--------------------- .nv.info._ZN2at6native29vectorized_elementwise_kernelILi2EZZZNS0_26logit_backward_kernel_cudaERNS_18TensorIteratorBaseERKN3c106ScalarEENKUlvE_clEvENKUlvE1_clEvEUlNS4_4HalfESA_E_St5arrayIPcLm3EEEEviT0_T1_ --------------------------
	.section	.nv.info._ZN2at6native29vectorized_elementwise_kernelILi2EZZZNS0_26logit_backward_kernel_cudaERNS_18TensorIteratorBaseERKN3c106ScalarEENKUlvE_clEvENKUlvE1_clEvEUlNS4_4HalfESA_E_St5arrayIPcLm3EEEEviT0_T1_,"",@"SHT_CUDA_INFO"
	.sectionflags	@""
	.align	4


	//----- nvinfo : EIATTR_CUDA_API_VERSION
	.align		4
        /*0000*/ 	.byte	0x04, 0x37
        /*0002*/ 	.short	(.L_1853 - .L_1852)
.L_1852:
        /*0004*/ 	.word	0x00000082


	//----- nvinfo : EIATTR_KPARAM_INFO
	.align		4
.L_1853:
        /*0008*/ 	.byte	0x04, 0x17
        /*000a*/ 	.short	(.L_1855 - .L_1854)
.L_1854:
        /*000c*/ 	.word	0x00000000
        /*0010*/ 	.short	0x0002
        /*0012*/ 	.short	0x0008
        /*0014*/ 	.byte	0x00, 0xf0, 0x61, 0x00


	//----- nvinfo : EIATTR_KPARAM_INFO
	.align		4
.L_1855:
        /*0018*/ 	.byte	0x04, 0x17
        /*001a*/ 	.short	(.L_1857 - .L_1856)
.L_1856:
        /*001c*/ 	.word	0x00000000
        /*0020*/ 	.short	0x0001
        /*0022*/ 	.short	0x0004
        /*0024*/ 	.byte	0x00, 0xf0, 0x05, 0x00


	//----- nvinfo : EIATTR_KPARAM_INFO
	.align		4
.L_1857:
        /*0028*/ 	.byte	0x04, 0x17
        /*002a*/ 	.short	(.L_1859 - .L_1858)
.L_1858:
        /*002c*/ 	.word	0x00000000
        /*0030*/ 	.short	0x0000
        /*0032*/ 	.short	0x0000
        /*0034*/ 	.byte	0x00, 0xf0, 0x11, 0x00


	//----- nvinfo : EIATTR_SPARSE_MMA_MASK
	.align		4
.L_1859:
        /*0038*/ 	.byte	0x03, 0x50
        /*003a*/ 	.short	0x0000


	//----- nvinfo : EIATTR_MAXREG_COUNT
	.align		4
        /*003c*/ 	.byte	0x03, 0x1b
        /*003e*/ 	.short	0x00ff


	//----- nvinfo : EIATTR_MERCURY_ISA_VERSION
	.align		4
        /*0040*/ 	.byte	0x03, 0x5f
        /*0042*/ 	.short	0x0101


	//----- nvinfo : EIATTR_VRC_CTA_INIT_COUNT
	.align		4
        /*0044*/ 	.byte	0x02, 0x4a
	.zero		1
	.zero		1


	//----- nvinfo : EIATTR_EXIT_INSTR_OFFSETS
	.align		4
        /*0048*/ 	.byte	0x04, 0x1c
        /*004a*/ 	.short	(.L_1861 - .L_1860)


	//   ....[0]....
.L_1860:
        /*004c*/ 	.word	0x00001150


	//   ....[1]....
        /*0050*/ 	.word	0x000011a0


	//   ....[2]....
        /*0054*/ 	.word	0x00001870


	//----- nvinfo : EIATTR_MAX_THREADS
	.align		4
.L_1861:
        /*0058*/ 	.byte	0x04, 0x05
        /*005a*/ 	.short	(.L_1863 - .L_1862)
.L_1862:
        /*005c*/ 	.word	0x00000080
        /*0060*/ 	.word	0x00000001
        /*0064*/ 	.word	0x00000001


	//----- nvinfo : EIATTR_CRS_STACK_SIZE
	.align		4
.L_1863:
        /*0068*/ 	.byte	0x04, 0x1e
        /*006a*/ 	.short	(.L_1865 - .L_1864)
.L_1864:
        /*006c*/ 	.word	0x00000000


	//----- nvinfo : EIATTR_CBANK_PARAM_SIZE
	.align		4
.L_1865:
        /*0070*/ 	.byte	0x03, 0x19
        /*0072*/ 	.short	0x0020


	//----- nvinfo : EIATTR_PARAM_CBANK
	.align		4
        /*0074*/ 	.byte	0x04, 0x0a
        /*0076*/ 	.short	(.L_1867 - .L_1866)
	.align		4
.L_1866:
        /*0078*/ 	.word	index@(.nv.constant0._ZN2at6native29vectorized_elementwise_kernelILi2EZZZNS0_26logit_backward_kernel_cudaERNS_18TensorIteratorBaseERKN3c106ScalarEENKUlvE_clEvENKUlvE1_clEvEUlNS4_4HalfESA_E_St5arrayIPcLm3EEEEviT0_T1_)
        /*007c*/ 	.short	0x0380
        /*007e*/ 	.short	0x0020


	//----- nvinfo : EIATTR_SW_WAR
	.align		4
.L_1867:
        /*0080*/ 	.byte	0x04, 0x36
        /*0082*/ 	.short	(.L_1869 - .L_1868)
.L_1868:
        /*0084*/ 	.word	0x00000008
.L_1869:


//--------------------- .nv.info._ZN2at6native29vectorized_elementwise_kernelILi4EZZZNS0_26logit_backward_kernel_cudaERNS_18TensorIteratorBaseERKN3c106ScalarEENKUlvE_clEvENKUlvE1_clEvEUlNS4_4HalfESA_E_St5arrayIPcLm3EEEEviT0_T1_ --------------------------
	.section	.nv.info._ZN2at6native29vectorized_elementwise_kernelILi4EZZZNS0_26logit_backward_kernel_cudaERNS_18TensorIteratorBaseERKN3c106ScalarEENKUlvE_clEvENKUlvE1_clEvEUlNS4_4HalfESA_E_St5arrayIPcLm3EEEEviT0_T1_,"",@"SHT_CUDA_INFO"
	.sectionflags	@""
	.align	4


	//----- nvinfo : EIATTR_CUDA_API_VERSION
	.align		4
        /*0000*/ 	.byte	0x04, 0x37
        /*0002*/ 	.short	(.L_1871 - .L_1870)
.L_1870:
        /*0004*/ 	.word	0x00000082


	//----- nvinfo : EIATTR_KPARAM_INFO
	.align		4
.L_1871:
        /*0008*/ 	.byte	0x04, 0x17
        /*000a*/ 	.short	(.L_1873 - .L_1872)
.L_1872:
        /*000c*/ 	.word	0x00000000
        /*0010*/ 	.short	0x0002
        /*0012*/ 	.short	0x0008
        /*0014*/ 	.byte	0x00, 0xf0, 0x61, 0x00


	//----- nvinfo : EIATTR_KPARAM_INFO
	.align		4
.L_1873:
        /*0018*/ 	.byte	0x04, 0x17
        /*001a*/ 	.short	(.L_1875 - .L_1874)
.L_1874:
        /*001c*/ 	.word	0x00000000
        /*0020*/ 	.short	0x0001
        /*0022*/ 	.short	0x0004
        /*0024*/ 	.byte	0x00, 0xf0, 0x05, 0x00


	//----- nvinfo : EIATTR_KPARAM_INFO
	.align		4
.L_1875:
        /*0028*/ 	.byte	0x04, 0x17
        /*002a*/ 	.short	(.L_1877 - .L_1876)
.L_1876:
        /*002c*/ 	.word	0x00000000
        /*0030*/ 	.short	0x0000
        /*0032*/ 	.short	0x0000
        /*0034*/ 	.byte	0x00, 0xf0, 0x11, 0x00


	//----- nvinfo : EIATTR_SPARSE_MMA_MASK
	.align		4
.L_1877:
        /*0038*/ 	.byte	0x03, 0x50
        /*003a*/ 	.short	0x0000


	//----- nvinfo : EIATTR_MAXREG_COUNT
	.align		4
        /*003c*/ 	.byte	0x03, 0x1b
        /*003e*/ 	.short	0x00ff


	//----- nvinfo : EIATTR_MERCURY_ISA_VERSION
	.align		4
        /*0040*/ 	.byte	0x03, 0x5f
        /*0042*/ 	.short	0x0101


	//----- nvinfo : EIATTR_VRC_CTA_INIT_COUNT
	.align		4
        /*0044*/ 	.byte	0x02, 0x4a
	.zero		1
	.zero		1


	//----- nvinfo : EIATTR_EXIT_INSTR_OFFSETS
	.align		4
        /*0048*/ 	.byte	0x04, 0x1c
        /*004a*/ 	.short	(.L_1879 - .L_1878)


	//   ....[0]....
.L_1878:
        /*004c*/ 	.word	0x00001150


	//   ....[1]....
        /*0050*/ 	.word	0x000011a0


	//   ....[2]....
        /*0054*/ 	.word	0x00001810


	//----- nvinfo : EIATTR_MAX_THREADS
	.align		4
.L_1879:
        /*0058*/ 	.byte	0x04, 0x05
        /*005a*/ 	.short	(.L_1881 - .L_1880)
.L_1880:
        /*005c*/ 	.word	0x00000080
        /*0060*/ 	.word	0x00000001
        /*0064*/ 	.word	0x00000001


	//----- nvinfo : EIATTR_CRS_STACK_SIZE
	.align		4
.L_1881:
        /*0068*/ 	.byte	0x04, 0x1e
        /*006a*/ 	.short	(.L_1883 - .L_1882)
.L_1882:
        /*006c*/ 	.word	0x00000000


	//----- nvinfo : EIATTR_CBANK_PARAM_SIZE
	.align		4
.L_1883:
        /*0070*/ 	.byte	0x03, 0x19
        /*0072*/ 	.short	0x0020


	//----- nvinfo : EIATTR_PARAM_CBANK
	.align		4
        /*0074*/ 	.byte	0x04, 0x0a
        /*0076*/ 	.short	(.L_1885 - .L_1884)
	.align		4
.L_1884:
        /*0078*/ 	.word	index@(.nv.constant0._ZN2at6native29vectorized_elementwise_kernelILi4EZZZNS0_26logit_backward_kernel_cudaERNS_18TensorIteratorBaseERKN3c106ScalarEENKUlvE_clEvENKUlvE1_clEvEUlNS4_4HalfESA_E_St5arrayIPcLm3EEEEviT0_T1_)
        /*007c*/ 	.short	0x0380
        /*007e*/ 	.short	0x0020


	//----- nvinfo : EIATTR_SW_WAR
	.align		4
.L_1885:
        /*0080*/ 	.byte	0x04, 0x36
        /*0082*/ 	.short	(.L_1887 - .L_1886)
.L_1886:
        /*0084*/ 	.word	0x00000008
.L_1887:


//--------------------- .nv.info._ZN2at6native29vectorized_elementwise_kernelILi8EZZZNS0_26logit_backward_kernel_cudaERNS_18TensorIteratorBaseERKN3c106ScalarEENKUlvE_clEvENKUlvE1_clEvEUlNS4_4HalfESA_E_St5arrayIPcLm3EEEEviT0_T1_ --------------------------
	.section	.nv.info._ZN2at6native29vectorized_elementwise_kernelILi8EZZZNS0_26logit_backward_kernel_cudaERNS_18TensorIteratorBaseERKN3c106ScalarEENKUlvE_clEvENKUlvE1_clEvEUlNS4_4HalfESA_E_St5arrayIPcLm3EEEEviT0_T1_,"",@"SHT_CUDA_INFO"
	.sectionflags	@""
	.align	4


	//----- nvinfo : EIATTR_CUDA_API_VERSION
	.align		4
        /*0000*/ 	.byte	0x04, 0x37
        /*0002*/ 	.short	(.L_1889 - .L_1888)
.L_1888:
        /*0004*/ 	.word	0x00000082


	//----- nvinfo : EIATTR_KPARAM_INFO
	.align		4
.L_1889:
        /*0008*/ 	.byte	0x04, 0x17
        /*000a*/ 	.short	(.L_1891 - .L_1890)
.L_1890:
        /*000c*/ 	.word	0x00000000
        /*0010*/ 	.short	0x0002
        /*0012*/ 	.short	0x0008
        /*0014*/ 	.byte	0x00, 0xf0, 0x61, 0x00


	//----- nvinfo : EIATTR_KPARAM_INFO
	.align		4
.L_1891:
        /*0018*/ 	.byte	0x04, 0x17
        /*001a*/ 	.short	(.L_1893 - .L_1892)
.L_1892:
        /*001c*/ 	.word	0x00000000
        /*0020*/ 	.short	0x0001
        /*0022*/ 	.short	0x0004
        /*0024*/ 	.byte	0x00, 0xf0, 0x05, 0x00


	//----- nvinfo : EIATTR_KPARAM_INFO
	.align		4
.L_1893:
        /*0028*/ 	.byte	0x04, 0x17
        /*002a*/ 	.short	(.L_1895 - .L_1894)
.L_1894:
        /*002c*/ 	.word	0x00000000
        /*0030*/ 	.short	0x0000
        /*0032*/ 	.short	0x0000
        /*0034*/ 	.byte	0x00, 0xf0, 0x11, 0x00


	//----- nvinfo : EIATTR_SPARSE_MMA_MASK
	.align		4
.L_1895:
        /*0038*/ 	.byte	0x03, 0x50
        /*003a*/ 	.short	0x0000


	//----- nvinfo : EIATTR_MAXREG_COUNT
	.align		4
        /*003c*/ 	.byte	0x03, 0x1b
        /*003e*/ 	.short	0x00ff


	//----- nvinfo : EIATTR_MERCURY_ISA_VERSION
	.align		4
        /*0040*/ 	.byte	0x03, 0x5f
        /*0042*/ 	.short	0x0101


	//----- nvinfo : EIATTR_VRC_CTA_INIT_COUNT
	.align		4
        /*0044*/ 	.byte	0x02, 0x4a
	.zero		1
	.zero		1


	//----- nvinfo : EIATTR_EXIT_INSTR_OFFSETS
	.align		4
        /*0048*/ 	.byte	0x04, 0x1c
        /*004a*/ 	.short	(.L_1897 - .L_1896)


	//   ....[0]....
.L_1896:
        /*004c*/ 	.word	0x00001150


	//   ....[1]....
        /*0050*/ 	.word	0x000011a0


	//   ....[2]....
        /*0054*/ 	.word	0x000017e0


	//----- nvinfo : EIATTR_MAX_THREADS
	.align		4
.L_1897:
        /*0058*/ 	.byte	0x04, 0x05
        /*005a*/ 	.short	(.L_1899 - .L_1898)
.L_1898:
        /*005c*/ 	.word	0x00000080
        /*0060*/ 	.word	0x00000001
        /*0064*/ 	.word	0x00000001


	//----- nvinfo : EIATTR_CRS_STACK_SIZE
	.align		4
.L_1899:
        /*0068*/ 	.byte	0x04, 0x1e
        /*006a*/ 	.short	(.L_1901 - .L_1900)
.L_1900:
        /*006c*/ 	.word	0x00000000


	//----- nvinfo : EIATTR_CBANK_PARAM_SIZE
	.align		4
.L_1901:
        /*0070*/ 	.byte	0x03, 0x19
        /*0072*/ 	.short	0x0020


	//----- nvinfo : EIATTR_PARAM_CBANK
	.align		4
        /*0074*/ 	.byte	0x04, 0x0a
        /*0076*/ 	.short	(.L_1903 - .L_1902)
	.align		4
.L_1902:
        /*0078*/ 	.word	index@(.nv.constant0._ZN2at6native29vectorized_elementwise_kernelILi8EZZZNS0_26logit_backward_kernel_cudaERNS_18TensorIteratorBaseERKN3c106ScalarEENKUlvE_clEvENKUlvE1_clEvEUlNS4_4HalfESA_E_St5arrayIPcLm3EEEEviT0_T1_)
        /*007c*/ 	.short	0x0380
        /*007e*/ 	.short	0x0020


	//----- nvinfo : EIATTR_SW_WAR
	.align		4
.L_1903:
        /*0080*/ 	.byte	0x04, 0x36
        /*0082*/ 	.short	(.L_1905 - .L_1904)
.L_1904:
        /*0084*/ 	.word	0x00000008
.L_1905:


//--------------------- .nv.info._ZN2at6native18elementwise_kernelILi128ELi4EZNS0_15gpu_kernel_implIZZZNS0_26logit_backward_kernel_cudaERNS_18TensorIteratorBaseERKN3c106ScalarEENKUlvE_clEvENKUlvE0_clEvEUlffE0_EEvS4_RKT_EUliE_EEviT1_ --------------------------
	.section	.nv.info._ZN2at6native18elementwise_kernelILi128ELi4EZNS0_15gpu_kernel_implIZZZNS0_26logit_backward_kernel_cudaERNS_18TensorIteratorBaseERKN3c106ScalarEENKUlvE_clEvENKUlvE0_clEvEUlffE0_EEvS4_RKT_EUliE_EEviT1_,"",@"SHT_CUDA_INFO"
	.sectionflags	@""
	.align	4


	//----- nvinfo : EIATTR_CUDA_API_VERSION
	.align		4
        /*0000*/ 	.byte	0x04, 0x37
        /*0002*/ 	.short	(.L_1907 - .L_1906)
.L_1906:
        /*0004*/ 	.word	0x00000082


	//----- nvinfo : EIATTR_KPARAM_INFO
	.align		4
.L_1907:
        /*0008*/ 	.byte	0x04, 0x17
        /*000a*/ 	.short	(.L_1909 - .L_1908)
.L_1908:
        /*000c*/ 	.word	0x00000000
        /*0010*/ 	.short	0x0001
        /*0012*/ 	.short	0x0008
        /*0014*/ 	.byte	0x00, 0xf0, 0x61, 0x0a


	//----- nvinfo : EIATTR_KPARAM_INFO
	.align		4
.L_1909:
        /*0018*/ 	.byte	0x04, 0x17
        /*001a*/ 	.short	(.L_1911 - .L_1910)
.L_1910:
        /*001c*/ 	.word	0x00000000
        /*0020*/ 	.short	0x0000
        /*0022*/ 	.short	0x0000
        /*0024*/ 	.byte	0x00, 0xf0, 0x11, 0x00


	//----- nvinfo : EIATTR_SPARSE_MMA_MASK
	.align		4
.L_1911:
        /*0028*/ 	.byte	0x03, 0x50
        /*002a*/ 	.short	0x0000


	//----- nvinfo : EIATTR_MAXREG_COUNT
	.align		4
        /*002c*/ 	.byte	0x03, 0x1b
        /*002e*/ 	.short	0x0080


	//----- nvinfo : EIATTR_EXTERNS
	.align		4
        /*0030*/ 	.byte	0x04, 0x0f
        /*0032*/ 	.short	(.L_1913 - .L_1912)


	//   ....[0]....
	.align		4
.L_1912:
        /*0034*/ 	.word	index@(__assertfail)


	//----- nvinfo : EIATTR_MERCURY_ISA_VERSION
	.align		4
.L_1913:
        /*0038*/ 	.byte	0x03, 0x5f
        /*003a*/ 	.short	0x0101


	//----- nvinfo : EIATTR_VRC_CTA_INIT_COUNT
	.align		4
        /*003c*/ 	.byte	0x02, 0x4a
	.zero		1
	.zero		1


	//----- nvinfo : EIATTR_SYSCALL_OFFSETS
	.align		4
        /*0040*/ 	.byte	0x04, 0x46
        /*0042*/ 	.short	(.L_1915 - .L_1914)


	//   ....[0]....
.L_1914:
        /*0044*/ 	.word	0x00002420


	//   ....[1]....
        /*0048*/ 	.word	0x00003210


	//   ....[2]....
        /*004c*/ 	.word	0x00004050


	//   ....[3]....
        /*0050*/ 	.word	0x00006590


	//   ....[4]....
        /*0054*/ 	.word	0x00007380


	//   ....[5]....
        /*0058*/ 	.word	0x00008020


	//   ....[6]....
        /*005c*/ 	.word	0x0000a670


	//   ....[7]....
        /*0060*/ 	.word	0x0000b460


	//   ....[8]....
        /*0064*/ 	.word	0x0000c100


	//   ....[9]....
        /*0068*/ 	.word	0x0000e770


	//   ....[10]....
        /*006c*/ 	.word	0x0000f560


	//   ....[11]....
        /*0070*/ 	.word	0x000101d0


	//----- nvinfo : EIATTR_EXIT_INSTR_OFFSETS
	.align		4
.L_1915:
        /*0074*/ 	.byte	0x04, 0x1c
        /*0076*/ 	.short	(.L_1917 - .L_1916)


	//   ....[0]....
.L_1916:
        /*0078*/ 	.word	0x0000c3b0


	//   ....[1]....
        /*007c*/ 	.word	0x0000f750


	//   ....[2]....
        /*0080*/ 	.word	0x0000f790


	//   ....[3]....
        /*0084*/ 	.word	0x0000f820


	//   ....[4]....
        /*0088*/ 	.word	0x0000f850


	//   ....[5]....
        /*008c*/ 	.word	0x0000f880


	//   ....[6]....
        /*0090*/ 	.word	0x0000f900


	//   ....[7]....
        /*0094*/ 	.word	0x0000f930


	//   ....[8]....
        /*0098*/ 	.word	0x0000f9c0


	//   ....[9]....
        /*009c*/ 	.word	0x0000fa00


	//   ....[10]....
        /*00a0*/ 	.word	0x0000fa40


	//   ....[11]....
        /*00a4*/ 	.word	0x0000fb10


	//   ....[12]....
        /*00a8*/ 	.word	0x0000fc70


	//   ....[13]....
        /*00ac*/ 	.word	0x0000fdd0


	//   ....[14]....
        /*00b0*/ 	.word	0x0000ff20


	//   ....[15]....
        /*00b4*/ 	.word	0x0000ff50


	//   ....[16]....
        /*00b8*/ 	.word	0x0000ff80


	//   ....[17]....
        /*00bc*/ 	.word	0x00010020


	//   ....[18]....
        /*00c0*/ 	.word	0x00010070


	//   ....[19]....
        /*00c4*/ 	.word	0x000101e0


	//   ....[20]....
        /*00c8*/ 	.word	0x000102e0


	//   ....[21]....
        /*00cc*/ 	.word	0x00010410


	//   ....[22]....
        /*00d0*/ 	.word	0x00010440


	//----- nvinfo : EIATTR_MAX_THREADS
	.align		4
.L_1917:
        /*00d4*/ 	.byte	0x04, 0x05
        /*00d6*/ 	.short	(.L_1919 - .L_1918)
.L_1918:
        /*00d8*/ 	.word	0x00000080
        /*00dc*/ 	.word	0x00000001
        /*00e0*/ 	.word	0x00000001


	//----- nvinfo : EIATTR_CRS_STACK_SIZE
	.align		4
.L_1919:
        /*00e4*/ 	.byte	0x04, 0x1e
        /*00e6*/ 	.short	(.L_1921 - .L_1920)
.L_1920:
        /*00e8*/ 	.word	0x00000000


	//----- nvinfo : EIATTR_CBANK_PARAM_SIZE
	.align		4
.L_1921:
        /*00ec*/ 	.byte	0x03, 0x19
        /*00ee*/ 	.short	0x02a0


	//----- nvinfo : EIATTR_PARAM_CBANK
	.align		4
        /*00f0*/ 	.byte	0x04, 0x0a
        /*00f2*/ 	.short	(.L_1923 - .L_1922)
	.align		4
.L_1922:
        /*00f4*/ 	.word	index@(.nv.constant0._ZN2at6native18elementwise_kernelILi128ELi4EZNS0_15gpu_kernel_implIZZZNS0_26logit_backward_kernel_cudaERNS_18TensorIteratorBaseERKN3c106ScalarEENKUlvE_clEvENKUlvE0_clEvEUlffE0_EEvS4_RKT_EUliE_EEviT1_)
        /*00f8*/ 	.short	0x0380
        /*00fa*/ 	.short	0x02a0


	//----- nvinfo : EIATTR_SW_WAR
	.align		4
.L_1923:
        /*00fc*/ 	.byte	0x04, 0x36
        /*00fe*/ 	.short	(.L_1925 - .L_1924)
.L_1924:
        /*0100*/ 	.word	0x00000008
.L_1925:


//--------------------- .nv.info._ZN2at6native27unrolled_elementwise_kernelIZZZNS0_26logit_backward_kernel_cudaERNS_18TensorIteratorBaseERKN3c106ScalarEENKUlvE_clEvENKUlvE0_clEvEUlffE0_St5arrayIPcLm3EELi4E23TrivialOffsetCalculatorILi2EjESE_ILi1EjENS0_6memory12LoadWithCastILi2EEENSH_13StoreWithCastILi1EEEEEviT_T0_T2_T3_T4_T5_ --------------------------
	.section	.nv.info._ZN2at6native27unrolled_elementwise_kernelIZZZNS0_26logit_backward_kernel_cudaERNS_18TensorIteratorBaseERKN3c106ScalarEENKUlvE_clEvENKUlvE0_clEvEUlffE0_St5arrayIPcLm3EELi4E23TrivialOffsetCalculatorILi2EjESE_ILi1EjENS0_6memory12LoadWithCastILi2EEENSH_13StoreWithCastILi1EEEEEviT_T0_T2_T3_T4_T5_,"",@"SHT_CUDA_INFO"
	.sectionflags	@""
	.align	4


	//----- nvinfo : EIATTR_CUDA_API_VERSION
	.align		4
        /*0000*/ 	.byte	0x04, 0x37
        /*0002*/ 	.short	(.L_1927 - .L_1926)
.L_1926:
        /*0004*/ 	.word	0x00000082


	//----- nvinfo : EIATTR_KPARAM_INFO
	.align		4
.L_1927:
        /*0008*/ 	.byte	0x04, 0x17
        /*000a*/ 	.short	(.L_1929 - .L_1928)
.L_1928:
        /*000c*/ 	.word	0x00000000
        /*0010*/ 	.short	0x0006
        /*0012*/ 	.short	0x0040
        /*0014*/ 	.byte	0x00, 0xf0, 0x21, 0x00


	//----- nvinfo : EIATTR_KPARAM_INFO
	.align		4
.L_1929:
        /*0018*/ 	.byte	0x04, 0x17
        /*001a*/ 	.short	(.L_1931 - .L_1930)
.L_1930:
        /*001c*/ 	.word	0x00000000
        /*0020*/ 	.short	0x0005
        /*0022*/ 	.short	0x0034
        /*0024*/ 	.byte	0x00, 0xf0, 0x31, 0x00


	//----- nvinfo : EIATTR_KPARAM_INFO
	.align		4
.L_1931:
        /*0028*/ 	.byte	0x04, 0x17
        /*002a*/ 	.short	(.L_1933 - .L_1932)
.L_1932:
        /*002c*/ 	.word	0x00000000
        /*0030*/ 	.short	0x0004
        /*0032*/ 	.short	0x0031
        /*0034*/ 	.byte	0x00, 0xf0, 0x05, 0x00


	//----- nvinfo : EIATTR_KPARAM_INFO
	.align		4
.L_1933:
        /*0038*/ 	.byte	0x04, 0x17
        /*003a*/ 	.short	(.L_1935 - .L_1934)
.L_1934:
        /*003c*/ 	.word	0x00000000
        /*0040*/ 	.short	0x0003
        /*0042*/ 	.short	0x0030
        /*0044*/ 	.byte	0x00, 0xf0, 0x05, 0x00


	//----- nvinfo : EIATTR_KPARAM_INFO
	.align		4
.L_1935:
        /*0048*/ 	.byte	0x04, 0x17
        /*004a*/ 	.short	(.L_1937 - .L_1936)
.L_1936:
        /*004c*/ 	.word	0x00000000
        /*0050*/ 	.short	0x0002
        /*0052*/ 	.short	0x0018
        /*0054*/ 	.byte	0x00, 0xf0, 0x61, 0x00


	//----- nvinfo : EIATTR_KPARAM_INFO
	.align		4
.L_1937:
        /*0058*/ 	.byte	0x04, 0x17
        /*005a*/ 	.short	(.L_1939 - .L_1938)
.L_1938:
        /*005c*/ 	.word	0x00000000
        /*0060*/ 	.short	0x0001
        /*0062*/ 	.short	0x0008
        /*0064*/ 	.byte	0x00, 0xf0, 0x41, 0x00


	//----- nvinfo : EIATTR_KPARAM_INFO
	.align		4
.L_1939:
        /*0068*/ 	.byte	0x04, 0x17
        /*006a*/ 	.short	(.L_1941 - .L_1940)
.L_1940:
        /*006c*/ 	.word	0x00000000
        /*0070*/ 	.short	0x0000
        /*0072*/ 	.short	0x0000
        /*0074*/ 	.byte	0x00, 0xf0, 0x11, 0x00


	//----- nvinfo : EIATTR_SPARSE_MMA_MASK
	.align		4
.L_1941:
        /*0078*/ 	.byte	0x03, 0x50
        /*007a*/ 	.short	0x0000


	//----- nvinfo : EIATTR_MAXREG_COUNT
	.align		4
        /*007c*/ 	.byte	0x03, 0x1b
        /*007e*/ 	.short	0x00ff


	//----- nvinfo : EIATTR_EXTERNS
	.align		4
        /*0080*/ 	.byte	0x04, 0x0f
        /*0082*/ 	.short	(.L_1943 - .L_1942)


	//   ....[0]....
	.align		4
.L_1942:
        /*0084*/ 	.word	index@(__assertfail)


	//----- nvinfo : EIATTR_MERCURY_ISA_VERSION
	.align		4
.L_1943:
        /*0088*/ 	.byte	0x03, 0x5f
        /*008a*/ 	.short	0x0101


	//----- nvinfo : EIATTR_VRC_CTA_INIT_COUNT
	.align		4
        /*008c*/ 	.byte	0x02, 0x4a
	.zero		1
	.zero		1


	//----- nvinfo : EIATTR_SYSCALL_OFFSETS
	.align		4
        /*0090*/ 	.byte	0x04, 0x46
        /*0092*/ 	.short	(.L_1945 - .L_1944)


	//   ....[0]....
.L_1944:
        /*0094*/ 	.word	0x00000df0


	//   ....[1]....
        /*0098*/ 	.word	0x00001c00


	//   ....[2]....
        /*009c*/ 	.word	0x00002b10


	//   ....[3]....
        /*00a0*/ 	.word	0x00003930


	//   ....[4]....
        /*00a4*/ 	.word	0x000047d0


	//   ....[5]....
        /*00a8*/ 	.word	0x000055f0


	//   ....[6]....
        /*00ac*/ 	.word	0x00006480


	//   ....[7]....
        /*00b0*/ 	.word	0x00007270


	//   ....[8]....
        /*00b4*/ 	.word	0x00008490


	//   ....[9]....
        /*00b8*/ 	.word	0x00009230


	//   ....[10]....
        /*00bc*/ 	.word	0x0000a090


	//   ....[11]....
        /*00c0*/ 	.word	0x0000aef0


	//----- nvinfo : EIATTR_EXIT_INSTR_OFFSETS
	.align		4
.L_1945:
        /*00c4*/ 	.byte	0x04, 0x1c
        /*00c6*/ 	.short	(.L_1947 - .L_1946)


	//   ....[0]....
.L_1946:
        /*00c8*/ 	.word	0x0000a330


	//   ....[1]....
        /*00cc*/ 	.word	0x0000a470


	//   ....[2]....
        /*00d0*/ 	.word	0x0000a4b0


	//   ....[3]....
        /*00d4*/ 	.word	0x0000a540


	//   ....[4]....
        /*00d8*/ 	.word	0x0000a570


	//   ....[5]....
        /*00dc*/ 	.word	0x0000a5a0


	//   ....[6]....
        /*00e0*/ 	.word	0x0000a620


	//   ....[7]....
        /*00e4*/ 	.word	0x0000a650


	//   ....[8]....
        /*00e8*/ 	.word	0x0000a6e0


	//   ....[9]....
        /*00ec*/ 	.word	0x0000a720


	//   ....[10]....
        /*00f0*/ 	.word	0x0000a760


	//   ....[11]....
        /*00f4*/ 	.word	0x0000a830


	//   ....[12]....
        /*00f8*/ 	.word	0x0000a990


	//   ....[13]....
        /*00fc*/ 	.word	0x0000aaf0


	//   ....[14]....
        /*0100*/ 	.word	0x0000ac40


	//   ....[15]....
        /*0104*/ 	.word	0x0000ac70


	//   ....[16]....
        /*0108*/ 	.word	0x0000aca0


	//   ....[17]....
        /*010c*/ 	.word	0x0000ad40


	//   ....[18]....
        /*0110*/ 	.word	0x0000ad90


	//   ....[19]....
        /*0114*/ 	.word	0x0000af00


	//   ....[20]....
        /*0118*/ 	.word	0x0000b000


	//   ....[21]....
        /*011c*/ 	.word	0x0000b130


	//   ....[22]....
        /*0120*/ 	.word	0x0000b160


	//----- nvinfo : EIATTR_MAX_THREADS
	.align		4
.L_1947:
        /*0124*/ 	.byte	0x04, 0x05
        /*0126*/ 	.short	(.L_1949 - .L_1948)
.L_1948:
        /*0128*/ 	.word	0x00000080
        /*012c*/ 	.word	0x00000001
        /*0130*/ 	.word	0x00000001


	//----- nvinfo : EIATTR_CRS_STACK_SIZE
	.align		4
.L_1949:
        /*0134*/ 	.byte	0x04, 0x1e
        /*0136*/ 	.short	(.L_1951 - .L_1950)
.L_1950:
        /*0138*/ 	.word	0x00000000


	//----- nvinfo : EIATTR_CBANK_PARAM_SIZE
	.align		4
.L_1951:
        /*013c*/ 	.byte	0x03, 0x19
        /*013e*/ 	.short	0x0048


	//----- nvinfo : EIATTR_PARAM_CBANK
	.align		4
        /*0140*/ 	.byte	0x04, 0x0a
        /*0142*/ 	.short	(.L_1953 - .L_1952)
	.align		4
.L_1952:
        /*0144*/ 	.word	index@(.nv.constant0._ZN2at6native27unrolled_elementwise_kernelIZZZNS0_26logit_backward_kernel_cudaERNS_18TensorIteratorBaseERKN3c106ScalarEENKUlvE_clEvENKUlvE0_clEvEUlffE0_St5arrayIPcLm3EELi4E23TrivialOffsetCalculatorILi2EjESE_ILi1EjENS0_6memory12LoadWithCastILi2EEENSH_13StoreWithCastILi1EEEEEviT_T0_T2_T3_T4_T5_)
        /*0148*/ 	.short	0x0380
        /*014a*/ 	.short	0x0048


	//----- nvinfo : EIATTR_SW_WAR
	.align		4
.L_1953:
        /*014c*/ 	.byte	0x04, 0x36
        /*014e*/ 	.short	(.L_1955 - .L_1954)
.L_1954:
        /*0150*/ 	.word	0x00000008
.L_1955:


//--------------------- .nv.info._ZN2at6native18elementwise_kernelILi128ELi2EZNS0_22gpu_kernel_impl_nocastIZZZNS0_26logit_backward_kernel_cudaERNS_18TensorIteratorBaseERKN3c106ScalarEENKUlvE_clEvENKUlvE0_clEvEUlffE0_EEvS4_RKT_EUliE_EEviT1_ --------------------------
	.section	.nv.info._ZN2at6native18elementwise_kernelILi128ELi2EZNS0_22gpu_kernel_impl_nocastIZZZNS0_26logit_backward_kernel_cudaERNS_18TensorIteratorBaseERKN3c106ScalarEENKUlvE_clEvENKUlvE0_clEvEUlffE0_EEvS4_RKT_EUliE_EEviT1_,"",@"SHT_CUDA_INFO"
	.sectionflags	@""
	.align	4


	//----- nvinfo : EIATTR_CUDA_API_VERSION
	.align		4
        /*0000*/ 	.byte	0x04, 0x37
        /*0002*/ 	.short	(.L_1957 - .L_1956)
.L_1956:
        /*0004*/ 	.word	0x00000082


	//----- nvinfo : EIATTR_KPARAM_INFO
	.align		4
.L_1957:
        /*0008*/ 	.byte	0x04, 0x17
        /*000a*/ 	.short	(.L_1959 - .L_1958)
.L_1958:
        /*000c*/ 	.word	0x00000000
        /*0010*/ 	.short	0x0001
        /*0012*/ 	.short	0x0008
        /*0014*/ 	.byte	0x00, 0xf0, 0x41, 0x0a


	//----- nvinfo : EIATTR_KPARAM_INFO
	.align		4
.L_1959:
        /*0018*/ 	.byte	0x04, 0x17
        /*001a*/ 	.short	(.L_1961 - .L_1960)
.L_1960:
        /*001c*/ 	.word	0x00000000
        /*0020*/ 	.short	0x0000
        /*0022*/ 	.short	0x0000
        /*0024*/ 	.byte	0x00, 0xf0, 0x11, 0x00


	//----- nvinfo : EIATTR_SPARSE_MMA_MASK
	.align		4
.L_1961:
        /*0028*/ 	.byte	0x03, 0x50
        /*002a*/ 	.short	0x0000


	//----- nvinfo : EIATTR_MAXREG_COUNT
	.align		4
        /*002c*/ 	.byte	0x03, 0x1b
        /*002e*/ 	.short	0x0080


	//----- nvinfo : EIATTR_MERCURY_ISA_VERSION
	.align		4
        /*0030*/ 	.byte	0x03, 0x5f
        /*0032*/ 	.short	0x0101


	//----- nvinfo : EIATTR_VRC_CTA_INIT_COUNT
	.align		4
        /*0034*/ 	.byte	0x02, 0x4a
	.zero		1
	.zero		1


	//----- nvinfo : EIATTR_EXIT_INSTR_OFFSETS
	.align		4
        /*0038*/ 	.byte	0x04, 0x1c
        /*003a*/ 	.short	(.L_1963 - .L_1962)


	//   ....[0]....
.L_1962:
        /*003c*/ 	.word	0x00000200


	//   ....[1]....
        /*0040*/ 	.word	0x00000310


	//   ....[2]....
        /*0044*/ 	.word	0x00001ad0


	//   ....[3]....
        /*0048*/ 	.word	0x000031e0


	//----- nvinfo : EIATTR_MAX_THREADS
	.align		4
.L_1963:
        /*004c*/ 	.byte	0x04, 0x05
        /*004e*/ 	.short	(.L_1965 - .L_1964)
.L_1964:
        /*0050*/ 	.word	0x00000080
        /*0054*/ 	.word	0x00000001
        /*0058*/ 	.word	0x00000001


	//----- nvinfo : EIATTR_CRS_STACK_SIZE
	.align		4
.L_1965:
        /*005c*/ 	.byte	0x04, 0x1e
        /*005e*/ 	.short	(.L_1967 - .L_1966)
.L_1966:
        /*0060*/ 	.word	0x00000000


	//----- nvinfo : EIATTR_CBANK_PARAM_SIZE
	.align		4
.L_1967:
        /*0064*/ 	.byte	0x03, 0x19
        /*0066*/ 	.short	0x0298


	//----- nvinfo : EIATTR_PARAM_CBANK
	.align		4
        /*0068*/ 	.byte	0x04, 0x0a
        /*006a*/ 	.short	(.L_1969 - .L_1968)
	.align		4
.L_1968:
        /*006c*/ 	.word	index@(.nv.constant0._ZN2at6native18elementwise_kernelILi128ELi2EZNS0_22gpu_kernel_impl_nocastIZZZNS0_26logit_backward_kernel_cudaERNS_18TensorIteratorBaseERKN3c106ScalarEENKUlvE_clEvENKUlvE0_clEvEUlffE0_EEvS4_RKT_EUliE_EEviT1_)
        /*0070*/ 	.short	0x0380
        /*0072*/ 	.short	0x0298


	//----- nvinfo : EIATTR_SW_WAR
	.align		4
.L_1969:
        /*0074*/ 	.byte	0x04, 0x36
        /*0076*/ 	.short	(.L_1971 - .L_1970)
.L_1970:
        /*0078*/ 	.word	0x00000008
.L_1971:


//--------------------- .nv.info._ZN2at6native27unrolled_elementwise_kernelIZZZNS0_26logit_backward_kernel_cudaERNS_18TensorIteratorBaseERKN3c106ScalarEENKUlvE_clEvENKUlvE0_clEvEUlffE0_St5arrayIPcLm3EELi4E23TrivialOffsetCalculatorILi2EjESE_ILi1EjENS0_6memory15LoadWithoutCastENSH_16StoreWithoutCastEEEviT_T0_T2_T3_T4_T5_ --------------------------
	.section	.nv.info._ZN2at6native27unrolled_elementwise_kernelIZZZNS0_26logit_backward_kernel_cudaERNS_18TensorIteratorBaseERKN3c106ScalarEENKUlvE_clEvENKUlvE0_clEvEUlffE0_St5arrayIPcLm3EELi4E23TrivialOffsetCalculatorILi2EjESE_ILi1EjENS0_6memory15LoadWithoutCastENSH_16StoreWithoutCastEEEviT_T0_T2_T3_T4_T5_,"",@"SHT_CUDA_INFO"
	.sectionflags	@""
	.align	4


	//----- nvinfo : EIATTR_CUDA_API_VERSION
	.align		4
        /*0000*/ 	.byte	0x04, 0x37
        /*0002*/ 	.short	(.L_1973 - .L_1972)
.L_1972:
        /*0004*/ 	.word	0x00000082


	//----- nvinfo : EIATTR_KPARAM_INFO
	.align		4
.L_1973:
        /*0008*/ 	.byte	0x04, 0x17
        /*000a*/ 	.short	(.L_1975 - .L_1974)
.L_1974:
        /*000c*/ 	.word	0x00000000
        /*0010*/ 	.short	0x0006
        /*0012*/ 	.short	0x0033
        /*0014*/ 	.byte	0x00, 0xf0, 0x05, 0x00


	//----- nvinfo : EIATTR_KPARAM_INFO
	.align		4
.L_1975:
        /*0018*/ 	.byte	0x04, 0x17
        /*001a*/ 	.short	(.L_1977 - .L_1976)
.L_1976:
        /*001c*/ 	.word	0x00000000
        /*0020*/ 	.short	0x0005
        /*0022*/ 	.short	0x0032
        /*0024*/ 	.byte	0x00, 0xf0, 0x05, 0x00


	//----- nvinfo : EIATTR_KPARAM_INFO
	.align		4
.L_1977:
        /*0028*/ 	.byte	0x04, 0x17
        /*002a*/ 	.short	(.L_1979 - .L_1978)
.L_1978:
        /*002c*/ 	.word	0x00000000
        /*0030*/ 	.short	0x0004
        /*0032*/ 	.short	0x0031
        /*0034*/ 	.byte	0x00, 0xf0, 0x05, 0x00


	//----- nvinfo : EIATTR_KPARAM_INFO
	.align		4
.L_1979:
        /*0038*/ 	.byte	0x04, 0x17
        /*003a*/ 	.short	(.L_1981 - .L_1980)
.L_1980:
        /*003c*/ 	.word	0x00000000
        /*0040*/ 	.short	0x0003
        /*0042*/ 	.short	0x0030
        /*0044*/ 	.byte	0x00, 0xf0, 0x05, 0x00


	//----- nvinfo : EIATTR_KPARAM_INFO
	.align		4
.L_1981:
        /*0048*/ 	.byte	0x04, 0x17
        /*004a*/ 	.short	(.L_1983 - .L_1982)
.L_1982:
        /*004c*/ 	.word	0x00000000
        /*0050*/ 	.short	0x0002
        /*0052*/ 	.short	0x0018
        /*0054*/ 	.byte	0x00, 0xf0, 0x61, 0x00


	//----- nvinfo : EIATTR_KPARAM_INFO
	.align		4
.L_1983:
        /*0058*/ 	.byte	0x04, 0x17
        /*005a*/ 	.short	(.L_1985 - .L_1984)
.L_1984:
        /*005c*/ 	.word	0x00000000
        /*0060*/ 	.short	0x0001
        /*0062*/ 	.short	0x0008
        /*0064*/ 	.byte	0x00, 0xf0, 0x41, 0x00


	//----- nvinfo : EIATTR_KPARAM_INFO
	.align		4
.L_1985:
        /*0068*/ 	.byte	0x04, 0x17
        /*006a*/ 	.short	(.L_1987 - .L_1986)
.L_1986:
        /*006c*/ 	.word	0x00000000
        /*0070*/ 	.short	0x0000
        /*0072*/ 	.short	0x0000
        /*0074*/ 	.byte	0x00, 0xf0, 0x11, 0x00


	//----- nvinfo : EIATTR_SPARSE_MMA_MASK
	.align		4
.L_1987:
        /*0078*/ 	.byte	0x03, 0x50
        /*007a*/ 	.short	0x0000


	//----- nvinfo : EIATTR_MAXREG_COUNT
	.align		4
        /*007c*/ 	.byte	0x03, 0x1b
        /*007e*/ 	.short	0x00ff


	//----- nvinfo : EIATTR_MERCURY_ISA_VERSION
	.align		4
        /*0080*/ 	.byte	0x03, 0x5f
        /*0082*/ 	.short	0x0101


	//----- nvinfo : EIATTR_VRC_CTA_INIT_COUNT
	.align		4
        /*0084*/ 	.byte	0x02, 0x4a
	.zero		1
	.zero		1


	//----- nvinfo : EIATTR_EXIT_INSTR_OFFSETS
	.align		4
        /*0088*/ 	.byte	0x04, 0x1c
        /*008a*/ 	.short	(.L_1989 - .L_1988)


	//   ....[0]....
.L_1988:
        /*008c*/ 	.word	0x000007a0


	//   ....[1]....
        /*0090*/ 	.word	0x000007f0


	//----- nvinfo : EIATTR_MAX_THREADS
	.align		4
.L_1989:
        /*0094*/ 	.byte	0x04, 0x05
        /*0096*/ 	.short	(.L_1991 - .L_1990)
.L_1990:
        /*0098*/ 	.word	0x00000080
        /*009c*/ 	.word	0x00000001
        /*00a0*/ 	.word	0x00000001


	//----- nvinfo : EIATTR_CRS_STACK_SIZE
	.align		4
.L_1991:
        /*00a4*/ 	.byte	0x04, 0x1e
        /*00a6*/ 	.short	(.L_1993 - .L_1992)
.L_1992:
        /*00a8*/ 	.word	0x00000000


	//----- nvinfo : EIATTR_CBANK_PARAM_SIZE
	.align		4
.L_1993:
        /*00ac*/ 	.byte	0x03, 0x19
        /*00ae*/ 	.short	0x0034


	//----- nvinfo : EIATTR_PARAM_CBANK
	.align		4
        /*00b0*/ 	.byte	0x04, 0x0a
        /*00b2*/ 	.short	(.L_1995 - .L_1994)
	.align		4
.L_1994:
        /*00b4*/ 	.word	index@(.nv.constant0._ZN2at6native27unrolled_elementwise_kernelIZZZNS0_26logit_backward_kernel_cudaERNS_18TensorIteratorBaseERKN3c106ScalarEENKUlvE_clEvENKUlvE0_clEvEUlffE0_St5arrayIPcLm3EELi4E23TrivialOffsetCalculatorILi2EjESE_ILi1EjENS0_6memory15LoadWithoutCastENSH_16StoreWithoutCastEEEviT_T0_T2_T3_T4_T5_)
        /*00b8*/ 	.short	0x0380
        /*00ba*/ 	.short	0x0034


	//----- nvinfo : EIATTR_SW_WAR
	.align		4
.L_1995:
        /*00bc*/ 	.byte	0x04, 0x36
        /*00be*/ 	.short	(.L_1997 - .L_1996)
.L_1996:
        /*00c0*/ 	.word	0x00000008
.L_1997:


//--------------------- .nv.info._ZN2at6native29vectorized_elementwise_kernelILi2EZZZNS0_26logit_backward_kernel_cudaERNS_18TensorIteratorBaseERKN3c106ScalarEENKUlvE_clEvENKUlvE0_clEvEUlffE0_St5arrayIPcLm3EEEEviT0_T1_ --------------------------
	.section	.nv.info._ZN2at6native29vectorized_elementwise_kernelILi2EZZZNS0_26logit_backward_kernel_cudaERNS_18TensorIteratorBaseERKN3c106ScalarEENKUlvE_clEvENKUlvE0_clEvEUlffE0_St5arrayIPcLm3EEEEviT0_T1_,"",@"SHT_CUDA_INFO"
	.sectionflags	@""
	.align	4


	//----- nvinfo : EIATTR_CUDA_API_VERSION
	.align		4
        /*0000*/ 	.byte	0x04, 0x37
        /*0002*/ 	.short	(.L_1999 - .L_1998)
.L_1998:
        /*0004*/ 	.word	0x00000082


	//----- nvinfo : EIATTR_KPARAM_INFO
	.align		4
.L_1999:
        /*0008*/ 	.byte	0x04, 0x17
        /*000a*/ 	.short	(.L_2001 - .L_2000)
.L_2000:
        /*000c*/ 	.word	0x00000000
        /*0010*/ 	.short	0x0002
        /*0012*/ 	.short	0x0018
        /*0014*/ 	.byte	0x00, 0xf0, 0x61, 0x00


	//----- nvinfo : EIATTR_KPARAM_INFO
	.align		4
.L_2001:
        /*0018*/ 	.byte	0x04, 0x17
        /*001a*/ 	.short	(.L_2003 - .L_2002)
.L_2002:
        /*001c*/ 	.word	0x00000000
        /*0020*/ 	.short	0x0001
        /*0022*/ 	.short	0x0008
        /*0024*/ 	.byte	0x00, 0xf0, 0x41, 0x00


	//----- nvinfo : EIATTR_KPARAM_INFO
	.align		4
.L_2003:
        /*0028*/ 	.byte	0x04, 0x17
        /*002a*/ 	.short	(.L_2005 - .L_2004)
.L_2004:
        /*002c*/ 	.word	0x00000000
        /*0030*/ 	.short	0x0000
        /*0032*/ 	.short	0x0000
        /*0034*/ 	.byte	0x00, 0xf0, 0x11, 0x00


	//----- nvinfo : EIATTR_SPARSE_MMA_MASK
	.align		4
.L_2005:
        /*0038*/ 	.byte	0x03, 0x50
        /*003a*/ 	.short	0x0000


	//----- nvinfo : EIATTR_MAXREG_COUNT
	.align		4
        /*003c*/ 	.byte	0x03, 0x1b
        /*003e*/ 	.short	0x00ff


	//----- nvinfo : EIATTR_MERCURY_ISA_VERSION
	.align		4
        /*0040*/ 	.byte	0x03, 0x5f
        /*0042*/ 	.short	0x0101


	//----- nvinfo : EIATTR_VRC_CTA_INIT_COUNT
	.align		4
        /*0044*/ 	.byte	0x02, 0x4a
	.zero		1
	.zero		1


	//----- nvinfo : EIATTR_EXIT_INSTR_OFFSETS
	.align		4
        /*0048*/ 	.byte	0x04, 0x1c
        /*004a*/ 	.short	(.L_2007 - .L_2006)


	//   ....[0]....
.L_2006:
        /*004c*/ 	.word	0x00001020


	//   ....[1]....
        /*0050*/ 	.word	0x00001070


	//   ....[2]....
        /*0054*/ 	.word	0x000015e0


	//----- nvinfo : EIATTR_MAX_THREADS
	.align		4
.L_2007:
        /*0058*/ 	.byte	0x04, 0x05
        /*005a*/ 	.short	(.L_2009 - .L_2008)
.L_2008:
        /*005c*/ 	.word	0x00000080
        /*0060*/ 	.word	0x00000001
        /*0064*/ 	.word	0x00000001


	//----- nvinfo : EIATTR_CRS_STACK_SIZE
	.align		4
.L_2009:
        /*0068*/ 	.byte	0x04, 0x1e
        /*006a*/ 	.short	(.L_2011 - .L_2010)
.L_2010:
        /*006c*/ 	.word	0x00000000


	//----- nvinfo : EIATTR_CBANK_PARAM_SIZE
	.align		4
.L_2011:
        /*0070*/ 	.byte	0x03, 0x19
        /*0072*/ 	.short	0x0030


	//----- nvinfo : EIATTR_PARAM_CBANK
	.align		4
        /*0074*/ 	.byte	0x04, 0x0a
        /*0076*/ 	.short	(.L_2013 - .L_2012)
	.align		4
.L_2012:
        /*0078*/ 	.word	index@(.nv.constant0._ZN2at6native29vectorized_elementwise_kernelILi2EZZZNS0_26logit_backward_kernel_cudaERNS_18TensorIteratorBaseERKN3c106ScalarEENKUlvE_clEvENKUlvE0_clEvEUlffE0_St5arrayIPcLm3EEEEviT0_T1_)
        /*007c*/ 	.short	0x0380
        /*007e*/ 	.short	0x0030


	//----- nvinfo : EIATTR_SW_WAR
	.align		4
.L_2013:
        /*0080*/ 	.byte	0x04, 0x36
        /*0082*/ 	.short	(.L_2015 - .L_2014)
.L_2014:
        /*0084*/ 	.word	0x00000008
.L_2015:


//--------------------- .nv.info._ZN2at6native29vectorized_elementwise_kernelILi4EZZZNS0_26logit_backward_kernel_cudaERNS_18TensorIteratorBaseERKN3c106ScalarEENKUlvE_clEvENKUlvE0_clEvEUlffE0_St5arrayIPcLm3EEEEviT0_T1_ --------------------------
	.section	.nv.info._ZN2at6native29vectorized_elementwise_kernelILi4EZZZNS0_26logit_backward_kernel_cudaERNS_18TensorIteratorBaseERKN3c106ScalarEENKUlvE_clEvENKUlvE0_clEvEUlffE0_St5arrayIPcLm3EEEEviT0_T1_,"",@"SHT_CUDA_INFO"
	.sectionflags	@""
	.align	4


	//----- nvinfo : EIATTR_CUDA_API_VERSION
	.align		4
        /*0000*/ 	.byte	0x04, 0x37
        /*0002*/ 	.short	(.L_2017 - .L_2016)
.L_2016:
        /*0004*/ 	.word	0x00000082


	//----- nvinfo : EIATTR_KPARAM_INFO
	.align		4
.L_2017:
        /*0008*/ 	.byte	0x04, 0x17
        /*000a*/ 	.short	(.L_2019 - .L_2018)
.L_2018:
        /*000c*/ 	.word	0x00000000
        /*0010*/ 	.short	0x0002
        /*0012*/ 	.short	0x0018
        /*0014*/ 	.byte	0x00, 0xf0, 0x61, 0x00


	//----- nvinfo : EIATTR_KPARAM_INFO
	.align		4
.L_2019:
        /*0018*/ 	.byte	0x04, 0x17
        /*001a*/ 	.short	(.L_2021 - .L_2020)
.L_2020:
        /*001c*/ 	.word	0x00000000
        /*0020*/ 	.short	0x0001
        /*0022*/ 	.short	0x0008
        /*0024*/ 	.byte	0x00, 0xf0, 0x41, 0x00


	//----- nvinfo : EIATTR_KPARAM_INFO
	.align		4
.L_2021:
        /*0028*/ 	.byte	0x04, 0x17
        /*002a*/ 	.short	(.L_2023 - .L_2022)
.L_2022:
        /*002c*/ 	.word	0x00000000
        /*0030*/ 	.short	0x0000
        /*0032*/ 	.short	0x0000
        /*0034*/ 	.byte	0x00, 0xf0, 0x11, 0x00


	//----- nvinfo : EIATTR_SPARSE_MMA_MASK
	.align		4
.L_2023:
        /*0038*/ 	.byte	0x03, 0x50
        /*003a*/ 	.short	0x0000


	//----- nvinfo : EIATTR_MAXREG_COUNT
	.align		4
        /*003c*/ 	.byte	0x03, 0x1b
        /*003e*/ 	.short	0x00ff


	//----- nvinfo : EIATTR_MERCURY_ISA_VERSION
	.align		4
        /*0040*/ 	.byte	0x03, 0x5f
        /*0042*/ 	.short	0x0101


	//----- nvinfo : EIATTR_VRC_CTA_INIT_COUNT
	.align		4
        /*0044*/ 	.byte	0x02, 0x4a
	.zero		1
	.zero		1


	//----- nvinfo : EIATTR_EXIT_INSTR_OFFSETS
	.align		4
        /*0048*/ 	.byte	0x04, 0x1c
        /*004a*/ 	.short	(.L_2025 - .L_2024)


	//   ....[0]....
.L_2024:
        /*004c*/ 	.word	0x00001020


	//   ....[1]....
        /*0050*/ 	.word	0x00001070


	//   ....[2]....
        /*0054*/ 	.word	0x00001580


	//----- nvinfo : EIATTR_MAX_THREADS
	.align		4
.L_2025:
        /*0058*/ 	.byte	0x04, 0x05
        /*005a*/ 	.short	(.L_2027 - .L_2026)
.L_2026:
        /*005c*/ 	.word	0x00000080
        /*0060*/ 	.word	0x00000001
        /*0064*/ 	.word	0x00000001


	//----- nvinfo : EIATTR_CRS_STACK_SIZE
	.align		4
.L_2027:
        /*0068*/ 	.byte	0x04, 0x1e
        /*006a*/ 	.short	(.L_2029 - .L_2028)
.L_2028:
        /*006c*/ 	.word	0x00000000


	//----- nvinfo : EIATTR_CBANK_PARAM_SIZE
	.align		4
.L_2029:
        /*0070*/ 	.byte	0x03, 0x19
        /*0072*/ 	.short	0x0030


	//----- nvinfo : EIATTR_PARAM_CBANK
	.align		4
        /*0074*/ 	.byte	0x04, 0x0a
        /*0076*/ 	.short	(.L_2031 - .L_2030)
	.align		4
.L_2030:
        /*0078*/ 	.word	index@(.nv.constant0._ZN2at6native29vectorized_elementwise_kernelILi4EZZZNS0_26logit_backward_kernel_cudaERNS_18TensorIteratorBaseERKN3c106ScalarEENKUlvE_clEvENKUlvE0_clEvEUlffE0_St5arrayIPcLm3EEEEviT0_T1_)
        /*007c*/ 	.short	0x0380
        /*007e*/ 	.short	0x0030


	//----- nvinfo : EIATTR_SW_WAR
	.align		4
.L_2031:
        /*0080*/ 	.byte	0x04, 0x36
        /*0082*/ 	.short	(.L_2033 - .L_2032)
.L_2032:
        /*0084*/ 	.word	0x00000008
.L_2033:


//--------------------- .nv.info._ZN2at6native29vectorized_elementwise_kernelILi8EZZZNS0_26logit_backward_kernel_cudaERNS_18TensorIteratorBaseERKN3c106ScalarEENKUlvE_clEvENKUlvE0_clEvEUlffE0_St5arrayIPcLm3EEEEviT0_T1_ --------------------------
	.section	.nv.info._ZN2at6native29vectorized_elementwise_kernelILi8EZZZNS0_26logit_backward_kernel_cudaERNS_18TensorIteratorBaseERKN3c106ScalarEENKUlvE_clEvENKUlvE0_clEvEUlffE0_St5arrayIPcLm3EEEEviT0_T1_,"",@"SHT_CUDA_INFO"
	.sectionflags	@""
	.align	4


	//----- nvinfo : EIATTR_CUDA_API_VERSION
	.align		4
        /*0000*/ 	.byte	0x04, 0x37
        /*0002*/ 	.short	(.L_2035 - .L_2034)
.L_2034:
        /*0004*/ 	.word	0x00000082


	//----- nvinfo : EIATTR_KPARAM_INFO
	.align		4
.L_2035:
        /*0008*/ 	.byte	0x04, 0x17
        /*000a*/ 	.short	(.L_2037 - .L_2036)
.L_2036:
        /*000c*/ 	.word	0x00000000
        /*0010*/ 	.short	0x0002
        /*0012*/ 	.short	0x0018
        /*0014*/ 	.byte	0x00, 0xf0, 0x61, 0x00


	//----- nvinfo : EIATTR_KPARAM_INFO
	.align		4
.L_2037:
        /*0018*/ 	.byte	0x04, 0x17
        /*001a*/ 	.short	(.L_2039 - .L_2038)
.L_2038:
        /*001c*/ 	.word	0x00000000
        /*0020*/ 	.short	0x0001
        /*0022*/ 	.short	0x0008
        /*0024*/ 	.byte	0x00, 0xf0, 0x41, 0x00


	//----- nvinfo : EIATTR_KPARAM_INFO
	.align		4
.L_2039:
        /*0028*/ 	.byte	0x04, 0x17
        /*002a*/ 	.short	(.L_2041 - .L_2040)
.L_2040:
        /*002c*/ 	.word	0x00000000
        /*0030*/ 	.short	0x0000
        /*0032*/ 	.short	0x0000
        /*0034*/ 	.byte	0x00, 0xf0, 0x11, 0x00


	//----- nvinfo : EIATTR_SPARSE_MMA_MASK
	.align		4
.L_2041:
        /*0038*/ 	.byte	0x03, 0x50
        /*003a*/ 	.short	0x0000


	//----- nvinfo : EIATTR_MAXREG_COUNT
	.align		4
        /*003c*/ 	.byte	0x03, 0x1b
        /*003e*/ 	.short	0x00ff


	//----- nvinfo : EIATTR_MERCURY_ISA_VERSION
	.align		4
        /*0040*/ 	.byte	0x03, 0x5f
        /*0042*/ 	.short	0x0101


	//----- nvinfo : EIATTR_VRC_CTA_INIT_COUNT
	.align		4
        /*0044*/ 	.byte	0x02, 0x4a
	.zero		1
	.zero		1


	//----- nvinfo : EIATTR_EXIT_INSTR_OFFSETS
	.align		4
        /*0048*/ 	.byte	0x04, 0x1c
        /*004a*/ 	.short	(.L_2043 - .L_2042)


	//   ....[0]....
.L_2042:
        /*004c*/ 	.word	0x00001020


	//   ....[1]....
        /*0050*/ 	.word	0x00001070


	//   ....[2]....
        /*0054*/ 	.word	0x00001560


	//----- nvinfo : EIATTR_MAX_THREADS
	.align		4
.L_2043:
        /*0058*/ 	.byte	0x04, 0x05
        /*005a*/ 	.short	(.L_2045 - .L_2044)
.L_2044:
        /*005c*/ 	.word	0x00000080
        /*0060*/ 	.word	0x00000001
        /*0064*/ 	.word	0x00000001


	//----- nvinfo : EIATTR_CRS_STACK_SIZE
	.align		4
.L_2045:
        /*0068*/ 	.byte	0x04, 0x1e
        /*006a*/ 	.short	(.L_2047 - .L_2046)
.L_2046:
        /*006c*/ 	.word	0x00000000


	//----- nvinfo : EIATTR_CBANK_PARAM_SIZE
	.align		4
.L_2047:
        /*0070*/ 	.byte	0x03, 0x19
        /*0072*/ 	.short	0x0030


	//----- nvinfo : EIATTR_PARAM_CBANK
	.align		4
        /*0074*/ 	.byte	0x04, 0x0a
        /*0076*/ 	.short	(.L_2049 - .L_2048)
	.align		4
.L_2048:
        /*0078*/ 	.word	index@(.nv.constant0._ZN2at6native29vectorized_elementwise_kernelILi8EZZZNS0_26logit_backward_kernel_cudaERNS_18TensorIteratorBaseERKN3c106ScalarEENKUlvE_clEvENKUlvE0_clEvEUlffE0_St5arrayIPcLm3EEEEviT0_T1_)
        /*007c*/ 	.short	0x0380
        /*007e*/ 	.short	0x0030


	//----- nvinfo : EIATTR_SW_WAR
	.align		4
.L_2049:
        /*0080*/ 	.byte	0x04, 0x36
        /*0082*/ 	.short	(.L_2051 - .L_2050)
.L_2050:
        /*0084*/ 	.word	0x00000008
.L_2051:


//--------------------- .nv.info._ZN2at6native18elementwise_kernelILi128ELi4EZNS0_15gpu_kernel_implIZZZNS0_26logit_backward_kernel_cudaERNS_18TensorIteratorBaseERKN3c106ScalarEENKUlvE_clEvENKUlvE0_clEvEUlffE_EEvS4_RKT_EUliE_EEviT1_ --------------------------
	.section	.nv.info._ZN2at6native18elementwise_kernelILi128ELi4EZNS0_15gpu_kernel_implIZZZNS0_26logit_backward_kernel_cudaERNS_18TensorIteratorBaseERKN3c106ScalarEENKUlvE_clEvENKUlvE0_clEvEUlffE_EEvS4_RKT_EUliE_EEviT1_,"",@"SHT_CUDA_INFO"
	.sectionflags	@""
	.align	4


	//----- nvinfo : EIATTR_CUDA_API_VERSION
	.align		4
        /*0000*/ 	.byte	0x04, 0x37
        /*0002*/ 	.short	(.L_2053 - .L_2052)
.L_2052:
        /*0004*/ 	.word	0x00000082


	//----- nvinfo : EIATTR_KPARAM_INFO
	.align		4
.L_2053:
        /*0008*/ 	.byte	0x04, 0x17
        /*000a*/ 	.short	(.L_2055 - .L_2054)
.L_2054:
        /*000c*/ 	.word	0x00000000
        /*0010*/ 	.short	0x0001
        /*0012*/ 	.short	0x0008
        /*0014*/ 	.byte	0x00, 0xf0, 0x21, 0x0a


	//----- nvinfo : EIATTR_KPARAM_INFO
	.align		4
.L_2055:
        /*0018*/ 	.byte	0x04, 0x17
        /*001a*/ 	.short	(.L_2057 - .L_2056)
.L_2056:
        /*001c*/ 	.word	0x00000000
        /*0020*/ 	.short	0x0000
        /*0022*/ 	.short	0x0000
        /*0024*/ 	.byte	0x00, 0xf0, 0x11, 0x00


	//----- nvinfo : EIATTR_SPARSE_MMA_MASK
	.align		4
.L_2057:
        /*0028*/ 	.byte	0x03, 0x50
        /*002a*/ 	.short	0x0000


	//----- nvinfo : EIATTR_MAXREG_COUNT
	.align		4
        /*002c*/ 	.byte	0x03, 0x1b
        /*002e*/ 	.short	0x0080


	//----- nvinfo : EIATTR_EXTERNS
	.align		4
        /*0030*/ 	.byte	0x04, 0x0f
        /*0032*/ 	.short	(.L_2059 - .L_2058)


	//   ....[0]....
	.align		4
.L_2058:
        /*0034*/ 	.word	index@(__assertfail)


	//----- nvinfo : EIATTR_MERCURY_ISA_VERSION
	.align		4
.L_2059:
        /*0038*/ 	.byte	0x03, 0x5f
        /*003a*/ 	.short	0x0101


	//----- nvinfo : EIATTR_VRC_CTA_INIT_COUNT
	.align		4
        /*003c*/ 	.byte	0x02, 0x4a
	.zero		1
	.zero		1


	//----- nvinfo : EIATTR_SYSCALL_OFFSETS
	.align		4
        /*0040*/ 	.byte	0x04, 0x46
        /*0042*/ 	.short	(.L_2061 - .L_2060)


	//   ....[0]....
.L_2060:
        /*0044*/ 	.word	0x00002410


	//   ....[1]....
        /*0048*/ 	.word	0x00003200


	//   ....[2]....
        /*004c*/ 	.word	0x00004030


	//   ....[3]....
        /*0050*/ 	.word	0x00006570


	//   ....[4]....
        /*0054*/ 	.word	0x00007360


	//   ....[5]....
        /*0058*/ 	.word	0x00007ff0


	//   ....[6]....
        /*005c*/ 	.word	0x0000a640


	//   ....[7]....
        /*0060*/ 	.word	0x0000b430


	//   ....[8]....
        /*0064*/ 	.word	0x0000c0c0


	//   ....[9]....
        /*0068*/ 	.word	0x0000e730


	//   ....[10]....
        /*006c*/ 	.word	0x0000f520


	//   ....[11]....
        /*0070*/ 	.word	0x00010180


	//----- nvinfo : EIATTR_EXIT_INSTR_OFFSETS
	.align		4
.L_2061:
        /*0074*/ 	.byte	0x04, 0x1c
        /*0076*/ 	.short	(.L_2063 - .L_2062)


	//   ....[0]....
.L_2062:
        /*0078*/ 	.word	0x0000c370


	//   ....[1]....
        /*007c*/ 	.word	0x0000f700


	//   ....[2]....
        /*0080*/ 	.word	0x0000f740


	//   ....[3]....
        /*0084*/ 	.word	0x0000f7d0


	//   ....[4]....
        /*0088*/ 	.word	0x0000f800


	//   ....[5]....
        /*008c*/ 	.word	0x0000f830


	//   ....[6]....
        /*0090*/ 	.word	0x0000f8b0


	//   ....[7]....
        /*0094*/ 	.word	0x0000f8e0


	//   ....[8]....
        /*0098*/ 	.word	0x0000f970


	//   ....[9]....
        /*009c*/ 	.word	0x0000f9b0


	//   ....[10]....
        /*00a0*/ 	.word	0x0000f9f0


	//   ....[11]....
        /*00a4*/ 	.word	0x0000fac0


	//   ....[12]....
        /*00a8*/ 	.word	0x0000fc20


	//   ....[13]....
        /*00ac*/ 	.word	0x0000fd80


	//   ....[14]....
        /*00b0*/ 	.word	0x0000fed0


	//   ....[15]....
        /*00b4*/ 	.word	0x0000ff00


	//   ....[16]....
        /*00b8*/ 	.word	0x0000ff30


	//   ....[17]....
        /*00bc*/ 	.word	0x0000ffd0


	//   ....[18]....
        /*00c0*/ 	.word	0x00010020


	//   ....[19]....
        /*00c4*/ 	.word	0x00010190


	//   ....[20]....
        /*00c8*/ 	.word	0x00010290


	//   ....[21]....
        /*00cc*/ 	.word	0x000103c0


	//   ....[22]....
        /*00d0*/ 	.word	0x000103f0


	//----- nvinfo : EIATTR_MAX_THREADS
	.align		4
.L_2063:
        /*00d4*/ 	.byte	0x04, 0x05
        /*00d6*/ 	.short	(.L_2065 - .L_2064)
.L_2064:
        /*00d8*/ 	.word	0x00000080
        /*00dc*/ 	.word	0x00000001
        /*00e0*/ 	.word	0x00000001


	//----- nvinfo : EIATTR_CRS_STACK_SIZE
	.align		4
.L_2065:
        /*00e4*/ 	.byte	0x04, 0x1e
        /*00e6*/ 	.short	(.L_2067 - .L_2066)
.L_2066:
        /*00e8*/ 	.word	0x00000000


	//----- nvinfo : EIATTR_CBANK_PARAM_SIZE
	.align		4
.L_2067:
        /*00ec*/ 	.byte	0x03, 0x19
        /*00ee*/ 	.short	0x0290


	//----- nvinfo : EIATTR_PARAM_CBANK
	.align		4
        /*00f0*/ 	.byte	0x04, 0x0a
        /*00f2*/ 	.short	(.L_2069 - .L_2068)
	.align		4
.L_2068:
        /*00f4*/ 	.word	index@(.nv.constant0._ZN2at6native18elementwise_kernelILi128ELi4EZNS0_15gpu_kernel_implIZZZNS0_26logit_backward_kernel_cudaERNS_18TensorIteratorBaseERKN3c106ScalarEENKUlvE_clEvENKUlvE0_clEvEUlffE_EEvS4_RKT_EUliE_EEviT1_)
        /*00f8*/ 	.short	0x0380
        /*00fa*/ 	.short	0x0290


	//----- nvinfo : EIATTR_SW_WAR
	.align		4
.L_2069:
        /*00fc*/ 	.byte	0x04, 0x36
        /*00fe*/ 	.short	(.L_2071 - .L_2070)
.L_2070:
        /*0100*/ 	.word	0x00000008
.L_2071:


//--------------------- .nv.info._ZN2at6native27unrolled_elementwise_kernelIZZZNS0_26logit_backward_kernel_cudaERNS_18TensorIteratorBaseERKN3c106ScalarEENKUlvE_clEvENKUlvE0_clEvEUlffE_St5arrayIPcLm3EELi4E23TrivialOffsetCalculatorILi2EjESE_ILi1EjENS0_6memory12LoadWithCastILi2EEENSH_13StoreWithCastILi1EEEEEviT_T0_T2_T3_T4_T5_ --------------------------
	.section	.nv.info._ZN2at6native27unrolled_elementwise_kernelIZZZNS0_26logit_backward_kernel_cudaERNS_18TensorIteratorBaseERKN3c106ScalarEENKUlvE_clEvENKUlvE0_clEvEUlffE_St5arrayIPcLm3EELi4E23TrivialOffsetCalculatorILi2EjESE_ILi1EjENS0_6memory12LoadWithCastILi2EEENSH_13StoreWithCastILi1EEEEEviT_T0_T2_T3_T4_T5_,"",@"SHT_CUDA_INFO"
	.sectionflags	@""
	.align	4


	//----- nvinfo : EIATTR_CUDA_API_VERSION
	.align		4
        /*0000*/ 	.byte	0x04, 0x37
        /*0002*/ 	.short	(.L_2073 - .L_2072)
.L_2072:
        /*0004*/ 	.word	0x00000082


	//----- nvinfo : EIATTR_KPARAM_INFO
	.align		4
.L_2073:
        /*0008*/ 	.byte	0x04, 0x17
        /*000a*/ 	.short	(.L_2075 - .L_2074)
.L_2074:
        /*000c*/ 	.word	0x00000000
        /*0010*/ 	.short	0x0006
        /*0012*/ 	.short	0x0030
        /*0014*/ 	.byte	0x00, 0xf0, 0x21, 0x00


	//----- nvinfo : EIATTR_KPARAM_INFO
	.align		4
.L_2075:
        /*0018*/ 	.byte	0x04, 0x17
        /*001a*/ 	.short	(.L_2077 - .L_2076)
.L_2076:
        /*001c*/ 	.word	0x00000000
        /*0020*/ 	.short	0x0005
        /*0022*/ 	.short	0x0024
        /*0024*/ 	.byte	0x00, 0xf0, 0x31, 0x00


	//----- nvinfo : EIATTR_KPARAM_INFO
	.align		4
.L_2077:
        /*0028*/ 	.byte	0x04, 0x17
        /*002a*/ 	.short	(.L_2079 - .L_2078)
.L_2078:
        /*002c*/ 	.word	0x00000000
        /*0030*/ 	.short	0x0004
        /*0032*/ 	.short	0x0021
        /*0034*/ 	.byte	0x00, 0xf0, 0x05, 0x00


	//----- nvinfo : EIATTR_KPARAM_INFO
	.align		4
.L_2079:
        /*0038*/ 	.byte	0x04, 0x17
        /*003a*/ 	.short	(.L_2081 - .L_2080)
.L_2080:
        /*003c*/ 	.word	0x00000000
        /*0040*/ 	.short	0x0003
        /*0042*/ 	.short	0x0020
        /*0044*/ 	.byte	0x00, 0xf0, 0x05, 0x00


	//----- nvinfo : EIATTR_KPARAM_INFO
	.align		4
.L_2081:
        /*0048*/ 	.byte	0x04, 0x17
        /*004a*/ 	.short	(.L_2083 - .L_2082)
.L_2082:
        /*004c*/ 	.word	0x00000000
        /*0050*/ 	.short	0x0002
        /*0052*/ 	.short	0x0008
        /*0054*/ 	.byte	0x00, 0xf0, 0x61, 0x00


	//----- nvinfo : EIATTR_KPARAM_INFO
	.align		4
.L_2083:
        /*0058*/ 	.byte	0x04, 0x17
        /*005a*/ 	.short	(.L_2085 - .L_2084)
.L_2084:
        /*005c*/ 	.word	0x00000000
        /*0060*/ 	.short	0x0001
        /*0062*/ 	.short	0x0004
        /*0064*/ 	.byte	0x00, 0xf0, 0x05, 0x00


	//----- nvinfo : EIATTR_KPARAM_INFO
	.align		4
.L_2085:
        /*0068*/ 	.byte	0x04, 0x17
        /*006a*/ 	.short	(.L_2087 - .L_2086)
.L_2086:
        /*006c*/ 	.word	0x00000000
        /*0070*/ 	.short	0x0000
        /*0072*/ 	.short	0x0000
        /*0074*/ 	.byte	0x00, 0xf0, 0x11, 0x00


	//----- nvinfo : EIATTR_SPARSE_MMA_MASK
	.align		4
.L_2087:
        /*0078*/ 	.byte	0x03, 0x50
        /*007a*/ 	.short	0x0000


	//----- nvinfo : EIATTR_MAXREG_COUNT
	.align		4
        /*007c*/ 	.byte	0x03, 0x1b
        /*007e*/ 	.short	0x00ff


	//----- nvinfo : EIATTR_EXTERNS
	.align		4
        /*0080*/ 	.byte	0x04, 0x0f
        /*0082*/ 	.short	(.L_2089 - .L_2088)


	//   ....[0]....
	.align		4
.L_2088:
        /*0084*/ 	.word	index@(__assertfail)


	//----- nvinfo : EIATTR_MERCURY_ISA_VERSION
	.align		4
.L_2089:
        /*0088*/ 	.byte	0x03, 0x5f
        /*008a*/ 	.short	0x0101


	//----- nvinfo : EIATTR_VRC_CTA_INIT_COUNT
	.align		4
        /*008c*/ 	.byte	0x02, 0x4a
	.zero		1
	.zero		1


	//----- nvinfo : EIATTR_SYSCALL_OFFSETS
	.align		4
        /*0090*/ 	.byte	0x04, 0x46
        /*0092*/ 	.short	(.L_2091 - .L_2090)


	//   ....[0]....
.L_2090:
        /*0094*/ 	.word	0x00000df0


	//   ....[1]....
        /*0098*/ 	.word	0x00001c00


	//   ....[2]....
        /*009c*/ 	.word	0x00002b10


	//   ....[3]....
        /*00a0*/ 	.word	0x00003930


	//   ....[4]....
        /*00a4*/ 	.word	0x000047d0


	//   ....[5]....
        /*00a8*/ 	.word	0x000055f0


	//   ....[6]....
        /*00ac*/ 	.word	0x00006480


	//   ....[7]....
        /*00b0*/ 	.word	0x00007270


	//   ....[8]....
        /*00b4*/ 	.word	0x00008450


	//   ....[9]....
        /*00b8*/ 	.word	0x000091f0


	//   ....[10]....
        /*00bc*/ 	.word	0x0000a050


	//   ....[11]....
        /*00c0*/ 	.word	0x0000aeb0


	//----- nvinfo : EIATTR_EXIT_INSTR_OFFSETS
	.align		4
.L_2091:
        /*00c4*/ 	.byte	0x04, 0x1c
        /*00c6*/ 	.short	(.L_2093 - .L_2092)


	//   ....[0]....
.L_2092:
        /*00c8*/ 	.word	0x0000a2f0


	//   ....[1]....
        /*00cc*/ 	.word	0x0000a430


	//   ....[2]....
        /*00d0*/ 	.word	0x0000a470


	//   ....[3]....
        /*00d4*/ 	.word	0x0000a500


	//   ....[4]....
        /*00d8*/ 	.word	0x0000a530


	//   ....[5]....
        /*00dc*/ 	.word	0x0000a560


	//   ....[6]....
        /*00e0*/ 	.word	0x0000a5e0


	//   ....[7]....
        /*00e4*/ 	.word	0x0000a610


	//   ....[8]....
        /*00e8*/ 	.word	0x0000a6a0


	//   ....[9]....
        /*00ec*/ 	.word	0x0000a6e0


	//   ....[10]....
        /*00f0*/ 	.word	0x0000a720


	//   ....[11]....
        /*00f4*/ 	.word	0x0000a7f0


	//   ....[12]....
        /*00f8*/ 	.word	0x0000a950


	//   ....[13]....
        /*00fc*/ 	.word	0x0000aab0


	//   ....[14]....
        /*0100*/ 	.word	0x0000ac00


	//   ....[15]....
        /*0104*/ 	.word	0x0000ac30


	//   ....[16]....
        /*0108*/ 	.word	0x0000ac60


	//   ....[17]....
        /*010c*/ 	.word	0x0000ad00


	//   ....[18]....
        /*0110*/ 	.word	0x0000ad50


	//   ....[19]....
        /*0114*/ 	.word	0x0000aec0


	//   ....[20]....
        /*0118*/ 	.word	0x0000afc0


	//   ....[21]....
        /*011c*/ 	.word	0x0000b0f0


	//   ....[22]....
        /*0120*/ 	.word	0x0000b120


	//----- nvinfo : EIATTR_MAX_THREADS
	.align		4
.L_2093:
        /*0124*/ 	.byte	0x04, 0x05
        /*0126*/ 	.short	(.L_2095 - .L_2094)
.L_2094:
        /*0128*/ 	.word	0x00000080
        /*012c*/ 	.word	0x00000001
        /*0130*/ 	.word	0x00000001


	//----- nvinfo : EIATTR_CRS_STACK_SIZE
	.align		4
.L_2095:
        /*0134*/ 	.byte	0x04, 0x1e
        /*0136*/ 	.short	(.L_2097 - .L_2096)
.L_2096:
        /*0138*/ 	.word	0x00000000


	//----- nvinfo : EIATTR_CBANK_PARAM_SIZE
	.align		4
.L_2097:
        /*013c*/ 	.byte	0x03, 0x19
        /*013e*/ 	.short	0x0038


	//----- nvinfo : EIATTR_PARAM_CBANK
	.align		4
        /*0140*/ 	.byte	0x04, 0x0a
        /*0142*/ 	.short	(.L_2099 - .L_2098)
	.align		4
.L_2098:
        /*0144*/ 	.word	index@(.nv.constant0._ZN2at6native27unrolled_elementwise_kernelIZZZNS0_26logit_backward_kernel_cudaERNS_18TensorIteratorBaseERKN3c106ScalarEENKUlvE_clEvENKUlvE0_clEvEUlffE_St5arrayIPcLm3EELi4E23TrivialOffsetCalculatorILi2EjESE_ILi1EjENS0_6memory12LoadWithCastILi2EEENSH_13StoreWithCastILi1EEEEEviT_T0_T2_T3_T4_T5_)
        /*0148*/ 	.short	0x0380
        /*014a*/ 	.short	0x0038


	//----- nvinfo : EIATTR_SW_WAR
	.align		4
.L_2099:
        /*014c*/ 	.byte	0x04, 0x36
        /*014e*/ 	.short	(.L_2101 - .L_2100)
.L_2100:
        /*0150*/ 	.word	0x00000008
.L_2101:


//--------------------- .nv.info._ZN2at6native18elementwise_kernelILi128ELi2EZNS0_22gpu_kernel_impl_nocastIZZZNS0_26logit_backward_kernel_cudaERNS_18TensorIteratorBaseERKN3c106ScalarEENKUlvE_clEvENKUlvE0_clEvEUlffE_EEvS4_RKT_EUliE_EEviT1_ --------------------------
	.section	.nv.info._ZN2at6native18elementwise_kernelILi128ELi2EZNS0_22gpu_kernel_impl_nocastIZZZNS0_26logit_backward_kernel_cudaERNS_18TensorIteratorBaseERKN3c106ScalarEENKUlvE_clEvENKUlvE0_clEvEUlffE_EEvS4_RKT_EUliE_EEviT1_,"",@"SHT_CUDA_INFO"
	.sectionflags	@""
	.align	4


	//----- nvinfo : EIATTR_CUDA_API_VERSION
	.align		4
        /*0000*/ 	.byte	0x04, 0x37
        /*0002*/ 	.short	(.L_2103 - .L_2102)
.L_2102:
        /*0004*/ 	.word	0x00000082


	//----- nvinfo : EIATTR_KPARAM_INFO
	.align		4
.L_2103:
        /*0008*/ 	.byte	0x04, 0x17
        /*000a*/ 	.short	(.L_2105 - .L_2104)
.L_2104:
        /*000c*/ 	.word	0x00000000
        /*0010*/ 	.short	0x0001
        /*0012*/ 	.short	0x0008
        /*0014*/ 	.byte	0x00, 0xf0, 0x21, 0x0a


	//----- nvinfo : EIATTR_KPARAM_INFO
	.align		4
.L_2105:
        /*0018*/ 	.byte	0x04, 0x17
        /*001a*/ 	.short	(.L_2107 - .L_2106)
.L_2106:
        /*001c*/ 	.word	0x00000000
        /*0020*/ 	.short	0x0000
        /*0022*/ 	.short	0x0000
        /*0024*/ 	.byte	0x00, 0xf0, 0x11, 0x00


	//----- nvinfo : EIATTR_SPARSE_MMA_MASK
	.align		4
.L_2107:
        /*0028*/ 	.byte	0x03, 0x50
        /*002a*/ 	.short	0x0000


	//----- nvinfo : EIATTR_MAXREG_COUNT
	.align		4
        /*002c*/ 	.byte	0x03, 0x1b
        /*002e*/ 	.short	0x0080


	//----- nvinfo : EIATTR_MERCURY_ISA_VERSION
	.align		4
        /*0030*/ 	.byte	0x03, 0x5f
        /*0032*/ 	.short	0x0101


	//----- nvinfo : EIATTR_VRC_CTA_INIT_COUNT
	.align		4
        /*0034*/ 	.byte	0x02, 0x4a
	.zero		1
	.zero		1


	//----- nvinfo : EIATTR_EXIT_INSTR_OFFSETS
	.align		4
        /*0038*/ 	.byte	0x04, 0x1c
        /*003a*/ 	.short	(.L_2109 - .L_2108)


	//   ....[0]....
.L_2108:
        /*003c*/ 	.word	0x000001f0


	//   ....[1]....
        /*0040*/ 	.word	0x000002f0


	//   ....[2]....
        /*0044*/ 	.word	0x00001aa0


	//   ....[3]....
        /*0048*/ 	.word	0x000031a0


	//----- nvinfo : EIATTR_MAX_THREADS
	.align		4
.L_2109:
        /*004c*/ 	.byte	0x04, 0x05
        /*004e*/ 	.short	(.L_2111 - .L_2110)
.L_2110:
        /*0050*/ 	.word	0x00000080
        /*0054*/ 	.word	0x00000001
        /*0058*/ 	.word	0x00000001


	//----- nvinfo : EIATTR_CRS_STACK_SIZE
	.align		4
.L_2111:
        /*005c*/ 	.byte	0x04, 0x1e
        /*005e*/ 	.short	(.L_2113 - .L_2112)
.L_2112:
        /*0060*/ 	.word	0x00000000


	//----- nvinfo : EIATTR_CBANK_PARAM_SIZE
	.align		4
.L_2113:
        /*0064*/ 	.byte	0x03, 0x19
        /*0066*/ 	.short	0x0290


	//----- nvinfo : EIATTR_PARAM_CBANK
	.align		4
        /*0068*/ 	.byte	0x04, 0x0a
        /*006a*/ 	.short	(.L_2115 - .L_2114)
	.align		4
.L_2114:
        /*006c*/ 	.word	index@(.nv.constant0._ZN2at6native18elementwise_kernelILi128ELi2EZNS0_22gpu_kernel_impl_nocastIZZZNS0_26logit_backward_kernel_cudaERNS_18TensorIteratorBaseERKN3c106ScalarEENKUlvE_clEvENKUlvE0_clEvEUlffE_EEvS4_RKT_EUliE_EEviT1_)
        /*0070*/ 	.short	0x0380
        /*0072*/ 	.short	0x0290


	//----- nvinfo : EIATTR_SW_WAR
	.align		4
.L_2115:
        /*0074*/ 	.byte	0x04, 0x36
        /*0076*/ 	.short	(.L_2117 - .L_2116)
.L_2116:
        /*0078*/ 	.word	0x00000008
.L_2117:


//--------------------- .nv.info._ZN2at6native27unrolled_elementwise_kernelIZZZNS0_26logit_backward_kernel_cudaERNS_18TensorIteratorBaseERKN3c106ScalarEENKUlvE_clEvENKUlvE0_clEvEUlffE_St5arrayIPcLm3EELi4E23TrivialOffsetCalculatorILi2EjESE_ILi1EjENS0_6memory15LoadWithoutCastENSH_16StoreWithoutCastEEEviT_T0_T2_T3_T4_T5_ --------------------------
	.section	.nv.info._ZN2at6native27unrolled_elementwise_kernelIZZZNS0_26logit_backward_kernel_cudaERNS_18TensorIteratorBaseERKN3c106ScalarEENKUlvE_clEvENKUlvE0_clEvEUlffE_St5arrayIPcLm3EELi4E23TrivialOffsetCalculatorILi2EjESE_ILi1EjENS0_6memory15LoadWithoutCastENSH_16StoreWithoutCastEEEviT_T0_T2_T3_T4_T5_,"",@"SHT_CUDA_INFO"
	.sectionflags	@""
	.align	4


	//----- nvinfo : EIATTR_CUDA_API_VERSION
	.align		4
        /*0000*/ 	.byte	0x04, 0x37
        /*0002*/ 	.short	(.L_2119 - .L_2118)
.L_2118:
        /*0004*/ 	.word	0x00000082


	//----- nvinfo : EIATTR_KPARAM_INFO
	.align		4
.L_2119:
        /*0008*/ 	.byte	0x04, 0x17
        /*000a*/ 	.short	(.L_2121 - .L_2120)
.L_2120:
        /*000c*/ 	.word	0x00000000
        /*0010*/ 	.short	0x0006
        /*0012*/ 	.short	0x0023
        /*0014*/ 	.byte	0x00, 0xf0, 0x05, 0x00


	//----- nvinfo : EIATTR_KPARAM_INFO
	.align		4
.L_2121:
        /*0018*/ 	.byte	0x04, 0x17
        /*001a*/ 	.short	(.L_2123 - .L_2122)
.L_2122:
        /*001c*/ 	.word	0x00000000
        /*0020*/ 	.short	0x0005
        /*0022*/ 	.short	0x0022
        /*0024*/ 	.byte	0x00, 0xf0, 0x05, 0x00


	//----- nvinfo : EIATTR_KPARAM_INFO
	.align		4
.L_2123:
        /*0028*/ 	.byte	0x04, 0x17
        /*002a*/ 	.short	(.L_2125 - .L_2124)
.L_2124:
        /*002c*/ 	.word	0x00000000
        /*0030*/ 	.short	0x0004
        /*0032*/ 	.short	0x0021
        /*0034*/ 	.byte	0x00, 0xf0, 0x05, 0x00


	//----- nvinfo : EIATTR_KPARAM_INFO
	.align		4
.L_2125:
        /*0038*/ 	.byte	0x04, 0x17
        /*003a*/ 	.short	(.L_2127 - .L_2126)
.L_2126:
        /*003c*/ 	.word	0x00000000
        /*0040*/ 	.short	0x0003
        /*0042*/ 	.short	0x0020
        /*0044*/ 	.byte	0x00, 0xf0, 0x05, 0x00


	//----- nvinfo : EIATTR_KPARAM_INFO
	.align		4
.L_2127:
        /*0048*/ 	.byte	0x04, 0x17
        /*004a*/ 	.short	(.L_2129 - .L_2128)
.L_2128:
        /*004c*/ 	.word	0x00000000
        /*0050*/ 	.short	0x0002
        /*0052*/ 	.short	0x0008
        /*0054*/ 	.byte	0x00, 0xf0, 0x61, 0x00


	//----- nvinfo : EIATTR_KPARAM_INFO
	.align		4
.L_2129:
        /*0058*/ 	.byte	0x04, 0x17
        /*005a*/ 	.short	(.L_2131 - .L_2130)
.L_2130:
        /*005c*/ 	.word	0x00000000
        /*0060*/ 	.short	0x0001
        /*0062*/ 	.short	0x0004
        /*0064*/ 	.byte	0x00, 0xf0, 0x05, 0x00


	//----- nvinfo : EIATTR_KPARAM_INFO
	.align		4
.L_2131:
        /*0068*/ 	.byte	0x04, 0x17
        /*006a*/ 	.short	(.L_2133 - .L_2132)
.L_2132:
        /*006c*/ 	.word	0x00000000
        /*0070*/ 	.short	0x0000
        /*0072*/ 	.short	0x0000
        /*0074*/ 	.byte	0x00, 0xf0, 0x11, 0x00


	//----- nvinfo : EIATTR_SPARSE_MMA_MASK
	.align		4
.L_2133:
        /*0078*/ 	.byte	0x03, 0x50
        /*007a*/ 	.short	0x0000


	//----- nvinfo : EIATTR_MAXREG_COUNT
	.align		4
        /*007c*/ 	.byte	0x03, 0x1b
        /*007e*/ 	.short	0x00ff


	//----- nvinfo : EIATTR_MERCURY_ISA_VERSION
	.align		4
        /*0080*/ 	.byte	0x03, 0x5f
        /*0082*/ 	.short	0x0101


	//----- nvinfo : EIATTR_VRC_CTA_INIT_COUNT
	.align		4
        /*0084*/ 	.byte	0x02, 0x4a
	.zero		1
	.zero		1


	//----- nvinfo : EIATTR_EXIT_INSTR_OFFSETS
	.align		4
        /*0088*/ 	.byte	0x04, 0x1c
        /*008a*/ 	.short	(.L_2135 - .L_2134)


	//   ....[0]....
.L_2134:
        /*008c*/ 	.word	0x00000760


	//   ....[1]....
        /*0090*/ 	.word	0x000007b0


	//----- nvinfo : EIATTR_MAX_THREADS
	.align		4
.L_2135:
        /*0094*/ 	.byte	0x04, 0x05
        /*0096*/ 	.short	(.L_2137 - .L_2136)
.L_2136:
        /*0098*/ 	.word	0x00000080
        /*009c*/ 	.word	0x00000001
        /*00a0*/ 	.word	0x00000001


	//----- nvinfo : EIATTR_CRS_STACK_SIZE
	.align		4
.L_2137:
        /*00a4*/ 	.byte	0x04, 0x1e
        /*00a6*/ 	.short	(.L_2139 - .L_2138)
.L_2138:
        /*00a8*/ 	.word	0x00000000


	//----- nvinfo : EIATTR_CBANK_PARAM_SIZE
	.align		4
.L_2139:
        /*00ac*/ 	.byte	0x03, 0x19
        /*00ae*/ 	.short	0x0024


	//----- nvinfo : EIATTR_PARAM_CBANK
	.align		4
        /*00b0*/ 	.byte	0x04, 0x0a
        /*00b2*/ 	.short	(.L_2141 - .L_2140)
	.align		4
.L_2140:
        /*00b4*/ 	.word	index@(.nv.constant0._ZN2at6native27unrolled_elementwise_kernelIZZZNS0_26logit_backward_kernel_cudaERNS_18TensorIteratorBaseERKN3c106ScalarEENKUlvE_clEvENKUlvE0_clEvEUlffE_St5arrayIPcLm3EELi4E23TrivialOffsetCalculatorILi2EjESE_ILi1EjENS0_6memory15LoadWithoutCastENSH_16StoreWithoutCastEEEviT_T0_T2_T3_T4_T5_)
        /*00b8*/ 	.short	0x0380
        /*00ba*/ 	.short	0x0024


	//----- nvinfo : EIATTR_SW_WAR
	.align		4
.L_2141:
        /*00bc*/ 	.byte	0x04, 0x36
        /*00be*/ 	.short	(.L_2143 - .L_2142)
.L_2142:
        /*00c0*/ 	.word	0x00000008
.L_2143:


//--------------------- .nv.info._ZN2at6native29vectorized_elementwise_kernelILi2EZZZNS0_26logit_backward_kernel_cudaERNS_18TensorIteratorBaseERKN3c106ScalarEENKUlvE_clEvENKUlvE0_clEvEUlffE_St5arrayIPcLm3EEEEviT0_T1_ --------------------------
	.section	.nv.info._ZN2at6native29vectorized_elementwise_kernelILi2EZZZNS0_26logit_backward_kernel_cudaERNS_18TensorIteratorBaseERKN3c106ScalarEENKUlvE_clEvENKUlvE0_clEvEUlffE_St5arrayIPcLm3EEEEviT0_T1_,"",@"SHT_CUDA_INFO"
	.sectionflags	@""
	.align	4


	//----- nvinfo : EIATTR_CUDA_API_VERSION
	.align		4
        /*0000*/ 	.byte	0x04, 0x37
        /*0002*/ 	.short	(.L_2145 - .L_2144)
.L_2144:
        /*0004*/ 	.word	0x00000082


	//----- nvinfo : EIATTR_KPARAM_INFO
	.align		4
.L_2145:
        /*0008*/ 	.byte	0x04, 0x17
        /*000a*/ 	.short	(.L_2147 - .L_2146)
.L_2146:
        /*000c*/ 	.word	0x00000000
        /*0010*/ 	.short	0x0002
        /*0012*/ 	.short	0x0008
        /*0014*/ 	.byte	0x00, 0xf0, 0x61, 0x00


	//----- nvinfo : EIATTR_KPARAM_INFO
	.align		4
.L_2147:
        /*0018*/ 	.byte	0x04, 0x17
        /*001a*/ 	.short	(.L_2149 - .L_2148)
.L_2148:
        /*001c*/ 	.word	0x00000000
        /*0020*/ 	.short	0x0001
        /*0022*/ 	.short	0x0004
        /*0024*/ 	.byte	0x00, 0xf0, 0x05, 0x00


	//----- nvinfo : EIATTR_KPARAM_INFO
	.align		4
.L_2149:
        /*0028*/ 	.byte	0x04, 0x17
        /*002a*/ 	.short	(.L_2151 - .L_2150)
.L_2150:
        /*002c*/ 	.word	0x00000000
        /*0030*/ 	.short	0x0000
        /*0032*/ 	.short	0x0000
        /*0034*/ 	.byte	0x00, 0xf0, 0x11, 0x00


	//----- nvinfo : EIATTR_SPARSE_MMA_MASK
	.align		4
.L_2151:
        /*0038*/ 	.byte	0x03, 0x50
        /*003a*/ 	.short	0x0000


	//----- nvinfo : EIATTR_MAXREG_COUNT
	.align		4
        /*003c*/ 	.byte	0x03, 0x1b
        /*003e*/ 	.short	0x00ff


	//----- nvinfo : EIATTR_MERCURY_ISA_VERSION
	.align		4
        /*0040*/ 	.byte	0x03, 0x5f
        /*0042*/ 	.short	0x0101


	//----- nvinfo : EIATTR_VRC_CTA_INIT_COUNT
	.align		4
        /*0044*/ 	.byte	0x02, 0x4a
	.zero		1
	.zero		1


	//----- nvinfo : EIATTR_EXIT_INSTR_OFFSETS
	.align		4
        /*0048*/ 	.byte	0x04, 0x1c
        /*004a*/ 	.short	(.L_2153 - .L_2152)


	//   ....[0]....
.L_2152:
        /*004c*/ 	.word	0x00000fa0


	//   ....[1]....
        /*0050*/ 	.word	0x00000ff0


	//   ....[2]....
        /*0054*/ 	.word	0x00001580


	//----- nvinfo : EIATTR_MAX_THREADS
	.align		4
.L_2153:
        /*0058*/ 	.byte	0x04, 0x05
        /*005a*/ 	.short	(.L_2155 - .L_2154)
.L_2154:
        /*005c*/ 	.word	0x00000080
        /*0060*/ 	.word	0x00000001
        /*0064*/ 	.word	0x00000001


	//----- nvinfo : EIATTR_CRS_STACK_SIZE
	.align		4
.L_2155:
        /*0068*/ 	.byte	0x04, 0x1e
        /*006a*/ 	.short	(.L_2157 - .L_2156)
.L_2156:
        /*006c*/ 	.word	0x00000000


	//----- nvinfo : EIATTR_CBANK_PARAM_SIZE
	.align		4
.L_2157:
        /*0070*/ 	.byte	0x03, 0x19
        /*0072*/ 	.short	0x0020


	//----- nvinfo : EIATTR_PARAM_CBANK
	.align		4
        /*0074*/ 	.byte	0x04, 0x0a
        /*0076*/ 	.short	(.L_2159 - .L_2158)
	.align		4
.L_2158:
        /*0078*/ 	.word	index@(.nv.constant0._ZN2at6native29vectorized_elementwise_kernelILi2EZZZNS0_26logit_backward_kernel_cudaERNS_18TensorIteratorBaseERKN3c106ScalarEENKUlvE_clEvENKUlvE0_clEvEUlffE_St5arrayIPcLm3EEEEviT0_T1_)
        /*007c*/ 	.short	0x0380
        /*007e*/ 	.short	0x0020


	//----- nvinfo : EIATTR_SW_WAR
	.align		4
.L_2159:
        /*0080*/ 	.byte	0x04, 0x36
        /*0082*/ 	.short	(.L_2161 - .L_2160)
.L_2160:
        /*0084*/ 	.word	0x00000008
.L_2161:


//--------------------- .nv.info._ZN2at6native29vectorized_elementwise_kernelILi4EZZZNS0_26logit_backward_kernel_cudaERNS_18TensorIteratorBaseERKN3c106ScalarEENKUlvE_clEvENKUlvE0_clEvEUlffE_St5arrayIPcLm3EEEEviT0_T1_ --------------------------
	.section	.nv.info._ZN2at6native29vectorized_elementwise_kernelILi4EZZZNS0_26logit_backward_kernel_cudaERNS_18TensorIteratorBaseERKN3c106ScalarEENKUlvE_clEvENKUlvE0_clEvEUlffE_St5arrayIPcLm3EEEEviT0_T1_,"",@"SHT_CUDA_INFO"
	.sectionflags	@""
	.align	4


	//----- nvinfo : EIATTR_CUDA_API_VERSION
	.align		4
        /*0000*/ 	.byte	0x04, 0x37
        /*0002*/ 	.short	(.L_2163 - .L_2162)
.L_2162:
        /*0004*/ 	.word	0x00000082


	//----- nvinfo : EIATTR_KPARAM_INFO
	.align		4
.L_2163:
        /*0008*/ 	.byte	0x04, 0x17
        /*000a*/ 	.short	(.L_2165 - .L_2164)
.L_2164:
        /*000c*/ 	.word	0x00000000
        /*0010*/ 	.short	0x0002
        /*0012*/ 	.short	0x0008
        /*0014*/ 	.byte	0x00, 0xf0, 0x61, 0x00


	//----- nvinfo : EIATTR_KPARAM_INFO
	.align		4
.L_2165:
        /*0018*/ 	.byte	0x04, 0x17
        /*001a*/ 	.short	(.L_2167 - .L_2166)
.L_2166:
        /*001c*/ 	.word	0x00000000
        /*0020*/ 	.short	0x0001
        /*0022*/ 	.short	0x0004
        /*0024*/ 	.byte	0x00, 0xf0, 0x05, 0x00


	//----- nvinfo : EIATTR_KPARAM_INFO
	.align		4
.L_2167:
        /*0028*/ 	.byte	0x04, 0x17
        /*002a*/ 	.short	(.L_2169 - .L_2168)
.L_2168:
        /*002c*/ 	.word	0x00000000
        /*0030*/ 	.short	0x0000
        /*0032*/ 	.short	0x0000
        /*0034*/ 	.byte	0x00, 0xf0, 0x11, 0x00


	//----- nvinfo : EIATTR_SPARSE_MMA_MASK
	.align		4
.L_2169:
        /*0038*/ 	.byte	0x03, 0x50
        /*003a*/ 	.short	0x0000


	//----- nvinfo : EIATTR_MAXREG_COUNT
	.align		4
        /*003c*/ 	.byte	0x03, 0x1b
        /*003e*/ 	.short	0x00ff


	//----- nvinfo : EIATTR_MERCURY_ISA_VERSION
	.align		4
        /*0040*/ 	.byte	0x03, 0x5f
        /*0042*/ 	.short	0x0101


	//----- nvinfo : EIATTR_VRC_CTA_INIT_COUNT
	.align		4
        /*0044*/ 	.byte	0x02, 0x4a
	.zero		1
	.zero		1


	//----- nvinfo : EIATTR_EXIT_INSTR_OFFSETS
	.align		4
        /*0048*/ 	.byte	0x04, 0x1c
        /*004a*/ 	.short	(.L_2171 - .L_2170)


	//   ....[0]....
.L_2170:
        /*004c*/ 	.word	0x00000fa0


	//   ....[1]....
        /*0050*/ 	.word	0x00000ff0


	//   ....[2]....
        /*0054*/ 	.word	0x00001520


	//----- nvinfo : EIATTR_MAX_THREADS
	.align		4
.L_2171:
        /*0058*/ 	.byte	0x04, 0x05
        /*005a*/ 	.short	(.L_2173 - .L_2172)
.L_2172:
        /*005c*/ 	.word	0x00000080
        /*0060*/ 	.word	0x00000001
        /*0064*/ 	.word	0x00000001


	//----- nvinfo : EIATTR_CRS_STACK_SIZE
	.align		4
.L_2173:
        /*0068*/ 	.byte	0x04, 0x1e
        /*006a*/ 	.short	(.L_2175 - .L_2174)
.L_2174:
        /*006c*/ 	.word	0x00000000


	//----- nvinfo : EIATTR_CBANK_PARAM_SIZE
	.align		4
.L_2175:
        /*0070*/ 	.byte	0x03, 0x19
        /*0072*/ 	.short	0x0020


	//----- nvinfo : EIATTR_PARAM_CBANK
	.align		4
        /*0074*/ 	.byte	0x04, 0x0a
        /*0076*/ 	.short	(.L_2177 - .L_2176)
	.align		4
.L_2176:
        /*0078*/ 	.word	index@(.nv.constant0._ZN2at6native29vectorized_elementwise_kernelILi4EZZZNS0_26logit_backward_kernel_cudaERNS_18TensorIteratorBaseERKN3c106ScalarEENKUlvE_clEvENKUlvE0_clEvEUlffE_St5arrayIPcLm3EEEEviT0_T1_)
        /*007c*/ 	.short	0x0380
        /*007e*/ 	.short	0x0020


	//----- nvinfo : EIATTR_SW_WAR
	.align		4
.L_2177:
        /*0080*/ 	.byte	0x04, 0x36
        /*0082*/ 	.short	(.L_2179 - .L_2178)
.L_2178:
        /*0084*/ 	.word	0x00000008
.L_2179:


//--------------------- .nv.info._ZN2at6native29vectorized_elementwise_kernelILi8EZZZNS0_26logit_backward_kernel_cudaERNS_18TensorIteratorBaseERKN3c106ScalarEENKUlvE_clEvENKUlvE0_clEvEUlffE_St5arrayIPcLm3EEEEviT0_T1_ --------------------------
	.section	.nv.info._ZN2at6native29vectorized_elementwise_kernelILi8EZZZNS0_26logit_backward_kernel_cudaERNS_18TensorIteratorBaseERKN3c106ScalarEENKUlvE_clEvENKUlvE0_clEvEUlffE_St5arrayIPcLm3EEEEviT0_T1_,"",@"SHT_CUDA_INFO"
	.sectionflags	@""
	.align	4


	//----- nvinfo : EIATTR_CUDA_API_VERSION
	.align		4
        /*0000*/ 	.byte	0x04, 0x37
        /*0002*/ 	.short	(.L_2181 - .L_2180)
.L_2180:
        /*0004*/ 	.word	0x00000082


	//----- nvinfo : EIATTR_KPARAM_INFO
	.align		4
.L_2181:
        /*0008*/ 	.byte	0x04, 0x17
        /*000a*/ 	.short	(.L_2183 - .L_2182)
.L_2182:
        /*000c*/ 	.word	0x00000000
        /*0010*/ 	.short	0x0002
        /*0012*/ 	.short	0x0008
        /*0014*/ 	.byte	0x00, 0xf0, 0x61, 0x00


	//----- nvinfo : EIATTR_KPARAM_INFO
	.align		4
.L_2183:
        /*0018*/ 	.byte	0x04, 0x17
        /*001a*/ 	.short	(.L_2185 - .L_2184)
.L_2184:
        /*001c*/ 	.word	0x00000000
        /*0020*/ 	.short	0x0001
        /*0022*/ 	.short	0x0004
        /*0024*/ 	.byte	0x00, 0xf0, 0x05, 0x00


	//----- nvinfo : EIATTR_KPARAM_INFO
	.align		4
.L_2185:
        /*0028*/ 	.byte	0x04, 0x17
        /*002a*/ 	.short	(.L_2187 - .L_2186)
.L_2186:
        /*002c*/ 	.word	0x00000000
        /*0030*/ 	.short	0x0000
        /*0032*/ 	.short	0x0000
        /*0034*/ 	.byte	0x00, 0xf0, 0x11, 0x00


	//----- nvinfo : EIATTR_SPARSE_MMA_MASK
	.align		4
.L_2187:
        /*0038*/ 	.byte	0x03, 0x50
        /*003a*/ 	.short	0x0000


	//----- nvinfo : EIATTR_MAXREG_COUNT
	.align		4
        /*003c*/ 	.byte	0x03, 0x1b
        /*003e*/ 	.short	0x00ff


	//----- nvinfo : EIATTR_MERCURY_ISA_VERSION
	.align		4
        /*0040*/ 	.byte	0x03, 0x5f
        /*0042*/ 	.short	0x0101


	//----- nvinfo : EIATTR_VRC_CTA_INIT_COUNT
	.align		4
        /*0044*/ 	.byte	0x02, 0x4a
	.zero		1
	.zero		1


	//----- nvinfo : EIATTR_EXIT_INSTR_OFFSETS
	.align		4
        /*0048*/ 	.byte	0x04, 0x1c
        /*004a*/ 	.short	(.L_2189 - .L_2188)


	//   ....[0]....
.L_2188:
        /*004c*/ 	.word	0x00000fa0


	//   ....[1]....
        /*0050*/ 	.word	0x00000ff0


	//   ....[2]....
        /*0054*/ 	.word	0x00001500


	//----- nvinfo : EIATTR_MAX_THREADS
	.align		4
.L_2189:
        /*0058*/ 	.byte	0x04, 0x05
        /*005a*/ 	.short	(.L_2191 - .L_2190)
.L_2190:
        /*005c*/ 	.word	0x00000080
        /*0060*/ 	.word	0x00000001
        /*0064*/ 	.word	0x00000001


	//----- nvinfo : EIATTR_CRS_STACK_SIZE
	.align		4
.L_2191:
        /*0068*/ 	.byte	0x04, 0x1e
        /*006a*/ 	.short	(.L_2193 - .L_2192)
.L_2192:
        /*006c*/ 	.word	0x00000000


	//----- nvinfo : EIATTR_CBANK_PARAM_SIZE
	.align		4
.L_2193:
        /*0070*/ 	.byte	0x03, 0x19
        /*0072*/ 	.short	0x0020


	//----- nvinfo : EIATTR_PARAM_CBANK
	.align		4
        /*0074*/ 	.byte	0x04, 0x0a
        /*0076*/ 	.short	(.L_2195 - .L_2194)
	.align		4
.L_2194:
        /*0078*/ 	.word	index@(.nv.constant0._ZN2at6native29vectorized_elementwise_kernelILi8EZZZNS0_26logit_backward_kernel_cudaERNS_18TensorIteratorBaseERKN3c106ScalarEENKUlvE_clEvENKUlvE0_clEvEUlffE_St5arrayIPcLm3EEEEviT0_T1_)
        /*007c*/ 	.short	0x0380
        /*007e*/ 	.short	0x0020


	//----- nvinfo : EIATTR_SW_WAR
	.align		4
.L_2195:
        /*0080*/ 	.byte	0x04, 0x36
        /*0082*/ 	.short	(.L_2197 - .L_2196)
.L_2196:
        /*0084*/ 	.word	0x00000008
.L_2197:


//--------------------- .nv.info._ZN2at6native18elementwise_kernelILi128ELi4EZNS0_15gpu_kernel_implIZZZNS0_26logit_backward_kernel_cudaERNS_18TensorIteratorBaseERKN3c106ScalarEENKUlvE_clEvENKUlvE_clEvEUlddE0_EEvS4_RKT_EUliE_EEviT1_ --------------------------
	.section	.nv.info._ZN2at6native18elementwise_kernelILi128ELi4EZNS0_15gpu_kernel_implIZZZNS0_26logit_backward_kernel_cudaERNS_18TensorIteratorBaseERKN3c106ScalarEENKUlvE_clEvENKUlvE_clEvEUlddE0_EEvS4_RKT_EUliE_EEviT1_,"",@"SHT_CUDA_INFO"
	.sectionflags	@""
	.align	4


	//----- nvinfo : EIATTR_CUDA_API_VERSION
	.align		4
        /*0000*/ 	.byte	0x04, 0x37
        /*0002*/ 	.short	(.L_2199 - .L_2198)
.L_2198:
        /*0004*/ 	.word	0x00000082


	//----- nvinfo : EIATTR_KPARAM_INFO
	.align		4
.L_2199:
        /*0008*/ 	.byte	0x04, 0x17
        /*000a*/ 	.short	(.L_2201 - .L_2200)
.L_2200:
        /*000c*/ 	.word	0x00000000
        /*0010*/ 	.short	0x0001
        /*0012*/ 	.short	0x0008
        /*0014*/ 	.byte	0x00, 0xf0, 0x81, 0x0a


	//----- nvinfo : EIATTR_KPARAM_INFO
	.align		4
.L_2201:
        /*0018*/ 	.byte	0x04, 0x17
        /*001a*/ 	.short	(.L_2203 - .L_2202)
.L_2202:
        /*001c*/ 	.word	0x00000000
        /*0020*/ 	.short	0x0000
        /*0022*/ 	.short	0x0000
        /*0024*/ 	.byte	0x00, 0xf0, 0x11, 0x00


	//----- nvinfo : EIATTR_SPARSE_MMA_MASK
	.align		4
.L_2203:
        /*0028*/ 	.byte	0x03, 0x50
        /*002a*/ 	.short	0x0000


	//----- nvinfo : EIATTR_MAXREG_COUNT
	.align		4
        /*002c*/ 	.byte	0x03, 0x1b
        /*002e*/ 	.short	0x0080


	//----- nvinfo : EIATTR_EXTERNS
	.align		4
        /*0030*/ 	.byte	0x04, 0x0f
        /*0032*/ 	.short	(.L_2205 - .L_2204)


	//   ....[0]....
	.align		4
.L_2204:
        /*0034*/ 	.word	index@(__assertfail)


	//----- nvinfo : EIATTR_MERCURY_ISA_VERSION
	.align		4
.L_2205:
        /*0038*/ 	.byte	0x03, 0x5f
        /*003a*/ 	.short	0x0101


	//----- nvinfo : EIATTR_VRC_CTA_INIT_COUNT
	.align		4
        /*003c*/ 	.byte	0x02, 0x4a
	.zero		1
	.zero		1


	//----- nvinfo : EIATTR_SYSCALL_OFFSETS
	.align		4
        /*0040*/ 	.byte	0x04, 0x46
        /*0042*/ 	.short	(.L_2207 - .L_2206)


	//   ....[0]....
.L_2206:
        /*0044*/ 	.word	0x000024d0


	//   ....[1]....
        /*0048*/ 	.word	0x000033b0


	//   ....[2]....
        /*004c*/ 	.word	0x00004620


	//   ....[3]....
        /*0050*/ 	.word	0x00006ca0


	//   ....[4]....
        /*0054*/ 	.word	0x00007b80


	//   ....[5]....
        /*0058*/ 	.word	0x00008b70


	//   ....[6]....
        /*005c*/ 	.word	0x0000b3a0


	//   ....[7]....
        /*0060*/ 	.word	0x0000c280


	//   ....[8]....
        /*0064*/ 	.word	0x0000d270


	//   ....[9]....
        /*0068*/ 	.word	0x0000fac0


	//   ....[10]....
        /*006c*/ 	.word	0x000109a0


	//   ....[11]....
        /*0070*/ 	.word	0x00011960


	//----- nvinfo : EIATTR_EXIT_INSTR_OFFSETS
	.align		4
.L_2207:
        /*0074*/ 	.byte	0x04, 0x1c
        /*0076*/ 	.short	(.L_2209 - .L_2208)


	//   ....[0]....
.L_2208:
        /*0078*/ 	.word	0x0000d610


	//   ....[1]....
        /*007c*/ 	.word	0x00010cf0


	//   ....[2]....
        /*0080*/ 	.word	0x00010d30


	//   ....[3]....
        /*0084*/ 	.word	0x00010dc0


	//   ....[4]....
        /*0088*/ 	.word	0x00010df0


	//   ....[5]....
        /*008c*/ 	.word	0x00010e20


	//   ....[6]....
        /*0090*/ 	.word	0x00010ef0


	//   ....[7]....
        /*0094*/ 	.word	0x00010f70


	//   ....[8]....
        /*0098*/ 	.word	0x00011050


	//   ....[9]....
        /*009c*/ 	.word	0x000110e0


	//   ....[10]....
        /*00a0*/ 	.word	0x00011100


	//   ....[11]....
        /*00a4*/ 	.word	0x000111d0


	//   ....[12]....
        /*00a8*/ 	.word	0x00011380


	//   ....[13]....
        /*00ac*/ 	.word	0x00011530


	//   ....[14]....
        /*00b0*/ 	.word	0x000116d0


	//   ....[15]....
        /*00b4*/ 	.word	0x00011700


	//   ....[16]....
        /*00b8*/ 	.word	0x00011730


	//   ....[17]....
        /*00bc*/ 	.word	0x000117d0


	//   ....[18]....
        /*00c0*/ 	.word	0x00011800


	//   ....[19]....
        /*00c4*/ 	.word	0x00011970


	//   ....[20]....
        /*00c8*/ 	.word	0x00011ac0


	//   ....[21]....
        /*00cc*/ 	.word	0x00011c40


	//   ....[22]....
        /*00d0*/ 	.word	0x00011cc0


	//----- nvinfo : EIATTR_MAX_THREADS
	.align		4
.L_2209:
        /*00d4*/ 	.byte	0x04, 0x05
        /*00d6*/ 	.short	(.L_2211 - .L_2210)
.L_2210:
        /*00d8*/ 	.word	0x00000080
        /*00dc*/ 	.word	0x00000001
        /*00e0*/ 	.word	0x00000001


	//----- nvinfo : EIATTR_CRS_STACK_SIZE
	.align		4
.L_2211:
        /*00e4*/ 	.byte	0x04, 0x1e
        /*00e6*/ 	.short	(.L_2213 - .L_2212)
.L_2212:
        /*00e8*/ 	.word	0x00000000


	//----- nvinfo : EIATTR_CBANK_PARAM_SIZE
	.align		4
.L_2213:
        /*00ec*/ 	.byte	0x03, 0x19
        /*00ee*/ 	.short	0x02a8


	//----- nvinfo : EIATTR_PARAM_CBANK
	.align		4
        /*00f0*/ 	.byte	0x04, 0x0a
        /*00f2*/ 	.short	(.L_2215 - .L_2214)
	.align		4
.L_2214:
        /*00f4*/ 	.word	index@(.nv.constant0._ZN2at6native18elementwise_kernelILi128ELi4EZNS0_15gpu_kernel_implIZZZNS0_26logit_backward_kernel_cudaERNS_18TensorIteratorBaseERKN3c106ScalarEENKUlvE_clEvENKUlvE_clEvEUlddE0_EEvS4_RKT_EUliE_EEviT1_)
        /*00f8*/ 	.short	0x0380
        /*00fa*/ 	.short	0x02a8


	//----- nvinfo : EIATTR_SW_WAR
	.align		4
.L_2215:
        /*00fc*/ 	.byte	0x04, 0x36
        /*00fe*/ 	.short	(.L_2217 - .L_2216)
.L_2216:
        /*0100*/ 	.word	0x00000008
.L_2217:


//--------------------- .nv.info._ZN2at6native27unrolled_elementwise_kernelIZZZNS0_26logit_backward_kernel_cudaERNS_18TensorIteratorBaseERKN3c106ScalarEENKUlvE_clEvENKUlvE_clEvEUlddE0_St5arrayIPcLm3EELi4E23TrivialOffsetCalculatorILi2EjESE_ILi1EjENS0_6memory12LoadWithCastILi2EEENSH_13StoreWithCastILi1EEEEEviT_T0_T2_T3_T4_T5_ --------------------------
	.section	.nv.info._ZN2at6native27unrolled_elementwise_kernelIZZZNS0_26logit_backward_kernel_cudaERNS_18TensorIteratorBaseERKN3c106ScalarEENKUlvE_clEvENKUlvE_clEvEUlddE0_St5arrayIPcLm3EELi4E23TrivialOffsetCalculatorILi2EjESE_ILi1EjENS0_6memory12LoadWithCastILi2EEENSH_13StoreWithCastILi1EEEEEviT_T0_T2_T3_T4_T5_,"",@"SHT_CUDA_INFO"
	.sectionflags	@""
	.align	4


	//----- nvinfo : EIATTR_CUDA_API_VERSION
	.align		4
        /*0000*/ 	.byte	0x04, 0x37
        /*0002*/ 	.short	(.L_2219 - .L_2218)
.L_2218:
        /*0004*/ 	.word	0x00000082


	//----- nvinfo : EIATTR_KPARAM_INFO
	.align		4
.L_2219:
        /*0008*/ 	.byte	0x04, 0x17
        /*000a*/ 	.short	(.L_2221 - .L_2220)
.L_2220:
        /*000c*/ 	.word	0x00000000
        /*0010*/ 	.short	0x0006
        /*0012*/ 	.short	0x0048
        /*0014*/ 	.byte	0x00, 0xf0, 0x21, 0x00


	//----- nvinfo : EIATTR_KPARAM_INFO
	.align		4
.L_2221:
        /*0018*/ 	.byte	0x04, 0x17
        /*001a*/ 	.short	(.L_2223 - .L_2222)
.L_2222:
        /*001c*/ 	.word	0x00000000
        /*0020*/ 	.short	0x0005
        /*0022*/ 	.short	0x003c
        /*0024*/ 	.byte	0x00, 0xf0, 0x31, 0x00


	//----- nvinfo : EIATTR_KPARAM_INFO
	.align		4
.L_2223:
        /*0028*/ 	.byte	0x04, 0x17
        /*002a*/ 	.short	(.L_2225 - .L_2224)
.L_2224:
        /*002c*/ 	.word	0x00000000
        /*0030*/ 	.short	0x0004
        /*0032*/ 	.short	0x0039
        /*0034*/ 	.byte	0x00, 0xf0, 0x05, 0x00


	//----- nvinfo : EIATTR_KPARAM_INFO
	.align		4
.L_2225:
        /*0038*/ 	.byte	0x04, 0x17
        /*003a*/ 	.short	(.L_2227 - .L_2226)
.L_2226:
        /*003c*/ 	.word	0x00000000
        /*0040*/ 	.short	0x0003
        /*0042*/ 	.short	0x0038
        /*0044*/ 	.byte	0x00, 0xf0, 0x05, 0x00


	//----- nvinfo : EIATTR_KPARAM_INFO
	.align		4
.L_2227:
        /*0048*/ 	.byte	0x04, 0x17
        /*004a*/ 	.short	(.L_2229 - .L_2228)
.L_2228:
        /*004c*/ 	.word	0x00000000
        /*0050*/ 	.short	0x0002
        /*0052*/ 	.short	0x0020
        /*0054*/ 	.byte	0x00, 0xf0, 0x61, 0x00


	//----- nvinfo : EIATTR_KPARAM_INFO
	.align		4
.L_2229:
        /*0058*/ 	.byte	0x04, 0x17
        /*005a*/ 	.short	(.L_2231 - .L_2230)
.L_2230:
        /*005c*/ 	.word	0x00000000
        /*0060*/ 	.short	0x0001
        /*0062*/ 	.short	0x0008
        /*0064*/ 	.byte	0x00, 0xf0, 0x61, 0x00


	//----- nvinfo : EIATTR_KPARAM_INFO
	.align		4
.L_2231:
        /*0068*/ 	.byte	0x04, 0x17
        /*006a*/ 	.short	(.L_2233 - .L_2232)
.L_2232:
        /*006c*/ 	.word	0x00000000
        /*0070*/ 	.short	0x0000
        /*0072*/ 	.short	0x0000
        /*0074*/ 	.byte	0x00, 0xf0, 0x11, 0x00


	//----- nvinfo : EIATTR_SPARSE_MMA_MASK
	.align		4
.L_2233:
        /*0078*/ 	.byte	0x03, 0x50
        /*007a*/ 	.short	0x0000


	//----- nvinfo : EIATTR_MAXREG_COUNT
	.align		4
        /*007c*/ 	.byte	0x03, 0x1b
        /*007e*/ 	.short	0x00ff


	//----- nvinfo : EIATTR_EXTERNS
	.align		4
        /*0080*/ 	.byte	0x04, 0x0f
        /*0082*/ 	.short	(.L_2235 - .L_2234)


	//   ....[0]....
	.align		4
.L_2234:
        /*0084*/ 	.word	index@(__assertfail)


	//----- nvinfo : EIATTR_ANNOTATIONS
	.align		4
.L_2235:
        /*0088*/ 	.byte	0x04, 0x55
        /*008a*/ 	.short	(.L_2237 - .L_2236)


	//   ....[0]....
.L_2236:
        /*008c*/ 	.word	0x00000001
        /*0090*/ 	.byte	0x80, 0xcb, 0x00, 0x00, 0x01, 0x00, 0x00, 0x00, 0x40, 0xcd, 0x00, 0x00


	//----- nvinfo : EIATTR_MERCURY_ISA_VERSION
	.align		4
.L_2237:
        /*009c*/ 	.byte	0x03, 0x5f
        /*009e*/ 	.short	0x0101


	//----- nvinfo : EIATTR_VRC_CTA_INIT_COUNT
	.align		4
        /*00a0*/ 	.byte	0x02, 0x4a
	.zero		1
	.zero		1


	//----- nvinfo : EIATTR_SYSCALL_OFFSETS
	.align		4
        /*00a4*/ 	.byte	0x04, 0x46
        /*00a6*/ 	.short	(.L_2239 - .L_2238)


	//   ....[0]....
.L_2238:
        /*00a8*/ 	.word	0x00000eb0


	//   ....[1]....
        /*00ac*/ 	.word	0x00001db0


	//   ....[2]....
        /*00b0*/ 	.word	0x00002df0


	//   ....[3]....
        /*00b4*/ 	.word	0x00003cf0


	//   ....[4]....
        /*00b8*/ 	.word	0x00004c70


	//   ....[5]....
        /*00bc*/ 	.word	0x00005b70


	//   ....[6]....
        /*00c0*/ 	.word	0x00006b00


	//   ....[7]....
        /*00c4*/ 	.word	0x000079d0


	//   ....[8]....
        /*00c8*/ 	.word	0x000094c0


	//   ....[9]....
        /*00cc*/ 	.word	0x0000a490


	//   ....[10]....
        /*00d0*/ 	.word	0x0000b5f0


	//   ....[11]....
        /*00d4*/ 	.word	0x0000c740


	//----- nvinfo : EIATTR_EXIT_INSTR_OFFSETS
	.align		4
.L_2239:
        /*00d8*/ 	.byte	0x04, 0x1c
        /*00da*/ 	.short	(.L_2241 - .L_2240)


	//   ....[0]....
.L_2240:
        /*00dc*/ 	.word	0x0000b980


	//   ....[1]....
        /*00e0*/ 	.word	0x0000bad0


	//   ....[2]....
        /*00e4*/ 	.word	0x0000bb10


	//   ....[3]....
        /*00e8*/ 	.word	0x0000bba0


	//   ....[4]....
        /*00ec*/ 	.word	0x0000bbd0


	//   ....[5]....
        /*00f0*/ 	.word	0x0000bc00


	//   ....[6]....
        /*00f4*/ 	.word	0x0000bcd0


	//   ....[7]....
        /*00f8*/ 	.word	0x0000bd50


	//   ....[8]....
        /*00fc*/ 	.word	0x0000be30


	//   ....[9]....
        /*0100*/ 	.word	0x0000bec0


	//   ....[10]....
        /*0104*/ 	.word	0x0000bee0


	//   ....[11]....
        /*0108*/ 	.word	0x0000bfb0


	//   ....[12]....
        /*010c*/ 	.word	0x0000c160


	//   ....[13]....
        /*0110*/ 	.word	0x0000c310


	//   ....[14]....
        /*0114*/ 	.word	0x0000c4b0


	//   ....[15]....
        /*0118*/ 	.word	0x0000c4e0


	//   ....[16]....
        /*011c*/ 	.word	0x0000c510


	//   ....[17]....
        /*0120*/ 	.word	0x0000c5b0


	//   ....[18]....
        /*0124*/ 	.word	0x0000c5e0


	//   ....[19]....
        /*0128*/ 	.word	0x0000c750


	//   ....[20]....
        /*012c*/ 	.word	0x0000c8a0


	//   ....[21]....
        /*0130*/ 	.word	0x0000ca20


	//   ....[22]....
        /*0134*/ 	.word	0x0000caa0


	//----- nvinfo : EIATTR_MAX_THREADS
	.align		4
.L_2241:
        /*0138*/ 	.byte	0x04, 0x05
        /*013a*/ 	.short	(.L_2243 - .L_2242)
.L_2242:
        /*013c*/ 	.word	0x00000080
        /*0140*/ 	.word	0x00000001
        /*0144*/ 	.word	0x00000001


	//----- nvinfo : EIATTR_CRS_STACK_SIZE
	.align		4
.L_2243:
        /*0148*/ 	.byte	0x04, 0x1e
        /*014a*/ 	.short	(.L_2245 - .L_2244)
.L_2244:
        /*014c*/ 	.word	0x00000000


	//----- nvinfo : EIATTR_CBANK_PARAM_SIZE
	.align		4
.L_2245:
        /*0150*/ 	.byte	0x03, 0x19
        /*0152*/ 	.short	0x0050


	//----- nvinfo : EIATTR_PARAM_CBANK
	.align		4
        /*0154*/ 	.byte	0x04, 0x0a
        /*0156*/ 	.short	(.L_2247 - .L_2246)
	.align		4
.L_2246:
        /*0158*/ 	.word	index@(.nv.constant0._ZN2at6native27unrolled_elementwise_kernelIZZZNS0_26logit_backward_kernel_cudaERNS_18TensorIteratorBaseERKN3c106ScalarEENKUlvE_clEvENKUlvE_clEvEUlddE0_St5arrayIPcLm3EELi4E23TrivialOffsetCalculatorILi2EjESE_ILi1EjENS0_6memory12LoadWithCastILi2EEENSH_13StoreWithCastILi1EEEEEviT_T0_T2_T3_T4_T5_)
        /*015c*/ 	.short	0x0380
        /*015e*/ 	.short	0x0050


	//----- nvinfo : EIATTR_SW_WAR
	.align		4
.L_2247:
        /*0160*/ 	.byte	0x04, 0x36
        /*0162*/ 	.short	(.L_2249 - .L_2248)
.L_2248:
        /*0164*/ 	.word	0x00000008
.L_2249:


//--------------------- .nv.info._ZN2at6native18elementwise_kernelILi128ELi2EZNS0_22gpu_kernel_impl_nocastIZZZNS0_26logit_backward_kernel_cudaERNS_18TensorIteratorBaseERKN3c106ScalarEENKUlvE_clEvENKUlvE_clEvEUlddE0_EEvS4_RKT_EUliE_EEviT1_ --------------------------
	.section	.nv.info._ZN2at6native18elementwise_kernelILi128ELi2EZNS0_22gpu_kernel_impl_nocastIZZZNS0_26logit_backward_kernel_cudaERNS_18TensorIteratorBaseERKN3c106ScalarEENKUlvE_clEvENKUlvE_clEvEUlddE0_EEvS4_RKT_EUliE_EEviT1_,"",@"SHT_CUDA_INFO"
	.sectionflags	@""
	.align	4


	//----- nvinfo : EIATTR_CUDA_API_VERSION
	.align		4
        /*0000*/ 	.byte	0x04, 0x37
        /*0002*/ 	.short	(.L_2251 - .L_2250)
.L_2250:
        /*0004*/ 	.word	0x00000082


	//----- nvinfo : EIATTR_KPARAM_INFO
	.align		4
.L_2251:
        /*0008*/ 	.byte	0x04, 0x17
        /*000a*/ 	.short	(.L_2253 - .L_2252)
.L_2252:
        /*000c*/ 	.word	0x00000000
        /*0010*/ 	.short	0x0001
        /*0012*/ 	.short	0x0008
        /*0014*/ 	.byte	0x00, 0xf0, 0x61, 0x0a


	//----- nvinfo : EIATTR_KPARAM_INFO
	.align		4
.L_2253:
        /*0018*/ 	.byte	0x04, 0x17
        /*001a*/ 	.short	(.L_2255 - .L_2254)
.L_2254:
        /*001c*/ 	.word	0x00000000
        /*0020*/ 	.short	0x0000
        /*0022*/ 	.short	0x0000
        /*0024*/ 	.byte	0x00, 0xf0, 0x11, 0x00


	//----- nvinfo : EIATTR_SPARSE_MMA_MASK
	.align		4
.L_2255:
        /*0028*/ 	.byte	0x03, 0x50
        /*002a*/ 	.short	0x0000


	//----- nvinfo : EIATTR_MAXREG_COUNT
	.align		4
        /*002c*/ 	.byte	0x03, 0x1b
        /*002e*/ 	.short	0x0080


	//----- nvinfo : EIATTR_MERCURY_ISA_VERSION
	.align		4
        /*0030*/ 	.byte	0x03, 0x5f
        /*0032*/ 	.short	0x0101


	//----- nvinfo : EIATTR_VRC_CTA_INIT_COUNT
	.align		4
        /*0034*/ 	.byte	0x02, 0x4a
	.zero		1
	.zero		1


	//----- nvinfo : EIATTR_EXIT_INSTR_OFFSETS
	.align		4
        /*0038*/ 	.byte	0x04, 0x1c
        /*003a*/ 	.short	(.L_2257 - .L_2256)


	//   ....[0]....
.L_2256:
        /*003c*/ 	.word	0x00000320


	//   ....[1]....
        /*0040*/ 	.word	0x00000520


	//   ....[2]....
        /*0044*/ 	.word	0x00001e30


	//   ....[3]....
        /*0048*/ 	.word	0x00003680


	//----- nvinfo : EIATTR_MAX_THREADS
	.align		4
.L_2257:
        /*004c*/ 	.byte	0x04, 0x05
        /*004e*/ 	.short	(.L_2259 - .L_2258)
.L_2258:
        /*0050*/ 	.word	0x00000080
        /*0054*/ 	.word	0x00000001
        /*0058*/ 	.word	0x00000001


	//----- nvinfo : EIATTR_CRS_STACK_SIZE
	.align		4
.L_2259:
        /*005c*/ 	.byte	0x04, 0x1e
        /*005e*/ 	.short	(.L_2261 - .L_2260)
.L_2260:
        /*0060*/ 	.word	0x00000000


	//----- nvinfo : EIATTR_CBANK_PARAM_SIZE
	.align		4
.L_2261:
        /*0064*/ 	.byte	0x03, 0x19
        /*0066*/ 	.short	0x02a0


	//----- nvinfo : EIATTR_PARAM_CBANK
	.align		4
        /*0068*/ 	.byte	0x04, 0x0a
        /*006a*/ 	.short	(.L_2263 - .L_2262)
	.align		4
.L_2262:
        /*006c*/ 	.word	index@(.nv.constant0._ZN2at6native18elementwise_kernelILi128ELi2EZNS0_22gpu_kernel_impl_nocastIZZZNS0_26logit_backward_kernel_cudaERNS_18TensorIteratorBaseERKN3c106ScalarEENKUlvE_clEvENKUlvE_clEvEUlddE0_EEvS4_RKT_EUliE_EEviT1_)
        /*0070*/ 	.short	0x0380
        /*0072*/ 	.short	0x02a0


	//----- nvinfo : EIATTR_SW_WAR
	.align		4
.L_2263:
        /*0074*/ 	.byte	0x04, 0x36
        /*0076*/ 	.short	(.L_2265 - .L_2264)
.L_2264:
        /*0078*/ 	.word	0x00000008
.L_2265:


//--------------------- .nv.info._ZN2at6native27unrolled_elementwise_kernelIZZZNS0_26logit_backward_kernel_cudaERNS_18TensorIteratorBaseERKN3c106ScalarEENKUlvE_clEvENKUlvE_clEvEUlddE0_St5arrayIPcLm3EELi4E23TrivialOffsetCalculatorILi2EjESE_ILi1EjENS0_6memory15LoadWithoutCastENSH_16StoreWithoutCastEEEviT_T0_T2_T3_T4_T5_ --------------------------
	.section	.nv.info._ZN2at6native27unrolled_elementwise_kernelIZZZNS0_26logit_backward_kernel_cudaERNS_18TensorIteratorBaseERKN3c106ScalarEENKUlvE_clEvENKUlvE_clEvEUlddE0_St5arrayIPcLm3EELi4E23TrivialOffsetCalculatorILi2EjESE_ILi1EjENS0_6memory15LoadWithoutCastENSH_16StoreWithoutCastEEEviT_T0_T2_T3_T4_T5_,"",@"SHT_CUDA_INFO"
	.sectionflags	@""
	.align	4


	//----- nvinfo : EIATTR_CUDA_API_VERSION
	.align		4
        /*0000*/ 	.byte	0x04, 0x37
        /*0002*/ 	.short	(.L_2267 - .L_2266)
.L_2266:
        /*0004*/ 	.word	0x00000082


	//----- nvinfo : EIATTR_KPARAM_INFO
	.align		4
.L_2267:
        /*0008*/ 	.byte	0x04, 0x17
        /*000a*/ 	.short	(.L_2269 - .L_2268)
.L_2268:
        /*000c*/ 	.word	0x00000000
        /*0010*/ 	.short	0x0006
        /*0012*/ 	.short	0x003b
        /*0014*/ 	.byte	0x00, 0xf0, 0x05, 0x00


	//----- nvinfo : EIATTR_KPARAM_INFO
	.align		4
.L_2269:
        /*0018*/ 	.byte	0x04, 0x17
        /*001a*/ 	.short	(.L_2271 - .L_2270)
.L_2270:
        /*001c*/ 	.word	0x00000000
        /*0020*/ 	.short	0x0005
        /*0022*/ 	.short	0x003a
        /*0024*/ 	.byte	0x00, 0xf0, 0x05, 0x00


	//----- nvinfo : EIATTR_KPARAM_INFO
	.align		4
.L_2271:
        /*0028*/ 	.byte	0x04, 0x17
        /*002a*/ 	.short	(.L_2273 - .L_2272)
.L_2272:
        /*002c*/ 	.word	0x00000000
        /*0030*/ 	.short	0x0004
        /*0032*/ 	.short	0x0039
        /*0034*/ 	.byte	0x00, 0xf0, 0x05, 0x00


	//----- nvinfo : EIATTR_KPARAM_INFO
	.align		4
.L_2273:
        /*0038*/ 	.byte	0x04, 0x17
        /*003a*/ 	.short	(.L_2275 - .L_2274)
.L_2274:
        /*003c*/ 	.word	0x00000000
        /*0040*/ 	.short	0x0003
        /*0042*/ 	.short	0x0038
        /*0044*/ 	.byte	0x00, 0xf0, 0x05, 0x00


	//----- nvinfo : EIATTR_KPARAM_INFO
	.align		4
.L_2275:
        /*0048*/ 	.byte	0x04, 0x17
        /*004a*/ 	.short	(.L_2277 - .L_2276)
.L_2276:
        /*004c*/ 	.word	0x00000000
        /*0050*/ 	.short	0x0002
        /*0052*/ 	.short	0x0020
        /*0054*/ 	.byte	0x00, 0xf0, 0x61, 0x00


	//----- nvinfo : EIATTR_KPARAM_INFO
	.align		4
.L_2277:
        /*0058*/ 	.byte	0x04, 0x17
        /*005a*/ 	.short	(.L_2279 - .L_2278)
.L_2278:
        /*005c*/ 	.word	0x00000000
        /*0060*/ 	.short	0x0001
        /*0062*/ 	.short	0x0008
        /*0064*/ 	.byte	0x00, 0xf0, 0x61, 0x00


	//----- nvinfo : EIATTR_KPARAM_INFO
	.align		4
.L_2279:
        /*0068*/ 	.byte	0x04, 0x17
        /*006a*/ 	.short	(.L_2281 - .L_2280)
.L_2280:
        /*006c*/ 	.word	0x00000000
        /*0070*/ 	.short	0x0000
        /*0072*/ 	.short	0x0000
        /*0074*/ 	.byte	0x00, 0xf0, 0x11, 0x00


	//----- nvinfo : EIATTR_SPARSE_MMA_MASK
	.align		4
.L_2281:
        /*0078*/ 	.byte	0x03, 0x50
        /*007a*/ 	.short	0x0000


	//----- nvinfo : EIATTR_MAXREG_COUNT
	.align		4
        /*007c*/ 	.byte	0x03, 0x1b
        /*007e*/ 	.short	0x00ff


	//----- nvinfo : EIATTR_MERCURY_ISA_VERSION
	.align		4
        /*0080*/ 	.byte	0x03, 0x5f
        /*0082*/ 	.short	0x0101


	//----- nvinfo : EIATTR_VRC_CTA_INIT_COUNT
	.align		4
        /*0084*/ 	.byte	0x02, 0x4a
	.zero		1
	.zero		1


	//----- nvinfo : EIATTR_EXIT_INSTR_OFFSETS
	.align		4
        /*0088*/ 	.byte	0x04, 0x1c
        /*008a*/ 	.short	(.L_2283 - .L_2282)


	//   ....[0]....
.L_2282:
        /*008c*/ 	.word	0x00000df0


	//   ....[1]....
        /*0090*/ 	.word	0x00000e40


	//----- nvinfo : EIATTR_MAX_THREADS
	.align		4
.L_2283:
        /*0094*/ 	.byte	0x04, 0x05
        /*0096*/ 	.short	(.L_2285 - .L_2284)
.L_2284:
        /*0098*/ 	.word	0x00000080
        /*009c*/ 	.word	0x00000001
        /*00a0*/ 	.word	0x00000001


	//----- nvinfo : EIATTR_CRS_STACK_SIZE
	.align		4
.L_2285:
        /*00a4*/ 	.byte	0x04, 0x1e
        /*00a6*/ 	.short	(.L_2287 - .L_2286)
.L_2286:
        /*00a8*/ 	.word	0x00000000


	//----- nvinfo : EIATTR_CBANK_PARAM_SIZE
	.align		4
.L_2287:
        /*00ac*/ 	.byte	0x03, 0x19
        /*00ae*/ 	.short	0x003c


	//----- nvinfo : EIATTR_PARAM_CBANK
	.align		4
        /*00b0*/ 	.byte	0x04, 0x0a
        /*00b2*/ 	.short	(.L_2289 - .L_2288)
	.align		4
.L_2288:
        /*00b4*/ 	.word	index@(.nv.constant0._ZN2at6native27unrolled_elementwise_kernelIZZZNS0_26logit_backward_kernel_cudaERNS_18TensorIteratorBaseERKN3c106ScalarEENKUlvE_clEvENKUlvE_clEvEUlddE0_St5arrayIPcLm3EELi4E23TrivialOffsetCalculatorILi2EjESE_ILi1EjENS0_6memory15LoadWithoutCastENSH_16StoreWithoutCastEEEviT_T0_T2_T3_T4_T5_)
        /*00b8*/ 	.short	0x0380
        /*00ba*/ 	.short	0x003c


	//----- nvinfo : EIATTR_SW_WAR
	.align		4
.L_2289:
        /*00bc*/ 	.byte	0x04, 0x36
        /*00be*/ 	.short	(.L_2291 - .L_2290)
.L_2290:
        /*00c0*/ 	.word	0x00000008
.L_2291:


//--------------------- .nv.info._ZN2at6native29vectorized_elementwise_kernelILi2EZZZNS0_26logit_backward_kernel_cudaERNS_18TensorIteratorBaseERKN3c106ScalarEENKUlvE_clEvENKUlvE_clEvEUlddE0_St5arrayIPcLm3EEEEviT0_T1_ --------------------------
	.section	.nv.info._ZN2at6native29vectorized_elementwise_kernelILi2EZZZNS0_26logit_backward_kernel_cudaERNS_18TensorIteratorBaseERKN3c106ScalarEENKUlvE_clEvENKUlvE_clEvEUlddE0_St5arrayIPcLm3EEEEviT0_T1_,"",@"SHT_CUDA_INFO"
	.sectionflags	@""
	.align	4


	//----- nvinfo : EIATTR_CUDA_API_VERSION
	.align		4
        /*0000*/ 	.byte	0x04, 0x37
        /*0002*/ 	.short	(.L_2293 - .L_2292)
.L_2292:
        /*0004*/ 	.word	0x00000082


	//----- nvinfo : EIATTR_KPARAM_INFO
	.align		4
.L_2293:
        /*0008*/ 	.byte	0x04, 0x17
        /*000a*/ 	.short	(.L_2295 - .L_2294)
.L_2294:
        /*000c*/ 	.word	0x00000000
        /*0010*/ 	.short	0x0002
        /*0012*/ 	.short	0x0020
        /*0014*/ 	.byte	0x00, 0xf0, 0x61, 0x00


	//----- nvinfo : EIATTR_KPARAM_INFO
	.align		4
.L_2295:
        /*0018*/ 	.byte	0x04, 0x17
        /*001a*/ 	.short	(.L_2297 - .L_2296)
.L_2296:
        /*001c*/ 	.word	0x00000000
        /*0020*/ 	.short	0x0001
        /*0022*/ 	.short	0x0008
        /*0024*/ 	.byte	0x00, 0xf0, 0x61, 0x00


	//----- nvinfo : EIATTR_KPARAM_INFO
	.align		4
.L_2297:
        /*0028*/ 	.byte	0x04, 0x17
        /*002a*/ 	.short	(.L_2299 - .L_2298)
.L_2298:
        /*002c*/ 	.word	0x00000000
        /*0030*/ 	.short	0x0000
        /*0032*/ 	.short	0x0000
        /*0034*/ 	.byte	0x00, 0xf0, 0x11, 0x00


	//----- nvinfo : EIATTR_SPARSE_MMA_MASK
	.align		4
.L_2299:
        /*0038*/ 	.byte	0x03, 0x50
        /*003a*/ 	.short	0x0000


	//----- nvinfo : EIATTR_MAXREG_COUNT
	.align		4
        /*003c*/ 	.byte	0x03, 0x1b
        /*003e*/ 	.short	0x00ff


	//----- nvinfo : EIATTR_MERCURY_ISA_VERSION
	.align		4
        /*0040*/ 	.byte	0x03, 0x5f
        /*0042*/ 	.short	0x0101


	//----- nvinfo : EIATTR_VRC_CTA_INIT_COUNT
	.align		4
        /*0044*/ 	.byte	0x02, 0x4a
	.zero		1
	.zero		1


	//----- nvinfo : EIATTR_EXIT_INSTR_OFFSETS
	.align		4
        /*0048*/ 	.byte	0x04, 0x1c
        /*004a*/ 	.short	(.L_2301 - .L_2300)


	//   ....[0]....
.L_2300:
        /*004c*/ 	.word	0x00001bf0


	//   ....[1]....
        /*0050*/ 	.word	0x00001c40


	//   ....[2]....
        /*0054*/ 	.word	0x00002eb0


	//----- nvinfo : EIATTR_MAX_THREADS
	.align		4
.L_2301:
        /*0058*/ 	.byte	0x04, 0x05
        /*005a*/ 	.short	(.L_2303 - .L_2302)
.L_2302:
        /*005c*/ 	.word	0x00000080
        /*0060*/ 	.word	0x00000001
        /*0064*/ 	.word	0x00000001


	//----- nvinfo : EIATTR_CRS_STACK_SIZE
	.align		4
.L_2303:
        /*0068*/ 	.byte	0x04, 0x1e
        /*006a*/ 	.short	(.L_2305 - .L_2304)
.L_2304:
        /*006c*/ 	.word	0x00000000


	//----- nvinfo : EIATTR_CBANK_PARAM_SIZE
	.align		4
.L_2305:
        /*0070*/ 	.byte	0x03, 0x19
        /*0072*/ 	.short	0x0038


	//----- nvinfo : EIATTR_PARAM_CBANK
	.align		4
        /*0074*/ 	.byte	0x04, 0x0a
        /*0076*/ 	.short	(.L_2307 - .L_2306)
	.align		4
.L_2306:
        /*0078*/ 	.word	index@(.nv.constant0._ZN2at6native29vectorized_elementwise_kernelILi2EZZZNS0_26logit_backward_kernel_cudaERNS_18TensorIteratorBaseERKN3c106ScalarEENKUlvE_clEvENKUlvE_clEvEUlddE0_St5arrayIPcLm3EEEEviT0_T1_)
        /*007c*/ 	.short	0x0380
        /*007e*/ 	.short	0x0038


	//----- nvinfo : EIATTR_SW_WAR
	.align		4
.L_2307:
        /*0080*/ 	.byte	0x04, 0x36
        /*0082*/ 	.short	(.L_2309 - .L_2308)
.L_2308:
        /*0084*/ 	.word	0x00000008
.L_2309:


//--------------------- .nv.info._ZN2at6native29vectorized_elementwise_kernelILi4EZZZNS0_26logit_backward_kernel_cudaERNS_18TensorIteratorBaseERKN3c106ScalarEENKUlvE_clEvENKUlvE_clEvEUlddE0_St5arrayIPcLm3EEEEviT0_T1_ --------------------------
	.section	.nv.info._ZN2at6native29vectorized_elementwise_kernelILi4EZZZNS0_26logit_backward_kernel_cudaERNS_18TensorIteratorBaseERKN3c106ScalarEENKUlvE_clEvENKUlvE_clEvEUlddE0_St5arrayIPcLm3EEEEviT0_T1_,"",@"SHT_CUDA_INFO"
	.sectionflags	@""
	.align	4


	//----- nvinfo : EIATTR_CUDA_API_VERSION
	.align		4
        /*0000*/ 	.byte	0x04, 0x37
        /*0002*/ 	.short	(.L_2311 - .L_2310)
.L_2310:
        /*0004*/ 	.word	0x00000082


	//----- nvinfo : EIATTR_KPARAM_INFO
	.align		4
.L_2311:
        /*0008*/ 	.byte	0x04, 0x17
        /*000a*/ 	.short	(.L_2313 - .L_2312)
.L_2312:
        /*000c*/ 	.word	0x00000000
        /*0010*/ 	.short	0x0002
        /*0012*/ 	.short	0x0020
        /*0014*/ 	.byte	0x00, 0xf0, 0x61, 0x00


	//----- nvinfo : EIATTR_KPARAM_INFO
	.align		4
.L_2313:
        /*0018*/ 	.byte	0x04, 0x17
        /*001a*/ 	.short	(.L_2315 - .L_2314)
.L_2314:
        /*001c*/ 	.word	0x00000000
        /*0020*/ 	.short	0x0001
        /*0022*/ 	.short	0x0008
        /*0024*/ 	.byte	0x00, 0xf0, 0x61, 0x00


	//----- nvinfo : EIATTR_KPARAM_INFO
	.align		4
.L_2315:
        /*0028*/ 	.byte	0x04, 0x17
        /*002a*/ 	.short	(.L_2317 - .L_2316)
.L_2316:
        /*002c*/ 	.word	0x00000000
        /*0030*/ 	.short	0x0000
        /*0032*/ 	.short	0x0000
        /*0034*/ 	.byte	0x00, 0xf0, 0x11, 0x00


	//----- nvinfo : EIATTR_SPARSE_MMA_MASK
	.align		4
.L_2317:
        /*0038*/ 	.byte	0x03, 0x50
        /*003a*/ 	.short	0x0000


	//----- nvinfo : EIATTR_MAXREG_COUNT
	.align		4
        /*003c*/ 	.byte	0x03, 0x1b
        /*003e*/ 	.short	0x00ff


	//----- nvinfo : EIATTR_MERCURY_ISA_VERSION
	.align		4
        /*0040*/ 	.byte	0x03, 0x5f
        /*0042*/ 	.short	0x0101


	//----- nvinfo : EIATTR_VRC_CTA_INIT_COUNT
	.align		4
        /*0044*/ 	.byte	0x02, 0x4a
	.zero		1
	.zero		1


	//----- nvinfo : EIATTR_EXIT_INSTR_OFFSETS
	.align		4
        /*0048*/ 	.byte	0x04, 0x1c
        /*004a*/ 	.short	(.L_2319 - .L_2318)


	//   ....[0]....
.L_2318:
        /*004c*/ 	.word	0x00001bf0


	//   ....[1]....
        /*0050*/ 	.word	0x00001c40


	//   ....[2]....
        /*0054*/ 	.word	0x00002e60


	//----- nvinfo : EIATTR_MAX_THREADS
	.align		4
.L_2319:
        /*0058*/ 	.byte	0x04, 0x05
        /*005a*/ 	.short	(.L_2321 - .L_2320)
.L_2320:
        /*005c*/ 	.word	0x00000080
        /*0060*/ 	.word	0x00000001
        /*0064*/ 	.word	0x00000001


	//----- nvinfo : EIATTR_CRS_STACK_SIZE
	.align		4
.L_2321:
        /*0068*/ 	.byte	0x04, 0x1e
        /*006a*/ 	.short	(.L_2323 - .L_2322)
.L_2322:
        /*006c*/ 	.word	0x00000000


	//----- nvinfo : EIATTR_CBANK_PARAM_SIZE
	.align		4
.L_2323:
        /*0070*/ 	.byte	0x03, 0x19
        /*0072*/ 	.short	0x0038


	//----- nvinfo : EIATTR_PARAM_CBANK
	.align		4
        /*0074*/ 	.byte	0x04, 0x0a
        /*0076*/ 	.short	(.L_2325 - .L_2324)
	.align		4
.L_2324:
        /*0078*/ 	.word	index@(.nv.constant0._ZN2at6native29vectorized_elementwise_kernelILi4EZZZNS0_26logit_backward_kernel_cudaERNS_18TensorIteratorBaseERKN3c106ScalarEENKUlvE_clEvENKUlvE_clEvEUlddE0_St5arrayIPcLm3EEEEviT0_T1_)
        /*007c*/ 	.short	0x0380
        /*007e*/ 	.short	0x0038


	//----- nvinfo : EIATTR_SW_WAR
	.align		4
.L_2325:
        /*0080*/ 	.byte	0x04, 0x36
        /*0082*/ 	.short	(.L_2327 - .L_2326)
.L_2326:
        /*0084*/ 	.word	0x00000008
.L_2327:


//--------------------- .nv.info._ZN2at6native29vectorized_elementwise_kernelILi8EZZZNS0_26logit_backward_kernel_cudaERNS_18TensorIteratorBaseERKN3c106ScalarEENKUlvE_clEvENKUlvE_clEvEUlddE0_St5arrayIPcLm3EEEEviT0_T1_ --------------------------
	.section	.nv.info._ZN2at6native29vectorized_elementwise_kernelILi8EZZZNS0_26logit_backward_kernel_cudaERNS_18TensorIteratorBaseERKN3c106ScalarEENKUlvE_clEvENKUlvE_clEvEUlddE0_St5arrayIPcLm3EEEEviT0_T1_,"",@"SHT_CUDA_INFO"
	.sectionflags	@""
	.align	4


	//----- nvinfo : EIATTR_CUDA_API_VERSION
	.align		4
        /*0000*/ 	.byte	0x04, 0x37
        /*0002*/ 	.short	(.L_2329 - .L_2328)
.L_2328:
        /*0004*/ 	.word	0x00000082


	//----- nvinfo : EIATTR_KPARAM_INFO
	.align		4
.L_2329:
        /*0008*/ 	.byte	0x04, 0x17
        /*000a*/ 	.short	(.L_2331 - .L_2330)
.L_2330:
        /*000c*/ 	.word	0x00000000
        /*0010*/ 	.short	0x0002
        /*0012*/ 	.short	0x0020
        /*0014*/ 	.byte	0x00, 0xf0, 0x61, 0x00


	//----- nvinfo : EIATTR_KPARAM_INFO
	.align		4
.L_2331:
        /*0018*/ 	.byte	0x04, 0x17
        /*001a*/ 	.short	(.L_2333 - .L_2332)
.L_2332:
        /*001c*/ 	.word	0x00000000
        /*0020*/ 	.short	0x0001
        /*0022*/ 	.short	0x0008
        /*0024*/ 	.byte	0x00, 0xf0, 0x61, 0x00


	//----- nvinfo : EIATTR_KPARAM_INFO
	.align		4
.L_2333:
        /*0028*/ 	.byte	0x04, 0x17
        /*002a*/ 	.short	(.L_2335 - .L_2334)
.L_2334:
        /*002c*/ 	.word	0x00000000
        /*0030*/ 	.short	0x0000
        /*0032*/ 	.short	0x0000
        /*0034*/ 	.byte	0x00, 0xf0, 0x11, 0x00


	//----- nvinfo : EIATTR_SPARSE_MMA_MASK
	.align		4
.L_2335:
        /*0038*/ 	.byte	0x03, 0x50
        /*003a*/ 	.short	0x0000


	//----- nvinfo : EIATTR_MAXREG_COUNT
	.align		4
        /*003c*/ 	.byte	0x03, 0x1b
        /*003e*/ 	.short	0x00ff


	//----- nvinfo : EIATTR_MERCURY_ISA_VERSION
	.align		4
        /*0040*/ 	.byte	0x03, 0x5f
        /*0042*/ 	.short	0x0101


	//----- nvinfo : EIATTR_VRC_CTA_INIT_COUNT
	.align		4
        /*0044*/ 	.byte	0x02, 0x4a
	.zero		1
	.zero		1


	//----- nvinfo : EIATTR_EXIT_INSTR_OFFSETS
	.align		4
        /*0048*/ 	.byte	0x04, 0x1c
        /*004a*/ 	.short	(.L_2337 - .L_2336)


	//   ....[0]....
.L_2336:
        /*004c*/ 	.word	0x00001bf0


	//   ....[1]....
        /*0050*/ 	.word	0x00001c40


	//   ....[2]....
        /*0054*/ 	.word	0x00002e60


	//----- nvinfo : EIATTR_MAX_THREADS
	.align		4
.L_2337:
        /*0058*/ 	.byte	0x04, 0x05
        /*005a*/ 	.short	(.L_2339 - .L_2338)
.L_2338:
        /*005c*/ 	.word	0x00000080
        /*0060*/ 	.word	0x00000001
        /*0064*/ 	.word	0x00000001


	//----- nvinfo : EIATTR_CRS_STACK_SIZE
	.align		4
.L_2339:
        /*0068*/ 	.byte	0x04, 0x1e
        /*006a*/ 	.short	(.L_2341 - .L_2340)
.L_2340:
        /*006c*/ 	.word	0x00000000


	//----- nvinfo : EIATTR_CBANK_PARAM_SIZE
	.align		4
.L_2341:
        /*0070*/ 	.byte	0x03, 0x19
        /*0072*/ 	.short	0x0038


	//----- nvinfo : EIATTR_PARAM_CBANK
	.align		4
        /*0074*/ 	.byte	0x04, 0x0a
        /*0076*/ 	.short	(.L_2343 - .L_2342)
	.align		4
.L_2342:
        /*0078*/ 	.word	index@(.nv.constant0._ZN2at6native29vectorized_elementwise_kernelILi8EZZZNS0_26logit_backward_kernel_cudaERNS_18TensorIteratorBaseERKN3c106ScalarEENKUlvE_clEvENKUlvE_clEvEUlddE0_St5arrayIPcLm3EEEEviT0_T1_)
        /*007c*/ 	.short	0x0380
        /*007e*/ 	.short	0x0038


	//----- nvinfo : EIATTR_SW_WAR
	.align		4
.L_2343:
        /*0080*/ 	.byte	0x04, 0x36
        /*0082*/ 	.short	(.L_2345 - .L_2344)
.L_2344:
        /*0084*/ 	.word	0x00000008
.L_2345:


//--------------------- .nv.info._ZN2at6native18elementwise_kernelILi128ELi4EZNS0_15gpu_kernel_implIZZZNS0_26logit_backward_kernel_cudaERNS_18TensorIteratorBaseERKN3c106ScalarEENKUlvE_clEvENKUlvE_clEvEUlddE_EEvS4_RKT_EUliE_EEviT1_ --------------------------
	.section	.nv.info._ZN2at6native18elementwise_kernelILi128ELi4EZNS0_15gpu_kernel_implIZZZNS0_26logit_backward_kernel_cudaERNS_18TensorIteratorBaseERKN3c106ScalarEENKUlvE_clEvENKUlvE_clEvEUlddE_EEvS4_RKT_EUliE_EEviT1_,"",@"SHT_CUDA_INFO"
	.sectionflags	@""
	.align	4


	//----- nvinfo : EIATTR_CUDA_API_VERSION
	.align		4
        /*0000*/ 	.byte	0x04, 0x37
        /*0002*/ 	.short	(.L_2347 - .L_2346)
.L_2346:
        /*0004*/ 	.word	0x00000082


	//----- nvinfo : EIATTR_KPARAM_INFO
	.align		4
.L_2347:
        /*0008*/ 	.byte	0x04, 0x17
        /*000a*/ 	.short	(.L_2349 - .L_2348)
.L_2348:
        /*000c*/ 	.word	0x00000000
        /*0010*/ 	.short	0x0001
        /*0012*/ 	.short	0x0008
        /*0014*/ 	.byte	0x00, 0xf0, 0x21, 0x0a


	//----- nvinfo : EIATTR_KPARAM_INFO
	.align		4
.L_2349:
        /*0018*/ 	.byte	0x04, 0x17
        /*001a*/ 	.short	(.L_2351 - .L_2350)
.L_2350:
        /*001c*/ 	.word	0x00000000
        /*0020*/ 	.short	0x0000
        /*0022*/ 	.short	0x0000
        /*0024*/ 	.byte	0x00, 0xf0, 0x11, 0x00


	//----- nvinfo : EIATTR_SPARSE_MMA_MASK
	.align		4
.L_2351:
        /*0028*/ 	.byte	0x03, 0x50
        /*002a*/ 	.short	0x0000


	//----- nvinfo : EIATTR_MAXREG_COUNT
	.align		4
        /*002c*/ 	.byte	0x03, 0x1b
        /*002e*/ 	.short	0x0080


	//----- nvinfo : EIATTR_EXTERNS
	.align		4
        /*0030*/ 	.byte	0x04, 0x0f
        /*0032*/ 	.short	(.L_2353 - .L_2352)


	//   ....[0]....
	.align		4
.L_2352:
        /*0034*/ 	.word	index@(__assertfail)


	//----- nvinfo : EIATTR_MERCURY_ISA_VERSION
	.align		4
.L_2353:
        /*0038*/ 	.byte	0x03, 0x5f
        /*003a*/ 	.short	0x0101


	//----- nvinfo : EIATTR_VRC_CTA_INIT_COUNT
	.align		4
        /*003c*/ 	.byte	0x02, 0x4a
	.zero		1
	.zero		1


	//----- nvinfo : EIATTR_SYSCALL_OFFSETS
	.align		4
        /*0040*/ 	.byte	0x04, 0x46
        /*0042*/ 	.short	(.L_2355 - .L_2354)


	//   ....[0]....
.L_2354:
        /*0044*/ 	.word	0x000024c0


	//   ....[1]....
        /*0048*/ 	.word	0x000033a0


	//   ....[2]....
        /*004c*/ 	.word	0x00004610


	//   ....[3]....
        /*0050*/ 	.word	0x00006c90


	//   ....[4]....
        /*0054*/ 	.word	0x00007b70


	//   ....[5]....
        /*0058*/ 	.word	0x00008b60


	//   ....[6]....
        /*005c*/ 	.word	0x0000b390


	//   ....[7]....
        /*0060*/ 	.word	0x0000c270


	//   ....[8]....
        /*0064*/ 	.word	0x0000d260


	//   ....[9]....
        /*0068*/ 	.word	0x0000fab0


	//   ....[10]....
        /*006c*/ 	.word	0x00010990


	//   ....[11]....
        /*0070*/ 	.word	0x00011950


	//----- nvinfo : EIATTR_EXIT_INSTR_OFFSETS
	.align		4
.L_2355:
        /*0074*/ 	.byte	0x04, 0x1c
        /*0076*/ 	.short	(.L_2357 - .L_2356)


	//   ....[0]....
.L_2356:
        /*0078*/ 	.word	0x0000d600


	//   ....[1]....
        /*007c*/ 	.word	0x00010ce0


	//   ....[2]....
        /*0080*/ 	.word	0x00010d20


	//   ....[3]....
        /*0084*/ 	.word	0x00010db0


	//   ....[4]....
        /*0088*/ 	.word	0x00010de0


	//   ....[5]....
        /*008c*/ 	.word	0x00010e10


	//   ....[6]....
        /*0090*/ 	.word	0x00010ee0


	//   ....[7]....
        /*0094*/ 	.word	0x00010f60


	//   ....[8]....
        /*0098*/ 	.word	0x00011040


	//   ....[9]....
        /*009c*/ 	.word	0x000110d0


	//   ....[10]....
        /*00a0*/ 	.word	0x000110f0


	//   ....[11]....
        /*00a4*/ 	.word	0x000111c0


	//   ....[12]....
        /*00a8*/ 	.word	0x00011370


	//   ....[13]....
        /*00ac*/ 	.word	0x00011520


	//   ....[14]....
        /*00b0*/ 	.word	0x000116c0


	//   ....[15]....
        /*00b4*/ 	.word	0x000116f0


	//   ....[16]....
        /*00b8*/ 	.word	0x00011720


	//   ....[17]....
        /*00bc*/ 	.word	0x000117c0


	//   ....[18]....
        /*00c0*/ 	.word	0x000117f0


	//   ....[19]....
        /*00c4*/ 	.word	0x00011960


	//   ....[20]....
        /*00c8*/ 	.word	0x00011ab0


	//   ....[21]....
        /*00cc*/ 	.word	0x00011c30


	//   ....[22]....
        /*00d0*/ 	.word	0x00011cb0


	//----- nvinfo : EIATTR_MAX_THREADS
	.align		4
.L_2357:
        /*00d4*/ 	.byte	0x04, 0x05
        /*00d6*/ 	.short	(.L_2359 - .L_2358)
.L_2358:
        /*00d8*/ 	.word	0x00000080
        /*00dc*/ 	.word	0x00000001
        /*00e0*/ 	.word	0x00000001


	//----- nvinfo : EIATTR_CRS_STACK_SIZE
	.align		4
.L_2359:
        /*00e4*/ 	.byte	0x04, 0x1e
        /*00e6*/ 	.short	(.L_2361 - .L_2360)
.L_2360:
        /*00e8*/ 	.word	0x00000000


	//----- nvinfo : EIATTR_CBANK_PARAM_SIZE
	.align		4
.L_2361:
        /*00ec*/ 	.byte	0x03, 0x19
        /*00ee*/ 	.short	0x0290


	//----- nvinfo : EIATTR_PARAM_CBANK
	.align		4
        /*00f0*/ 	.byte	0x04, 0x0a
        /*00f2*/ 	.short	(.L_2363 - .L_2362)
	.align		4
.L_2362:
        /*00f4*/ 	.word	index@(.nv.constant0._ZN2at6native18elementwise_kernelILi128ELi4EZNS0_15gpu_kernel_implIZZZNS0_26logit_backward_kernel_cudaERNS_18TensorIteratorBaseERKN3c106ScalarEENKUlvE_clEvENKUlvE_clEvEUlddE_EEvS4_RKT_EUliE_EEviT1_)
        /*00f8*/ 	.short	0x0380
        /*00fa*/ 	.short	0x0290


	//----- nvinfo : EIATTR_SW_WAR
	.align		4
.L_2363:
        /*00fc*/ 	.byte	0x04, 0x36
        /*00fe*/ 	.short	(.L_2365 - .L_2364)
.L_2364:
        /*0100*/ 	.word	0x00000008
.L_2365:


//--------------------- .nv.info._ZN2at6native27unrolled_elementwise_kernelIZZZNS0_26logit_backward_kernel_cudaERNS_18TensorIteratorBaseERKN3c106ScalarEENKUlvE_clEvENKUlvE_clEvEUlddE_St5arrayIPcLm3EELi4E23TrivialOffsetCalculatorILi2EjESE_ILi1EjENS0_6memory12LoadWithCastILi2EEENSH_13StoreWithCastILi1EEEEEviT_T0_T2_T3_T4_T5_ --------------------------
	.section	.nv.info._ZN2at6native27unrolled_elementwise_kernelIZZZNS0_26logit_backward_kernel_cudaERNS_18TensorIteratorBaseERKN3c106ScalarEENKUlvE_clEvENKUlvE_clEvEUlddE_St5arrayIPcLm3EELi4E23TrivialOffsetCalculatorILi2EjESE_ILi1EjENS0_6memory12LoadWithCastILi2EEENSH_13StoreWithCastILi1EEEEEviT_T0_T2_T3_T4_T5_,"",@"SHT_CUDA_INFO"
	.sectionflags	@""
	.align	4


	//----- nvinfo : EIATTR_CUDA_API_VERSION
	.align		4
        /*0000*/ 	.byte	0x04, 0x37
        /*0002*/ 	.short	(.L_2367 - .L_2366)
.L_2366:
        /*0004*/ 	.word	0x00000082


	//----- nvinfo : EIATTR_KPARAM_INFO
	.align		4
.L_2367:
        /*0008*/ 	.byte	0x04, 0x17
        /*000a*/ 	.short	(.L_2369 - .L_2368)
.L_2368:
        /*000c*/ 	.word	0x00000000
        /*0010*/ 	.short	0x0006
        /*0012*/ 	.short	0x0030
        /*0014*/ 	.byte	0x00, 0xf0, 0x21, 0x00


	//----- nvinfo : EIATTR_KPARAM_INFO
	.align		4
.L_2369:
        /*0018*/ 	.byte	0x04, 0x17
        /*001a*/ 	.short	(.L_2371 - .L_2370)
.L_2370:
        /*001c*/ 	.word	0x00000000
        /*0020*/ 	.short	0x0005
        /*0022*/ 	.short	0x0024
        /*0024*/ 	.byte	0x00, 0xf0, 0x31, 0x00


	//----- nvinfo : EIATTR_KPARAM_INFO
	.align		4
.L_2371:
        /*0028*/ 	.byte	0x04, 0x17
        /*002a*/ 	.short	(.L_2373 - .L_2372)
.L_2372:
        /*002c*/ 	.word	0x00000000
        /*0030*/ 	.short	0x0004
        /*0032*/ 	.short	0x0021
        /*0034*/ 	.byte	0x00, 0xf0, 0x05, 0x00


	//----- nvinfo : EIATTR_KPARAM_INFO
	.align		4
.L_2373:
        /*0038*/ 	.byte	0x04, 0x17
        /*003a*/ 	.short	(.L_2375 - .L_2374)
.L_2374:
        /*003c*/ 	.word	0x00000000
        /*0040*/ 	.short	0x0003
        /*0042*/ 	.short	0x0020
        /*0044*/ 	.byte	0x00, 0xf0, 0x05, 0x00


	//----- nvinfo : EIATTR_KPARAM_INFO
	.align		4
.L_2375:
        /*0048*/ 	.byte	0x04, 0x17
        /*004a*/ 	.short	(.L_2377 - .L_2376)
.L_2376:
        /*004c*/ 	.word	0x00000000
        /*0050*/ 	.short	0x0002
        /*0052*/ 	.short	0x0008
        /*0054*/ 	.byte	0x00, 0xf0, 0x61, 0x00


	//----- nvinfo : EIATTR_KPARAM_INFO
	.align		4
.L_2377:
        /*0058*/ 	.byte	0x04, 0x17
        /*005a*/ 	.short	(.L_2379 - .L_2378)
.L_2378:
        /*005c*/ 	.word	0x00000000
        /*0060*/ 	.short	0x0001
        /*0062*/ 	.short	0x0004
        /*0064*/ 	.byte	0x00, 0xf0, 0x05, 0x00


	//----- nvinfo : EIATTR_KPARAM_INFO
	.align		4
.L_2379:
        /*0068*/ 	.byte	0x04, 0x17
        /*006a*/ 	.short	(.L_2381 - .L_2380)
.L_2380:
        /*006c*/ 	.word	0x00000000
        /*0070*/ 	.short	0x0000
        /*0072*/ 	.short	0x0000
        /*0074*/ 	.byte	0x00, 0xf0, 0x11, 0x00


	//----- nvinfo : EIATTR_SPARSE_MMA_MASK
	.align		4
.L_2381:
        /*0078*/ 	.byte	0x03, 0x50
        /*007a*/ 	.short	0x0000


	//----- nvinfo : EIATTR_MAXREG_COUNT
	.align		4
        /*007c*/ 	.byte	0x03, 0x1b
        /*007e*/ 	.short	0x00ff


	//----- nvinfo : EIATTR_EXTERNS
	.align		4
        /*0080*/ 	.byte	0x04, 0x0f
        /*0082*/ 	.short	(.L_2383 - .L_2382)


	//   ....[0]....
	.align		4
.L_2382:
        /*0084*/ 	.word	index@(__assertfail)


	//----- nvinfo : EIATTR_ANNOTATIONS
	.align		4
.L_2383:
        /*0088*/ 	.byte	0x04, 0x55
        /*008a*/ 	.short	(.L_2385 - .L_2384)


	//   ....[0]....
.L_2384:
        /*008c*/ 	.word	0x00000001
        /*0090*/ 	.byte	0x40, 0xcb, 0x00, 0x00, 0x01, 0x00, 0x00, 0x00, 0x00, 0xcd, 0x00, 0x00


	//----- nvinfo : EIATTR_MERCURY_ISA_VERSION
	.align		4
.L_2385:
        /*009c*/ 	.byte	0x03, 0x5f
        /*009e*/ 	.short	0x0101


	//----- nvinfo : EIATTR_VRC_CTA_INIT_COUNT
	.align		4
        /*00a0*/ 	.byte	0x02, 0x4a
	.zero		1
	.zero		1


	//----- nvinfo : EIATTR_SYSCALL_OFFSETS
	.align		4
        /*00a4*/ 	.byte	0x04, 0x46
        /*00a6*/ 	.short	(.L_2387 - .L_2386)


	//   ....[0]....
.L_2386:
        /*00a8*/ 	.word	0x00000eb0


	//   ....[1]....
        /*00ac*/ 	.word	0x00001db0


	//   ....[2]....
        /*00b0*/ 	.word	0x00002df0


	//   ....[3]....
        /*00b4*/ 	.word	0x00003cf0


	//   ....[4]....
        /*00b8*/ 	.word	0x00004c70


	//   ....[5]....
        /*00bc*/ 	.word	0x00005b70


	//   ....[6]....
        /*00c0*/ 	.word	0x00006b00


	//   ....[7]....
        /*00c4*/ 	.word	0x000079d0


	//   ....[8]....
        /*00c8*/ 	.word	0x00009480


	//   ....[9]....
        /*00cc*/ 	.word	0x0000a450


	//   ....[10]....
        /*00d0*/ 	.word	0x0000b5b0


	//   ....[11]....
        /*00d4*/ 	.word	0x0000c700


	//----- nvinfo : EIATTR_EXIT_INSTR_OFFSETS
	.align		4
.L_2387:
        /*00d8*/ 	.byte	0x04, 0x1c
        /*00da*/ 	.short	(.L_2389 - .L_2388)


	//   ....[0]....
.L_2388:
        /*00dc*/ 	.word	0x0000b940


	//   ....[1]....
        /*00e0*/ 	.word	0x0000ba90


	//   ....[2]....
        /*00e4*/ 	.word	0x0000bad0


	//   ....[3]....
        /*00e8*/ 	.word	0x0000bb60


	//   ....[4]....
        /*00ec*/ 	.word	0x0000bb90


	//   ....[5]....
        /*00f0*/ 	.word	0x0000bbc0


	//   ....[6]....
        /*00f4*/ 	.word	0x0000bc90


	//   ....[7]....
        /*00f8*/ 	.word	0x0000bd10


	//   ....[8]....
        /*00fc*/ 	.word	0x0000bdf0


	//   ....[9]....
        /*0100*/ 	.word	0x0000be80


	//   ....[10]....
        /*0104*/ 	.word	0x0000bea0


	//   ....[11]....
        /*0108*/ 	.word	0x0000bf70


	//   ....[12]....
        /*010c*/ 	.word	0x0000c120


	//   ....[13]....
        /*0110*/ 	.word	0x0000c2d0


	//   ....[14]....
        /*0114*/ 	.word	0x0000c470


	//   ....[15]....
        /*0118*/ 	.word	0x0000c4a0


	//   ....[16]....
        /*011c*/ 	.word	0x0000c4d0


	//   ....[17]....
        /*0120*/ 	.word	0x0000c570


	//   ....[18]....
        /*0124*/ 	.word	0x0000c5a0


	//   ....[19]....
        /*0128*/ 	.word	0x0000c710


	//   ....[20]....
        /*012c*/ 	.word	0x0000c860


	//   ....[21]....
        /*0130*/ 	.word	0x0000c9e0


	//   ....[22]....
        /*0134*/ 	.word	0x0000ca60


	//----- nvinfo : EIATTR_MAX_THREADS
	.align		4
.L_2389:
        /*0138*/ 	.byte	0x04, 0x05
        /*013a*/ 	.short	(.L_2391 - .L_2390)
.L_2390:
        /*013c*/ 	.word	0x00000080
        /*0140*/ 	.word	0x00000001
        /*0144*/ 	.word	0x00000001


	//----- nvinfo : EIATTR_CRS_STACK_SIZE
	.align		4
.L_2391:
        /*0148*/ 	.byte	0x04, 0x1e
        /*014a*/ 	.short	(.L_2393 - .L_2392)
.L_2392:
        /*014c*/ 	.word	0x00000000


	//----- nvinfo : EIATTR_CBANK_PARAM_SIZE
	.align		4
.L_2393:
        /*0150*/ 	.byte	0x03, 0x19
        /*0152*/ 	.short	0x0038


	//----- nvinfo : EIATTR_PARAM_CBANK
	.align		4
        /*0154*/ 	.byte	0x04, 0x0a
        /*0156*/ 	.short	(.L_2395 - .L_2394)
	.align		4
.L_2394:
        /*0158*/ 	.word	index@(.nv.constant0._ZN2at6native27unrolled_elementwise_kernelIZZZNS0_26logit_backward_kernel_cudaERNS_18TensorIteratorBaseERKN3c106ScalarEENKUlvE_clEvENKUlvE_clEvEUlddE_St5arrayIPcLm3EELi4E23TrivialOffsetCalculatorILi2EjESE_ILi1EjENS0_6memory12LoadWithCastILi2EEENSH_13StoreWithCastILi1EEEEEviT_T0_T2_T3_T4_T5_)
        /*015c*/ 	.short	0x0380
        /*015e*/ 	.short	0x0038


	//----- nvinfo : EIATTR_SW_WAR
	.align		4
.L_2395:
        /*0160*/ 	.byte	0x04, 0x36
        /*0162*/ 	.short	(.L_2397 - .L_2396)
.L_2396:
        /*0164*/ 	.word	0x00000008
.L_2397:


//--------------------- .nv.info._ZN2at6native18elementwise_kernelILi128ELi2EZNS0_22gpu_kernel_impl_nocastIZZZNS0_26logit_backward_kernel_cudaERNS_18TensorIteratorBaseERKN3c106ScalarEENKUlvE_clEvENKUlvE_clEvEUlddE_EEvS4_RKT_EUliE_EEviT1_ --------------------------
	.section	.nv.info._ZN2at6native18elementwise_kernelILi128ELi2EZNS0_22gpu_kernel_impl_nocastIZZZNS0_26logit_backward_kernel_cudaERNS_18TensorIteratorBaseERKN3c106ScalarEENKUlvE_clEvENKUlvE_clEvEUlddE_EEvS4_RKT_EUliE_EEviT1_,"",@"SHT_CUDA_INFO"
	.sectionflags	@""
	.align	4


	//----- nvinfo : EIATTR_CUDA_API_VERSION
	.align		4
        /*0000*/ 	.byte	0x04, 0x37
        /*0002*/ 	.short	(.L_2399 - .L_2398)
.L_2398:
        /*0004*/ 	.word	0x00000082


	//----- nvinfo : EIATTR_KPARAM_INFO
	.align		4
.L_2399:
        /*0008*/ 	.byte	0x04, 0x17
        /*000a*/ 	.short	(.L_2401 - .L_2400)
.L_2400:
        /*000c*/ 	.word	0x00000000
        /*0010*/ 	.short	0x0001
        /*0012*/ 	.short	0x0008
        /*0014*/ 	.byte	0x00, 0xf0, 0x21, 0x0a


	//----- nvinfo : EIATTR_KPARAM_INFO
	.align		4
.L_2401:
        /*0018*/ 	.byte	0x04, 0x17
        /*001a*/ 	.short	(.L_2403 - .L_2402)
.L_2402:
        /*001c*/ 	.word	0x00000000
        /*0020*/ 	.short	0x0000
        /*0022*/ 	.short	0x0000
        /*0024*/ 	.byte	0x00, 0xf0, 0x11, 0x00


	//----- nvinfo : EIATTR_SPARSE_MMA_MASK
	.align		4
.L_2403:
        /*0028*/ 	.byte	0x03, 0x50
        /*002a*/ 	.short	0x0000


	//----- nvinfo : EIATTR_MAXREG_COUNT
	.align		4
        /*002c*/ 	.byte	0x03, 0x1b
        /*002e*/ 	.short	0x0080


	//----- nvinfo : EIATTR_MERCURY_ISA_VERSION
	.align		4
        /*0030*/ 	.byte	0x03, 0x5f
        /*0032*/ 	.short	0x0101


	//----- nvinfo : EIATTR_VRC_CTA_INIT_COUNT
	.align		4
        /*0034*/ 	.byte	0x02, 0x4a
	.zero		1
	.zero		1


	//----- nvinfo : EIATTR_EXIT_INSTR_OFFSETS
	.align		4
        /*0038*/ 	.byte	0x04, 0x1c
        /*003a*/ 	.short	(.L_2405 - .L_2404)


	//   ....[0]....
.L_2404:
        /*003c*/ 	.word	0x00000320


	//   ....[1]....
        /*0040*/ 	.word	0x00000520


	//   ....[2]....
        /*0044*/ 	.word	0x00001e30


	//   ....[3]....
        /*0048*/ 	.word	0x00003680


	//----- nvinfo : EIATTR_MAX_THREADS
	.align		4
.L_2405:
        /*004c*/ 	.byte	0x04, 0x05
        /*004e*/ 	.short	(.L_2407 - .L_2406)
.L_2406:
        /*0050*/ 	.word	0x00000080
        /*0054*/ 	.word	0x00000001
        /*0058*/ 	.word	0x00000001


	//----- nvinfo : EIATTR_CRS_STACK_SIZE
	.align		4
.L_2407:
        /*005c*/ 	.byte	0x04, 0x1e
        /*005e*/ 	.short	(.L_2409 - .L_2408)
.L_2408:
        /*0060*/ 	.word	0x00000000


	//----- nvinfo : EIATTR_CBANK_PARAM_SIZE
	.align		4
.L_2409:
        /*0064*/ 	.byte	0x03, 0x19
        /*0066*/ 	.short	0x0290


	//----- nvinfo : EIATTR_PARAM_CBANK
	.align		4
        /*0068*/ 	.byte	0x04, 0x0a
        /*006a*/ 	.short	(.L_2411 - .L_2410)
	.align		4
.L_2410:
        /*006c*/ 	.word	index@(.nv.constant0._ZN2at6native18elementwise_kernelILi128ELi2EZNS0_22gpu_kernel_impl_nocastIZZZNS0_26logit_backward_kernel_cudaERNS_18TensorIteratorBaseERKN3c106ScalarEENKUlvE_clEvENKUlvE_clEvEUlddE_EEvS4_RKT_EUliE_EEviT1_)
        /*0070*/ 	.short	0x0380
        /*0072*/ 	.short	0x0290


	//----- nvinfo : EIATTR_SW_WAR
	.align		4
.L_2411:
        /*0074*/ 	.byte	0x04, 0x36
        /*0076*/ 	.short	(.L_2413 - .L_2412)
.L_2412:
        /*0078*/ 	.word	0x00000008
.L_2413:


//--------------------- .nv.info._ZN2at6native27unrolled_elementwise_kernelIZZZNS0_26logit_backward_kernel_cudaERNS_18TensorIteratorBaseERKN3c106ScalarEENKUlvE_clEvENKUlvE_clEvEUlddE_St5arrayIPcLm3EELi4E23TrivialOffsetCalculatorILi2EjESE_ILi1EjENS0_6memory15LoadWithoutCastENSH_16StoreWithoutCastEEEviT_T0_T2_T3_T4_T5_ --------------------------
	.section	.nv.info._ZN2at6native27unrolled_elementwise_kernelIZZZNS0_26logit_backward_kernel_cudaERNS_18TensorIteratorBaseERKN3c106ScalarEENKUlvE_clEvENKUlvE_clEvEUlddE_St5arrayIPcLm3EELi4E23TrivialOffsetCalculatorILi2EjESE_ILi1EjENS0_6memory15LoadWithoutCastENSH_16StoreWithoutCastEEEviT_T0_T2_T3_T4_T5_,"",@"SHT_CUDA_INFO"
	.sectionflags	@""
	.align	4


	//----- nvinfo : EIATTR_CUDA_API_VERSION
	.align		4
        /*0000*/ 	.byte	0x04, 0x37
        /*0002*/ 	.short	(.L_2415 - .L_2414)
.L_2414:
        /*0004*/ 	.word	0x00000082


	//----- nvinfo : EIATTR_KPARAM_INFO
	.align		4
.L_2415:
        /*0008*/ 	.byte	0x04, 0x17
        /*000a*/ 	.short	(.L_2417 - .L_2416)
.L_2416:
        /*000c*/ 	.word	0x00000000
        /*0010*/ 	.short	0x0006
        /*0012*/ 	.short	0x0023
        /*0014*/ 	.byte	0x00, 0xf0, 0x05, 0x00


	//----- nvinfo : EIATTR_KPARAM_INFO
	.align		4
.L_2417:
        /*0018*/ 	.byte	0x04, 0x17
        /*001a*/ 	.short	(.L_2419 - .L_2418)
.L_2418:
        /*001c*/ 	.word	0x00000000
        /*0020*/ 	.short	0x0005
        /*0022*/ 	.short	0x0022
        /*0024*/ 	.byte	0x00, 0xf0, 0x05, 0x00


	//----- nvinfo : EIATTR_KPARAM_INFO
	.align		4
.L_2419:
        /*0028*/ 	.byte	0x04, 0x17
        /*002a*/ 	.short	(.L_2421 - .L_2420)
.L_2420:
        /*002c*/ 	.word	0x00000000
        /*0030*/ 	.short	0x0004
        /*0032*/ 	.short	0x0021
        /*0034*/ 	.byte	0x00, 0xf0, 0x05, 0x00


	//----- nvinfo : EIATTR_KPARAM_INFO
	.align		4
.L_2421:
        /*0038*/ 	.byte	0x04, 0x17
        /*003a*/ 	.short	(.L_2423 - .L_2422)
.L_2422:
        /*003c*/ 	.word	0x00000000
        /*0040*/ 	.short	0x0003
        /*0042*/ 	.short	0x0020
        /*0044*/ 	.byte	0x00, 0xf0, 0x05, 0x00


	//----- nvinfo : EIATTR_KPARAM_INFO
	.align		4
.L_2423:
        /*0048*/ 	.byte	0x04, 0x17
        /*004a*/ 	.short	(.L_2425 - .L_2424)
.L_2424:
        /*004c*/ 	.word	0x00000000
        /*0050*/ 	.short	0x0002
        /*0052*/ 	.short	0x0008
        /*0054*/ 	.byte	0x00, 0xf0, 0x61, 0x00


	//----- nvinfo : EIATTR_KPARAM_INFO
	.align		4
.L_2425:
        /*0058*/ 	.byte	0x04, 0x17
        /*005a*/ 	.short	(.L_2427 - .L_2426)
.L_2426:
        /*005c*/ 	.word	0x00000000
        /*0060*/ 	.short	0x0001
        /*0062*/ 	.short	0x0004
        /*0064*/ 	.byte	0x00, 0xf0, 0x05, 0x00


	//----- nvinfo : EIATTR_KPARAM_INFO
	.align		4
.L_2427:
        /*0068*/ 	.byte	0x04, 0x17
        /*006a*/ 	.short	(.L_2429 - .L_2428)
.L_2428:
        /*006c*/ 	.word	0x00000000
        /*0070*/ 	.short	0x0000
        /*0072*/ 	.short	0x0000
        /*0074*/ 	.byte	0x00, 0xf0, 0x11, 0x00


	//----- nvinfo : EIATTR_SPARSE_MMA_MASK
	.align		4
.L_2429:
        /*0078*/ 	.byte	0x03, 0x50
        /*007a*/ 	.short	0x0000


	//----- nvinfo : EIATTR_MAXREG_COUNT
	.align		4
        /*007c*/ 	.byte	0x03, 0x1b
        /*007e*/ 	.short	0x00ff


	//----- nvinfo : EIATTR_MERCURY_ISA_VERSION
	.align		4
        /*0080*/ 	.byte	0x03, 0x5f
        /*0082*/ 	.short	0x0101


	//----- nvinfo : EIATTR_VRC_CTA_INIT_COUNT
	.align		4
        /*0084*/ 	.byte	0x02, 0x4a
	.zero		1
	.zero		1


	//----- nvinfo : EIATTR_EXIT_INSTR_OFFSETS
	.align		4
        /*0088*/ 	.byte	0x04, 0x1c
        /*008a*/ 	.short	(.L_2431 - .L_2430)


	//   ....[0]....
.L_2430:
        /*008c*/ 	.word	0x00000db0


	//   ....[1]....
        /*0090*/ 	.word	0x00000e00


	//----- nvinfo : EIATTR_MAX_THREADS
	.align		4
.L_2431:
        /*0094*/ 	.byte	0x04, 0x05
        /*0096*/ 	.short	(.L_2433 - .L_2432)
.L_2432:
        /*0098*/ 	.word	0x00000080
        /*009c*/ 	.word	0x00000001
        /*00a0*/ 	.word	0x00000001


	//----- nvinfo : EIATTR_CRS_STACK_SIZE
	.align		4
.L_2433:
        /*00a4*/ 	.byte	0x04, 0x1e
        /*00a6*/ 	.short	(.L_2435 - .L_2434)
.L_2434:
        /*00a8*/ 	.word	0x00000000


	//----- nvinfo : EIATTR_CBANK_PARAM_SIZE
	.align		4
.L_2435:
        /*00ac*/ 	.byte	0x03, 0x19
        /*00ae*/ 	.short	0x0024


	//----- nvinfo : EIATTR_PARAM_CBANK
	.align		4
        /*00b0*/ 	.byte	0x04, 0x0a
        /*00b2*/ 	.short	(.L_2437 - .L_2436)
	.align		4
.L_2436:
        /*00b4*/ 	.word	index@(.nv.constant0._ZN2at6native27unrolled_elementwise_kernelIZZZNS0_26logit_backward_kernel_cudaERNS_18TensorIteratorBaseERKN3c106ScalarEENKUlvE_clEvENKUlvE_clEvEUlddE_St5arrayIPcLm3EELi4E23TrivialOffsetCalculatorILi2EjESE_ILi1EjENS0_6memory15LoadWithoutCastENSH_16StoreWithoutCastEEEviT_T0_T2_T3_T4_T5_)
        /*00b8*/ 	.short	0x0380
        /*00ba*/ 	.short	0x0024


	//----- nvinfo : EIATTR_SW_WAR
	.align		4
.L_2437:
        /*00bc*/ 	.byte	0x04, 0x36
        /*00be*/ 	.short	(.L_2439 - .L_2438)
.L_2438:
        /*00c0*/ 	.word	0x00000008
.L_2439:


//--------------------- .nv.info._ZN2at6native29vectorized_elementwise_kernelILi2EZZZNS0_26logit_backward_kernel_cudaERNS_18TensorIteratorBaseERKN3c106ScalarEENKUlvE_clEvENKUlvE_clEvEUlddE_St5arrayIPcLm3EEEEviT0_T1_ --------------------------
	.section	.nv.info._ZN2at6native29vectorized_elementwise_kernelILi2EZZZNS0_26logit_backward_kernel_cudaERNS_18TensorIteratorBaseERKN3c106ScalarEENKUlvE_clEvENKUlvE_clEvEUlddE_St5arrayIPcLm3EEEEviT0_T1_,"",@"SHT_CUDA_INFO"
	.sectionflags	@""
	.align	4


	//----- nvinfo : EIATTR_CUDA_API_VERSION
	.align		4
        /*0000*/ 	.byte	0x04, 0x37
        /*0002*/ 	.short	(.L_2441 - .L_2440)
.L_2440:
        /*0004*/ 	.word	0x00000082


	//----- nvinfo : EIATTR_KPARAM_INFO
	.align		4
.L_2441:
        /*0008*/ 	.byte	0x04, 0x17
        /*000a*/ 	.short	(.L_2443 - .L_2442)
.L_2442:
        /*000c*/ 	.word	0x00000000
        /*0010*/ 	.short	0x0002
        /*0012*/ 	.short	0x0008
        /*0014*/ 	.byte	0x00, 0xf0, 0x61, 0x00


	//----- nvinfo : EIATTR_KPARAM_INFO
	.align		4
.L_2443:
        /*0018*/ 	.byte	0x04, 0x17
        /*001a*/ 	.short	(.L_2445 - .L_2444)
.L_2444:
        /*001c*/ 	.word	0x00000000
        /*0020*/ 	.short	0x0001
        /*0022*/ 	.short	0x0004
        /*0024*/ 	.byte	0x00, 0xf0, 0x05, 0x00


	//----- nvinfo : EIATTR_KPARAM_INFO
	.align		4
.L_2445:
        /*0028*/ 	.byte	0x04, 0x17
        /*002a*/ 	.short	(.L_2447 - .L_2446)
.L_2446:
        /*002c*/ 	.word	0x00000000
        /*0030*/ 	.short	0x0000
        /*0032*/ 	.short	0x0000
        /*0034*/ 	.byte	0x00, 0xf0, 0x11, 0x00


	//----- nvinfo : EIATTR_SPARSE_MMA_MASK
	.align		4
.L_2447:
        /*0038*/ 	.byte	0x03, 0x50
        /*003a*/ 	.short	0x0000


	//----- nvinfo : EIATTR_MAXREG_COUNT
	.align		4
        /*003c*/ 	.byte	0x03, 0x1b
        /*003e*/ 	.short	0x00ff


	//----- nvinfo : EIATTR_MERCURY_ISA_VERSION
	.align		4
        /*0040*/ 	.byte	0x03, 0x5f
        /*0042*/ 	.short	0x0101


	//----- nvinfo : EIATTR_VRC_CTA_INIT_COUNT
	.align		4
        /*0044*/ 	.byte	0x02, 0x4a
	.zero		1
	.zero		1


	//----- nvinfo : EIATTR_EXIT_INSTR_OFFSETS
	.align		4
        /*0048*/ 	.byte	0x04, 0x1c
        /*004a*/ 	.short	(.L_2449 - .L_2448)


	//   ....[0]....
.L_2448:
        /*004c*/ 	.word	0x00001b50


	//   ....[1]....
        /*0050*/ 	.word	0x00001ba0


	//   ....[2]....
        /*0054*/ 	.word	0x00002cb0


	//----- nvinfo : EIATTR_MAX_THREADS
	.align		4
.L_2449:
        /*0058*/ 	.byte	0x04, 0x05
        /*005a*/ 	.short	(.L_2451 - .L_2450)
.L_2450:
        /*005c*/ 	.word	0x00000080
        /*0060*/ 	.word	0x00000001
        /*0064*/ 	.word	0x00000001


	//----- nvinfo : EIATTR_CRS_STACK_SIZE
	.align		4
.L_2451:
        /*0068*/ 	.byte	0x04, 0x1e
        /*006a*/ 	.short	(.L_2453 - .L_2452)
.L_2452:
        /*006c*/ 	.word	0x00000000


	//----- nvinfo : EIATTR_CBANK_PARAM_SIZE
	.align		4
.L_2453:
        /*0070*/ 	.byte	0x03, 0x19
        /*0072*/ 	.short	0x0020


	//----- nvinfo : EIATTR_PARAM_CBANK
	.align		4
        /*0074*/ 	.byte	0x04, 0x0a
        /*0076*/ 	.short	(.L_2455 - .L_2454)
	.align		4
.L_2454:
        /*0078*/ 	.word	index@(.nv.constant0._ZN2at6native29vectorized_elementwise_kernelILi2EZZZNS0_26logit_backward_kernel_cudaERNS_18TensorIteratorBaseERKN3c106ScalarEENKUlvE_clEvENKUlvE_clEvEUlddE_St5arrayIPcLm3EEEEviT0_T1_)
        /*007c*/ 	.short	0x0380
        /*007e*/ 	.short	0x0020


	//----- nvinfo : EIATTR_SW_WAR
	.align		4
.L_2455:
        /*0080*/ 	.byte	0x04, 0x36
        /*0082*/ 	.short	(.L_2457 - .L_2456)
.L_2456:
        /*0084*/ 	.word	0x00000008
.L_2457:


//--------------------- .nv.info._ZN2at6native29vectorized_elementwise_kernelILi4EZZZNS0_26logit_backward_kernel_cudaERNS_18TensorIteratorBaseERKN3c106ScalarEENKUlvE_clEvENKUlvE_clEvEUlddE_St5arrayIPcLm3EEEEviT0_T1_ --------------------------
	.section	.nv.info._ZN2at6native29vectorized_elementwise_kernelILi4EZZZNS0_26logit_backward_kernel_cudaERNS_18TensorIteratorBaseERKN3c106ScalarEENKUlvE_clEvENKUlvE_clEvEUlddE_St5arrayIPcLm3EEEEviT0_T1_,"",@"SHT_CUDA_INFO"
	.sectionflags	@""
	.align	4


	//----- nvinfo : EIATTR_CUDA_API_VERSION
	.align		4
        /*0000*/ 	.byte	0x04, 0x37
        /*0002*/ 	.short	(.L_2459 - .L_2458)
.L_2458:
        /*0004*/ 	.word	0x00000082


	//----- nvinfo : EIATTR_KPARAM_INFO
	.align		4
.L_2459:
        /*0008*/ 	.byte	0x04, 0x17
        /*000a*/ 	.short	(.L_2461 - .L_2460)
.L_2460:
        /*000c*/ 	.word	0x00000000
        /*0010*/ 	.short	0x0002
        /*0012*/ 	.short	0x0008
        /*0014*/ 	.byte	0x00, 0xf0, 0x61, 0x00


	//----- nvinfo : EIATTR_KPARAM_INFO
	.align		4
.L_2461:
        /*0018*/ 	.byte	0x04, 0x17
        /*001a*/ 	.short	(.L_2463 - .L_2462)
.L_2462:
        /*001c*/ 	.word	0x00000000
        /*0020*/ 	.short	0x0001
        /*0022*/ 	.short	0x0004
        /*0024*/ 	.byte	0x00, 0xf0, 0x05, 0x00


	//----- nvinfo : EIATTR_KPARAM_INFO
	.align		4
.L_2463:
        /*0028*/ 	.byte	0x04, 0x17
        /*002a*/ 	.short	(.L_2465 - .L_2464)
.L_2464:
        /*002c*/ 	.word	0x00000000
        /*0030*/ 	.short	0x0000
        /*0032*/ 	.short	0x0000
        /*0034*/ 	.byte	0x00, 0xf0, 0x11, 0x00


	//----- nvinfo : EIATTR_SPARSE_MMA_MASK
	.align		4
.L_2465:
        /*0038*/ 	.byte	0x03, 0x50
        /*003a*/ 	.short	0x0000


	//----- nvinfo : EIATTR_MAXREG_COUNT
	.align		4
        /*003c*/ 	.byte	0x03, 0x1b
        /*003e*/ 	.short	0x00ff


	//----- nvinfo : EIATTR_MERCURY_ISA_VERSION
	.align		4
        /*0040*/ 	.byte	0x03, 0x5f
        /*0042*/ 	.short	0x0101


	//----- nvinfo : EIATTR_VRC_CTA_INIT_COUNT
	.align		4
        /*0044*/ 	.byte	0x02, 0x4a
	.zero		1
	.zero		1


	//----- nvinfo : EIATTR_EXIT_INSTR_OFFSETS
	.align		4
        /*0048*/ 	.byte	0x04, 0x1c
        /*004a*/ 	.short	(.L_2467 - .L_2466)


	//   ....[0]....
.L_2466:
        /*004c*/ 	.word	0x00001b50


	//   ....[1]....
        /*0050*/ 	.word	0x00001ba0


	//   ....[2]....
        /*0054*/ 	.word	0x00002c60


	//----- nvinfo : EIATTR_MAX_THREADS
	.align		4
.L_2467:
        /*0058*/ 	.byte	0x04, 0x05
        /*005a*/ 	.short	(.L_2469 - .L_2468)
.L_2468:
        /*005c*/ 	.word	0x00000080
        /*0060*/ 	.word	0x00000001
        /*0064*/ 	.word	0x00000001


	//----- nvinfo : EIATTR_CRS_STACK_SIZE
	.align		4
.L_2469:
        /*0068*/ 	.byte	0x04, 0x1e
        /*006a*/ 	.short	(.L_2471 - .L_2470)
.L_2470:
        /*006c*/ 	.word	0x00000000


	//----- nvinfo : EIATTR_CBANK_PARAM_SIZE
	.align		4
.L_2471:
        /*0070*/ 	.byte	0x03, 0x19
        /*0072*/ 	.short	0x0020


	//----- nvinfo : EIATTR_PARAM_CBANK
	.align		4
        /*0074*/ 	.byte	0x04, 0x0a
        /*0076*/ 	.short	(.L_2473 - .L_2472)
	.align		4
.L_2472:
        /*0078*/ 	.word	index@(.nv.constant0._ZN2at6native29vectorized_elementwise_kernelILi4EZZZNS0_26logit_backward_kernel_cudaERNS_18TensorIteratorBaseERKN3c106ScalarEENKUlvE_clEvENKUlvE_clEvEUlddE_St5arrayIPcLm3EEEEviT0_T1_)
        /*007c*/ 	.short	0x0380
        /*007e*/ 	.short	0x0020


	//----- nvinfo : EIATTR_SW_WAR
	.align		4
.L_2473:
        /*0080*/ 	.byte	0x04, 0x36
        /*0082*/ 	.short	(.L_2475 - .L_2474)
.L_2474:
        /*0084*/ 	.word	0x00000008
.L_2475:


//--------------------- .nv.info._ZN2at6native29vectorized_elementwise_kernelILi8EZZZNS0_26logit_backward_kernel_cudaERNS_18TensorIteratorBaseERKN3c106ScalarEENKUlvE_clEvENKUlvE_clEvEUlddE_St5arrayIPcLm3EEEEviT0_T1_ --------------------------
	.section	.nv.info._ZN2at6native29vectorized_elementwise_kernelILi8EZZZNS0_26logit_backward_kernel_cudaERNS_18TensorIteratorBaseERKN3c106ScalarEENKUlvE_clEvENKUlvE_clEvEUlddE_St5arrayIPcLm3EEEEviT0_T1_,"",@"SHT_CUDA_INFO"
	.sectionflags	@""
	.align	4


	//----- nvinfo : EIATTR_CUDA_API_VERSION
	.align		4
        /*0000*/ 	.byte	0x04, 0x37
        /*0002*/ 	.short	(.L_2477 - .L_2476)
.L_2476:
        /*0004*/ 	.word	0x00000082


	//----- nvinfo : EIATTR_KPARAM_INFO
	.align		4
.L_2477:
        /*0008*/ 	.byte	0x04, 0x17
        /*000a*/ 	.short	(.L_2479 - .L_2478)
.L_2478:
        /*000c*/ 	.word	0x00000000
        /*0010*/ 	.short	0x0002
        /*0012*/ 	.short	0x0008
        /*0014*/ 	.byte	0x00, 0xf0, 0x61, 0x00


	//----- nvinfo : EIATTR_KPARAM_INFO
	.align		4
.L_2479:
        /*0018*/ 	.byte	0x04, 0x17
        /*001a*/ 	.short	(.L_2481 - .L_2480)
.L_2480:
        /*001c*/ 	.word	0x00000000
        /*0020*/ 	.short	0x0001
        /*0022*/ 	.short	0x0004
        /*0024*/ 	.byte	0x00, 0xf0, 0x05, 0x00


	//----- nvinfo : EIATTR_KPARAM_INFO
	.align		4
.L_2481:
        /*0028*/ 	.byte	0x04, 0x17
        /*002a*/ 	.short	(.L_2483 - .L_2482)
.L_2482:
        /*002c*/ 	.word	0x00000000
        /*0030*/ 	.short	0x0000
        /*0032*/ 	.short	0x0000
        /*0034*/ 	.byte	0x00, 0xf0, 0x11, 0x00


	//----- nvinfo : EIATTR_SPARSE_MMA_MASK
	.align		4
.L_2483:
        /*0038*/ 	.byte	0x03, 0x50
        /*003a*/ 	.short	0x0000


	//----- nvinfo : EIATTR_MAXREG_COUNT
	.align		4
        /*003c*/ 	.byte	0x03, 0x1b
        /*003e*/ 	.short	0x00ff


	//----- nvinfo : EIATTR_MERCURY_ISA_VERSION
	.align		4
        /*0040*/ 	.byte	0x03, 0x5f
        /*0042*/ 	.short	0x0101


	//----- nvinfo : EIATTR_VRC_CTA_INIT_COUNT
	.align		4
        /*0044*/ 	.byte	0x02, 0x4a
	.zero		1
	.zero		1


	//----- nvinfo : EIATTR_EXIT_INSTR_OFFSETS
	.align		4
        /*0048*/ 	.byte	0x04, 0x1c
        /*004a*/ 	.short	(.L_2485 - .L_2484)


	//   ....[0]....
.L_2484:
        /*004c*/ 	.word	0x00001b50


	//   ....[1]....
        /*0050*/ 	.word	0x00001ba0


	//   ....[2]....
        /*0054*/ 	.word	0x00002c60


	//----- nvinfo : EIATTR_MAX_THREADS
	.align		4
.L_2485:
        /*0058*/ 	.byte	0x04, 0x05
        /*005a*/ 	.short	(.L_2487 - .L_2486)
.L_2486:
        /*005c*/ 	.word	0x00000080
        /*0060*/ 	.word	0x00000001
        /*0064*/ 	.word	0x00000001


	//----- nvinfo : EIATTR_CRS_STACK_SIZE
	.align		4
.L_2487:
        /*0068*/ 	.byte	0x04, 0x1e
        /*006a*/ 	.short	(.L_2489 - .L_2488)
.L_2488:
        /*006c*/ 	.word	0x00000000


	//----- nvinfo : EIATTR_CBANK_PARAM_SIZE
	.align		4
.L_2489:
        /*0070*/ 	.byte	0x03, 0x19
        /*0072*/ 	.short	0x0020


	//----- nvinfo : EIATTR_PARAM_CBANK
	.align		4
        /*0074*/ 	.byte	0x04, 0x0a
        /*0076*/ 	.short	(.L_2491 - .L_2490)
	.align		4
.L_2490:
        /*0078*/ 	.word	index@(.nv.constant0._ZN2at6native29vectorized_elementwise_kernelILi8EZZZNS0_26logit_backward_kernel_cudaERNS_18TensorIteratorBaseERKN3c106ScalarEENKUlvE_clEvENKUlvE_clEvEUlddE_St5arrayIPcLm3EEEEviT0_T1_)
        /*007c*/ 	.short	0x0380
        /*007e*/ 	.short	0x0020


	//----- nvinfo : EIATTR_SW_WAR
	.align		4
.L_2491:
        /*0080*/ 	.byte	0x04, 0x36
        /*0082*/ 	.short	(.L_2493 - .L_2492)
.L_2492:
        /*0084*/ 	.word	0x00000008
.L_2493:


//--------------------- .nv.info._ZN2at6native18elementwise_kernelILi128ELi4EZNS0_15gpu_kernel_implIZZZNS0_28sigmoid_backward_kernel_cudaERNS_18TensorIteratorBaseEENKUlvE0_clEvENKUlvE2_clEvEUlN3c108BFloat16ES8_E_EEvS4_RKT_EUliE_EEviT1_ --------------------------
	.section	.nv.info._ZN2at6native18elementwise_kernelILi128ELi4EZNS0_15gpu_kernel_implIZZZNS0_28sigmoid_backward_kernel_cudaERNS_18TensorIteratorBaseEENKUlvE0_clEvENKUlvE2_clEvEUlN3c108BFloat16ES8_E_EEvS4_RKT_EUliE_EEviT1_,"",@"SHT_CUDA_INFO"
	.sectionflags	@""
	.align	4


	//----- nvinfo : EIATTR_CUDA_API_VERSION
	.align		4
        /*0000*/ 	.byte	0x04, 0x37
        /*0002*/ 	.short	(.L_2495 - .L_2494)
.L_2494:
        /*0004*/ 	.word	0x00000082


	//----- nvinfo : EIATTR_KPARAM_INFO
	.align		4
.L_2495:
        /*0008*/ 	.byte	0x04, 0x17
        /*000a*/ 	.short	(.L_2497 - .L_2496)
.L_2496:
        /*000c*/ 	.word	0x00000000
        /*0010*/ 	.short	0x0001
        /*0012*/ 	.short	0x0008
        /*0014*/ 	.byte	0x00, 0xf0, 0x21, 0x0a


	//----- nvinfo : EIATTR_KPARAM_INFO
	.align		4
.L_2497:
        /*0018*/ 	.byte	0x04, 0x17
        /*001a*/ 	.short	(.L_2499 - .L_2498)
.L_2498:
        /*001c*/ 	.word	0x00000000
        /*0020*/ 	.short	0x0000
        /*0022*/ 	.short	0x0000
        /*0024*/ 	.byte	0x00, 0xf0, 0x11, 0x00


	//----- nvinfo : EIATTR_SPARSE_MMA_MASK
	.align		4
.L_2499:
        /*0028*/ 	.byte	0x03, 0x50
        /*002a*/ 	.short	0x0000


	//----- nvinfo : EIATTR_MAXREG_COUNT
	.align		4
        /*002c*/ 	.byte	0x03, 0x1b
        /*002e*/ 	.short	0x0080


	//----- nvinfo : EIATTR_EXTERNS
	.align		4
        /*0030*/ 	.byte	0x04, 0x0f
        /*0032*/ 	.short	(.L_2501 - .L_2500)


	//   ....[0]....
	.align		4
.L_2500:
        /*0034*/ 	.word	index@(__assertfail)


	//----- nvinfo : EIATTR_MERCURY_ISA_VERSION
	.align		4
.L_2501:
        /*0038*/ 	.byte	0x03, 0x5f
        /*003a*/ 	.short	0x0101


	//----- nvinfo : EIATTR_VRC_CTA_INIT_COUNT
	.align		4
        /*003c*/ 	.byte	0x02, 0x4a
	.zero		1
	.zero		1


	//----- nvinfo : EIATTR_SYSCALL_OFFSETS
	.align		4
        /*0040*/ 	.byte	0x04, 0x46
        /*0042*/ 	.short	(.L_2503 - .L_2502)


	//   ....[0]....
.L_2502:
        /*0044*/ 	.word	0x00002630


	//   ....[1]....
        /*0048*/ 	.word	0x000035d0


	//   ....[2]....
        /*004c*/ 	.word	0x00004550


	//   ....[3]....
        /*0050*/ 	.word	0x00006d20


	//   ....[4]....
        /*0054*/ 	.word	0x00007cb0


	//   ....[5]....
        /*0058*/ 	.word	0x00008a80


	//   ....[6]....
        /*005c*/ 	.word	0x0000b340


	//   ....[7]....
        /*0060*/ 	.word	0x0000c2d0


	//   ....[8]....
        /*0064*/ 	.word	0x0000d0a0


	//   ....[9]....
        /*0068*/ 	.word	0x0000f980


	//   ....[10]....
        /*006c*/ 	.word	0x00010910


	//   ....[11]....
        /*0070*/ 	.word	0x000116b0


	//----- nvinfo : EIATTR_EXIT_INSTR_OFFSETS
	.align		4
.L_2503:
        /*0074*/ 	.byte	0x04, 0x1c
        /*0076*/ 	.short	(.L_2505 - .L_2504)


	//   ....[0]....
.L_2504:
        /*0078*/ 	.word	0x0000d360


	//   ....[1]....
        /*007c*/ 	.word	0x00010b30


	//   ....[2]....
        /*0080*/ 	.word	0x00010b70


	//   ....[3]....
        /*0084*/ 	.word	0x00010c10


	//   ....[4]....
        /*0088*/ 	.word	0x00010c50


	//   ....[5]....
        /*008c*/ 	.word	0x00010c90


	//   ....[6]....
        /*0090*/ 	.word	0x00010d20


	//   ....[7]....
        /*0094*/ 	.word	0x00010d60


	//   ....[8]....
        /*0098*/ 	.word	0x00010e00


	//   ....[9]....
        /*009c*/ 	.word	0x00010e50


	//   ....[10]....
        /*00a0*/ 	.word	0x00010ea0


	//   ....[11]....
        /*00a4*/ 	.word	0x00010f80


	//   ....[12]....
        /*00a8*/ 	.word	0x000110f0


	//   ....[13]....
        /*00ac*/ 	.word	0x00011260


	//   ....[14]....
        /*00b0*/ 	.word	0x000113c0


	//   ....[15]....
        /*00b4*/ 	.word	0x00011400


	//   ....[16]....
        /*00b8*/ 	.word	0x00011440


	//   ....[17]....
        /*00bc*/ 	.word	0x000114f0


	//   ....[18]....
        /*00c0*/ 	.word	0x00011550


	//   ....[19]....
        /*00c4*/ 	.word	0x000116c0


	//   ....[20]....
        /*00c8*/ 	.word	0x000117d0


	//   ....[21]....
        /*00cc*/ 	.word	0x00011910


	//   ....[22]....
        /*00d0*/ 	.word	0x00011930


	//----- nvinfo : EIATTR_MAX_THREADS
	.align		4
.L_2505:
        /*00d4*/ 	.byte	0x04, 0x05
        /*00d6*/ 	.short	(.L_2507 - .L_2506)
.L_2506:
        /*00d8*/ 	.word	0x00000080
        /*00dc*/ 	.word	0x00000001
        /*00e0*/ 	.word	0x00000001


	//----- nvinfo : EIATTR_CRS_STACK_SIZE
	.align		4
.L_2507:
        /*00e4*/ 	.byte	0x04, 0x1e
        /*00e6*/ 	.short	(.L_2509 - .L_2508)
.L_2508:
        /*00e8*/ 	.word	0x00000000


	//----- nvinfo : EIATTR_CBANK_PARAM_SIZE
	.align		4
.L_2509:
        /*00ec*/ 	.byte	0x03, 0x19
        /*00ee*/ 	.short	0x0290


	//----- nvinfo : EIATTR_PARAM_CBANK
	.align		4
        /*00f0*/ 	.byte	0x04, 0x0a
        /*00f2*/ 	.short	(.L_2511 - .L_2510)
	.align		4
.L_2510:
        /*00f4*/ 	.word	index@(.nv.constant0._ZN2at6native18elementwise_kernelILi128ELi4EZNS0_15gpu_kernel_implIZZZNS0_28sigmoid_backward_kernel_cudaERNS_18TensorIteratorBaseEENKUlvE0_clEvENKUlvE2_clEvEUlN3c108BFloat16ES8_E_EEvS4_RKT_EUliE_EEviT1_)
        /*00f8*/ 	.short	0x0380
        /*00fa*/ 	.short	0x0290


	//----- nvinfo : EIATTR_SW_WAR
	.align		4
.L_2511:
        /*00fc*/ 	.byte	0x04, 0x36
        /*00fe*/ 	.short	(.L_2513 - .L_2512)
.L_2512:
        /*0100*/ 	.word	0x00000008
.L_2513:


//--------------------- .nv.info._ZN2at6native27unrolled_elementwise_kernelIZZZNS0_28sigmoid_backward_kernel_cudaERNS_18TensorIteratorBaseEENKUlvE0_clEvENKUlvE2_clEvEUlN3c108BFloat16ES7_E_St5arrayIPcLm3EELi4E23TrivialOffsetCalculatorILi2EjESC_ILi1EjENS0_6memory12LoadWithCastILi2EEENSF_13StoreWithCastILi1EEEEEviT_T0_T2_T3_T4_T5_ --------------------------
	.section	.nv.info._ZN2at6native27unrolled_elementwise_kernelIZZZNS0_28sigmoid_backward_kernel_cudaERNS_18TensorIteratorBaseEENKUlvE0_clEvENKUlvE2_clEvEUlN3c108BFloat16ES7_E_St5arrayIPcLm3EELi4E23TrivialOffsetCalculatorILi2EjESC_ILi1EjENS0_6memory12LoadWithCastILi2EEENSF_13StoreWithCastILi1EEEEEviT_T0_T2_T3_T4_T5_,"",@"SHT_CUDA_INFO"
	.sectionflags	@""
	.align	4


	//----- nvinfo : EIATTR_CUDA_API_VERSION
	.align		4
        /*0000*/ 	.byte	0x04, 0x37
        /*0002*/ 	.short	(.L_2515 - .L_2514)
.L_2514:
        /*0004*/ 	.word	0x00000082


	//----- nvinfo : EIATTR_KPARAM_INFO
	.align		4
.L_2515:
        /*0008*/ 	.byte	0x04, 0x17
        /*000a*/ 	.short	(.L_2517 - .L_2516)
.L_2516:
        /*000c*/ 	.word	0x00000000
        /*0010*/ 	.short	0x0006
        /*0012*/ 	.short	0x0030
        /*0014*/ 	.byte	0x00, 0xf0, 0x21, 0x00


	//----- nvinfo : EIATTR_KPARAM_INFO
	.align		4
.L_2517:
        /*0018*/ 	.byte	0x04, 0x17
        /*001a*/ 	.short	(.L_2519 - .L_2518)
.L_2518:
        /*001c*/ 	.word	0x00000000
        /*0020*/ 	.short	0x0005
        /*0022*/ 	.short	0x0024
        /*0024*/ 	.byte	0x00, 0xf0, 0x31, 0x00


	//----- nvinfo : EIATTR_KPARAM_INFO
	.align		4
.L_2519:
        /*0028*/ 	.byte	0x04, 0x17
        /*002a*/ 	.short	(.L_2521 - .L_2520)
.L_2520:
        /*002c*/ 	.word	0x00000000
        /*0030*/ 	.short	0x0004
        /*0032*/ 	.short	0x0021
        /*0034*/ 	.byte	0x00, 0xf0, 0x05, 0x00


	//----- nvinfo : EIATTR_KPARAM_INFO
	.align		4
.L_2521:
        /*0038*/ 	.byte	0x04, 0x17
        /*003a*/ 	.short	(.L_2523 - .L_2522)
.L_2522:
        /*003c*/ 	.word	0x00000000
        /*0040*/ 	.short	0x0003
        /*0042*/ 	.short	0x0020
        /*0044*/ 	.byte	0x00, 0xf0, 0x05, 0x00


	//----- nvinfo : EIATTR_KPARAM_INFO
	.align		4
.L_2523:
        /*0048*/ 	.byte	0x04, 0x17
        /*004a*/ 	.short	(.L_2525 - .L_2524)
.L_2524:
        /*004c*/ 	.word	0x00000000
        /*0050*/ 	.short	0x0002
        /*0052*/ 	.short	0x0008
        /*0054*/ 	.byte	0x00, 0xf0, 0x61, 0x00


	//----- nvinfo : EIATTR_KPARAM_INFO
	.align		4
.L_2525:
        /*0058*/ 	.byte	0x04, 0x17
        /*005a*/ 	.short	(.L_2527 - .L_2526)
.L_2526:
        /*005c*/ 	.word	0x00000000
        /*0060*/ 	.short	0x0001
        /*0062*/ 	.short	0x0004
        /*0064*/ 	.byte	0x00, 0xf0, 0x05, 0x00


	//----- nvinfo : EIATTR_KPARAM_INFO
	.align		4
.L_2527:
        /*0068*/ 	.byte	0x04, 0x17
        /*006a*/ 	.short	(.L_2529 - .L_2528)
.L_2528:
        /*006c*/ 	.word	0x00000000
        /*0070*/ 	.short	0x0000
        /*0072*/ 	.short	0x0000
        /*0074*/ 	.byte	0x00, 0xf0, 0x11, 0x00


	//----- nvinfo : EIATTR_SPARSE_MMA_MASK
	.align		4
.L_2529:
        /*0078*/ 	.byte	0x03, 0x50
        /*007a*/ 	.short	0x0000


	//----- nvinfo : EIATTR_MAXREG_COUNT
	.align		4
        /*007c*/ 	.byte	0x03, 0x1b
        /*007e*/ 	.short	0x00ff


	//----- nvinfo : EIATTR_EXTERNS
	.align		4
        /*0080*/ 	.byte	0x04, 0x0f
        /*0082*/ 	.short	(.L_2531 - .L_2530)


	//   ....[0]....
	.align		4
.L_2530:
        /*0084*/ 	.word	index@(__assertfail)


	//----- nvinfo : EIATTR_MERCURY_ISA_VERSION
	.align		4
.L_2531:
        /*0088*/ 	.byte	0x03, 0x5f
        /*008a*/ 	.short	0x0101


	//----- nvinfo : EIATTR_VRC_CTA_INIT_COUNT
	.align		4
        /*008c*/ 	.byte	0x02, 0x4a
	.zero		1
	.zero		1


	//----- nvinfo : EIATTR_SYSCALL_OFFSETS
	.align		4
        /*0090*/ 	.byte	0x04, 0x46
        /*0092*/ 	.short	(.L_2533 - .L_2532)


	//   ....[0]....
.L_2532:
        /*0094*/ 	.word	0x00001020


	//   ....[1]....
        /*0098*/ 	.word	0x000020d0


	//   ....[2]....
        /*009c*/ 	.word	0x000032c0


	//   ....[3]....
        /*00a0*/ 	.word	0x00004370


	//   ....[4]....
        /*00a4*/ 	.word	0x000054a0


	//   ....[5]....
        /*00a8*/ 	.word	0x00006560


	//   ....[6]....
        /*00ac*/ 	.word	0x00007690


	//   ....[7]....
        /*00b0*/ 	.word	0x00008660


	//   ....[8]....
        /*00b4*/ 	.word	0x000099e0


	//   ....[9]....
        /*00b8*/ 	.word	0x0000a8c0


	//   ....[10]....
        /*00bc*/ 	.word	0x0000b840


	//   ....[11]....
        /*00c0*/ 	.word	0x0000c7c0


	//----- nvinfo : EIATTR_EXIT_INSTR_OFFSETS
	.align		4
.L_2533:
        /*00c4*/ 	.byte	0x04, 0x1c
        /*00c6*/ 	.short	(.L_2535 - .L_2534)


	//   ....[0]....
.L_2534:
        /*00c8*/ 	.word	0x0000baf0


	//   ....[1]....
        /*00cc*/ 	.word	0x0000bc40


	//   ....[2]....
        /*00d0*/ 	.word	0x0000bc80


	//   ....[3]....
        /*00d4*/ 	.word	0x0000bd20


	//   ....[4]....
        /*00d8*/ 	.word	0x0000bd60


	//   ....[5]....
        /*00dc*/ 	.word	0x0000bda0


	//   ....[6]....
        /*00e0*/ 	.word	0x0000be30


	//   ....[7]....
        /*00e4*/ 	.word	0x0000be70


	//   ....[8]....
        /*00e8*/ 	.word	0x0000bf10


	//   ....[9]....
        /*00ec*/ 	.word	0x0000bf60


	//   ....[10]....
        /*00f0*/ 	.word	0x0000bfb0


	//   ....[11]....
        /*00f4*/ 	.word	0x0000c090


	//   ....[12]....
        /*00f8*/ 	.word	0x0000c200


	//   ....[13]....
        /*00fc*/ 	.word	0x0000c370


	//   ....[14]....
        /*0100*/ 	.word	0x0000c4d0


	//   ....[15]....
        /*0104*/ 	.word	0x0000c510


	//   ....[16]....
        /*0108*/ 	.word	0x0000c550


	//   ....[17]....
        /*010c*/ 	.word	0x0000c600


	//   ....[18]....
        /*0110*/ 	.word	0x0000c660


	//   ....[19]....
        /*0114*/ 	.word	0x0000c7d0


	//   ....[20]....
        /*0118*/ 	.word	0x0000c8e0


	//   ....[21]....
        /*011c*/ 	.word	0x0000ca20


	//   ....[22]....
        /*0120*/ 	.word	0x0000ca40


	//----- nvinfo : EIATTR_MAX_THREADS
	.align		4
.L_2535:
        /*0124*/ 	.byte	0x04, 0x05
        /*0126*/ 	.short	(.L_2537 - .L_2536)
.L_2536:
        /*0128*/ 	.word	0x00000080
        /*012c*/ 	.word	0x00000001
        /*0130*/ 	.word	0x00000001


	//----- nvinfo : EIATTR_CRS_STACK_SIZE
	.align		4
.L_2537:
        /*0134*/ 	.byte	0x04, 0x1e
        /*0136*/ 	.short	(.L_2539 - .L_2538)
.L_2538:
        /*0138*/ 	.word	0x00000000


	//----- nvinfo : EIATTR_CBANK_PARAM_SIZE
	.align		4
.L_2539:
        /*013c*/ 	.byte	0x03, 0x19
        /*013e*/ 	.short	0x0038


	//----- nvinfo : EIATTR_PARAM_CBANK
	.align		4
        /*0140*/ 	.byte	0x04, 0x0a
        /*0142*/ 	.short	(.L_2541 - .L_2540)
	.align		4
.L_2540:
        /*0144*/ 	.word	index@(.nv.constant0._ZN2at6native27unrolled_elementwise_kernelIZZZNS0_28sigmoid_backward_kernel_cudaERNS_18TensorIteratorBaseEENKUlvE0_clEvENKUlvE2_clEvEUlN3c108BFloat16ES7_E_St5arrayIPcLm3EELi4E23TrivialOffsetCalculatorILi2EjESC_ILi1EjENS0_6memory12LoadWithCastILi2EEENSF_13StoreWithCastILi1EEEEEviT_T0_T2_T3_T4_T5_)
        /*0148*/ 	.short	0x0380
        /*014a*/ 	.short	0x0038


	//----- nvinfo : EIATTR_SW_WAR
	.align		4
.L_2541:
        /*014c*/ 	.byte	0x04, 0x36
        /*014e*/ 	.short	(.L_2543 - .L_2542)
.L_2542:
        /*0150*/ 	.word	0x00000008
.L_2543:


//--------------------- .nv.info._ZN2at6native18elementwise_kernelILi128ELi4EZNS0_22gpu_kernel_impl_nocastIZZZNS0_28sigmoid_backward_kernel_cudaERNS_18TensorIteratorBaseEENKUlvE0_clEvENKUlvE2_clEvEUlN3c108BFloat16ES8_E_EEvS4_RKT_EUliE_EEviT1_ --------------------------
	.section	.nv.info._ZN2at6native18elementwise_kernelILi128ELi4EZNS0_22gpu_kernel_impl_nocastIZZZNS0_28sigmoid_backward_kernel_cudaERNS_18TensorIteratorBaseEENKUlvE0_clEvENKUlvE2_clEvEUlN3c108BFloat16ES8_E_EEvS4_RKT_EUliE_EEviT1_,"",@"SHT_CUDA_INFO"
	.sectionflags	@""
	.align	4


	//----- nvinfo : EIATTR_CUDA_API_VERSION
	.align		4
        /*0000*/ 	.byte	0x04, 0x37
        /*0002*/ 	.short	(.L_2545 - .L_2544)
.L_2544:
        /*0004*/ 	.word	0x00000082


	//----- nvinfo : EIATTR_KPARAM_INFO
	.align		4
.L_2545:
        /*0008*/ 	.byte	0x04, 0x17
        /*000a*/ 	.short	(.L_2547 - .L_2546)
.L_2546:
        /*000c*/ 	.word	0x00000000
        /*0010*/ 	.short	0x0001
        /*0012*/ 	.short	0x0008
        /*0014*/ 	.byte	0x00, 0xf0, 0x21, 0x0a


	//----- nvinfo : EIATTR_KPARAM_INFO
	.align		4
.L_2547:
        /*0018*/ 	.byte	0x04, 0x17
        /*001a*/ 	.short	(.L_2549 - .L_2548)
.L_2548:
        /*001c*/ 	.word	0x00000000
        /*0020*/ 	.short	0x0000
        /*0022*/ 	.short	0x0000
        /*0024*/ 	.byte	0x00, 0xf0, 0x11, 0x00


	//----- nvinfo : EIATTR_SPARSE_MMA_MASK
	.align		4
.L_2549:
        /*0028*/ 	.byte	0x03, 0x50
        /*002a*/ 	.short	0x0000


	//----- nvinfo : EIATTR_MAXREG_COUNT
	.align		4
        /*002c*/ 	.byte	0x03, 0x1b
        /*002e*/ 	.short	0x0080


	//----- nvinfo : EIATTR_MERCURY_ISA_VERSION
	.align		4
        /*0030*/ 	.byte	0x03, 0x5f
        /*0032*/ 	.short	0x0101


	//----- nvinfo : EIATTR_VRC_CTA_INIT_COUNT
	.align		4
        /*0034*/ 	.byte	0x02, 0x4a
	.zero		1
	.zero		1


	//----- nvinfo : EIATTR_EXIT_INSTR_OFFSETS
	.align		4
        /*0038*/ 	.byte	0x04, 0x1c
        /*003a*/ 	.short	(.L_2551 - .L_2550)


	//   ....[0]....
.L_2550:
        /*003c*/ 	.word	0x000004b0


	//   ....[1]....
        /*0040*/ 	.word	0x000005c0


	//   ....[2]....
        /*0044*/ 	.word	0x00004c50


	//   ....[3]....
        /*0048*/ 	.word	0x00006370


	//----- nvinfo : EIATTR_MAX_THREADS
	.align		4
.L_2551:
        /*004c*/ 	.byte	0x04, 0x05
        /*004e*/ 	.short	(.L_2553 - .L_2552)
.L_2552:
        /*0050*/ 	.word	0x00000080
        /*0054*/ 	.word	0x00000001
        /*0058*/ 	.word	0x00000001


	//----- nvinfo : EIATTR_CRS_STACK_SIZE
	.align		4
.L_2553:
        /*005c*/ 	.byte	0x04, 0x1e
        /*005e*/ 	.short	(.L_2555 - .L_2554)
.L_2554:
        /*0060*/ 	.word	0x00000000


	//----- nvinfo : EIATTR_CBANK_PARAM_SIZE
	.align		4
.L_2555:
        /*0064*/ 	.byte	0x03, 0x19
        /*0066*/ 	.short	0x0290


	//----- nvinfo : EIATTR_PARAM_CBANK
	.align		4
        /*0068*/ 	.byte	0x04, 0x0a
        /*006a*/ 	.short	(.L_2557 - .L_2556)
	.align		4
.L_2556:
        /*006c*/ 	.word	index@(.nv.constant0._ZN2at6native18elementwise_kernelILi128ELi4EZNS0_22gpu_kernel_impl_nocastIZZZNS0_28sigmoid_backward_kernel_cudaERNS_18TensorIteratorBaseEENKUlvE0_clEvENKUlvE2_clEvEUlN3c108BFloat16ES8_E_EEvS4_RKT_EUliE_EEviT1_)
        /*0070*/ 	.short	0x0380
        /*0072*/ 	.short	0x0290


	//----- nvinfo : EIATTR_SW_WAR
	.align		4
.L_2557:
        /*0074*/ 	.byte	0x04, 0x36
        /*0076*/ 	.short	(.L_2559 - .L_2558)
.L_2558:
        /*0078*/ 	.word	0x00000008
.L_2559:


//--------------------- .nv.info._ZN2at6native27unrolled_elementwise_kernelIZZZNS0_28sigmoid_backward_kernel_cudaERNS_18TensorIteratorBaseEENKUlvE0_clEvENKUlvE2_clEvEUlN3c108BFloat16ES7_E_St5arrayIPcLm3EELi4E23TrivialOffsetCalculatorILi2EjESC_ILi1EjENS0_6memory15LoadWithoutCastENSF_16StoreWithoutCastEEEviT_T0_T2_T3_T4_T5_ --------------------------
	.section	.nv.info._ZN2at6native27unrolled_elementwise_kernelIZZZNS0_28sigmoid_backward_kernel_cudaERNS_18TensorIteratorBaseEENKUlvE0_clEvENKUlvE2_clEvEUlN3c108BFloat16ES7_E_St5arrayIPcLm3EELi4E23TrivialOffsetCalculatorILi2EjESC_ILi1EjENS0_6memory15LoadWithoutCastENSF_16StoreWithoutCastEEEviT_T0_T2_T3_T4_T5_,"",@"SHT_CUDA_INFO"
	.sectionflags	@""
	.align	4


	//----- nvinfo : EIATTR_CUDA_API_VERSION
	.align		4
        /*0000*/ 	.byte	0x04, 0x37
        /*0002*/ 	.short	(.L_2561 - .L_2560)
.L_2560:
        /*0004*/ 	.word	0x00000082


	//----- nvinfo : EIATTR_KPARAM_INFO
	.align		4
.L_2561:
        /*0008*/ 	.byte	0x04, 0x17
        /*000a*/ 	.short	(.L_2563 - .L_2562)
.L_2562:
        /*000c*/ 	.word	0x00000000
        /*0010*/ 	.short	0x0006
        /*0012*/ 	.short	0x0023
        /*0014*/ 	.byte	0x00, 0xf0, 0x05, 0x00


	//----- nvinfo : EIATTR_KPARAM_INFO
	.align		4
.L_2563:
        /*0018*/ 	.byte	0x04, 0x17
        /*001a*/ 	.short	(.L_2565 - .L_2564)
.L_2564:
        /*001c*/ 	.word	0x00000000
        /*0020*/ 	.short	0x0005
        /*0022*/ 	.short	0x0022
        /*0024*/ 	.byte	0x00, 0xf0, 0x05, 0x00


	//----- nvinfo : EIATTR_KPARAM_INFO
	.align		4
.L_2565:
        /*0028*/ 	.byte	0x04, 0x17
        /*002a*/ 	.short	(.L_2567 - .L_2566)
.L_2566:
        /*002c*/ 	.word	0x00000000
        /*0030*/ 	.short	0x0004
        /*0032*/ 	.short	0x0021
        /*0034*/ 	.byte	0x00, 0xf0, 0x05, 0x00


	//----- nvinfo : EIATTR_KPARAM_INFO
	.align		4
.L_2567:
        /*0038*/ 	.byte	0x04, 0x17
        /*003a*/ 	.short	(.L_2569 - .L_2568)
.L_2568:
        /*003c*/ 	.word	0x00000000
        /*0040*/ 	.short	0x0003
        /*0042*/ 	.short	0x0020
        /*0044*/ 	.byte	0x00, 0xf0, 0x05, 0x00


	//----- nvinfo : EIATTR_KPARAM_INFO
	.align		4
.L_2569:
        /*0048*/ 	.byte	0x04, 0x17
        /*004a*/ 	.short	(.L_2571 - .L_2570)
.L_2570:
        /*004c*/ 	.word	0x00000000
        /*0050*/ 	.short	0x0002
        /*0052*/ 	.short	0x0008
        /*0054*/ 	.byte	0x00, 0xf0, 0x61, 0x00


	//----- nvinfo : EIATTR_KPARAM_INFO
	.align		4
.L_2571:
        /*0058*/ 	.byte	0x04, 0x17
        /*005a*/ 	.short	(.L_2573 - .L_2572)
.L_2572:
        /*005c*/ 	.word	0x00000000
        /*0060*/ 	.short	0x0001
        /*0062*/ 	.short	0x0004
        /*0064*/ 	.byte	0x00, 0xf0, 0x05, 0x00


	//----- nvinfo : EIATTR_KPARAM_INFO
	.align		4
.L_2573:
        /*0068*/ 	.byte	0x04, 0x17
        /*006a*/ 	.short	(.L_2575 - .L_2574)
.L_2574:
        /*006c*/ 	.word	0x00000000
        /*0070*/ 	.short	0x0000
        /*0072*/ 	.short	0x0000
        /*0074*/ 	.byte	0x00, 0xf0, 0x11, 0x00


	//----- nvinfo : EIATTR_SPARSE_MMA_MASK
	.align		4
.L_2575:
        /*0078*/ 	.byte	0x03, 0x50
        /*007a*/ 	.short	0x0000


	//----- nvinfo : EIATTR_MAXREG_COUNT
	.align		4
        /*007c*/ 	.byte	0x03, 0x1b
        /*007e*/ 	.short	0x00ff


	//----- nvinfo : EIATTR_MERCURY_ISA_VERSION
	.align		4
        /*0080*/ 	.byte	0x03, 0x5f
        /*0082*/ 	.short	0x0101


	//----- nvinfo : EIATTR_VRC_CTA_INIT_COUNT
	.align		4
        /*0084*/ 	.byte	0x02, 0x4a
	.zero		1
	.zero		1


	//----- nvinfo : EIATTR_EXIT_INSTR_OFFSETS
	.align		4
        /*0088*/ 	.byte	0x04, 0x1c
        /*008a*/ 	.short	(.L_2577 - .L_2576)


	//   ....[0]....
.L_2576:
        /*008c*/ 	.word	0x00000810


	//   ....[1]....
        /*0090*/ 	.word	0x00000860


	//----- nvinfo : EIATTR_MAX_THREADS
	.align		4
.L_2577:
        /*0094*/ 	.byte	0x04, 0x05
        /*0096*/ 	.short	(.L_2579 - .L_2578)
.L_2578:
        /*0098*/ 	.word	0x00000080
        /*009c*/ 	.word	0x00000001
        /*00a0*/ 	.word	0x00000001


	//----- nvinfo : EIATTR_CRS_STACK_SIZE
	.align		4
.L_2579:
        /*00a4*/ 	.byte	0x04, 0x1e
        /*00a6*/ 	.short	(.L_2581 - .L_2580)
.L_2580:
        /*00a8*/ 	.word	0x00000000


	//----- nvinfo : EIATTR_CBANK_PARAM_SIZE
	.align		4
.L_2581:
        /*00ac*/ 	.byte	0x03, 0x19
        /*00ae*/ 	.short	0x0024


	//----- nvinfo : EIATTR_PARAM_CBANK
	.align		4
        /*00b0*/ 	.byte	0x04, 0x0a
        /*00b2*/ 	.short	(.L_2583 - .L_2582)
	.align		4
.L_2582:
        /*00b4*/ 	.word	index@(.nv.constant0._ZN2at6native27unrolled_elementwise_kernelIZZZNS0_28sigmoid_backward_kernel_cudaERNS_18TensorIteratorBaseEENKUlvE0_clEvENKUlvE2_clEvEUlN3c108BFloat16ES7_E_St5arrayIPcLm3EELi4E23TrivialOffsetCalculatorILi2EjESC_ILi1EjENS0_6memory15LoadWithoutCastENSF_16StoreWithoutCastEEEviT_T0_T2_T3_T4_T5_)
        /*00b8*/ 	.short	0x0380
        /*00ba*/ 	.short	0x0024


	//----- nvinfo : EIATTR_SW_WAR
	.align		4
.L_2583:
        /*00bc*/ 	.byte	0x04, 0x36
        /*00be*/ 	.short	(.L_2585 - .L_2584)
.L_2584:
        /*00c0*/ 	.word	0x00000008
.L_2585:


//--------------------- .nv.info._ZN2at6native29vectorized_elementwise_kernelILi2EZZZNS0_28sigmoid_backward_kernel_cudaERNS_18TensorIteratorBaseEENKUlvE0_clEvENKUlvE2_clEvEUlN3c108BFloat16ES7_E_St5arrayIPcLm3EEEEviT0_T1_ --------------------------
	.section	.nv.info._ZN2at6native29vectorized_elementwise_kernelILi2EZZZNS0_28sigmoid_backward_kernel_cudaERNS_18TensorIteratorBaseEENKUlvE0_clEvENKUlvE2_clEvEUlN3c108BFloat16ES7_E_St5arrayIPcLm3EEEEviT0_T1_,"",@"SHT_CUDA_INFO"
	.sectionflags	@""
	.align	4


	//----- nvinfo : EIATTR_CUDA_API_VERSION
	.align		4
        /*0000*/ 	.byte	0x04, 0x37
        /*0002*/ 	.short	(.L_2587 - .L_2586)
.L_2586:
        /*0004*/ 	.word	0x00000082


	//----- nvinfo : EIATTR_KPARAM_INFO
	.align		4
.L_2587:
        /*0008*/ 	.byte	0x04, 0x17
        /*000a*/ 	.short	(.L_2589 - .L_2588)
.L_2588:
        /*000c*/ 	.word	0x00000000
        /*0010*/ 	.short	0x0002
        /*0012*/ 	.short	0x0008
        /*0014*/ 	.byte	0x00, 0xf0, 0x61, 0x00


	//----- nvinfo : EIATTR_KPARAM_INFO
	.align		4
.L_2589:
        /*0018*/ 	.byte	0x04, 0x17
        /*001a*/ 	.short	(.L_2591 - .L_2590)
.L_2590:
        /*001c*/ 	.word	0x00000000
        /*0020*/ 	.short	0x0001
        /*0022*/ 	.short	0x0004
        /*0024*/ 	.byte	0x00, 0xf0, 0x05, 0x00


	//----- nvinfo : EIATTR_KPARAM_INFO
	.align		4
.L_2591:
        /*0028*/ 	.byte	0x04, 0x17
        /*002a*/ 	.short	(.L_2593 - .L_2592)
.L_2592:
        /*002c*/ 	.word	0x00000000
        /*0030*/ 	.short	0x0000
        /*0032*/ 	.short	0x0000
        /*0034*/ 	.byte	0x00, 0xf0, 0x11, 0x00


	//----- nvinfo : EIATTR_SPARSE_MMA_MASK
	.align		4
.L_2593:
        /*0038*/ 	.byte	0x03, 0x50
        /*003a*/ 	.short	0x0000


	//----- nvinfo : EIATTR_MAXREG_COUNT
	.align		4
        /*003c*/ 	.byte	0x03, 0x1b
        /*003e*/ 	.short	0x00ff


	//----- nvinfo : EIATTR_MERCURY_ISA_VERSION
	.align		4
        /*0040*/ 	.byte	0x03, 0x5f
        /*0042*/ 	.short	0x0101


	//----- nvinfo : EIATTR_VRC_CTA_INIT_COUNT
	.align		4
        /*0044*/ 	.byte	0x02, 0x4a
	.zero		1
	.zero		1


	//----- nvinfo : EIATTR_EXIT_INSTR_OFFSETS
	.align		4
        /*0048*/ 	.byte	0x04, 0x1c
        /*004a*/ 	.short	(.L_2595 - .L_2594)


	//   ....[0]....
.L_2594:
        /*004c*/ 	.word	0x000010f0


	//   ....[1]....
        /*0050*/ 	.word	0x00001140


	//   ....[2]....
        /*0054*/ 	.word	0x000017f0


	//----- nvinfo : EIATTR_MAX_THREADS
	.align		4
.L_2595:
        /*0058*/ 	.byte	0x04, 0x05
        /*005a*/ 	.short	(.L_2597 - .L_2596)
.L_2596:
        /*005c*/ 	.word	0x00000080
        /*0060*/ 	.word	0x00000001
        /*0064*/ 	.word	0x00000001


	//----- nvinfo : EIATTR_CRS_STACK_SIZE
	.align		4
.L_2597:
        /*0068*/ 	.byte	0x04, 0x1e
        /*006a*/ 	.short	(.L_2599 - .L_2598)
.L_2598:
        /*006c*/ 	.word	0x00000000


	//----- nvinfo : EIATTR_CBANK_PARAM_SIZE
	.align		4
.L_2599:
        /*0070*/ 	.byte	0x03, 0x19
        /*0072*/ 	.short	0x0020


	//----- nvinfo : EIATTR_PARAM_CBANK
	.align		4
        /*0074*/ 	.byte	0x04, 0x0a
        /*0076*/ 	.short	(.L_2601 - .L_2600)
	.align		4
.L_2600:
        /*0078*/ 	.word	index@(.nv.constant0._ZN2at6native29vectorized_elementwise_kernelILi2EZZZNS0_28sigmoid_backward_kernel_cudaERNS_18TensorIteratorBaseEENKUlvE0_clEvENKUlvE2_clEvEUlN3c108BFloat16ES7_E_St5arrayIPcLm3EEEEviT0_T1_)
        /*007c*/ 	.short	0x0380
        /*007e*/ 	.short	0x0020


	//----- nvinfo : EIATTR_SW_WAR
	.align		4
.L_2601:
        /*0080*/ 	.byte	0x04, 0x36
        /*0082*/ 	.short	(.L_2603 - .L_2602)
.L_2602:
        /*0084*/ 	.word	0x00000008
.L_2603:


//--------------------- .nv.info._ZN2at6native29vectorized_elementwise_kernelILi4EZZZNS0_28sigmoid_backward_kernel_cudaERNS_18TensorIteratorBaseEENKUlvE0_clEvENKUlvE2_clEvEUlN3c108BFloat16ES7_E_St5arrayIPcLm3EEEEviT0_T1_ --------------------------
	.section	.nv.info._ZN2at6native29vectorized_elementwise_kernelILi4EZZZNS0_28sigmoid_backward_kernel_cudaERNS_18TensorIteratorBaseEENKUlvE0_clEvENKUlvE2_clEvEUlN3c108BFloat16ES7_E_St5arrayIPcLm3EEEEviT0_T1_,"",@"SHT_CUDA_INFO"
	.sectionflags	@""
	.align	4


	//----- nvinfo : EIATTR_CUDA_API_VERSION
	.align		4
        /*0000*/ 	.byte	0x04, 0x37
        /*0002*/ 	.short	(.L_2605 - .L_2604)
.L_2604:
        /*0004*/ 	.word	0x00000082


	//----- nvinfo : EIATTR_KPARAM_INFO
	.align		4
.L_2605:
        /*0008*/ 	.byte	0x04, 0x17
        /*000a*/ 	.short	(.L_2607 - .L_2606)
.L_2606:
        /*000c*/ 	.word	0x00000000
        /*0010*/ 	.short	0x0002
        /*0012*/ 	.short	0x0008
        /*0014*/ 	.byte	0x00, 0xf0, 0x61, 0x00


	//----- nvinfo : EIATTR_KPARAM_INFO
	.align		4
.L_2607:
        /*0018*/ 	.byte	0x04, 0x17
        /*001a*/ 	.short	(.L_2609 - .L_2608)
.L_2608:
        /*001c*/ 	.word	0x00000000
        /*0020*/ 	.short	0x0001
        /*0022*/ 	.short	0x0004
        /*0024*/ 	.byte	0x00, 0xf0, 0x05, 0x00


	//----- nvinfo : EIATTR_KPARAM_INFO
	.align		4
.L_2609:
        /*0028*/ 	.byte	0x04, 0x17
        /*002a*/ 	.short	(.L_2611 - .L_2610)
.L_2610:
        /*002c*/ 	.word	0x00000000
        /*0030*/ 	.short	0x0000
        /*0032*/ 	.short	0x0000
        /*0034*/ 	.byte	0x00, 0xf0, 0x11, 0x00


	//----- nvinfo : EIATTR_SPARSE_MMA_MASK
	.align		4
.L_2611:
        /*0038*/ 	.byte	0x03, 0x50
        /*003a*/ 	.short	0x0000


	//----- nvinfo : EIATTR_MAXREG_COUNT
	.align		4
        /*003c*/ 	.byte	0x03, 0x1b
        /*003e*/ 	.short	0x00ff


	//----- nvinfo : EIATTR_MERCURY_ISA_VERSION
	.align		4
        /*0040*/ 	.byte	0x03, 0x5f
        /*0042*/ 	.short	0x0101


	//----- nvinfo : EIATTR_VRC_CTA_INIT_COUNT
	.align		4
        /*0044*/ 	.byte	0x02, 0x4a
	.zero		1
	.zero		1


	//----- nvinfo : EIATTR_EXIT_INSTR_OFFSETS
	.align		4
        /*0048*/ 	.byte	0x04, 0x1c
        /*004a*/ 	.short	(.L_2613 - .L_2612)


	//   ....[0]....
.L_2612:
        /*004c*/ 	.word	0x000010f0


	//   ....[1]....
        /*0050*/ 	.word	0x00001140


	//   ....[2]....
        /*0054*/ 	.word	0x00001790


	//----- nvinfo : EIATTR_MAX_THREADS
	.align		4
.L_2613:
        /*0058*/ 	.byte	0x04, 0x05
        /*005a*/ 	.short	(.L_2615 - .L_2614)
.L_2614:
        /*005c*/ 	.word	0x00000080
        /*0060*/ 	.word	0x00000001
        /*0064*/ 	.word	0x00000001


	//----- nvinfo : EIATTR_CRS_STACK_SIZE
	.align		4
.L_2615:
        /*0068*/ 	.byte	0x04, 0x1e
        /*006a*/ 	.short	(.L_2617 - .L_2616)
.L_2616:
        /*006c*/ 	.word	0x00000000


	//----- nvinfo : EIATTR_CBANK_PARAM_SIZE
	.align		4
.L_2617:
        /*0070*/ 	.byte	0x03, 0x19
        /*0072*/ 	.short	0x0020


	//----- nvinfo : EIATTR_PARAM_CBANK
	.align		4
        /*0074*/ 	.byte	0x04, 0x0a
        /*0076*/ 	.short	(.L_2619 - .L_2618)
	.align		4
.L_2618:
        /*0078*/ 	.word	index@(.nv.constant0._ZN2at6native29vectorized_elementwise_kernelILi4EZZZNS0_28sigmoid_backward_kernel_cudaERNS_18TensorIteratorBaseEENKUlvE0_clEvENKUlvE2_clEvEUlN3c108BFloat16ES7_E_St5arrayIPcLm3EEEEviT0_T1_)
        /*007c*/ 	.short	0x0380
        /*007e*/ 	.short	0x0020


	//----- nvinfo : EIATTR_SW_WAR
	.align		4
.L_2619:
        /*0080*/ 	.byte	0x04, 0x36
        /*0082*/ 	.short	(.L_2621 - .L_2620)
.L_2620:
        /*0084*/ 	.word	0x00000008
.L_2621:


//--------------------- .nv.info._ZN2at6native29vectorized_elementwise_kernelILi8EZZZNS0_28sigmoid_backward_kernel_cudaERNS_18TensorIteratorBaseEENKUlvE0_clEvENKUlvE2_clEvEUlN3c108BFloat16ES7_E_St5arrayIPcLm3EEEEviT0_T1_ --------------------------
	.section	.nv.info._ZN2at6native29vectorized_elementwise_kernelILi8EZZZNS0_28sigmoid_backward_kernel_cudaERNS_18TensorIteratorBaseEENKUlvE0_clEvENKUlvE2_clEvEUlN3c108BFloat16ES7_E_St5arrayIPcLm3EEEEviT0_T1_,"",@"SHT_CUDA_INFO"
	.sectionflags	@""
	.align	4


	//----- nvinfo : EIATTR_CUDA_API_VERSION
	.align		4
        /*0000*/ 	.byte	0x04, 0x37
        /*0002*/ 	.short	(.L_2623 - .L_2622)
.L_2622:
        /*0004*/ 	.word	0x00000082


	//----- nvinfo : EIATTR_KPARAM_INFO
	.align		4
.L_2623:
        /*0008*/ 	.byte	0x04, 0x17
        /*000a*/ 	.short	(.L_2625 - .L_2624)
.L_2624:
        /*000c*/ 	.word	0x00000000
        /*0010*/ 	.short	0x0002
        /*0012*/ 	.short	0x0008
        /*0014*/ 	.byte	0x00, 0xf0, 0x61, 0x00


	//----- nvinfo : EIATTR_KPARAM_INFO
	.align		4
.L_2625:
        /*0018*/ 	.byte	0x04, 0x17
        /*001a*/ 	.short	(.L_2627 - .L_2626)
.L_2626:
        /*001c*/ 	.word	0x00000000
        /*0020*/ 	.short	0x0001
        /*0022*/ 	.short	0x0004
        /*0024*/ 	.byte	0x00, 0xf0, 0x05, 0x00


	//----- nvinfo : EIATTR_KPARAM_INFO
	.align		4
.L_2627:
        /*0028*/ 	.byte	0x04, 0x17
        /*002a*/ 	.short	(.L_2629 - .L_2628)
.L_2628:
        /*002c*/ 	.word	0x00000000
        /*0030*/ 	.short	0x0000
        /*0032*/ 	.short	0x0000
        /*0034*/ 	.byte	0x00, 0xf0, 0x11, 0x00


	//----- nvinfo : EIATTR_SPARSE_MMA_MASK
	.align		4
.L_2629:
        /*0038*/ 	.byte	0x03, 0x50
        /*003a*/ 	.short	0x0000


	//----- nvinfo : EIATTR_MAXREG_COUNT
	.align		4
        /*003c*/ 	.byte	0x03, 0x1b
        /*003e*/ 	.short	0x00ff


	//----- nvinfo : EIATTR_MERCURY_ISA_VERSION
	.align		4
        /*0040*/ 	.byte	0x03, 0x5f
        /*0042*/ 	.short	0x0101


	//----- nvinfo : EIATTR_VRC_CTA_INIT_COUNT
	.align		4
        /*0044*/ 	.byte	0x02, 0x4a
	.zero		1
	.zero		1


	//----- nvinfo : EIATTR_EXIT_INSTR_OFFSETS
	.align		4
        /*0048*/ 	.byte	0x04, 0x1c
        /*004a*/ 	.short	(.L_2631 - .L_2630)


	//   ....[0]....
.L_2630:
        /*004c*/ 	.word	0x000010f0


	//   ....[1]....
        /*0050*/ 	.word	0x00001140


	//   ....[2]....
        /*0054*/ 	.word	0x00001760


	//----- nvinfo : EIATTR_MAX_THREADS
	.align		4
.L_2631:
        /*0058*/ 	.byte	0x04, 0x05
        /*005a*/ 	.short	(.L_2633 - .L_2632)
.L_2632:
        /*005c*/ 	.word	0x00000080
        /*0060*/ 	.word	0x00000001
        /*0064*/ 	.word	0x00000001


	//----- nvinfo : EIATTR_CRS_STACK_SIZE
	.align		4
.L_2633:
        /*0068*/ 	.byte	0x04, 0x1e
        /*006a*/ 	.short	(.L_2635 - .L_2634)
.L_2634:
        /*006c*/ 	.word	0x00000000


	//----- nvinfo : EIATTR_CBANK_PARAM_SIZE
	.align		4
.L_2635:
        /*0070*/ 	.byte	0x03, 0x19
        /*0072*/ 	.short	0x0020


	//----- nvinfo : EIATTR_PARAM_CBANK
	.align		4
        /*0074*/ 	.byte	0x04, 0x0a
        /*0076*/ 	.short	(.L_2637 - .L_2636)
	.align		4
.L_2636:
        /*0078*/ 	.word	index@(.nv.constant0._ZN2at6native29vectorized_elementwise_kernelILi8EZZZNS0_28sigmoid_backward_kernel_cudaERNS_18TensorIteratorBaseEENKUlvE0_clEvENKUlvE2_clEvEUlN3c108BFloat16ES7_E_St5arrayIPcLm3EEEEviT0_T1_)
        /*007c*/ 	.short	0x0380
        /*007e*/ 	.short	0x0020


	//----- nvinfo : EIATTR_SW_WAR
	.align		4
.L_2637:
        /*0080*/ 	.byte	0x04, 0x36
        /*0082*/ 	.short	(.L_2639 - .L_2638)
.L_2638:
        /*0084*/ 	.word	0x00000008
.L_2639:


//--------------------- .nv.info._ZN2at6native18elementwise_kernelILi128ELi4EZNS0_15gpu_kernel_implIZZZNS0_28sigmoid_backward_kernel_cudaERNS_18TensorIteratorBaseEENKUlvE0_clEvENKUlvE1_clEvEUlN3c104HalfES8_E_EEvS4_RKT_EUliE_EEviT1_ --------------------------
	.section	.nv.info._ZN2at6native18elementwise_kernelILi128ELi4EZNS0_15gpu_kernel_implIZZZNS0_28sigmoid_backward_kernel_cudaERNS_18TensorIteratorBaseEENKUlvE0_clEvENKUlvE1_clEvEUlN3c104HalfES8_E_EEvS4_RKT_EUliE_EEviT1_,"",@"SHT_CUDA_INFO"
	.sectionflags	@""
	.align	4


	//----- nvinfo : EIATTR_CUDA_API_VERSION
	.align		4
        /*0000*/ 	.byte	0x04, 0x37
        /*0002*/ 	.short	(.L_2641 - .L_2640)
.L_2640:
        /*0004*/ 	.word	0x00000082


	//----- nvinfo : EIATTR_KPARAM_INFO
	.align		4
.L_2641:
        /*0008*/ 	.byte	0x04, 0x17
        /*000a*/ 	.short	(.L_2643 - .L_2642)
.L_2642:
        /*000c*/ 	.word	0x00000000
        /*0010*/ 	.short	0x0001
        /*0012*/ 	.short	0x0008
        /*0014*/ 	.byte	0x00, 0xf0, 0x21, 0x0a


	//----- nvinfo : EIATTR_KPARAM_INFO
	.align		4
.L_2643:
        /*0018*/ 	.byte	0x04, 0x17
        /*001a*/ 	.short	(.L_2645 - .L_2644)
.L_2644:
        /*001c*/ 	.word	0x00000000
        /*0020*/ 	.short	0x0000
        /*0022*/ 	.short	0x0000
        /*0024*/ 	.byte	0x00, 0xf0, 0x11, 0x00


	//----- nvinfo : EIATTR_SPARSE_MMA_MASK
	.align		4
.L_2645:
        /*0028*/ 	.byte	0x03, 0x50
        /*002a*/ 	.short	0x0000


	//----- nvinfo : EIATTR_MAXREG_COUNT
	.align		4
        /*002c*/ 	.byte	0x03, 0x1b
        /*002e*/ 	.short	0x0080


	//----- nvinfo : EIATTR_EXTERNS
	.align		4
        /*0030*/ 	.byte	0x04, 0x0f
        /*0032*/ 	.short	(.L_2647 - .L_2646)


	//   ....[0]....
	.align		4
.L_2646:
        /*0034*/ 	.word	index@(__assertfail)


	//----- nvinfo : EIATTR_MERCURY_ISA_VERSION
	.align		4
.L_2647:
        /*0038*/ 	.byte	0x03, 0x5f
        /*003a*/ 	.short	0x0101


	//----- nvinfo : EIATTR_VRC_CTA_INIT_COUNT
	.align		4
        /*003c*/ 	.byte	0x02, 0x4a
	.zero		1
	.zero		1


	//----- nvinfo : EIATTR_SYSCALL_OFFSETS
	.align		4
        /*0040*/ 	.byte	0x04, 0x46
        /*0042*/ 	.short	(.L_2649 - .L_2648)


	//   ....[0]....
.L_2648:
        /*0044*/ 	.word	0x00002600


	//   ....[1]....
        /*0048*/ 	.word	0x00003580


	//   ....[2]....
        /*004c*/ 	.word	0x00004500


	//   ....[3]....
        /*0050*/ 	.word	0x00006ca0


	//   ....[4]....
        /*0054*/ 	.word	0x00007c10


	//   ....[5]....
        /*0058*/ 	.word	0x000089c0


	//   ....[6]....
        /*005c*/ 	.word	0x0000b270


	//   ....[7]....
        /*0060*/ 	.word	0x0000c1e0


	//   ....[8]....
        /*0064*/ 	.word	0x0000cf90


	//   ....[9]....
        /*0068*/ 	.word	0x0000f860


	//   ....[10]....
        /*006c*/ 	.word	0x000107d0


	//   ....[11]....
        /*0070*/ 	.word	0x00011550


	//----- nvinfo : EIATTR_EXIT_INSTR_OFFSETS
	.align		4
.L_2649:
        /*0074*/ 	.byte	0x04, 0x1c
        /*0076*/ 	.short	(.L_2651 - .L_2650)


	//   ....[0]....
.L_2650:
        /*0078*/ 	.word	0x0000d270


	//   ....[1]....
        /*007c*/ 	.word	0x000109f0


	//   ....[2]....
        /*0080*/ 	.word	0x00010a30


	//   ....[3]....
        /*0084*/ 	.word	0x00010ad0


	//   ....[4]....
        /*0088*/ 	.word	0x00010b10


	//   ....[5]....
        /*008c*/ 	.word	0x00010b50


	//   ....[6]....
        /*0090*/ 	.word	0x00010be0


	//   ....[7]....
        /*0094*/ 	.word	0x00010c00


	//   ....[8]....
        /*0098*/ 	.word	0x00010ca0


	//   ....[9]....
        /*009c*/ 	.word	0x00010cf0


	//   ....[10]....
        /*00a0*/ 	.word	0x00010d40


	//   ....[11]....
        /*00a4*/ 	.word	0x00010e20


	//   ....[12]....
        /*00a8*/ 	.word	0x00010f90


	//   ....[13]....
        /*00ac*/ 	.word	0x00011100


	//   ....[14]....
        /*00b0*/ 	.word	0x00011260


	//   ....[15]....
        /*00b4*/ 	.word	0x000112a0


	//   ....[16]....
        /*00b8*/ 	.word	0x000112e0


	//   ....[17]....
        /*00bc*/ 	.word	0x00011390


	//   ....[18]....
        /*00c0*/ 	.word	0x000113f0


	//   ....[19]....
        /*00c4*/ 	.word	0x00011560


	//   ....[20]....
        /*00c8*/ 	.word	0x00011670


	//   ....[21]....
        /*00cc*/ 	.word	0x000117b0


	//   ....[22]....
        /*00d0*/ 	.word	0x000117f0


	//----- nvinfo : EIATTR_MAX_THREADS
	.align		4
.L_2651:
        /*00d4*/ 	.byte	0x04, 0x05
        /*00d6*/ 	.short	(.L_2653 - .L_2652)
.L_2652:
        /*00d8*/ 	.word	0x00000080
        /*00dc*/ 	.word	0x00000001
        /*00e0*/ 	.word	0x00000001


	//----- nvinfo : EIATTR_CRS_STACK_SIZE
	.align		4
.L_2653:
        /*00e4*/ 	.byte	0x04, 0x1e
        /*00e6*/ 	.short	(.L_2655 - .L_2654)
.L_2654:
        /*00e8*/ 	.word	0x00000000


	//----- nvinfo : EIATTR_CBANK_PARAM_SIZE
	.align		4
.L_2655:
        /*00ec*/ 	.byte	0x03, 0x19
        /*00ee*/ 	.short	0x0290


	//----- nvinfo : EIATTR_PARAM_CBANK
	.align		4
        /*00f0*/ 	.byte	0x04, 0x0a
        /*00f2*/ 	.short	(.L_2657 - .L_2656)
	.align		4
.L_2656:
        /*00f4*/ 	.word	index@(.nv.constant0._ZN2at6native18elementwise_kernelILi128ELi4EZNS0_15gpu_kernel_implIZZZNS0_28sigmoid_backward_kernel_cudaERNS_18TensorIteratorBaseEENKUlvE0_clEvENKUlvE1_clEvEUlN3c104HalfES8_E_EEvS4_RKT_EUliE_EEviT1_)
        /*00f8*/ 	.short	0x0380
        /*00fa*/ 	.short	0x0290


	//----- nvinfo : EIATTR_SW_WAR
	.align		4
.L_2657:
        /*00fc*/ 	.byte	0x04, 0x36
        /*00fe*/ 	.short	(.L_2659 - .L_2658)
.L_2658:
        /*0100*/ 	.word	0x00000008
.L_2659:


//--------------------- .nv.info._ZN2at6native27unrolled_elementwise_kernelIZZZNS0_28sigmoid_backward_kernel_cudaERNS_18TensorIteratorBaseEENKUlvE0_clEvENKUlvE1_clEvEUlN3c104HalfES7_E_St5arrayIPcLm3EELi4E23TrivialOffsetCalculatorILi2EjESC_ILi1EjENS0_6memory12LoadWithCastILi2EEENSF_13StoreWithCastILi1EEEEEviT_T0_T2_T3_T4_T5_ --------------------------
	.section	.nv.info._ZN2at6native27unrolled_elementwise_kernelIZZZNS0_28sigmoid_backward_kernel_cudaERNS_18TensorIteratorBaseEENKUlvE0_clEvENKUlvE1_clEvEUlN3c104HalfES7_E_St5arrayIPcLm3EELi4E23TrivialOffsetCalculatorILi2EjESC_ILi1EjENS0_6memory12LoadWithCastILi2EEENSF_13StoreWithCastILi1EEEEEviT_T0_T2_T3_T4_T5_,"",@"SHT_CUDA_INFO"
	.sectionflags	@""
	.align	4


	//----- nvinfo : EIATTR_CUDA_API_VERSION
	.align		4
        /*0000*/ 	.byte	0x04, 0x37
        /*0002*/ 	.short	(.L_2661 - .L_2660)
.L_2660:
        /*0004*/ 	.word	0x00000082


	//----- nvinfo : EIATTR_KPARAM_INFO
	.align		4
.L_2661:
        /*0008*/ 	.byte	0x04, 0x17
        /*000a*/ 	.short	(.L_2663 - .L_2662)
.L_2662:
        /*000c*/ 	.word	0x00000000
        /*0010*/ 	.short	0x0006
        /*0012*/ 	.short	0x0030
        /*0014*/ 	.byte	0x00, 0xf0, 0x21, 0x00


	//----- nvinfo : EIATTR_KPARAM_INFO
	.align		4
.L_2663:
        /*0018*/ 	.byte	0x04, 0x17
        /*001a*/ 	.short	(.L_2665 - .L_2664)
.L_2664:
        /*001c*/ 	.word	0x00000000
        /*0020*/ 	.short	0x0005
        /*0022*/ 	.short	0x0024
        /*0024*/ 	.byte	0x00, 0xf0, 0x31, 0x00


	//----- nvinfo : EIATTR_KPARAM_INFO
	.align		4
.L_2665:
        /*0028*/ 	.byte	0x04, 0x17
        /*002a*/ 	.short	(.L_2667 - .L_2666)
.L_2666:
        /*002c*/ 	.word	0x00000000
        /*0030*/ 	.short	0x0004
        /*0032*/ 	.short	0x0021
        /*0034*/ 	.byte	0x00, 0xf0, 0x05, 0x00


	//----- nvinfo : EIATTR_KPARAM_INFO
	.align		4
.L_2667:
        /*0038*/ 	.byte	0x04, 0x17
        /*003a*/ 	.short	(.L_2669 - .L_2668)
.L_2668:
        /*003c*/ 	.word	0x00000000
        /*0040*/ 	.short	0x0003
        /*0042*/ 	.short	0x0020
        /*0044*/ 	.byte	0x00, 0xf0, 0x05, 0x00


	//----- nvinfo : EIATTR_KPARAM_INFO
	.align		4
.L_2669:
        /*0048*/ 	.byte	0x04, 0x17
        /*004a*/ 	.short	(.L_2671 - .L_2670)
.L_2670:
        /*004c*/ 	.word	0x00000000
        /*0050*/ 	.short	0x0002
        /*0052*/ 	.short	0x0008
        /*0054*/ 	.byte	0x00, 0xf0, 0x61, 0x00


	//----- nvinfo : EIATTR_KPARAM_INFO
	.align		4
.L_2671:
        /*0058*/ 	.byte	0x04, 0x17
        /*005a*/ 	.short	(.L_2673 - .L_2672)
.L_2672:
        /*005c*/ 	.word	0x00000000
        /*0060*/ 	.short	0x0001
        /*0062*/ 	.short	0x0004
        /*0064*/ 	.byte	0x00, 0xf0, 0x05, 0x00


	//----- nvinfo : EIATTR_KPARAM_INFO
	.align		4
.L_2673:
        /*0068*/ 	.byte	0x04, 0x17
        /*006a*/ 	.short	(.L_2675 - .L_2674)
.L_2674:
        /*006c*/ 	.word	0x00000000
        /*0070*/ 	.short	0x0000
        /*0072*/ 	.short	0x0000
        /*0074*/ 	.byte	0x00, 0xf0, 0x11, 0x00


	//----- nvinfo : EIATTR_SPARSE_MMA_MASK
	.align		4
.L_2675:
        /*0078*/ 	.byte	0x03, 0x50
        /*007a*/ 	.short	0x0000


	//----- nvinfo : EIATTR_MAXREG_COUNT
	.align		4
        /*007c*/ 	.byte	0x03, 0x1b
        /*007e*/ 	.short	0x00ff


	//----- nvinfo : EIATTR_EXTERNS
	.align		4
        /*0080*/ 	.byte	0x04, 0x0f
        /*0082*/ 	.short	(.L_2677 - .L_2676)


	//   ....[0]....
	.align		4
.L_2676:
        /*0084*/ 	.word	index@(__assertfail)


	//----- nvinfo : EIATTR_MERCURY_ISA_VERSION
	.align		4
.L_2677:
        /*0088*/ 	.byte	0x03, 0x5f
        /*008a*/ 	.short	0x0101


	//----- nvinfo : EIATTR_VRC_CTA_INIT_COUNT
	.align		4
        /*008c*/ 	.byte	0x02, 0x4a
	.zero		1
	.zero		1


	//----- nvinfo : EIATTR_SYSCALL_OFFSETS
	.align		4
        /*0090*/ 	.byte	0x04, 0x46
        /*0092*/ 	.short	(.L_2679 - .L_2678)


	//   ....[0]....
.L_2678:
        /*0094*/ 	.word	0x00000ff0


	//   ....[1]....
        /*0098*/ 	.word	0x00002070


	//   ....[2]....
        /*009c*/ 	.word	0x00003230


	//   ....[3]....
        /*00a0*/ 	.word	0x000042b0


	//   ....[4]....
        /*00a4*/ 	.word	0x000053b0


	//   ....[5]....
        /*00a8*/ 	.word	0x00006440


	//   ....[6]....
        /*00ac*/ 	.word	0x00007540


	//   ....[7]....
        /*00b0*/ 	.word	0x000084f0


	//   ....[8]....
        /*00b4*/ 	.word	0x00009870


	//   ....[9]....
        /*00b8*/ 	.word	0x0000a730


	//   ....[10]....
        /*00bc*/ 	.word	0x0000b6b0


	//   ....[11]....
        /*00c0*/ 	.word	0x0000c630


	//----- nvinfo : EIATTR_EXIT_INSTR_OFFSETS
	.align		4
.L_2679:
        /*00c4*/ 	.byte	0x04, 0x1c
        /*00c6*/ 	.short	(.L_2681 - .L_2680)


	//   ....[0]....
.L_2680:
        /*00c8*/ 	.word	0x0000b980


	//   ....[1]....
        /*00cc*/ 	.word	0x0000bad0


	//   ....[2]....
        /*00d0*/ 	.word	0x0000bb10


	//   ....[3]....
        /*00d4*/ 	.word	0x0000bbb0


	//   ....[4]....
        /*00d8*/ 	.word	0x0000bbf0


	//   ....[5]....
        /*00dc*/ 	.word	0x0000bc30


	//   ....[6]....
        /*00e0*/ 	.word	0x0000bcc0


	//   ....[7]....
        /*00e4*/ 	.word	0x0000bce0


	//   ....[8]....
        /*00e8*/ 	.word	0x0000bd80


	//   ....[9]....
        /*00ec*/ 	.word	0x0000bdd0


	//   ....[10]....
        /*00f0*/ 	.word	0x0000be20


	//   ....[11]....
        /*00f4*/ 	.word	0x0000bf00


	//   ....[12]....
        /*00f8*/ 	.word	0x0000c070


	//   ....[13]....
        /*00fc*/ 	.word	0x0000c1e0


	//   ....[14]....
        /*0100*/ 	.word	0x0000c340


	//   ....[15]....
        /*0104*/ 	.word	0x0000c380


	//   ....[16]....
        /*0108*/ 	.word	0x0000c3c0


	//   ....[17]....
        /*010c*/ 	.word	0x0000c470


	//   ....[18]....
        /*0110*/ 	.word	0x0000c4d0


	//   ....[19]....
        /*0114*/ 	.word	0x0000c640


	//   ....[20]....
        /*0118*/ 	.word	0x0000c750


	//   ....[21]....
        /*011c*/ 	.word	0x0000c890


	//   ....[22]....
        /*0120*/ 	.word	0x0000c8d0


	//----- nvinfo : EIATTR_MAX_THREADS
	.align		4
.L_2681:
        /*0124*/ 	.byte	0x04, 0x05
        /*0126*/ 	.short	(.L_2683 - .L_2682)
.L_2682:
        /*0128*/ 	.word	0x00000080
        /*012c*/ 	.word	0x00000001
        /*0130*/ 	.word	0x00000001


	//----- nvinfo : EIATTR_CRS_STACK_SIZE
	.align		4
.L_2683:
        /*0134*/ 	.byte	0x04, 0x1e
        /*0136*/ 	.short	(.L_2685 - .L_2684)
.L_2684:
        /*0138*/ 	.word	0x00000000


	//----- nvinfo : EIATTR_CBANK_PARAM_SIZE
	.align		4
.L_2685:
        /*013c*/ 	.byte	0x03, 0x19
        /*013e*/ 	.short	0x0038


	//----- nvinfo : EIATTR_PARAM_CBANK
	.align		4
        /*0140*/ 	.byte	0x04, 0x0a
        /*0142*/ 	.short	(.L_2687 - .L_2686)
	.align		4
.L_2686:
        /*0144*/ 	.word	index@(.nv.constant0._ZN2at6native27unrolled_elementwise_kernelIZZZNS0_28sigmoid_backward_kernel_cudaERNS_18TensorIteratorBaseEENKUlvE0_clEvENKUlvE1_clEvEUlN3c104HalfES7_E_St5arrayIPcLm3EELi4E23TrivialOffsetCalculatorILi2EjESC_ILi1EjENS0_6memory12LoadWithCastILi2EEENSF_13StoreWithCastILi1EEEEEviT_T0_T2_T3_T4_T5_)
        /*0148*/ 	.short	0x0380
        /*014a*/ 	.short	0x0038


	//----- nvinfo : EIATTR_SW_WAR
	.align		4
.L_2687:
        /*014c*/ 	.byte	0x04, 0x36
        /*014e*/ 	.short	(.L_2689 - .L_2688)
.L_2688:
        /*0150*/ 	.word	0x00000008
.L_2689:


//--------------------- .nv.info._ZN2at6native18elementwise_kernelILi128ELi4EZNS0_22gpu_kernel_impl_nocastIZZZNS0_28sigmoid_backward_kernel_cudaERNS_18TensorIteratorBaseEENKUlvE0_clEvENKUlvE1_clEvEUlN3c104HalfES8_E_EEvS4_RKT_EUliE_EEviT1_ --------------------------
	.section	.nv.info._ZN2at6native18elementwise_kernelILi128ELi4EZNS0_22gpu_kernel_impl_nocastIZZZNS0_28sigmoid_backward_kernel_cudaERNS_18TensorIteratorBaseEENKUlvE0_clEvENKUlvE1_clEvEUlN3c104HalfES8_E_EEvS4_RKT_EUliE_EEviT1_,"",@"SHT_CUDA_INFO"
	.sectionflags	@""
	.align	4


	//----- nvinfo : EIATTR_CUDA_API_VERSION
	.align		4
        /*0000*/ 	.byte	0x04, 0x37
        /*0002*/ 	.short	(.L_2691 - .L_2690)
.L_2690:
        /*0004*/ 	.word	0x00000082


	//----- nvinfo : EIATTR_KPARAM_INFO
	.align		4
.L_2691:
        /*0008*/ 	.byte	0x04, 0x17
        /*000a*/ 	.short	(.L_2693 - .L_2692)
.L_2692:
        /*000c*/ 	.word	0x00000000
        /*0010*/ 	.short	0x0001
        /*0012*/ 	.short	0x0008
        /*0014*/ 	.byte	0x00, 0xf0, 0x21, 0x0a


	//----- nvinfo : EIATTR_KPARAM_INFO
	.align		4
.L_2693:
        /*0018*/ 	.byte	0x04, 0x17
        /*001a*/ 	.short	(.L_2695 - .L_2694)
.L_2694:
        /*001c*/ 	.word	0x00000000
        /*0020*/ 	.short	0x0000
        /*0022*/ 	.short	0x0000
        /*0024*/ 	.byte	0x00, 0xf0, 0x11, 0x00


	//----- nvinfo : EIATTR_SPARSE_MMA_MASK
	.align		4
.L_2695:
        /*0028*/ 	.byte	0x03, 0x50
        /*002a*/ 	.short	0x0000


	//----- nvinfo : EIATTR_MAXREG_COUNT
	.align		4
        /*002c*/ 	.byte	0x03, 0x1b
        /*002e*/ 	.short	0x0080


	//----- nvinfo : EIATTR_MERCURY_ISA_VERSION
	.align		4
        /*0030*/ 	.byte	0x03, 0x5f
        /*0032*/ 	.short	0x0101


	//----- nvinfo : EIATTR_VRC_CTA_INIT_COUNT
	.align		4
        /*0034*/ 	.byte	0x02, 0x4a
	.zero		1
	.zero		1


	//----- nvinfo : EIATTR_EXIT_INSTR_OFFSETS
	.align		4
        /*0038*/ 	.byte	0x04, 0x1c
        /*003a*/ 	.short	(.L_2697 - .L_2696)


	//   ....[0]....
.L_2696:
        /*003c*/ 	.word	0x000004b0


	//   ....[1]....
        /*0040*/ 	.word	0x000005c0


	//   ....[2]....
        /*0044*/ 	.word	0x00004c50


	//   ....[3]....
        /*0048*/ 	.word	0x00006370


	//----- nvinfo : EIATTR_MAX_THREADS
	.align		4
.L_2697:
        /*004c*/ 	.byte	0x04, 0x05
        /*004e*/ 	.short	(.L_2699 - .L_2698)
.L_2698:
        /*0050*/ 	.word	0x00000080
        /*0054*/ 	.word	0x00000001
        /*0058*/ 	.word	0x00000001


	//----- nvinfo : EIATTR_CRS_STACK_SIZE
	.align		4
.L_2699:
        /*005c*/ 	.byte	0x04, 0x1e
        /*005e*/ 	.short	(.L_2701 - .L_2700)
.L_2700:
        /*0060*/ 	.word	0x00000000


	//----- nvinfo : EIATTR_CBANK_PARAM_SIZE
	.align		4
.L_2701:
        /*0064*/ 	.byte	0x03, 0x19
        /*0066*/ 	.short	0x0290


	//----- nvinfo : EIATTR_PARAM_CBANK
	.align		4
        /*0068*/ 	.byte	0x04, 0x0a
        /*006a*/ 	.short	(.L_2703 - .L_2702)
	.align		4
.L_2702:
        /*006c*/ 	.word	index@(.nv.constant0._ZN2at6native18elementwise_kernelILi128ELi4EZNS0_22gpu_kernel_impl_nocastIZZZNS0_28sigmoid_backward_kernel_cudaERNS_18TensorIteratorBaseEENKUlvE0_clEvENKUlvE1_clEvEUlN3c104HalfES8_E_EEvS4_RKT_EUliE_EEviT1_)
        /*0070*/ 	.short	0x0380
        /*0072*/ 	.short	0x0290


	//----- nvinfo : EIATTR_SW_WAR
	.align		4
.L_2703:
        /*0074*/ 	.byte	0x04, 0x36
        /*0076*/ 	.short	(.L_2705 - .L_2704)
.L_2704:
        /*0078*/ 	.word	0x00000008
.L_2705:


//--------------------- .nv.info._ZN2at6native27unrolled_elementwise_kernelIZZZNS0_28sigmoid_backward_kernel_cudaERNS_18TensorIteratorBaseEENKUlvE0_clEvENKUlvE1_clEvEUlN3c104HalfES7_E_St5arrayIPcLm3EELi4E23TrivialOffsetCalculatorILi2EjESC_ILi1EjENS0_6memory15LoadWithoutCastENSF_16StoreWithoutCastEEEviT_T0_T2_T3_T4_T5_ --------------------------
	.section	.nv.info._ZN2at6native27unrolled_elementwise_kernelIZZZNS0_28sigmoid_backward_kernel_cudaERNS_18TensorIteratorBaseEENKUlvE0_clEvENKUlvE1_clEvEUlN3c104HalfES7_E_St5arrayIPcLm3EELi4E23TrivialOffsetCalculatorILi2EjESC_ILi1EjENS0_6memory15LoadWithoutCastENSF_16StoreWithoutCastEEEviT_T0_T2_T3_T4_T5_,"",@"SHT_CUDA_INFO"
	.sectionflags	@""
	.align	4


	//----- nvinfo : EIATTR_CUDA_API_VERSION
	.align		4
        /*0000*/ 	.byte	0x04, 0x37
        /*0002*/ 	.short	(.L_2707 - .L_2706)
.L_2706:
        /*0004*/ 	.word	0x00000082


	//----- nvinfo : EIATTR_KPARAM_INFO
	.align		4
.L_2707:
        /*0008*/ 	.byte	0x04, 0x17
        /*000a*/ 	.short	(.L_2709 - .L_2708)
.L_2708:
        /*000c*/ 	.word	0x00000000
        /*0010*/ 	.short	0x0006
        /*0012*/ 	.short	0x0023
        /*0014*/ 	.byte	0x00, 0xf0, 0x05, 0x00


	//----- nvinfo : EIATTR_KPARAM_INFO
	.align		4
.L_2709:
        /*0018*/ 	.byte	0x04, 0x17
        /*001a*/ 	.short	(.L_2711 - .L_2710)
.L_2710:
        /*001c*/ 	.word	0x00000000
        /*0020*/ 	.short	0x0005
        /*0022*/ 	.short	0x0022
        /*0024*/ 	.byte	0x00, 0xf0, 0x05, 0x00


	//----- nvinfo : EIATTR_KPARAM_INFO
	.align		4
.L_2711:
        /*0028*/ 	.byte	0x04, 0x17
        /*002a*/ 	.short	(.L_2713 - .L_2712)
.L_2712:
        /*002c*/ 	.word	0x00000000
        /*0030*/ 	.short	0x0004
        /*0032*/ 	.short	0x0021
        /*0034*/ 	.byte	0x00, 0xf0, 0x05, 0x00


	//----- nvinfo : EIATTR_KPARAM_INFO
	.align		4
.L_2713:
        /*0038*/ 	.byte	0x04, 0x17
        /*003a*/ 	.short	(.L_2715 - .L_2714)
.L_2714:
        /*003c*/ 	.word	0x00000000
        /*0040*/ 	.short	0x0003
        /*0042*/ 	.short	0x0020
        /*0044*/ 	.byte	0x00, 0xf0, 0x05, 0x00


	//----- nvinfo : EIATTR_KPARAM_INFO
	.align		4
.L_2715:
        /*0048*/ 	.byte	0x04, 0x17
        /*004a*/ 	.short	(.L_2717 - .L_2716)
.L_2716:
        /*004c*/ 	.word	0x00000000
        /*0050*/ 	.short	0x0002
        /*0052*/ 	.short	0x0008
        /*0054*/ 	.byte	0x00, 0xf0, 0x61, 0x00


	//----- nvinfo : EIATTR_KPARAM_INFO
	.align		4
.L_2717:
        /*0058*/ 	.byte	0x04, 0x17
        /*005a*/ 	.short	(.L_2719 - .L_2718)
.L_2718:
        /*005c*/ 	.word	0x00000000
        /*0060*/ 	.short	0x0001
        /*0062*/ 	.short	0x0004
        /*0064*/ 	.byte	0x00, 0xf0, 0x05, 0x00


	//----- nvinfo : EIATTR_KPARAM_INFO
	.align		4
.L_2719:
        /*0068*/ 	.byte	0x04, 0x17
        /*006a*/ 	.short	(.L_2721 - .L_2720)
.L_2720:
        /*006c*/ 	.word	0x00000000
        /*0070*/ 	.short	0x0000
        /*0072*/ 	.short	0x0000
        /*0074*/ 	.byte	0x00, 0xf0, 0x11, 0x00


	//----- nvinfo : EIATTR_SPARSE_MMA_MASK
	.align		4
.L_2721:
        /*0078*/ 	.byte	0x03, 0x50
        /*007a*/ 	.short	0x0000


	//----- nvinfo : EIATTR_MAXREG_COUNT
	.align		4
        /*007c*/ 	.byte	0x03, 0x1b
        /*007e*/ 	.short	0x00ff


	//----- nvinfo : EIATTR_MERCURY_ISA_VERSION
	.align		4
        /*0080*/ 	.byte	0x03, 0x5f
        /*0082*/ 	.short	0x0101


	//----- nvinfo : EIATTR_VRC_CTA_INIT_COUNT
	.align		4
        /*0084*/ 	.byte	0x02, 0x4a
	.zero		1
	.zero		1


	//----- nvinfo : EIATTR_EXIT_INSTR_OFFSETS
	.align		4
        /*0088*/ 	.byte	0x04, 0x1c
        /*008a*/ 	.short	(.L_2723 - .L_2722)


	//   ....[0]....
.L_2722:
        /*008c*/ 	.word	0x00000810


	//   ....[1]....
        /*0090*/ 	.word	0x00000860


	//----- nvinfo : EIATTR_MAX_THREADS
	.align		4
.L_2723:
        /*0094*/ 	.byte	0x04, 0x05
        /*0096*/ 	.short	(.L_2725 - .L_2724)
.L_2724:
        /*0098*/ 	.word	0x00000080
        /*009c*/ 	.word	0x00000001
        /*00a0*/ 	.word	0x00000001


	//----- nvinfo : EIATTR_CRS_STACK_SIZE
	.align		4
.L_2725:
        /*00a4*/ 	.byte	0x04, 0x1e
        /*00a6*/ 	.short	(.L_2727 - .L_2726)
.L_2726:
        /*00a8*/ 	.word	0x00000000


	//----- nvinfo : EIATTR_CBANK_PARAM_SIZE
	.align		4
.L_2727:
        /*00ac*/ 	.byte	0x03, 0x19
        /*00ae*/ 	.short	0x0024


	//----- nvinfo : EIATTR_PARAM_CBANK
	.align		4
        /*00b0*/ 	.byte	0x04, 0x0a
        /*00b2*/ 	.short	(.L_2729 - .L_2728)
	.align		4
.L_2728:
        /*00b4*/ 	.word	index@(.nv.constant0._ZN2at6native27unrolled_elementwise_kernelIZZZNS0_28sigmoid_backward_kernel_cudaERNS_18TensorIteratorBaseEENKUlvE0_clEvENKUlvE1_clEvEUlN3c104HalfES7_E_St5arrayIPcLm3EELi4E23TrivialOffsetCalculatorILi2EjESC_ILi1EjENS0_6memory15LoadWithoutCastENSF_16StoreWithoutCastEEEviT_T0_T2_T3_T4_T5_)
        /*00b8*/ 	.short	0x0380
        /*00ba*/ 	.short	0x0024


	//----- nvinfo : EIATTR_SW_WAR
	.align		4
.L_2729:
        /*00bc*/ 	.byte	0x04, 0x36
        /*00be*/ 	.short	(.L_2731 - .L_2730)
.L_2730:
        /*00c0*/ 	.word	0x00000008
.L_2731:


//--------------------- .nv.info._ZN2at6native29vectorized_elementwise_kernelILi2EZZZNS0_28sigmoid_backward_kernel_cudaERNS_18TensorIteratorBaseEENKUlvE0_clEvENKUlvE1_clEvEUlN3c104HalfES7_E_St5arrayIPcLm3EEEEviT0_T1_ --------------------------
	.section	.nv.info._ZN2at6native29vectorized_elementwise_kernelILi2EZZZNS0_28sigmoid_backward_kernel_cudaERNS_18TensorIteratorBaseEENKUlvE0_clEvENKUlvE1_clEvEUlN3c104HalfES7_E_St5arrayIPcLm3EEEEviT0_T1_,"",@"SHT_CUDA_INFO"
	.sectionflags	@""
	.align	4


	//----- nvinfo : EIATTR_CUDA_API_VERSION
	.align		4
        /*0000*/ 	.byte	0x04, 0x37
        /*0002*/ 	.short	(.L_2733 - .L_2732)
.L_2732:
        /*0004*/ 	.word	0x00000082


	//----- nvinfo : EIATTR_KPARAM_INFO
	.align		4
.L_2733:
        /*0008*/ 	.byte	0x04, 0x17
        /*000a*/ 	.short	(.L_2735 - .L_2734)
.L_2734:
        /*000c*/ 	.word	0x00000000
        /*0010*/ 	.short	0x0002
        /*0012*/ 	.short	0x0008
        /*0014*/ 	.byte	0x00, 0xf0, 0x61, 0x00


	//----- nvinfo : EIATTR_KPARAM_INFO
	.align		4
.L_2735:
        /*0018*/ 	.byte	0x04, 0x17
        /*001a*/ 	.short	(.L_2737 - .L_2736)
.L_2736:
        /*001c*/ 	.word	0x00000000
        /*0020*/ 	.short	0x0001
        /*0022*/ 	.short	0x0004
        /*0024*/ 	.byte	0x00, 0xf0, 0x05, 0x00


	//----- nvinfo : EIATTR_KPARAM_INFO
	.align		4
.L_2737:
        /*0028*/ 	.byte	0x04, 0x17
        /*002a*/ 	.short	(.L_2739 - .L_2738)
.L_2738:
        /*002c*/ 	.word	0x00000000
        /*0030*/ 	.short	0x0000
        /*0032*/ 	.short	0x0000
        /*0034*/ 	.byte	0x00, 0xf0, 0x11, 0x00


	//----- nvinfo : EIATTR_SPARSE_MMA_MASK
	.align		4
.L_2739:
        /*0038*/ 	.byte	0x03, 0x50
        /*003a*/ 	.short	0x0000


	//----- nvinfo : EIATTR_MAXREG_COUNT
	.align		4
        /*003c*/ 	.byte	0x03, 0x1b
        /*003e*/ 	.short	0x00ff


	//----- nvinfo : EIATTR_MERCURY_ISA_VERSION
	.align		4
        /*0040*/ 	.byte	0x03, 0x5f
        /*0042*/ 	.short	0x0101


	//----- nvinfo : EIATTR_VRC_CTA_INIT_COUNT
	.align		4
        /*0044*/ 	.byte	0x02, 0x4a
	.zero		1
	.zero		1


	//----- nvinfo : EIATTR_EXIT_INSTR_OFFSETS
	.align		4
        /*0048*/ 	.byte	0x04, 0x1c
        /*004a*/ 	.short	(.L_2741 - .L_2740)


	//   ....[0]....
.L_2740:
        /*004c*/ 	.word	0x000010f0


	//   ....[1]....
        /*0050*/ 	.word	0x00001140


	//   ....[2]....
        /*0054*/ 	.word	0x00001770


	//----- nvinfo : EIATTR_MAX_THREADS
	.align		4
.L_2741:
        /*0058*/ 	.byte	0x04, 0x05
        /*005a*/ 	.short	(.L_2743 - .L_2742)
.L_2742:
        /*005c*/ 	.word	0x00000080
        /*0060*/ 	.word	0x00000001
        /*0064*/ 	.word	0x00000001


	//----- nvinfo : EIATTR_CRS_STACK_SIZE
	.align		4
.L_2743:
        /*0068*/ 	.byte	0x04, 0x1e
        /*006a*/ 	.short	(.L_2745 - .L_2744)
.L_2744:
        /*006c*/ 	.word	0x00000000


	//----- nvinfo : EIATTR_CBANK_PARAM_SIZE
	.align		4
.L_2745:
        /*0070*/ 	.byte	0x03, 0x19
        /*0072*/ 	.short	0x0020


	//----- nvinfo : EIATTR_PARAM_CBANK
	.align		4
        /*0074*/ 	.byte	0x04, 0x0a
        /*0076*/ 	.short	(.L_2747 - .L_2746)
	.align		4
.L_2746:
        /*0078*/ 	.word	index@(.nv.constant0._ZN2at6native29vectorized_elementwise_kernelILi2EZZZNS0_28sigmoid_backward_kernel_cudaERNS_18TensorIteratorBaseEENKUlvE0_clEvENKUlvE1_clEvEUlN3c104HalfES7_E_St5arrayIPcLm3EEEEviT0_T1_)
        /*007c*/ 	.short	0x0380
        /*007e*/ 	.short	0x0020


	//----- nvinfo : EIATTR_SW_WAR
	.align		4
.L_2747:
        /*0080*/ 	.byte	0x04, 0x36
        /*0082*/ 	.short	(.L_2749 - .L_2748)
.L_2748:
        /*0084*/ 	.word	0x00000008
.L_2749:


//--------------------- .nv.info._ZN2at6native29vectorized_elementwise_kernelILi4EZZZNS0_28sigmoid_backward_kernel_cudaERNS_18TensorIteratorBaseEENKUlvE0_clEvENKUlvE1_clEvEUlN3c104HalfES7_E_St5arrayIPcLm3EEEEviT0_T1_ --------------------------
	.section	.nv.info._ZN2at6native29vectorized_elementwise_kernelILi4EZZZNS0_28sigmoid_backward_kernel_cudaERNS_18TensorIteratorBaseEENKUlvE0_clEvENKUlvE1_clEvEUlN3c104HalfES7_E_St5arrayIPcLm3EEEEviT0_T1_,"",@"SHT_CUDA_INFO"
	.sectionflags	@""
	.align	4


	//----- nvinfo : EIATTR_CUDA_API_VERSION
	.align		4
        /*0000*/ 	.byte	0x04, 0x37
        /*0002*/ 	.short	(.L_2751 - .L_2750)
.L_2750:
        /*0004*/ 	.word	0x00000082


	//----- nvinfo : EIATTR_KPARAM_INFO
	.align		4
.L_2751:
        /*0008*/ 	.byte	0x04, 0x17
        /*000a*/ 	.short	(.L_2753 - .L_2752)
.L_2752:
        /*000c*/ 	.word	0x00000000
        /*0010*/ 	.short	0x0002
        /*0012*/ 	.short	0x0008
        /*0014*/ 	.byte	0x00, 0xf0, 0x61, 0x00


	//----- nvinfo : EIATTR_KPARAM_INFO
	.align		4
.L_2753:
        /*0018*/ 	.byte	0x04, 0x17
        /*001a*/ 	.short	(.L_2755 - .L_2754)
.L_2754:
        /*001c*/ 	.word	0x00000000
        /*0020*/ 	.short	0x0001
        /*0022*/ 	.short	0x0004
        /*0024*/ 	.byte	0x00, 0xf0, 0x05, 0x00


	//----- nvinfo : EIATTR_KPARAM_INFO
	.align		4
.L_2755:
        /*0028*/ 	.byte	0x04, 0x17
        /*002a*/ 	.short	(.L_2757 - .L_2756)
.L_2756:
        /*002c*/ 	.word	0x00000000
        /*0030*/ 	.short	0x0000
        /*0032*/ 	.short	0x0000
        /*0034*/ 	.byte	0x00, 0xf0, 0x11, 0x00


	//----- nvinfo : EIATTR_SPARSE_MMA_MASK
	.align		4
.L_2757:
        /*0038*/ 	.byte	0x03, 0x50
        /*003a*/ 	.short	0x0000


	//----- nvinfo : EIATTR_MAXREG_COUNT
	.align		4
        /*003c*/ 	.byte	0x03, 0x1b
        /*003e*/ 	.short	0x00ff


	//----- nvinfo : EIATTR_MERCURY_ISA_VERSION
	.align		4
        /*0040*/ 	.byte	0x03, 0x5f
        /*0042*/ 	.short	0x0101


	//----- nvinfo : EIATTR_VRC_CTA_INIT_COUNT
	.align		4
        /*0044*/ 	.byte	0x02, 0x4a
	.zero		1
	.zero		1


	//----- nvinfo : EIATTR_EXIT_INSTR_OFFSETS
	.align		4
        /*0048*/ 	.byte	0x04, 0x1c
        /*004a*/ 	.short	(.L_2759 - .L_2758)


	//   ....[0]....
.L_2758:
        /*004c*/ 	.word	0x000010f0


	//   ....[1]....
        /*0050*/ 	.word	0x00001140


	//   ....[2]....
        /*0054*/ 	.word	0x00001710


	//----- nvinfo : EIATTR_MAX_THREADS
	.align		4
.L_2759:
        /*0058*/ 	.byte	0x04, 0x05
        /*005a*/ 	.short	(.L_2761 - .L_2760)
.L_2760:
        /*005c*/ 	.word	0x00000080
        /*0060*/ 	.word	0x00000001
        /*0064*/ 	.word	0x00000001


	//----- nvinfo : EIATTR_CRS_STACK_SIZE
	.align		4
.L_2761:
        /*0068*/ 	.byte	0x04, 0x1e
        /*006a*/ 	.short	(.L_2763 - .L_2762)
.L_2762:
        /*006c*/ 	.word	0x00000000


	//----- nvinfo : EIATTR_CBANK_PARAM_SIZE
	.align		4
.L_2763:
        /*0070*/ 	.byte	0x03, 0x19
        /*0072*/ 	.short	0x0020


	//----- nvinfo : EIATTR_PARAM_CBANK
	.align		4
        /*0074*/ 	.byte	0x04, 0x0a
        /*0076*/ 	.short	(.L_2765 - .L_2764)
	.align		4
.L_2764:
        /*0078*/ 	.word	index@(.nv.constant0._ZN2at6native29vectorized_elementwise_kernelILi4EZZZNS0_28sigmoid_backward_kernel_cudaERNS_18TensorIteratorBaseEENKUlvE0_clEvENKUlvE1_clEvEUlN3c104HalfES7_E_St5arrayIPcLm3EEEEviT0_T1_)
        /*007c*/ 	.short	0x0380
        /*007e*/ 	.short	0x0020


	//----- nvinfo : EIATTR_SW_WAR
	.align		4
.L_2765:
        /*0080*/ 	.byte	0x04, 0x36
        /*0082*/ 	.short	(.L_2767 - .L_2766)
.L_2766:
        /*0084*/ 	.word	0x00000008
.L_2767:


//--------------------- .nv.info._ZN2at6native29vectorized_elementwise_kernelILi8EZZZNS0_28sigmoid_backward_kernel_cudaERNS_18TensorIteratorBaseEENKUlvE0_clEvENKUlvE1_clEvEUlN3c104HalfES7_E_St5arrayIPcLm3EEEEviT0_T1_ --------------------------
	.section	.nv.info._ZN2at6native29vectorized_elementwise_kernelILi8EZZZNS0_28sigmoid_backward_kernel_cudaERNS_18TensorIteratorBaseEENKUlvE0_clEvENKUlvE1_clEvEUlN3c104HalfES7_E_St5arrayIPcLm3EEEEviT0_T1_,"",@"SHT_CUDA_INFO"
	.sectionflags	@""
	.align	4


	//----- nvinfo : EIATTR_CUDA_API_VERSION
	.align		4
        /*0000*/ 	.byte	0x04, 0x37
        /*0002*/ 	.short	(.L_2769 - .L_2768)
.L_2768:
        /*0004*/ 	.word	0x00000082


	//----- nvinfo : EIATTR_KPARAM_INFO
	.align		4
.L_2769:
        /*0008*/ 	.byte	0x04, 0x17
        /*000a*/ 	.short	(.L_2771 - .L_2770)
.L_2770:
        /*000c*/ 	.word	0x00000000
        /*0010*/ 	.short	0x0002
        /*0012*/ 	.short	0x0008
        /*0014*/ 	.byte	0x00, 0xf0, 0x61, 0x00


	//----- nvinfo : EIATTR_KPARAM_INFO
	.align		4
.L_2771:
        /*0018*/ 	.byte	0x04, 0x17
        /*001a*/ 	.short	(.L_2773 - .L_2772)
.L_2772:
        /*001c*/ 	.word	0x00000000
        /*0020*/ 	.short	0x0001
        /*0022*/ 	.short	0x0004
        /*0024*/ 	.byte	0x00, 0xf0, 0x05, 0x00


	//----- nvinfo : EIATTR_KPARAM_INFO
	.align		4
.L_2773:
        /*0028*/ 	.byte	0x04, 0x17
        /*002a*/ 	.short	(.L_2775 - .L_2774)
.L_2774:
        /*002c*/ 	.word	0x00000000
        /*0030*/ 	.short	0x0000
        /*0032*/ 	.short	0x0000
        /*0034*/ 	.byte	0x00, 0xf0, 0x11, 0x00


	//----- nvinfo : EIATTR_SPARSE_MMA_MASK
	.align		4
.L_2775:
        /*0038*/ 	.byte	0x03, 0x50
        /*003a*/ 	.short	0x0000


	//----- nvinfo : EIATTR_MAXREG_COUNT
	.align		4
        /*003c*/ 	.byte	0x03, 0x1b
        /*003e*/ 	.short	0x00ff


	//----- nvinfo : EIATTR_MERCURY_ISA_VERSION
	.align		4
        /*0040*/ 	.byte	0x03, 0x5f
        /*0042*/ 	.short	0x0101


	//----- nvinfo : EIATTR_VRC_CTA_INIT_COUNT
	.align		4
        /*0044*/ 	.byte	0x02, 0x4a
	.zero		1
	.zero		1


	//----- nvinfo : EIATTR_EXIT_INSTR_OFFSETS
	.align		4
        /*0048*/ 	.byte	0x04, 0x1c
        /*004a*/ 	.short	(.L_2777 - .L_2776)


	//   ....[0]....
.L_2776:
        /*004c*/ 	.word	0x000010f0


	//   ....[1]....
        /*0050*/ 	.word	0x00001140


	//   ....[2]....
        /*0054*/ 	.word	0x000016e0


	//----- nvinfo : EIATTR_MAX_THREADS
	.align		4
.L_2777:
        /*0058*/ 	.byte	0x04, 0x05
        /*005a*/ 	.short	(.L_2779 - .L_2778)
.L_2778:
        /*005c*/ 	.word	0x00000080
        /*0060*/ 	.word	0x00000001
        /*0064*/ 	.word	0x00000001


	//----- nvinfo : EIATTR_CRS_STACK_SIZE
	.align		4
.L_2779:
        /*0068*/ 	.byte	0x04, 0x1e
        /*006a*/ 	.short	(.L_2781 - .L_2780)
.L_2780:
        /*006c*/ 	.word	0x00000000


	//----- nvinfo : EIATTR_CBANK_PARAM_SIZE
	.align		4
.L_2781:
        /*0070*/ 	.byte	0x03, 0x19
        /*0072*/ 	.short	0x0020


	//----- nvinfo : EIATTR_PARAM_CBANK
	.align		4
        /*0074*/ 	.byte	0x04, 0x0a
        /*0076*/ 	.short	(.L_2783 - .L_2782)
	.align		4
.L_2782:
        /*0078*/ 	.word	index@(.nv.constant0._ZN2at6native29vectorized_elementwise_kernelILi8EZZZNS0_28sigmoid_backward_kernel_cudaERNS_18TensorIteratorBaseEENKUlvE0_clEvENKUlvE1_clEvEUlN3c104HalfES7_E_St5arrayIPcLm3EEEEviT0_T1_)
        /*007c*/ 	.short	0x0380
        /*007e*/ 	.short	0x0020


	//----- nvinfo : EIATTR_SW_WAR
	.align		4
.L_2783:
        /*0080*/ 	.byte	0x04, 0x36
        /*0082*/ 	.short	(.L_2785 - .L_2784)
.L_2784:
        /*0084*/ 	.word	0x00000008
.L_2785:


//--------------------- .nv.info._ZN2at6native18elementwise_kernelILi128ELi4EZNS0_15gpu_kernel_implIZZZNS0_28sigmoid_backward_kernel_cudaERNS_18TensorIteratorBaseEENKUlvE0_clEvENKUlvE0_clEvEUlffE_EEvS4_RKT_EUliE_EEviT1_ --------------------------
	.section	.nv.info._ZN2at6native18elementwise_kernelILi128ELi4EZNS0_15gpu_kernel_implIZZZNS0_28sigmoid_backward_kernel_cudaERNS_18TensorIteratorBaseEENKUlvE0_clEvENKUlvE0_clEvEUlffE_EEvS4_RKT_EUliE_EEviT1_,"",@"SHT_CUDA_INFO"
	.sectionflags	@""
	.align	4


	//----- nvinfo : EIATTR_CUDA_API_VERSION
	.align		4
        /*0000*/ 	.byte	0x04, 0x37
        /*0002*/ 	.short	(.L_2787 - .L_2786)
.L_2786:
        /*0004*/ 	.word	0x00000082


	//----- nvinfo : EIATTR_KPARAM_INFO
	.align		4
.L_2787:
        /*0008*/ 	.byte	0x04, 0x17
        /*000a*/ 	.short	(.L_2789 - .L_2788)
.L_2788:
        /*000c*/ 	.word	0x00000000
        /*0010*/ 	.short	0x0001
        /*0012*/ 	.short	0x0008
        /*0014*/ 	.byte	0x00, 0xf0, 0x21, 0x0a


	//----- nvinfo : EIATTR_KPARAM_INFO
	.align		4
.L_2789:
        /*0018*/ 	.byte	0x04, 0x17
        /*001a*/ 	.short	(.L_2791 - .L_2790)
.L_2790:
        /*001c*/ 	.word	0x00000000
        /*0020*/ 	.short	0x0000
        /*0022*/ 	.short	0x0000
        /*0024*/ 	.byte	0x00, 0xf0, 0x11, 0x00


	//----- nvinfo : EIATTR_SPARSE_MMA_MASK
	.align		4
.L_2791:
        /*0028*/ 	.byte	0x03, 0x50
        /*002a*/ 	.short	0x0000


	//----- nvinfo : EIATTR_MAXREG_COUNT
	.align		4
        /*002c*/ 	.byte	0x03, 0x1b
        /*002e*/ 	.short	0x0080


	//----- nvinfo : EIATTR_EXTERNS
	.align		4
        /*0030*/ 	.byte	0x04, 0x0f
        /*0032*/ 	.short	(.L_2793 - .L_2792)


	//   ....[0]....
	.align		4
.L_2792:
        /*0034*/ 	.word	index@(__assertfail)


	//----- nvinfo : EIATTR_MERCURY_ISA_VERSION
	.align		4
.L_2793:
        /*0038*/ 	.byte	0x03, 0x5f
        /*003a*/ 	.short	0x0101


	//----- nvinfo : EIATTR_VRC_CTA_INIT_COUNT
	.align		4
        /*003c*/ 	.byte	0x02, 0x4a
	.zero		1
	.zero		1


	//----- nvinfo : EIATTR_SYSCALL_OFFSETS
	.align		4
        /*0040*/ 	.byte	0x04, 0x46
        /*0042*/ 	.short	(.L_2795 - .L_2794)


	//   ....[0]....
.L_2794:
        /*0044*/ 	.word	0x00002410


	//   ....[1]....
        /*0048*/ 	.word	0x00003200


	//   ....[2]....
        /*004c*/ 	.word	0x00003fe0


	//   ....[3]....
        /*0050*/ 	.word	0x00006520


	//   ....[4]....
        /*0054*/ 	.word	0x00007310


	//   ....[5]....
        /*0058*/ 	.word	0x00007f50


	//   ....[6]....
        /*005c*/ 	.word	0x0000a5a0


	//   ....[7]....
        /*0060*/ 	.word	0x0000b390


	//   ....[8]....
        /*0064*/ 	.word	0x0000bfd0


	//   ....[9]....
        /*0068*/ 	.word	0x0000e640


	//   ....[10]....
        /*006c*/ 	.word	0x0000f430


	//   ....[11]....
        /*0070*/ 	.word	0x00010040


	//----- nvinfo : EIATTR_EXIT_INSTR_OFFSETS
	.align		4
.L_2795:
        /*0074*/ 	.byte	0x04, 0x1c
        /*0076*/ 	.short	(.L_2797 - .L_2796)


	//   ....[0]....
.L_2796:
        /*0078*/ 	.word	0x0000c280


	//   ....[1]....
        /*007c*/ 	.word	0x0000f5c0


	//   ....[2]....
        /*0080*/ 	.word	0x0000f600


	//   ....[3]....
        /*0084*/ 	.word	0x0000f690


	//   ....[4]....
        /*0088*/ 	.word	0x0000f6c0


	//   ....[5]....
        /*008c*/ 	.word	0x0000f6f0


	//   ....[6]....
        /*0090*/ 	.word	0x0000f770


	//   ....[7]....
        /*0094*/ 	.word	0x0000f7a0


	//   ....[8]....
        /*0098*/ 	.word	0x0000f830


	//   ....[9]....
        /*009c*/ 	.word	0x0000f870


	//   ....[10]....
        /*00a0*/ 	.word	0x0000f8b0


	//   ....[11]....
        /*00a4*/ 	.word	0x0000f980


	//   ....[12]....
        /*00a8*/ 	.word	0x0000fae0


	//   ....[13]....
        /*00ac*/ 	.word	0x0000fc40


	//   ....[14]....
        /*00b0*/ 	.word	0x0000fd90


	//   ....[15]....
        /*00b4*/ 	.word	0x0000fdc0


	//   ....[16]....
        /*00b8*/ 	.word	0x0000fdf0


	//   ....[17]....
        /*00bc*/ 	.word	0x0000fe90


	//   ....[18]....
        /*00c0*/ 	.word	0x0000fee0


	//   ....[19]....
        /*00c4*/ 	.word	0x00010050


	//   ....[20]....
        /*00c8*/ 	.word	0x00010150


	//   ....[21]....
        /*00cc*/ 	.word	0x00010280


	//   ....[22]....
        /*00d0*/ 	.word	0x000102b0


	//----- nvinfo : EIATTR_MAX_THREADS
	.align		4
.L_2797:
        /*00d4*/ 	.byte	0x04, 0x05
        /*00d6*/ 	.short	(.L_2799 - .L_2798)
.L_2798:
        /*00d8*/ 	.word	0x00000080
        /*00dc*/ 	.word	0x00000001
        /*00e0*/ 	.word	0x00000001


	//----- nvinfo : EIATTR_CRS_STACK_SIZE
	.align		4
.L_2799:
        /*00e4*/ 	.byte	0x04, 0x1e
        /*00e6*/ 	.short	(.L_2801 - .L_2800)
.L_2800:
        /*00e8*/ 	.word	0x00000000


	//----- nvinfo : EIATTR_CBANK_PARAM_SIZE
	.align		4
.L_2801:
        /*00ec*/ 	.byte	0x03, 0x19
        /*00ee*/ 	.short	0x0290


	//----- nvinfo : EIATTR_PARAM_CBANK
	.align		4
        /*00f0*/ 	.byte	0x04, 0x0a
        /*00f2*/ 	.short	(.L_2803 - .L_2802)
	.align		4
.L_2802:
        /*00f4*/ 	.word	index@(.nv.constant0._ZN2at6native18elementwise_kernelILi128ELi4EZNS0_15gpu_kernel_implIZZZNS0_28sigmoid_backward_kernel_cudaERNS_18TensorIteratorBaseEENKUlvE0_clEvENKUlvE0_clEvEUlffE_EEvS4_RKT_EUliE_EEviT1_)
        /*00f8*/ 	.short	0x0380
        /*00fa*/ 	.short	0x0290


	//----- nvinfo : EIATTR_SW_WAR
	.align		4
.L_2803:
        /*00fc*/ 	.byte	0x04, 0x36
        /*00fe*/ 	.short	(.L_2805 - .L_2804)
.L_2804:
        /*0100*/ 	.word	0x00000008
.L_2805:


//--------------------- .nv.info._ZN2at6native27unrolled_elementwise_kernelIZZZNS0_28sigmoid_backward_kernel_cudaERNS_18TensorIteratorBaseEENKUlvE0_clEvENKUlvE0_clEvEUlffE_St5arrayIPcLm3EELi4E23TrivialOffsetCalculatorILi2EjESA_ILi1EjENS0_6memory12LoadWithCastILi2EEENSD_13StoreWithCastILi1EEEEEviT_T0_T2_T3_T4_T5_ --------------------------
	.section	.nv.info._ZN2at6native27unrolled_elementwise_kernelIZZZNS0_28sigmoid_backward_kernel_cudaERNS_18TensorIteratorBaseEENKUlvE0_clEvENKUlvE0_clEvEUlffE_St5arrayIPcLm3EELi4E23TrivialOffsetCalculatorILi2EjESA_ILi1EjENS0_6memory12LoadWithCastILi2EEENSD_13StoreWithCastILi1EEEEEviT_T0_T2_T3_T4_T5_,"",@"SHT_CUDA_INFO"
	.sectionflags	@""
	.align	4


	//----- nvinfo : EIATTR_CUDA_API_VERSION
	.align		4
        /*0000*/ 	.byte	0x04, 0x37
        /*0002*/ 	.short	(.L_2807 - .L_2806)
.L_2806:
        /*0004*/ 	.word	0x00000082


	//----- nvinfo : EIATTR_KPARAM_INFO
	.align		4
.L_2807:
        /*0008*/ 	.byte	0x04, 0x17
        /*000a*/ 	.short	(.L_2809 - .L_2808)
.L_2808:
        /*000c*/ 	.word	0x00000000
        /*0010*/ 	.short	0x0006
        /*0012*/ 	.short	0x0030
        /*0014*/ 	.byte	0x00, 0xf0, 0x21, 0x00


	//----- nvinfo : EIATTR_KPARAM_INFO
	.align		4
.L_2809:
        /*0018*/ 	.byte	0x04, 0x17
        /*001a*/ 	.short	(.L_2811 - .L_2810)
.L_2810:
        /*001c*/ 	.word	0x00000000
        /*0020*/ 	.short	0x0005
        /*0022*/ 	.short	0x0024
        /*0024*/ 	.byte	0x00, 0xf0, 0x31, 0x00


	//----- nvinfo : EIATTR_KPARAM_INFO
	.align		4
.L_2811:
        /*0028*/ 	.byte	0x04, 0x17
        /*002a*/ 	.short	(.L_2813 - .L_2812)
.L_2812:
        /*002c*/ 	.word	0x00000000
        /*0030*/ 	.short	0x0004
        /*0032*/ 	.short	0x0021
        /*0034*/ 	.byte	0x00, 0xf0, 0x05, 0x00


	//----- nvinfo : EIATTR_KPARAM_INFO
	.align		4
.L_2813:
        /*0038*/ 	.byte	0x04, 0x17
        /*003a*/ 	.short	(.L_2815 - .L_2814)
.L_2814:
        /*003c*/ 	.word	0x00000000
        /*0040*/ 	.short	0x0003
        /*0042*/ 	.short	0x0020
        /*0044*/ 	.byte	0x00, 0xf0, 0x05, 0x00


	//----- nvinfo : EIATTR_KPARAM_INFO
	.align		4
.L_2815:
        /*0048*/ 	.byte	0x04, 0x17
        /*004a*/ 	.short	(.L_2817 - .L_2816)
.L_2816:
        /*004c*/ 	.word	0x00000000
        /*0050*/ 	.short	0x0002
        /*0052*/ 	.short	0x0008
        /*0054*/ 	.byte	0x00, 0xf0, 0x61, 0x00


	//----- nvinfo : EIATTR_KPARAM_INFO
	.align		4
.L_2817:
        /*0058*/ 	.byte	0x04, 0x17
        /*005a*/ 	.short	(.L_2819 - .L_2818)
.L_2818:
        /*005c*/ 	.word	0x00000000
        /*0060*/ 	.short	0x0001
        /*0062*/ 	.short	0x0004
        /*0064*/ 	.byte	0x00, 0xf0, 0x05, 0x00


	//----- nvinfo : EIATTR_KPARAM_INFO
	.align		4
.L_2819:
        /*0068*/ 	.byte	0x04, 0x17
        /*006a*/ 	.short	(.L_2821 - .L_2820)
.L_2820:
        /*006c*/ 	.word	0x00000000
        /*0070*/ 	.short	0x0000
        /*0072*/ 	.short	0x0000
        /*0074*/ 	.byte	0x00, 0xf0, 0x11, 0x00


	//----- nvinfo : EIATTR_SPARSE_MMA_MASK
	.align		4
.L_2821:
        /*0078*/ 	.byte	0x03, 0x50
        /*007a*/ 	.short	0x0000


	//----- nvinfo : EIATTR_MAXREG_COUNT
	.align		4
        /*007c*/ 	.byte	0x03, 0x1b
        /*007e*/ 	.short	0x00ff


	//----- nvinfo : EIATTR_EXTERNS
	.align		4
        /*0080*/ 	.byte	0x04, 0x0f
        /*0082*/ 	.short	(.L_2823 - .L_2822)


	//   ....[0]....
	.align		4
.L_2822:
        /*0084*/ 	.word	index@(__assertfail)


	//----- nvinfo : EIATTR_MERCURY_ISA_VERSION
	.align		4
.L_2823:
        /*0088*/ 	.byte	0x03, 0x5f
        /*008a*/ 	.short	0x0101


	//----- nvinfo : EIATTR_VRC_CTA_INIT_COUNT
	.align		4
        /*008c*/ 	.byte	0x02, 0x4a
	.zero		1
	.zero		1


	//----- nvinfo : EIATTR_SYSCALL_OFFSETS
	.align		4
        /*0090*/ 	.byte	0x04, 0x46
        /*0092*/ 	.short	(.L_2825 - .L_2824)


	//   ....[0]....
.L_2824:
        /*0094*/ 	.word	0x00000e00


	//   ....[1]....
        /*0098*/ 	.word	0x00001c20


	//   ....[2]....
        /*009c*/ 	.word	0x00002b30


	//   ....[3]....
        /*00a0*/ 	.word	0x00003940


	//   ....[4]....
        /*00a4*/ 	.word	0x000047e0


	//   ....[5]....
        /*00a8*/ 	.word	0x00005600


	//   ....[6]....
        /*00ac*/ 	.word	0x00006490


	//   ....[7]....
        /*00b0*/ 	.word	0x00007290


	//   ....[8]....
        /*00b4*/ 	.word	0x00008110


	//   ....[9]....
        /*00b8*/ 	.word	0x00008e60


	//   ....[10]....
        /*00bc*/ 	.word	0x00009ce0


	//   ....[11]....
        /*00c0*/ 	.word	0x0000ab40


	//----- nvinfo : EIATTR_EXIT_INSTR_OFFSETS
	.align		4
.L_2825:
        /*00c4*/ 	.byte	0x04, 0x1c
        /*00c6*/ 	.short	(.L_2827 - .L_2826)


	//   ....[0]....
.L_2826:
        /*00c8*/ 	.word	0x00009f80


	//   ....[1]....
        /*00cc*/ 	.word	0x0000a0c0


	//   ....[2]....
        /*00d0*/ 	.word	0x0000a100


	//   ....[3]....
        /*00d4*/ 	.word	0x0000a190


	//   ....[4]....
        /*00d8*/ 	.word	0x0000a1c0


	//   ....[5]....
        /*00dc*/ 	.word	0x0000a1f0


	//   ....[6]....
        /*00e0*/ 	.word	0x0000a270


	//   ....[7]....
        /*00e4*/ 	.word	0x0000a2a0


	//   ....[8]....
        /*00e8*/ 	.word	0x0000a330


	//   ....[9]....
        /*00ec*/ 	.word	0x0000a370


	//   ....[10]....
        /*00f0*/ 	.word	0x0000a3b0


	//   ....[11]....
        /*00f4*/ 	.word	0x0000a480


	//   ....[12]....
        /*00f8*/ 	.word	0x0000a5e0


	//   ....[13]....
        /*00fc*/ 	.word	0x0000a740


	//   ....[14]....
        /*0100*/ 	.word	0x0000a890


	//   ....[15]....
        /*0104*/ 	.word	0x0000a8c0


	//   ....[16]....
        /*0108*/ 	.word	0x0000a8f0


	//   ....[17]....
        /*010c*/ 	.word	0x0000a990


	//   ....[18]....
        /*0110*/ 	.word	0x0000a9e0


	//   ....[19]....
        /*0114*/ 	.word	0x0000ab50


	//   ....[20]....
        /*0118*/ 	.word	0x0000ac50


	//   ....[21]....
        /*011c*/ 	.word	0x0000ad80


	//   ....[22]....
        /*0120*/ 	.word	0x0000adb0


	//----- nvinfo : EIATTR_MAX_THREADS
	.align		4
.L_2827:
        /*0124*/ 	.byte	0x04, 0x05
        /*0126*/ 	.short	(.L_2829 - .L_2828)
.L_2828:
        /*0128*/ 	.word	0x00000080
        /*012c*/ 	.word	0x00000001
        /*0130*/ 	.word	0x00000001


	//----- nvinfo : EIATTR_CRS_STACK_SIZE
	.align		4
.L_2829:
        /*0134*/ 	.byte	0x04, 0x1e
        /*0136*/ 	.short	(.L_2831 - .L_2830)
.L_2830:
        /*0138*/ 	.word	0x00000000


	//----- nvinfo : EIATTR_CBANK_PARAM_SIZE
	.align		4
.L_2831:
        /*013c*/ 	.byte	0x03, 0x19
        /*013e*/ 	.short	0x0038


	//----- nvinfo : EIATTR_PARAM_CBANK
	.align		4
        /*0140*/ 	.byte	0x04, 0x0a
        /*0142*/ 	.short	(.L_2833 - .L_2832)
	.align		4
.L_2832:
        /*0144*/ 	.word	index@(.nv.constant0._ZN2at6native27unrolled_elementwise_kernelIZZZNS0_28sigmoid_backward_kernel_cudaERNS_18TensorIteratorBaseEENKUlvE0_clEvENKUlvE0_clEvEUlffE_St5arrayIPcLm3EELi4E23TrivialOffsetCalculatorILi2EjESA_ILi1EjENS0_6memory12LoadWithCastILi2EEENSD_13StoreWithCastILi1EEEEEviT_T0_T2_T3_T4_T5_)
        /*0148*/ 	.short	0x0380
        /*014a*/ 	.short	0x0038


	//----- nvinfo : EIATTR_SW_WAR
	.align		4
.L_2833:
        /*014c*/ 	.byte	0x04, 0x36
        /*014e*/ 	.short	(.L_2835 - .L_2834)
.L_2834:
        /*0150*/ 	.word	0x00000008
.L_2835:


//--------------------- .nv.info._ZN2at6native18elementwise_kernelILi128ELi2EZNS0_22gpu_kernel_impl_nocastIZZZNS0_28sigmoid_backward_kernel_cudaERNS_18TensorIteratorBaseEENKUlvE0_clEvENKUlvE0_clEvEUlffE_EEvS4_RKT_EUliE_EEviT1_ --------------------------
	.section	.nv.info._ZN2at6native18elementwise_kernelILi128ELi2EZNS0_22gpu_kernel_impl_nocastIZZZNS0_28sigmoid_backward_kernel_cudaERNS_18TensorIteratorBaseEENKUlvE0_clEvENKUlvE0_clEvEUlffE_EEvS4_RKT_EUliE_EEviT1_,"",@"SHT_CUDA_INFO"
	.sectionflags	@""
	.align	4


	//----- nvinfo : EIATTR_CUDA_API_VERSION
	.align		4
        /*0000*/ 	.byte	0x04, 0x37
        /*0002*/ 	.short	(.L_2837 - .L_2836)
.L_2836:
        /*0004*/ 	.word	0x00000082


	//----- nvinfo : EIATTR_KPARAM_INFO
	.align		4
.L_2837:
        /*0008*/ 	.byte	0x04, 0x17
        /*000a*/ 	.short	(.L_2839 - .L_2838)
.L_2838:
        /*000c*/ 	.word	0x00000000
        /*0010*/ 	.short	0x0001
        /*0012*/ 	.short	0x0008
        /*0014*/ 	.byte	0x00, 0xf0, 0x21, 0x0a


	//----- nvinfo : EIATTR_KPARAM_INFO
	.align		4
.L_2839:
        /*0018*/ 	.byte	0x04, 0x17
        /*001a*/ 	.short	(.L_2841 - .L_2840)
.L_2840:
        /*001c*/ 	.word	0x00000000
        /*0020*/ 	.short	0x0000
        /*0022*/ 	.short	0x0000
        /*0024*/ 	.byte	0x00, 0xf0, 0x11, 0x00


	//----- nvinfo : EIATTR_SPARSE_MMA_MASK
	.align		4
.L_2841:
        /*0028*/ 	.byte	0x03, 0x50
        /*002a*/ 	.short	0x0000


	//----- nvinfo : EIATTR_MAXREG_COUNT
	.align		4
        /*002c*/ 	.byte	0x03, 0x1b
        /*002e*/ 	.short	0x0080


	//----- nvinfo : EIATTR_MERCURY_ISA_VERSION
	.align		4
        /*0030*/ 	.byte	0x03, 0x5f
        /*0032*/ 	.short	0x0101


	//----- nvinfo : EIATTR_VRC_CTA_INIT_COUNT
	.align		4
        /*0034*/ 	.byte	0x02, 0x4a
	.zero		1
	.zero		1


	//----- nvinfo : EIATTR_EXIT_INSTR_OFFSETS
	.align		4
        /*0038*/ 	.byte	0x04, 0x1c
        /*003a*/ 	.short	(.L_2843 - .L_2842)


	//   ....[0]....
.L_2842:
        /*003c*/ 	.word	0x00000190


	//   ....[1]....
        /*0040*/ 	.word	0x00000230


	//   ....[2]....
        /*0044*/ 	.word	0x00001980


	//   ....[3]....
        /*0048*/ 	.word	0x00003030


	//----- nvinfo : EIATTR_MAX_THREADS
	.align		4
.L_2843:
        /*004c*/ 	.byte	0x04, 0x05
        /*004e*/ 	.short	(.L_2845 - .L_2844)
.L_2844:
        /*0050*/ 	.word	0x00000080
        /*0054*/ 	.word	0x00000001
        /*0058*/ 	.word	0x00000001


	//----- nvinfo : EIATTR_CRS_STACK_SIZE
	.align		4
.L_2845:
        /*005c*/ 	.byte	0x04, 0x1e
        /*005e*/ 	.short	(.L_2847 - .L_2846)
.L_2846:
        /*0060*/ 	.word	0x00000000


	//----- nvinfo : EIATTR_CBANK_PARAM_SIZE
	.align		4
.L_2847:
        /*0064*/ 	.byte	0x03, 0x19
        /*0066*/ 	.short	0x0290


	//----- nvinfo : EIATTR_PARAM_CBANK
	.align		4
        /*0068*/ 	.byte	0x04, 0x0a
        /*006a*/ 	.short	(.L_2849 - .L_2848)
	.align		4
.L_2848:
        /*006c*/ 	.word	index@(.nv.constant0._ZN2at6native18elementwise_kernelILi128ELi2EZNS0_22gpu_kernel_impl_nocastIZZZNS0_28sigmoid_backward_kernel_cudaERNS_18TensorIteratorBaseEENKUlvE0_clEvENKUlvE0_clEvEUlffE_EEvS4_RKT_EUliE_EEviT1_)
        /*0070*/ 	.short	0x0380
        /*0072*/ 	.short	0x0290


	//----- nvinfo : EIATTR_SW_WAR
	.align		4
.L_2849:
        /*0074*/ 	.byte	0x04, 0x36
        /*0076*/ 	.short	(.L_2851 - .L_2850)
.L_2850:
        /*0078*/ 	.word	0x00000008
.L_2851:


//--------------------- .nv.info._ZN2at6native27unrolled_elementwise_kernelIZZZNS0_28sigmoid_backward_kernel_cudaERNS_18TensorIteratorBaseEENKUlvE0_clEvENKUlvE0_clEvEUlffE_St5arrayIPcLm3EELi4E23TrivialOffsetCalculatorILi2EjESA_ILi1EjENS0_6memory15LoadWithoutCastENSD_16StoreWithoutCastEEEviT_T0_T2_T3_T4_T5_ --------------------------
	.section	.nv.info._ZN2at6native27unrolled_elementwise_kernelIZZZNS0_28sigmoid_backward_kernel_cudaERNS_18TensorIteratorBaseEENKUlvE0_clEvENKUlvE0_clEvEUlffE_St5arrayIPcLm3EELi4E23TrivialOffsetCalculatorILi2EjESA_ILi1EjENS0_6memory15LoadWithoutCastENSD_16StoreWithoutCastEEEviT_T0_T2_T3_T4_T5_,"",@"SHT_CUDA_INFO"
	.sectionflags	@""
	.align	4


	//----- nvinfo : EIATTR_CUDA_API_VERSION
	.align		4
        /*0000*/ 	.byte	0x04, 0x37
        /*0002*/ 	.short	(.L_2853 - .L_2852)
.L_2852:
        /*0004*/ 	.word	0x00000082


	//----- nvinfo : EIATTR_KPARAM_INFO
	.align		4
.L_2853:
        /*0008*/ 	.byte	0x04, 0x17
        /*000a*/ 	.short	(.L_2855 - .L_2854)
.L_2854:
        /*000c*/ 	.word	0x00000000
        /*0010*/ 	.short	0x0006
        /*0012*/ 	.short	0x0023
        /*0014*/ 	.byte	0x00, 0xf0, 0x05, 0x00


	//----- nvinfo : EIATTR_KPARAM_INFO
	.align		4
.L_2855:
        /*0018*/ 	.byte	0x04, 0x17
        /*001a*/ 	.short	(.L_2857 - .L_2856)
.L_2856:
        /*001c*/ 	.word	0x00000000
        /*0020*/ 	.short	0x0005
        /*0022*/ 	.short	0x0022
        /*0024*/ 	.byte	0x00, 0xf0, 0x05, 0x00


	//----- nvinfo : EIATTR_KPARAM_INFO
	.align		4
.L_2857:
        /*0028*/ 	.byte	0x04, 0x17
        /*002a*/ 	.short	(.L_2859 - .L_2858)
.L_2858:
        /*002c*/ 	.word	0x00000000
        /*0030*/ 	.short	0x0004
        /*0032*/ 	.short	0x0021
        /*0034*/ 	.byte	0x00, 0xf0, 0x05, 0x00


	//----- nvinfo : EIATTR_KPARAM_INFO
	.align		4
.L_2859:
        /*0038*/ 	.byte	0x04, 0x17
        /*003a*/ 	.short	(.L_2861 - .L_2860)
.L_2860:
        /*003c*/ 	.word	0x00000000
        /*0040*/ 	.short	0x0003
        /*0042*/ 	.short	0x0020
        /*0044*/ 	.byte	0x00, 0xf0, 0x05, 0x00


	//----- nvinfo : EIATTR_KPARAM_INFO
	.align		4
.L_2861:
        /*0048*/ 	.byte	0x04, 0x17
        /*004a*/ 	.short	(.L_2863 - .L_2862)
.L_2862:
        /*004c*/ 	.word	0x00000000
        /*0050*/ 	.short	0x0002
        /*0052*/ 	.short	0x0008
        /*0054*/ 	.byte	0x00, 0xf0, 0x61, 0x00


	//----- nvinfo : EIATTR_KPARAM_INFO
	.align		4
.L_2863:
        /*0058*/ 	.byte	0x04, 0x17
        /*005a*/ 	.short	(.L_2865 - .L_2864)
.L_2864:
        /*005c*/ 	.word	0x00000000
        /*0060*/ 	.short	0x0001
        /*0062*/ 	.short	0x0004
        /*0064*/ 	.byte	0x00, 0xf0, 0x05, 0x00


	//----- nvinfo : EIATTR_KPARAM_INFO
	.align		4
.L_2865:
        /*0068*/ 	.byte	0x04, 0x17
        /*006a*/ 	.short	(.L_2867 - .L_2866)
.L_2866:
        /*006c*/ 	.word	0x00000000
        /*0070*/ 	.short	0x0000
        /*0072*/ 	.short	0x0000
        /*0074*/ 	.byte	0x00, 0xf0, 0x11, 0x00


	//----- nvinfo : EIATTR_SPARSE_MMA_MASK
	.align		4
.L_2867:
        /*0078*/ 	.byte	0x03, 0x50
        /*007a*/ 	.short	0x0000


	//----- nvinfo : EIATTR_MAXREG_COUNT
	.align		4
        /*007c*/ 	.byte	0x03, 0x1b
        /*007e*/ 	.short	0x00ff


	//----- nvinfo : EIATTR_MERCURY_ISA_VERSION
	.align		4
        /*0080*/ 	.byte	0x03, 0x5f
        /*0082*/ 	.short	0x0101


	//----- nvinfo : EIATTR_VRC_CTA_INIT_COUNT
	.align		4
        /*0084*/ 	.byte	0x02, 0x4a
	.zero		1
	.zero		1


	//----- nvinfo : EIATTR_EXIT_INSTR_OFFSETS
	.align		4
        /*0088*/ 	.byte	0x04, 0x1c
        /*008a*/ 	.short	(.L_2869 - .L_2868)


	//   ....[0]....
.L_2868:
        /*008c*/ 	.word	0x00000560


	//   ....[1]....
        /*0090*/ 	.word	0x000005b0


	//----- nvinfo : EIATTR_MAX_THREADS
	.align		4
.L_2869:
        /*0094*/ 	.byte	0x04, 0x05
        /*0096*/ 	.short	(.L_2871 - .L_2870)
.L_2870:
        /*0098*/ 	.word	0x00000080
        /*009c*/ 	.word	0x00000001
        /*00a0*/ 	.word	0x00000001


	//----- nvinfo : EIATTR_CRS_STACK_SIZE
	.align		4
.L_2871:
        /*00a4*/ 	.byte	0x04, 0x1e
        /*00a6*/ 	.short	(.L_2873 - .L_2872)
.L_2872:
        /*00a8*/ 	.word	0x00000000


	//----- nvinfo : EIATTR_CBANK_PARAM_SIZE
	.align		4
.L_2873:
        /*00ac*/ 	.byte	0x03, 0x19
        /*00ae*/ 	.short	0x0024


	//----- nvinfo : EIATTR_PARAM_CBANK
	.align		4
        /*00b0*/ 	.byte	0x04, 0x0a
        /*00b2*/ 	.short	(.L_2875 - .L_2874)
	.align		4
.L_2874:
        /*00b4*/ 	.word	index@(.nv.constant0._ZN2at6native27unrolled_elementwise_kernelIZZZNS0_28sigmoid_backward_kernel_cudaERNS_18TensorIteratorBaseEENKUlvE0_clEvENKUlvE0_clEvEUlffE_St5arrayIPcLm3EELi4E23TrivialOffsetCalculatorILi2EjESA_ILi1EjENS0_6memory15LoadWithoutCastENSD_16StoreWithoutCastEEEviT_T0_T2_T3_T4_T5_)
        /*00b8*/ 	.short	0x0380
        /*00ba*/ 	.short	0x0024


	//----- nvinfo : EIATTR_SW_WAR
	.align		4
.L_2875:
        /*00bc*/ 	.byte	0x04, 0x36
        /*00be*/ 	.short	(.L_2877 - .L_2876)
.L_2876:
        /*00c0*/ 	.word	0x00000008
.L_2877:


//--------------------- .nv.info._ZN2at6native29vectorized_elementwise_kernelILi2EZZZNS0_28sigmoid_backward_kernel_cudaERNS_18TensorIteratorBaseEENKUlvE0_clEvENKUlvE0_clEvEUlffE_St5arrayIPcLm3EEEEviT0_T1_ --------------------------
	.section	.nv.info._ZN2at6native29vectorized_elementwise_kernelILi2EZZZNS0_28sigmoid_backward_kernel_cudaERNS_18TensorIteratorBaseEENKUlvE0_clEvENKUlvE0_clEvEUlffE_St5arrayIPcLm3EEEEviT0_T1_,"",@"SHT_CUDA_INFO"
	.sectionflags	@""
	.align	4


	//----- nvinfo : EIATTR_CUDA_API_VERSION
	.align		4
        /*0000*/ 	.byte	0x04, 0x37
        /*0002*/ 	.short	(.L_2879 - .L_2878)
.L_2878:
        /*0004*/ 	.word	0x00000082


	//----- nvinfo : EIATTR_KPARAM_INFO
	.align		4
.L_2879:
        /*0008*/ 	.byte	0x04, 0x17
        /*000a*/ 	.short	(.L_2881 - .L_2880)
.L_2880:
        /*000c*/ 	.word	0x00000000
        /*0010*/ 	.short	0x0002
        /*0012*/ 	.short	0x0008
        /*0014*/ 	.byte	0x00, 0xf0, 0x61, 0x00


	//----- nvinfo : EIATTR_KPARAM_INFO
	.align		4
.L_2881:
        /*0018*/ 	.byte	0x04, 0x17
        /*001a*/ 	.short	(.L_2883 - .L_2882)
.L_2882:
        /*001c*/ 	.word	0x00000000
        /*0020*/ 	.short	0x0001
        /*0022*/ 	.short	0x0004
        /*0024*/ 	.byte	0x00, 0xf0, 0x05, 0x00


	//----- nvinfo : EIATTR_KPARAM_INFO
	.align		4
.L_2883:
        /*0028*/ 	.byte	0x04, 0x17
        /*002a*/ 	.short	(.L_2885 - .L_2884)
.L_2884:
        /*002c*/ 	.word	0x00000000
        /*0030*/ 	.short	0x0000
        /*0032*/ 	.short	0x0000
        /*0034*/ 	.byte	0x00, 0xf0, 0x11, 0x00


	//----- nvinfo : EIATTR_SPARSE_MMA_MASK
	.align		4
.L_2885:
        /*0038*/ 	.byte	0x03, 0x50
        /*003a*/ 	.short	0x0000


	//----- nvinfo : EIATTR_MAXREG_COUNT
	.align		4
        /*003c*/ 	.byte	0x03, 0x1b
        /*003e*/ 	.short	0x00ff


	//----- nvinfo : EIATTR_MERCURY_ISA_VERSION
	.align		4
        /*0040*/ 	.byte	0x03, 0x5f
        /*0042*/ 	.short	0x0101


	//----- nvinfo : EIATTR_VRC_CTA_INIT_COUNT
	.align		4
        /*0044*/ 	.byte	0x02, 0x4a
	.zero		1
	.zero		1


	//----- nvinfo : EIATTR_EXIT_INSTR_OFFSETS
	.align		4
        /*0048*/ 	.byte	0x04, 0x1c
        /*004a*/ 	.short	(.L_2887 - .L_2886)


	//   ....[0]....
.L_2886:
        /*004c*/ 	.word	0x00000ac0


	//   ....[1]....
        /*0050*/ 	.word	0x00000b10


	//   ....[2]....
        /*0054*/ 	.word	0x00000e00


	//----- nvinfo : EIATTR_MAX_THREADS
	.align		4
.L_2887:
        /*0058*/ 	.byte	0x04, 0x05
        /*005a*/ 	.short	(.L_2889 - .L_2888)
.L_2888:
        /*005c*/ 	.word	0x00000080
        /*0060*/ 	.word	0x00000001
        /*0064*/ 	.word	0x00000001


	//----- nvinfo : EIATTR_CRS_STACK_SIZE
	.align		4
.L_2889:
        /*0068*/ 	.byte	0x04, 0x1e
        /*006a*/ 	.short	(.L_2891 - .L_2890)
.L_2890:
        /*006c*/ 	.word	0x00000000


	//----- nvinfo : EIATTR_CBANK_PARAM_SIZE
	.align		4
.L_2891:
        /*0070*/ 	.byte	0x03, 0x19
        /*0072*/ 	.short	0x0020


	//----- nvinfo : EIATTR_PARAM_CBANK
	.align		4
        /*0074*/ 	.byte	0x04, 0x0a
        /*0076*/ 	.short	(.L_2893 - .L_2892)
	.align		4
.L_2892:
        /*0078*/ 	.word	index@(.nv.constant0._ZN2at6native29vectorized_elementwise_kernelILi2EZZZNS0_28sigmoid_backward_kernel_cudaERNS_18TensorIteratorBaseEENKUlvE0_clEvENKUlvE0_clEvEUlffE_St5arrayIPcLm3EEEEviT0_T1_)
        /*007c*/ 	.short	0x0380
        /*007e*/ 	.short	0x0020


	//----- nvinfo : EIATTR_SW_WAR
	.align		4
.L_2893:
        /*0080*/ 	.byte	0x04, 0x36
        /*0082*/ 	.short	(.L_2895 - .L_2894)
.L_2894:
        /*0084*/ 	.word	0x00000008
.L_2895:


//--------------------- .nv.info._ZN2at6native29vectorized_elementwise_kernelILi4EZZZNS0_28sigmoid_backward_kernel_cudaERNS_18TensorIteratorBaseEENKUlvE0_clEvENKUlvE0_clEvEUlffE_St5arrayIPcLm3EEEEviT0_T1_ --------------------------
	.section	.nv.info._ZN2at6native29vectorized_elementwise_kernelILi4EZZZNS0_28sigmoid_backward_kernel_cudaERNS_18TensorIteratorBaseEENKUlvE0_clEvENKUlvE0_clEvEUlffE_St5arrayIPcLm3EEEEviT0_T1_,"",@"SHT_CUDA_INFO"
	.sectionflags	@""
	.align	4


	//----- nvinfo : EIATTR_CUDA_API_VERSION
	.align		4
        /*0000*/ 	.byte	0x04, 0x37
        /*0002*/ 	.short	(.L_2897 - .L_2896)
.L_2896:
        /*0004*/ 	.word	0x00000082


	//----- nvinfo : EIATTR_KPARAM_INFO
	.align		4
.L_2897:
        /*0008*/ 	.byte	0x04, 0x17
        /*000a*/ 	.short	(.L_2899 - .L_2898)
.L_2898:
        /*000c*/ 	.word	0x00000000
        /*0010*/ 	.short	0x0002
        /*0012*/ 	.short	0x0008
        /*0014*/ 	.byte	0x00, 0xf0, 0x61, 0x00


	//----- nvinfo : EIATTR_KPARAM_INFO
	.align		4
.L_2899:
        /*0018*/ 	.byte	0x04, 0x17
        /*001a*/ 	.short	(.L_2901 - .L_2900)
.L_2900:
        /*001c*/ 	.word	0x00000000
        /*0020*/ 	.short	0x0001
        /*0022*/ 	.short	0x0004
        /*0024*/ 	.byte	0x00, 0xf0, 0x05, 0x00


	//----- nvinfo : EIATTR_KPARAM_INFO
	.align		4
.L_2901:
        /*0028*/ 	.byte	0x04, 0x17
        /*002a*/ 	.short	(.L_2903 - .L_2902)
.L_2902:
        /*002c*/ 	.word	0x00000000
        /*0030*/ 	.short	0x0000
        /*0032*/ 	.short	0x0000
        /*0034*/ 	.byte	0x00, 0xf0, 0x11, 0x00


	//----- nvinfo : EIATTR_SPARSE_MMA_MASK
	.align		4
.L_2903:
        /*0038*/ 	.byte	0x03, 0x50
        /*003a*/ 	.short	0x0000


	//----- nvinfo : EIATTR_MAXREG_COUNT
	.align		4
        /*003c*/ 	.byte	0x03, 0x1b
        /*003e*/ 	.short	0x00ff


	//----- nvinfo : EIATTR_MERCURY_ISA_VERSION
	.align		4
        /*0040*/ 	.byte	0x03, 0x5f
        /*0042*/ 	.short	0x0101


	//----- nvinfo : EIATTR_VRC_CTA_INIT_COUNT
	.align		4
        /*0044*/ 	.byte	0x02, 0x4a
	.zero		1
	.zero		1


	//----- nvinfo : EIATTR_EXIT_INSTR_OFFSETS
	.align		4
        /*0048*/ 	.byte	0x04, 0x1c
        /*004a*/ 	.short	(.L_2905 - .L_2904)


	//   ....[0]....
.L_2904:
        /*004c*/ 	.word	0x00000ac0


	//   ....[1]....
        /*0050*/ 	.word	0x00000b10


	//   ....[2]....
        /*0054*/ 	.word	0x00000da0


	//----- nvinfo : EIATTR_MAX_THREADS
	.align		4
.L_2905:
        /*0058*/ 	.byte	0x04, 0x05
        /*005a*/ 	.short	(.L_2907 - .L_2906)
.L_2906:
        /*005c*/ 	.word	0x00000080
        /*0060*/ 	.word	0x00000001
        /*0064*/ 	.word	0x00000001


	//----- nvinfo : EIATTR_CRS_STACK_SIZE
	.align		4
.L_2907:
        /*0068*/ 	.byte	0x04, 0x1e
        /*006a*/ 	.short	(.L_2909 - .L_2908)
.L_2908:
        /*006c*/ 	.word	0x00000000


	//----- nvinfo : EIATTR_CBANK_PARAM_SIZE
	.align		4
.L_2909:
        /*0070*/ 	.byte	0x03, 0x19
        /*0072*/ 	.short	0x0020


	//----- nvinfo : EIATTR_PARAM_CBANK
	.align		4
        /*0074*/ 	.byte	0x04, 0x0a
        /*0076*/ 	.short	(.L_2911 - .L_2910)
	.align		4
.L_2910:
        /*0078*/ 	.word	index@(.nv.constant0._ZN2at6native29vectorized_elementwise_kernelILi4EZZZNS0_28sigmoid_backward_kernel_cudaERNS_18TensorIteratorBaseEENKUlvE0_clEvENKUlvE0_clEvEUlffE_St5arrayIPcLm3EEEEviT0_T1_)
        /*007c*/ 	.short	0x0380
        /*007e*/ 	.short	0x0020


	//----- nvinfo : EIATTR_SW_WAR
	.align		4
.L_2911:
        /*0080*/ 	.byte	0x04, 0x36
        /*0082*/ 	.short	(.L_2913 - .L_2912)
.L_2912:
        /*0084*/ 	.word	0x00000008
.L_2913:


//--------------------- .nv.info._ZN2at6native29vectorized_elementwise_kernelILi8EZZZNS0_28sigmoid_backward_kernel_cudaERNS_18TensorIteratorBaseEENKUlvE0_clEvENKUlvE0_clEvEUlffE_St5arrayIPcLm3EEEEviT0_T1_ --------------------------
	.section	.nv.info._ZN2at6native29vectorized_elementwise_kernelILi8EZZZNS0_28sigmoid_backward_kernel_cudaERNS_18TensorIteratorBaseEENKUlvE0_clEvENKUlvE0_clEvEUlffE_St5arrayIPcLm3EEEEviT0_T1_,"",@"SHT_CUDA_INFO"
	.sectionflags	@""
	.align	4


	//----- nvinfo : EIATTR_CUDA_API_VERSION
	.align		4
        /*0000*/ 	.byte	0x04, 0x37
        /*0002*/ 	.short	(.L_2915 - .L_2914)
.L_2914:
        /*0004*/ 	.word	0x00000082


	//----- nvinfo : EIATTR_KPARAM_INFO
	.align		4
.L_2915:
        /*0008*/ 	.byte	0x04, 0x17
        /*000a*/ 	.short	(.L_2917 - .L_2916)
.L_2916:
        /*000c*/ 	.word	0x00000000
        /*0010*/ 	.short	0x0002
        /*0012*/ 	.short	0x0008
        /*0014*/ 	.byte	0x00, 0xf0, 0x61, 0x00


	//----- nvinfo : EIATTR_KPARAM_INFO
	.align		4
.L_2917:
        /*0018*/ 	.byte	0x04, 0x17
        /*001a*/ 	.short	(.L_2919 - .L_2918)
.L_2918:
        /*001c*/ 	.word	0x00000000
        /*0020*/ 	.short	0x0001
        /*0022*/ 	.short	0x0004
        /*0024*/ 	.byte	0x00, 0xf0, 0x05, 0x00


	//----- nvinfo : EIATTR_KPARAM_INFO
	.align		4
.L_2919:
        /*0028*/ 	.byte	0x04, 0x17
        /*002a*/ 	.short	(.L_2921 - .L_2920)
.L_2920:
        /*002c*/ 	.word	0x00000000
        /*0030*/ 	.short	0x0000
        /*0032*/ 	.short	0x0000
        /*0034*/ 	.byte	0x00, 0xf0, 0x11, 0x00


	//----- nvinfo : EIATTR_SPARSE_MMA_MASK
	.align		4
.L_2921:
        /*0038*/ 	.byte	0x03, 0x50
        /*003a*/ 	.short	0x0000


	//----- nvinfo : EIATTR_MAXREG_COUNT
	.align		4
        /*003c*/ 	.byte	0x03, 0x1b
        /*003e*/ 	.short	0x00ff


	//----- nvinfo : EIATTR_MERCURY_ISA_VERSION
	.align		4
        /*0040*/ 	.byte	0x03, 0x5f
        /*0042*/ 	.short	0x0101


	//----- nvinfo : EIATTR_VRC_CTA_INIT_COUNT
	.align		4
        /*0044*/ 	.byte	0x02, 0x4a
	.zero		1
	.zero		1


	//----- nvinfo : EIATTR_EXIT_INSTR_OFFSETS
	.align		4
        /*0048*/ 	.byte	0x04, 0x1c
        /*004a*/ 	.short	(.L_2923 - .L_2922)


	//   ....[0]....
.L_2922:
        /*004c*/ 	.word	0x00000ac0


	//   ....[1]....
        /*0050*/ 	.word	0x00000b10


	//   ....[2]....
        /*0054*/ 	.word	0x00000d70


	//----- nvinfo : EIATTR_MAX_THREADS
	.align		4
.L_2923:
        /*0058*/ 	.byte	0x04, 0x05
        /*005a*/ 	.short	(.L_2925 - .L_2924)
.L_2924:
        /*005c*/ 	.word	0x00000080
        /*0060*/ 	.word	0x00000001
        /*0064*/ 	.word	0x00000001


	//----- nvinfo : EIATTR_CRS_STACK_SIZE
	.align		4
.L_2925:
        /*0068*/ 	.byte	0x04, 0x1e
        /*006a*/ 	.short	(.L_2927 - .L_2926)
.L_2926:
        /*006c*/ 	.word	0x00000000


	//----- nvinfo : EIATTR_CBANK_PARAM_SIZE
	.align		4
.L_2927:
        /*0070*/ 	.byte	0x03, 0x19
        /*0072*/ 	.short	0x0020


	//----- nvinfo : EIATTR_PARAM_CBANK
	.align		4
        /*0074*/ 	.byte	0x04, 0x0a
        /*0076*/ 	.short	(.L_2929 - .L_2928)
	.align		4
.L_2928:
        /*0078*/ 	.word	index@(.nv.constant0._ZN2at6native29vectorized_elementwise_kernelILi8EZZZNS0_28sigmoid_backward_kernel_cudaERNS_18TensorIteratorBaseEENKUlvE0_clEvENKUlvE0_clEvEUlffE_St5arrayIPcLm3EEEEviT0_T1_)
        /*007c*/ 	.short	0x0380
        /*007e*/ 	.short	0x0020


	//----- nvinfo : EIATTR_SW_WAR
	.align		4
.L_2929:
        /*0080*/ 	.byte	0x04, 0x36
        /*0082*/ 	.short	(.L_2931 - .L_2930)
.L_2930:
        /*0084*/ 	.word	0x00000008
.L_2931:


//--------------------- .nv.info._ZN2at6native18elementwise_kernelILi128ELi4EZNS0_15gpu_kernel_implIZZZNS0_28sigmoid_backward_kernel_cudaERNS_18TensorIteratorBaseEENKUlvE0_clEvENKUlvE_clEvEUlddE_EEvS4_RKT_EUliE_EEviT1_ --------------------------
	.section	.nv.info._ZN2at6native18elementwise_kernelILi128ELi4EZNS0_15gpu_kernel_implIZZZNS0_28sigmoid_backward_kernel_cudaERNS_18TensorIteratorBaseEENKUlvE0_clEvENKUlvE_clEvEUlddE_EEvS4_RKT_EUliE_EEviT1_,"",@"SHT_CUDA_INFO"
	.sectionflags	@""
	.align	4


	//----- nvinfo : EIATTR_CUDA_API_VERSION
	.align		4
        /*0000*/ 	.byte	0x04, 0x37
        /*0002*/ 	.short	(.L_2933 - .L_2932)
.L_2932:
        /*0004*/ 	.word	0x00000082


	//----- nvinfo : EIATTR_KPARAM_INFO
	.align		4
.L_2933:
        /*0008*/ 	.byte	0x04, 0x17
        /*000a*/ 	.short	(.L_2935 - .L_2934)
.L_2934:
        /*000c*/ 	.word	0x00000000
        /*0010*/ 	.short	0x0001
        /*0012*/ 	.short	0x0008
        /*0014*/ 	.byte	0x00, 0xf0, 0x21, 0x0a


	//----- nvinfo : EIATTR_KPARAM_INFO
	.align		4
.L_2935:
        /*0018*/ 	.byte	0x04, 0x17
        /*001a*/ 	.short	(.L_2937 - .L_2936)
.L_2936:
        /*001c*/ 	.word	0x00000000
        /*0020*/ 	.short	0x0000
        /*0022*/ 	.short	0x0000
        /*0024*/ 	.byte	0x00, 0xf0, 0x11, 0x00


	//----- nvinfo : EIATTR_SPARSE_MMA_MASK
	.align		4
.L_2937:
        /*0028*/ 	.byte	0x03, 0x50
        /*002a*/ 	.short	0x0000


	//----- nvinfo : EIATTR_MAXREG_COUNT
	.align		4
        /*002c*/ 	.byte	0x03, 0x1b
        /*002e*/ 	.short	0x0080


	//----- nvinfo : EIATTR_EXTERNS
	.align		4
        /*0030*/ 	.byte	0x04, 0x0f
        /*0032*/ 	.short	(.L_2939 - .L_2938)


	//   ....[0]....
	.align		4
.L_2938:
        /*0034*/ 	.word	index@(__assertfail)


	//----- nvinfo : EIATTR_MERCURY_ISA_VERSION
	.align		4
.L_2939:
        /*0038*/ 	.byte	0x03, 0x5f
        /*003a*/ 	.short	0x0101


	//----- nvinfo : EIATTR_VRC_CTA_INIT_COUNT
	.align		4
        /*003c*/ 	.byte	0x02, 0x4a
	.zero		1
	.zero		1


	//----- nvinfo : EIATTR_SYSCALL_OFFSETS
	.align		4
        /*0040*/ 	.byte	0x04, 0x46
        /*0042*/ 	.short	(.L_2941 - .L_2940)


	//   ....[0]....
.L_2940:
        /*0044*/ 	.word	0x000024c0


	//   ....[1]....
        /*0048*/ 	.word	0x000033a0


	//   ....[2]....
        /*004c*/ 	.word	0x00004450


	//   ....[3]....
        /*0050*/ 	.word	0x00006ad0


	//   ....[4]....
        /*0054*/ 	.word	0x000079b0


	//   ....[5]....
        /*0058*/ 	.word	0x000087e0


	//   ....[6]....
        /*005c*/ 	.word	0x0000b010


	//   ....[7]....
        /*0060*/ 	.word	0x0000bef0


	//   ....[8]....
        /*0064*/ 	.word	0x0000cd20


	//   ....[9]....
        /*0068*/ 	.word	0x0000f570


	//   ....[10]....
        /*006c*/ 	.word	0x00010450


	//   ....[11]....
        /*0070*/ 	.word	0x00011250


	//----- nvinfo : EIATTR_EXIT_INSTR_OFFSETS
	.align		4
.L_2941:
        /*0074*/ 	.byte	0x04, 0x1c
        /*0076*/ 	.short	(.L_2943 - .L_2942)


	//   ....[0]....
.L_2942:
        /*0078*/ 	.word	0x0000d0c0


	//   ....[1]....
        /*007c*/ 	.word	0x000105e0


	//   ....[2]....
        /*0080*/ 	.word	0x00010620


	//   ....[3]....
        /*0084*/ 	.word	0x000106b0


	//   ....[4]....
        /*0088*/ 	.word	0x000106e0


	//   ....[5]....
        /*008c*/ 	.word	0x00010710


	//   ....[6]....
        /*0090*/ 	.word	0x000107e0


	//   ....[7]....
        /*0094*/ 	.word	0x00010860


	//   ....[8]....
        /*0098*/ 	.word	0x00010940


	//   ....[9]....
        /*009c*/ 	.word	0x000109d0


	//   ....[10]....
        /*00a0*/ 	.word	0x000109f0


	//   ....[11]....
        /*00a4*/ 	.word	0x00010ac0


	//   ....[12]....
        /*00a8*/ 	.word	0x00010c70


	//   ....[13]....
        /*00ac*/ 	.word	0x00010e20


	//   ....[14]....
        /*00b0*/ 	.word	0x00010fc0


	//   ....[15]....
        /*00b4*/ 	.word	0x00010ff0


	//   ....[16]....
        /*00b8*/ 	.word	0x00011020


	//   ....[17]....
        /*00bc*/ 	.word	0x000110c0


	//   ....[18]....
        /*00c0*/ 	.word	0x000110f0


	//   ....[19]....
        /*00c4*/ 	.word	0x00011260


	//   ....[20]....
        /*00c8*/ 	.word	0x000113b0


	//   ....[21]....
        /*00cc*/ 	.word	0x00011530


	//   ....[22]....
        /*00d0*/ 	.word	0x000115b0


	//----- nvinfo : EIATTR_MAX_THREADS
	.align		4
.L_2943:
        /*00d4*/ 	.byte	0x04, 0x05
        /*00d6*/ 	.short	(.L_2945 - .L_2944)
.L_2944:
        /*00d8*/ 	.word	0x00000080
        /*00dc*/ 	.word	0x00000001
        /*00e0*/ 	.word	0x00000001


	//----- nvinfo : EIATTR_CRS_STACK_SIZE
	.align		4
.L_2945:
        /*00e4*/ 	.byte	0x04, 0x1e
        /*00e6*/ 	.short	(.L_2947 - .L_2946)
.L_2946:
        /*00e8*/ 	.word	0x00000000


	//----- nvinfo : EIATTR_CBANK_PARAM_SIZE
	.align		4
.L_2947:
        /*00ec*/ 	.byte	0x03, 0x19
        /*00ee*/ 	.short	0x0290


	//----- nvinfo : EIATTR_PARAM_CBANK
	.align		4
        /*00f0*/ 	.byte	0x04, 0x0a
        /*00f2*/ 	.short	(.L_2949 - .L_2948)
	.align		4
.L_2948:
        /*00f4*/ 	.word	index@(.nv.constant0._ZN2at6native18elementwise_kernelILi128ELi4EZNS0_15gpu_kernel_implIZZZNS0_28sigmoid_backward_kernel_cudaERNS_18TensorIteratorBaseEENKUlvE0_clEvENKUlvE_clEvEUlddE_EEvS4_RKT_EUliE_EEviT1_)
        /*00f8*/ 	.short	0x0380
        /*00fa*/ 	.short	0x0290


	//----- nvinfo : EIATTR_SW_WAR
	.align		4
.L_2949:
        /*00fc*/ 	.byte	0x04, 0x36
        /*00fe*/ 	.short	(.L_2951 - .L_2950)
.L_2950:
        /*0100*/ 	.word	0x00000008
.L_2951:


//--------------------- .nv.info._ZN2at6native27unrolled_elementwise_kernelIZZZNS0_28sigmoid_backward_kernel_cudaERNS_18TensorIteratorBaseEENKUlvE0_clEvENKUlvE_clEvEUlddE_St5arrayIPcLm3EELi4E23TrivialOffsetCalculatorILi2EjESA_ILi1EjENS0_6memory12LoadWithCastILi2EEENSD_13StoreWithCastILi1EEEEEviT_T0_T2_T3_T4_T5_ --------------------------
	.section	.nv.info._ZN2at6native27unrolled_elementwise_kernelIZZZNS0_28sigmoid_backward_kernel_cudaERNS_18TensorIteratorBaseEENKUlvE0_clEvENKUlvE_clEvEUlddE_St5arrayIPcLm3EELi4E23TrivialOffsetCalculatorILi2EjESA_ILi1EjENS0_6memory12LoadWithCastILi2EEENSD_13StoreWithCastILi1EEEEEviT_T0_T2_T3_T4_T5_,"",@"SHT_CUDA_INFO"
	.sectionflags	@""
	.align	4


	//----- nvinfo : EIATTR_CUDA_API_VERSION
	.align		4
        /*0000*/ 	.byte	0x04, 0x37
        /*0002*/ 	.short	(.L_2953 - .L_2952)
.L_2952:
        /*0004*/ 	.word	0x00000082


	//----- nvinfo : EIATTR_KPARAM_INFO
	.align		4
.L_2953:
        /*0008*/ 	.byte	0x04, 0x17
        /*000a*/ 	.short	(.L_2955 - .L_2954)
.L_2954:
        /*000c*/ 	.word	0x00000000
        /*0010*/ 	.short	0x0006
        /*0012*/ 	.short	0x0030
        /*0014*/ 	.byte	0x00, 0xf0, 0x21, 0x00


	//----- nvinfo : EIATTR_KPARAM_INFO
	.align		4
.L_2955:
        /*0018*/ 	.byte	0x04, 0x17
        /*001a*/ 	.short	(.L_2957 - .L_2956)
.L_2956:
        /*001c*/ 	.word	0x00000000
        /*0020*/ 	.short	0x0005
        /*0022*/ 	.short	0x0024
        /*0024*/ 	.byte	0x00, 0xf0, 0x31, 0x00


	//----- nvinfo : EIATTR_KPARAM_INFO
	.align		4
.L_2957:
        /*0028*/ 	.byte	0x04, 0x17
        /*002a*/ 	.short	(.L_2959 - .L_2958)
.L_2958:
        /*002c*/ 	.word	0x00000000
        /*0030*/ 	.short	0x0004
        /*0032*/ 	.short	0x0021
        /*0034*/ 	.byte	0x00, 0xf0, 0x05, 0x00


	//----- nvinfo : EIATTR_KPARAM_INFO
	.align		4
.L_2959:
        /*0038*/ 	.byte	0x04, 0x17
        /*003a*/ 	.short	(.L_2961 - .L_2960)
.L_2960:
        /*003c*/ 	.word	0x00000000
        /*0040*/ 	.short	0x0003
        /*0042*/ 	.short	0x0020
        /*0044*/ 	.byte	0x00, 0xf0, 0x05, 0x00


	//----- nvinfo : EIATTR_KPARAM_INFO
	.align		4
.L_2961:
        /*0048*/ 	.byte	0x04, 0x17
        /*004a*/ 	.short	(.L_2963 - .L_2962)
.L_2962:
        /*004c*/ 	.word	0x00000000
        /*0050*/ 	.short	0x0002
        /*0052*/ 	.short	0x0008
        /*0054*/ 	.byte	0x00, 0xf0, 0x61, 0x00


	//----- nvinfo : EIATTR_KPARAM_INFO
	.align		4
.L_2963:
        /*0058*/ 	.byte	0x04, 0x17
        /*005a*/ 	.short	(.L_2965 - .L_2964)
.L_2964:
        /*005c*/ 	.word	0x00000000
        /*0060*/ 	.short	0x0001
        /*0062*/ 	.short	0x0004
        /*0064*/ 	.byte	0x00, 0xf0, 0x05, 0x00


	//----- nvinfo : EIATTR_KPARAM_INFO
	.align		4
.L_2965:
        /*0068*/ 	.byte	0x04, 0x17
        /*006a*/ 	.short	(.L_2967 - .L_2966)
.L_2966:
        /*006c*/ 	.word	0x00000000
        /*0070*/ 	.short	0x0000
        /*0072*/ 	.short	0x0000
        /*0074*/ 	.byte	0x00, 0xf0, 0x11, 0x00


	//----- nvinfo : EIATTR_SPARSE_MMA_MASK
	.align		4
.L_2967:
        /*0078*/ 	.byte	0x03, 0x50
        /*007a*/ 	.short	0x0000


	//----- nvinfo : EIATTR_MAXREG_COUNT
	.align		4
        /*007c*/ 	.byte	0x03, 0x1b
        /*007e*/ 	.short	0x00ff


	//----- nvinfo : EIATTR_EXTERNS
	.align		4
        /*0080*/ 	.byte	0x04, 0x0f
        /*0082*/ 	.short	(.L_2969 - .L_2968)


	//   ....[0]....
	.align		4
.L_2968:
        /*0084*/ 	.word	index@(__assertfail)


	//----- nvinfo : EIATTR_MERCURY_ISA_VERSION
	.align		4
.L_2969:
        /*0088*/ 	.byte	0x03, 0x5f
        /*008a*/ 	.short	0x0101


	//----- nvinfo : EIATTR_VRC_CTA_INIT_COUNT
	.align		4
        /*008c*/ 	.byte	0x02, 0x4a
	.zero		1
	.zero		1


	//----- nvinfo : EIATTR_SYSCALL_OFFSETS
	.align		4
        /*0090*/ 	.byte	0x04, 0x46
        /*0092*/ 	.short	(.L_2971 - .L_2970)


	//   ....[0]....
.L_2970:
        /*0094*/ 	.word	0x00000eb0


	//   ....[1]....
        /*0098*/ 	.word	0x00001dc0


	//   ....[2]....
        /*009c*/ 	.word	0x00002e10


	//   ....[3]....
        /*00a0*/ 	.word	0x00003d20


	//   ....[4]....
        /*00a4*/ 	.word	0x00004cb0


	//   ....[5]....
        /*00a8*/ 	.word	0x00005bc0


	//   ....[6]....
        /*00ac*/ 	.word	0x00006b50


	//   ....[7]....
        /*00b0*/ 	.word	0x00007a30


	//   ....[8]....
        /*00b4*/ 	.word	0x00008b20


	//   ....[9]....
        /*00b8*/ 	.word	0x00009ab0


	//   ....[10]....
        /*00bc*/ 	.word	0x0000ac10


	//   ....[11]....
        /*00c0*/ 	.word	0x0000bd50


	//----- nvinfo : EIATTR_EXIT_INSTR_OFFSETS
	.align		4
.L_2971:
        /*00c4*/ 	.byte	0x04, 0x1c
        /*00c6*/ 	.short	(.L_2973 - .L_2972)


	//   ....[0]....
.L_2972:
        /*00c8*/ 	.word	0x0000afa0


	//   ....[1]....
        /*00cc*/ 	.word	0x0000b0e0


	//   ....[2]....
        /*00d0*/ 	.word	0x0000b120


	//   ....[3]....
        /*00d4*/ 	.word	0x0000b1b0


	//   ....[4]....
        /*00d8*/ 	.word	0x0000b1e0


	//   ....[5]....
        /*00dc*/ 	.word	0x0000b210


	//   ....[6]....
        /*00e0*/ 	.word	0x0000b2e0


	//   ....[7]....
        /*00e4*/ 	.word	0x0000b360


	//   ....[8]....
        /*00e8*/ 	.word	0x0000b440


	//   ....[9]....
        /*00ec*/ 	.word	0x0000b4d0


	//   ....[10]....
        /*00f0*/ 	.word	0x0000b4f0


	//   ....[11]....
        /*00f4*/ 	.word	0x0000b5c0


	//   ....[12]....
        /*00f8*/ 	.word	0x0000b770


	//   ....[13]....
        /*00fc*/ 	.word	0x0000b920


	//   ....[14]....
        /*0100*/ 	.word	0x0000bac0


	//   ....[15]....
        /*0104*/ 	.word	0x0000baf0


	//   ....[16]....
        /*0108*/ 	.word	0x0000bb20


	//   ....[17]....
        /*010c*/ 	.word	0x0000bbc0


	//   ....[18]....
        /*0110*/ 	.word	0x0000bbf0


	//   ....[19]....
        /*0114*/ 	.word	0x0000bd60


	//   ....[20]....
        /*0118*/ 	.word	0x0000beb0


	//   ....[21]....
        /*011c*/ 	.word	0x0000c030


	//   ....[22]....
        /*0120*/ 	.word	0x0000c0b0


	//----- nvinfo : EIATTR_MAX_THREADS
	.align		4
.L_2973:
        /*0124*/ 	.byte	0x04, 0x05
        /*0126*/ 	.short	(.L_2975 - .L_2974)
.L_2974:
        /*0128*/ 	.word	0x00000080
        /*012c*/ 	.word	0x00000001
        /*0130*/ 	.word	0x00000001


	//----- nvinfo : EIATTR_CRS_STACK_SIZE
	.align		4
.L_2975:
        /*0134*/ 	.byte	0x04, 0x1e
        /*0136*/ 	.short	(.L_2977 - .L_2976)
.L_2976:
        /*0138*/ 	.word	0x00000000


	//----- nvinfo : EIATTR_CBANK_PARAM_SIZE
	.align		4
.L_2977:
        /*013c*/ 	.byte	0x03, 0x19
        /*013e*/ 	.short	0x0038


	//----- nvinfo : EIATTR_PARAM_CBANK
	.align		4
        /*0140*/ 	.byte	0x04, 0x0a
        /*0142*/ 	.short	(.L_2979 - .L_2978)
	.align		4
.L_2978:
        /*0144*/ 	.word	index@(.nv.constant0._ZN2at6native27unrolled_elementwise_kernelIZZZNS0_28sigmoid_backward_kernel_cudaERNS_18TensorIteratorBaseEENKUlvE0_clEvENKUlvE_clEvEUlddE_St5arrayIPcLm3EELi4E23TrivialOffsetCalculatorILi2EjESA_ILi1EjENS0_6memory12LoadWithCastILi2EEENSD_13StoreWithCastILi1EEEEEviT_T0_T2_T3_T4_T5_)
        /*0148*/ 	.short	0x0380
        /*014a*/ 	.short	0x0038


	//----- nvinfo : EIATTR_SW_WAR
	.align		4
.L_2979:
        /*014c*/ 	.byte	0x04, 0x36
        /*014e*/ 	.short	(.L_2981 - .L_2980)
.L_2980:
        /*0150*/ 	.word	0x00000008
.L_2981:


//--------------------- .nv.info._ZN2at6native18elementwise_kernelILi128ELi2EZNS0_22gpu_kernel_impl_nocastIZZZNS0_28sigmoid_backward_kernel_cudaERNS_18TensorIteratorBaseEENKUlvE0_clEvENKUlvE_clEvEUlddE_EEvS4_RKT_EUliE_EEviT1_ --------------------------
	.section	.nv.info._ZN2at6native18elementwise_kernelILi128ELi2EZNS0_22gpu_kernel_impl_nocastIZZZNS0_28sigmoid_backward_kernel_cudaERNS_18TensorIteratorBaseEENKUlvE0_clEvENKUlvE_clEvEUlddE_EEvS4_RKT_EUliE_EEviT1_,"",@"SHT_CUDA_INFO"
	.sectionflags	@""
	.align	4


	//----- nvinfo : EIATTR_CUDA_API_VERSION
	.align		4
        /*0000*/ 	.byte	0x04, 0x37
        /*0002*/ 	.short	(.L_2983 - .L_2982)
.L_2982:
        /*0004*/ 	.word	0x00000082


	//----- nvinfo : EIATTR_KPARAM_INFO
	.align		4
.L_2983:
        /*0008*/ 	.byte	0x04, 0x17
        /*000a*/ 	.short	(.L_2985 - .L_2984)
.L_2984:
        /*000c*/ 	.word	0x00000000
        /*0010*/ 	.short	0x0001
        /*0012*/ 	.short	0x0008
        /*0014*/ 	.byte	0x00, 0xf0, 0x21, 0x0a


	//----- nvinfo : EIATTR_KPARAM_INFO
	.align		4
.L_2985:
        /*0018*/ 	.byte	0x04, 0x17
        /*001a*/ 	.short	(.L_2987 - .L_2986)
.L_2986:
        /*001c*/ 	.word	0x00000000
        /*0020*/ 	.short	0x0000
        /*0022*/ 	.short	0x0000
        /*0024*/ 	.byte	0x00, 0xf0, 0x11, 0x00


	//----- nvinfo : EIATTR_SPARSE_MMA_MASK
	.align		4
.L_2987:
        /*0028*/ 	.byte	0x03, 0x50
        /*002a*/ 	.short	0x0000


	//----- nvinfo : EIATTR_MAXREG_COUNT
	.align		4
        /*002c*/ 	.byte	0x03, 0x1b
        /*002e*/ 	.short	0x0080


	//----- nvinfo : EIATTR_MERCURY_ISA_VERSION
	.align		4
        /*0030*/ 	.byte	0x03, 0x5f
        /*0032*/ 	.short	0x0101


	//----- nvinfo : EIATTR_VRC_CTA_INIT_COUNT
	.align		4
        /*0034*/ 	.byte	0x02, 0x4a
	.zero		1
	.zero		1


	//----- nvinfo : EIATTR_EXIT_INSTR_OFFSETS
	.align		4
        /*0038*/ 	.byte	0x04, 0x1c
        /*003a*/ 	.short	(.L_2989 - .L_2988)


	//   ....[0]....
.L_2988:
        /*003c*/ 	.word	0x00000190


	//   ....[1]....
        /*0040*/ 	.word	0x00000230


	//   ....[2]....
        /*0044*/ 	.word	0x00001980


	//   ....[3]....
        /*0048*/ 	.word	0x00003030


	//----- nvinfo : EIATTR_MAX_THREADS
	.align		4
.L_2989:
        /*004c*/ 	.byte	0x04, 0x05
        /*004e*/ 	.short	(.L_2991 - .L_2990)
.L_2990:
        /*0050*/ 	.word	0x00000080
        /*0054*/ 	.word	0x00000001
        /*0058*/ 	.word	0x00000001


	//----- nvinfo : EIATTR_CRS_STACK_SIZE
	.align		4
.L_2991:
        /*005c*/ 	.byte	0x04, 0x1e
        /*005e*/ 	.short	(.L_2993 - .L_2992)
.L_2992:
        /*0060*/ 	.word	0x00000000


	//----- nvinfo : EIATTR_CBANK_PARAM_SIZE
	.align		4
.L_2993:
        /*0064*/ 	.byte	0x03, 0x19
        /*0066*/ 	.short	0x0290


	//----- nvinfo : EIATTR_PARAM_CBANK
	.align		4
        /*0068*/ 	.byte	0x04, 0x0a
        /*006a*/ 	.short	(.L_2995 - .L_2994)
	.align		4
.L_2994:
        /*006c*/ 	.word	index@(.nv.constant0._ZN2at6native18elementwise_kernelILi128ELi2EZNS0_22gpu_kernel_impl_nocastIZZZNS0_28sigmoid_backward_kernel_cudaERNS_18TensorIteratorBaseEENKUlvE0_clEvENKUlvE_clEvEUlddE_EEvS4_RKT_EUliE_EEviT1_)
        /*0070*/ 	.short	0x0380
        /*0072*/ 	.short	0x0290


	//----- nvinfo : EIATTR_SW_WAR
	.align		4
.L_2995:
        /*0074*/ 	.byte	0x04, 0x36
        /*0076*/ 	.short	(.L_2997 - .L_2996)
.L_2996:
        /*0078*/ 	.word	0x00000008
.L_2997:


//--------------------- .nv.info._ZN2at6native27unrolled_elementwise_kernelIZZZNS0_28sigmoid_backward_kernel_cudaERNS_18TensorIteratorBaseEENKUlvE0_clEvENKUlvE_clEvEUlddE_St5arrayIPcLm3EELi4E23TrivialOffsetCalculatorILi2EjESA_ILi1EjENS0_6memory15LoadWithoutCastENSD_16StoreWithoutCastEEEviT_T0_T2_T3_T4_T5_ --------------------------
	.section	.nv.info._ZN2at6native27unrolled_elementwise_kernelIZZZNS0_28sigmoid_backward_kernel_cudaERNS_18TensorIteratorBaseEENKUlvE0_clEvENKUlvE_clEvEUlddE_St5arrayIPcLm3EELi4E23TrivialOffsetCalculatorILi2EjESA_ILi1EjENS0_6memory15LoadWithoutCastENSD_16StoreWithoutCastEEEviT_T0_T2_T3_T4_T5_,"",@"SHT_CUDA_INFO"
	.sectionflags	@""
	.align	4


	//----- nvinfo : EIATTR_CUDA_API_VERSION
	.align		4
        /*0000*/ 	.byte	0x04, 0x37
        /*0002*/ 	.short	(.L_2999 - .L_2998)
.L_2998:
        /*0004*/ 	.word	0x00000082


	//----- nvinfo : EIATTR_KPARAM_INFO
	.align		4
.L_2999:
        /*0008*/ 	.byte	0x04, 0x17
        /*000a*/ 	.short	(.L_3001 - .L_3000)
.L_3000:
        /*000c*/ 	.word	0x00000000
        /*0010*/ 	.short	0x0006
        /*0012*/ 	.short	0x0023
        /*0014*/ 	.byte	0x00, 0xf0, 0x05, 0x00


	//----- nvinfo : EIATTR_KPARAM_INFO
	.align		4
.L_3001:
        /*0018*/ 	.byte	0x04, 0x17
        /*001a*/ 	.short	(.L_3003 - .L_3002)
.L_3002:
        /*001c*/ 	.word	0x00000000
        /*0020*/ 	.short	0x0005
        /*0022*/ 	.short	0x0022
        /*0024*/ 	.byte	0x00, 0xf0, 0x05, 0x00


	//----- nvinfo : EIATTR_KPARAM_INFO
	.align		4
.L_3003:
        /*0028*/ 	.byte	0x04, 0x17
        /*002a*/ 	.short	(.L_3005 - .L_3004)
.L_3004:
        /*002c*/ 	.word	0x00000000
        /*0030*/ 	.short	0x0004
        /*0032*/ 	.short	0x0021
        /*0034*/ 	.byte	0x00, 0xf0, 0x05, 0x00


	//----- nvinfo : EIATTR_KPARAM_INFO
	.align		4
.L_3005:
        /*0038*/ 	.byte	0x04, 0x17
        /*003a*/ 	.short	(.L_3007 - .L_3006)
.L_3006:
        /*003c*/ 	.word	0x00000000
        /*0040*/ 	.short	0x0003
        /*0042*/ 	.short	0x0020
        /*0044*/ 	.byte	0x00, 0xf0, 0x05, 0x00


	//----- nvinfo : EIATTR_KPARAM_INFO
	.align		4
.L_3007:
        /*0048*/ 	.byte	0x04, 0x17
        /*004a*/ 	.short	(.L_3009 - .L_3008)
.L_3008:
        /*004c*/ 	.word	0x00000000
        /*0050*/ 	.short	0x0002
        /*0052*/ 	.short	0x0008
        /*0054*/ 	.byte	0x00, 0xf0, 0x61, 0x00


	//----- nvinfo : EIATTR_KPARAM_INFO
	.align		4
.L_3009:
        /*0058*/ 	.byte	0x04, 0x17
        /*005a*/ 	.short	(.L_3011 - .L_3010)
.L_3010:
        /*005c*/ 	.word	0x00000000
        /*0060*/ 	.short	0x0001
        /*0062*/ 	.short	0x0004
        /*0064*/ 	.byte	0x00, 0xf0, 0x05, 0x00


	//----- nvinfo : EIATTR_KPARAM_INFO
	.align		4
.L_3011:
        /*0068*/ 	.byte	0x04, 0x17
        /*006a*/ 	.short	(.L_3013 - .L_3012)
.L_3012:
        /*006c*/ 	.word	0x00000000
        /*0070*/ 	.short	0x0000
        /*0072*/ 	.short	0x0000
        /*0074*/ 	.byte	0x00, 0xf0, 0x11, 0x00


	//----- nvinfo : EIATTR_SPARSE_MMA_MASK
	.align		4
.L_3013:
        /*0078*/ 	.byte	0x03, 0x50
        /*007a*/ 	.short	0x0000


	//----- nvinfo : EIATTR_MAXREG_COUNT
	.align		4
        /*007c*/ 	.byte	0x03, 0x1b
        /*007e*/ 	.short	0x00ff


	//----- nvinfo : EIATTR_MERCURY_ISA_VERSION
	.align		4
        /*0080*/ 	.byte	0x03, 0x5f
        /*0082*/ 	.short	0x0101


	//----- nvinfo : EIATTR_VRC_CTA_INIT_COUNT
	.align		4
        /*0084*/ 	.byte	0x02, 0x4a
	.zero		1
	.zero		1


	//----- nvinfo : EIATTR_EXIT_INSTR_OFFSETS
	.align		4
        /*0088*/ 	.byte	0x04, 0x1c
        /*008a*/ 	.short	(.L_3015 - .L_3014)


	//   ....[0]....
.L_3014:
        /*008c*/ 	.word	0x00000590


	//   ....[1]....
        /*0090*/ 	.word	0x000005e0


	//----- nvinfo : EIATTR_MAX_THREADS
	.align		4
.L_3015:
        /*0094*/ 	.byte	0x04, 0x05
        /*0096*/ 	.short	(.L_3017 - .L_3016)
.L_3016:
        /*0098*/ 	.word	0x00000080
        /*009c*/ 	.word	0x00000001
        /*00a0*/ 	.word	0x00000001


	//----- nvinfo : EIATTR_CRS_STACK_SIZE
	.align		4
.L_3017:
        /*00a4*/ 	.byte	0x04, 0x1e
        /*00a6*/ 	.short	(.L_3019 - .L_3018)
.L_3018:
        /*00a8*/ 	.word	0x00000000


	//----- nvinfo : EIATTR_CBANK_PARAM_SIZE
	.align		4
.L_3019:
        /*00ac*/ 	.byte	0x03, 0x19
        /*00ae*/ 	.short	0x0024


	//----- nvinfo : EIATTR_PARAM_CBANK
	.align		4
        /*00b0*/ 	.byte	0x04, 0x0a
        /*00b2*/ 	.short	(.L_3021 - .L_3020)
	.align		4
.L_3020:
        /*00b4*/ 	.word	index@(.nv.constant0._ZN2at6native27unrolled_elementwise_kernelIZZZNS0_28sigmoid_backward_kernel_cudaERNS_18TensorIteratorBaseEENKUlvE0_clEvENKUlvE_clEvEUlddE_St5arrayIPcLm3EELi4E23TrivialOffsetCalculatorILi2EjESA_ILi1EjENS0_6memory15LoadWithoutCastENSD_16StoreWithoutCastEEEviT_T0_T2_T3_T4_T5_)
        /*00b8*/ 	.short	0x0380
        /*00ba*/ 	.short	0x0024


	//----- nvinfo : EIATTR_SW_WAR
	.align		4
.L_3021:
        /*00bc*/ 	.byte	0x04, 0x36
        /*00be*/ 	.short	(.L_3023 - .L_3022)
.L_3022:
        /*00c0*/ 	.word	0x00000008
.L_3023:


//--------------------- .nv.info._ZN2at6native29vectorized_elementwise_kernelILi2EZZZNS0_28sigmoid_backward_kernel_cudaERNS_18TensorIteratorBaseEENKUlvE0_clEvENKUlvE_clEvEUlddE_St5arrayIPcLm3EEEEviT0_T1_ --------------------------
	.section	.nv.info._ZN2at6native29vectorized_elementwise_kernelILi2EZZZNS0_28sigmoid_backward_kernel_cudaERNS_18TensorIteratorBaseEENKUlvE0_clEvENKUlvE_clEvEUlddE_St5arrayIPcLm3EEEEviT0_T1_,"",@"SHT_CUDA_INFO"
	.sectionflags	@""
	.align	4


	//----- nvinfo : EIATTR_CUDA_API_VERSION
	.align		4
        /*0000*/ 	.byte	0x04, 0x37
        /*0002*/ 	.short	(.L_3025 - .L_3024)
.L_3024:
        /*0004*/ 	.word	0x00000082


	//----- nvinfo : EIATTR_KPARAM_INFO
	.align		4
.L_3025:
        /*0008*/ 	.byte	0x04, 0x17
        /*000a*/ 	.short	(.L_3027 - .L_3026)
.L_3026:
        /*000c*/ 	.word	0x00000000
        /*0010*/ 	.short	0x0002
        /*0012*/ 	.short	0x0008
        /*0014*/ 	.byte	0x00, 0xf0, 0x61, 0x00


	//----- nvinfo : EIATTR_KPARAM_INFO
	.align		4
.L_3027:
        /*0018*/ 	.byte	0x04, 0x17
        /*001a*/ 	.short	(.L_3029 - .L_3028)
.L_3028:
        /*001c*/ 	.word	0x00000000
        /*0020*/ 	.short	0x0001
        /*0022*/ 	.short	0x0004
        /*0024*/ 	.byte	0x00, 0xf0, 0x05, 0x00


	//----- nvinfo : EIATTR_KPARAM_INFO
	.align		4
.L_3029:
        /*0028*/ 	.byte	0x04, 0x17
        /*002a*/ 	.short	(.L_3031 - .L_3030)
.L_3030:
        /*002c*/ 	.word	0x00000000
        /*0030*/ 	.short	0x0000
        /*0032*/ 	.short	0x0000
        /*0034*/ 	.byte	0x00, 0xf0, 0x11, 0x00


	//----- nvinfo : EIATTR_SPARSE_MMA_MASK
	.align		4
.L_3031:
        /*0038*/ 	.byte	0x03, 0x50
        /*003a*/ 	.short	0x0000


	//----- nvinfo : EIATTR_MAXREG_COUNT
	.align		4
        /*003c*/ 	.byte	0x03, 0x1b
        /*003e*/ 	.short	0x00ff


	//----- nvinfo : EIATTR_MERCURY_ISA_VERSION
	.align		4
        /*0040*/ 	.byte	0x03, 0x5f
        /*0042*/ 	.short	0x0101


	//----- nvinfo : EIATTR_VRC_CTA_INIT_COUNT
	.align		4
        /*0044*/ 	.byte	0x02, 0x4a
	.zero		1
	.zero		1


	//----- nvinfo : EIATTR_EXIT_INSTR_OFFSETS
	.align		4
        /*0048*/ 	.byte	0x04, 0x1c
        /*004a*/ 	.short	(.L_3033 - .L_3032)


	//   ....[0]....
.L_3032:
        /*004c*/ 	.word	0x00000ae0


	//   ....[1]....
        /*0050*/ 	.word	0x00000b30


	//   ....[2]....
        /*0054*/ 	.word	0x00000e40


	//----- nvinfo : EIATTR_MAX_THREADS
	.align		4
.L_3033:
        /*0058*/ 	.byte	0x04, 0x05
        /*005a*/ 	.short	(.L_3035 - .L_3034)
.L_3034:
        /*005c*/ 	.word	0x00000080
        /*0060*/ 	.word	0x00000001
        /*0064*/ 	.word	0x00000001


	//----- nvinfo : EIATTR_CRS_STACK_SIZE
	.align		4
.L_3035:
        /*0068*/ 	.byte	0x04, 0x1e
        /*006a*/ 	.short	(.L_3037 - .L_3036)
.L_3036:
        /*006c*/ 	.word	0x00000000


	//----- nvinfo : EIATTR_CBANK_PARAM_SIZE
	.align		4
.L_3037:
        /*0070*/ 	.byte	0x03, 0x19
        /*0072*/ 	.short	0x0020


	//----- nvinfo : EIATTR_PARAM_CBANK
	.align		4
        /*0074*/ 	.byte	0x04, 0x0a
        /*0076*/ 	.short	(.L_3039 - .L_3038)
	.align		4
.L_3038:
        /*0078*/ 	.word	index@(.nv.constant0._ZN2at6native29vectorized_elementwise_kernelILi2EZZZNS0_28sigmoid_backward_kernel_cudaERNS_18TensorIteratorBaseEENKUlvE0_clEvENKUlvE_clEvEUlddE_St5arrayIPcLm3EEEEviT0_T1_)
        /*007c*/ 	.short	0x0380
        /*007e*/ 	.short	0x0020


	//----- nvinfo : EIATTR_SW_WAR
	.align		4
.L_3039:
        /*0080*/ 	.byte	0x04, 0x36
        /*0082*/ 	.short	(.L_3041 - .L_3040)
.L_3040:
        /*0084*/ 	.word	0x00000008
.L_3041:


//--------------------- .nv.info._ZN2at6native29vectorized_elementwise_kernelILi4EZZZNS0_28sigmoid_backward_kernel_cudaERNS_18TensorIteratorBaseEENKUlvE0_clEvENKUlvE_clEvEUlddE_St5arrayIPcLm3EEEEviT0_T1_ --------------------------
	.section	.nv.info._ZN2at6native29vectorized_elementwise_kernelILi4EZZZNS0_28sigmoid_backward_kernel_cudaERNS_18TensorIteratorBaseEENKUlvE0_clEvENKUlvE_clEvEUlddE_St5arrayIPcLm3EEEEviT0_T1_,"",@"SHT_CUDA_INFO"
	.sectionflags	@""
	.align	4


	//----- nvinfo : EIATTR_CUDA_API_VERSION
	.align		4
        /*0000*/ 	.byte	0x04, 0x37
        /*0002*/ 	.short	(.L_3043 - .L_3042)
.L_3042:
        /*0004*/ 	.word	0x00000082


	//----- nvinfo : EIATTR_KPARAM_INFO
	.align		4
.L_3043:
        /*0008*/ 	.byte	0x04, 0x17
        /*000a*/ 	.short	(.L_3045 - .L_3044)
.L_3044:
        /*000c*/ 	.word	0x00000000
        /*0010*/ 	.short	0x0002
        /*0012*/ 	.short	0x0008
        /*0014*/ 	.byte	0x00, 0xf0, 0x61, 0x00


	//----- nvinfo : EIATTR_KPARAM_INFO
	.align		4
.L_3045:
        /*0018*/ 	.byte	0x04, 0x17
        /*001a*/ 	.short	(.L_3047 - .L_3046)
.L_3046:
        /*001c*/ 	.word	0x00000000
        /*0020*/ 	.short	0x0001
        /*0022*/ 	.short	0x0004
        /*0024*/ 	.byte	0x00, 0xf0, 0x05, 0x00


	//----- nvinfo : EIATTR_KPARAM_INFO
	.align		4
.L_3047:
        /*0028*/ 	.byte	0x04, 0x17
        /*002a*/ 	.short	(.L_3049 - .L_3048)
.L_3048:
        /*002c*/ 	.word	0x00000000
        /*0030*/ 	.short	0x0000
        /*0032*/ 	.short	0x0000
        /*0034*/ 	.byte	0x00, 0xf0, 0x11, 0x00


	//----- nvinfo : EIATTR_SPARSE_MMA_MASK
	.align		4
.L_3049:
        /*0038*/ 	.byte	0x03, 0x50
        /*003a*/ 	.short	0x0000


	//----- nvinfo : EIATTR_MAXREG_COUNT
	.align		4
        /*003c*/ 	.byte	0x03, 0x1b
        /*003e*/ 	.short	0x00ff


	//----- nvinfo : EIATTR_MERCURY_ISA_VERSION
	.align		4
        /*0040*/ 	.byte	0x03, 0x5f
        /*0042*/ 	.short	0x0101


	//----- nvinfo : EIATTR_VRC_CTA_INIT_COUNT
	.align		4
        /*0044*/ 	.byte	0x02, 0x4a
	.zero		1
	.zero		1


	//----- nvinfo : EIATTR_EXIT_INSTR_OFFSETS
	.align		4
        /*0048*/ 	.byte	0x04, 0x1c
        /*004a*/ 	.short	(.L_3051 - .L_3050)


	//   ....[0]....
.L_3050:
        /*004c*/ 	.word	0x00000ae0


	//   ....[1]....
        /*0050*/ 	.word	0x00000b30


	//   ....[2]....
        /*0054*/ 	.word	0x00000de0


	//----- nvinfo : EIATTR_MAX_THREADS
	.align		4
.L_3051:
        /*0058*/ 	.byte	0x04, 0x05
        /*005a*/ 	.short	(.L_3053 - .L_3052)
.L_3052:
        /*005c*/ 	.word	0x00000080
        /*0060*/ 	.word	0x00000001
        /*0064*/ 	.word	0x00000001


	//----- nvinfo : EIATTR_CRS_STACK_SIZE
	.align		4
.L_3053:
        /*0068*/ 	.byte	0x04, 0x1e
        /*006a*/ 	.short	(.L_3055 - .L_3054)
.L_3054:
        /*006c*/ 	.word	0x00000000


	//----- nvinfo : EIATTR_CBANK_PARAM_SIZE
	.align		4
.L_3055:
        /*0070*/ 	.byte	0x03, 0x19
        /*0072*/ 	.short	0x0020


	//----- nvinfo : EIATTR_PARAM_CBANK
	.align		4
        /*0074*/ 	.byte	0x04, 0x0a
        /*0076*/ 	.short	(.L_3057 - .L_3056)
	.align		4
.L_3056:
        /*0078*/ 	.word	index@(.nv.constant0._ZN2at6native29vectorized_elementwise_kernelILi4EZZZNS0_28sigmoid_backward_kernel_cudaERNS_18TensorIteratorBaseEENKUlvE0_clEvENKUlvE_clEvEUlddE_St5arrayIPcLm3EEEEviT0_T1_)
        /*007c*/ 	.short	0x0380
        /*007e*/ 	.short	0x0020


	//----- nvinfo : EIATTR_SW_WAR
	.align		4
.L_3057:
        /*0080*/ 	.byte	0x04, 0x36
        /*0082*/ 	.short	(.L_3059 - .L_3058)
.L_3058:
        /*0084*/ 	.word	0x00000008
.L_3059:


//--------------------- .nv.info._ZN2at6native29vectorized_elementwise_kernelILi8EZZZNS0_28sigmoid_backward_kernel_cudaERNS_18TensorIteratorBaseEENKUlvE0_clEvENKUlvE_clEvEUlddE_St5arrayIPcLm3EEEEviT0_T1_ --------------------------
	.section	.nv.info._ZN2at6native29vectorized_elementwise_kernelILi8EZZZNS0_28sigmoid_backward_kernel_cudaERNS_18TensorIteratorBaseEENKUlvE0_clEvENKUlvE_clEvEUlddE_St5arrayIPcLm3EEEEviT0_T1_,"",@"SHT_CUDA_INFO"
	.sectionflags	@""
	.align	4


	//----- nvinfo : EIATTR_CUDA_API_VERSION
	.align		4
        /*0000*/ 	.byte	0x04, 0x37
        /*0002*/ 	.short	(.L_3061 - .L_3060)
.L_3060:
        /*0004*/ 	.word	0x00000082


	//----- nvinfo : EIATTR_KPARAM_INFO
	.align		4
.L_3061:
        /*0008*/ 	.byte	0x04, 0x17
        /*000a*/ 	.short	(.L_3063 - .L_3062)
.L_3062:
        /*000c*/ 	.word	0x00000000
        /*0010*/ 	.short	0x0002
        /*0012*/ 	.short	0x0008
        /*0014*/ 	.byte	0x00, 0xf0, 0x61, 0x00


	//----- nvinfo : EIATTR_KPARAM_INFO
	.align		4
.L_3063:
        /*0018*/ 	.byte	0x04, 0x17
        /*001a*/ 	.short	(.L_3065 - .L_3064)
.L_3064:
        /*001c*/ 	.word	0x00000000
        /*0020*/ 	.short	0x0001
        /*0022*/ 	.short	0x0004
        /*0024*/ 	.byte	0x00, 0xf0, 0x05, 0x00


	//----- nvinfo : EIATTR_KPARAM_INFO
	.align		4
.L_3065:
        /*0028*/ 	.byte	0x04, 0x17
        /*002a*/ 	.short	(.L_3067 - .L_3066)
.L_3066:
        /*002c*/ 	.word	0x00000000
        /*0030*/ 	.short	0x0000
        /*0032*/ 	.short	0x0000
        /*0034*/ 	.byte	0x00, 0xf0, 0x11, 0x00


	//----- nvinfo : EIATTR_SPARSE_MMA_MASK
	.align		4
.L_3067:
        /*0038*/ 	.byte	0x03, 0x50
        /*003a*/ 	.short	0x0000


	//----- nvinfo : EIATTR_MAXREG_COUNT
	.align		4
        /*003c*/ 	.byte	0x03, 0x1b
        /*003e*/ 	.short	0x00ff


	//----- nvinfo : EIATTR_MERCURY_ISA_VERSION
	.align		4
        /*0040*/ 	.byte	0x03, 0x5f
        /*0042*/ 	.short	0x0101


	//----- nvinfo : EIATTR_VRC_CTA_INIT_COUNT
	.align		4
        /*0044*/ 	.byte	0x02, 0x4a
	.zero		1
	.zero		1


	//----- nvinfo : EIATTR_EXIT_INSTR_OFFSETS
	.align		4
        /*0048*/ 	.byte	0x04, 0x1c
        /*004a*/ 	.short	(.L_3069 - .L_3068)


	//   ....[0]....
.L_3068:
        /*004c*/ 	.word	0x00000ae0


	//   ....[1]....
        /*0050*/ 	.word	0x00000b30


	//   ....[2]....
        /*0054*/ 	.word	0x00000de0


	//----- nvinfo : EIATTR_MAX_THREADS
	.align		4
.L_3069:
        /*0058*/ 	.byte	0x04, 0x05
        /*005a*/ 	.short	(.L_3071 - .L_3070)
.L_3070:
        /*005c*/ 	.word	0x00000080
        /*0060*/ 	.word	0x00000001
        /*0064*/ 	.word	0x00000001


	//----- nvinfo : EIATTR_CRS_STACK_SIZE
	.align		4
.L_3071:
        /*0068*/ 	.byte	0x04, 0x1e
        /*006a*/ 	.short	(.L_3073 - .L_3072)
.L_3072:
        /*006c*/ 	.word	0x00000000


	//----- nvinfo : EIATTR_CBANK_PARAM_SIZE
	.align		4
.L_3073:
        /*0070*/ 	.byte	0x03, 0x19
        /*0072*/ 	.short	0x0020


	//----- nvinfo : EIATTR_PARAM_CBANK
	.align		4
        /*0074*/ 	.byte	0x04, 0x0a
        /*0076*/ 	.short	(.L_3075 - .L_3074)
	.align		4
.L_3074:
        /*0078*/ 	.word	index@(.nv.constant0._ZN2at6native29vectorized_elementwise_kernelILi8EZZZNS0_28sigmoid_backward_kernel_cudaERNS_18TensorIteratorBaseEENKUlvE0_clEvENKUlvE_clEvEUlddE_St5arrayIPcLm3EEEEviT0_T1_)
        /*007c*/ 	.short	0x0380
        /*007e*/ 	.short	0x0020


	//----- nvinfo : EIATTR_SW_WAR
	.align		4
.L_3075:
        /*0080*/ 	.byte	0x04, 0x36
        /*0082*/ 	.short	(.L_3077 - .L_3076)
.L_3076:
        /*0084*/ 	.word	0x00000008
.L_3077:


//--------------------- .nv.callgraph             --------------------------
	.section	.nv.callgraph,"",@"SHT_CUDA_CALLGRAPH"
	.align	4
	.sectionentsize	8
	.align		4
        /*0000*/ 	.word	0x00000000
	.align		4
        /*0004*/ 	.word	0xffffffff
	.align		4
        /*0008*/ 	.word	index@(_ZN2at6native18elementwise_kernelILi128ELi4EZNS0_15gpu_kernel_implIZZZNS0_25tanh_backward_kernel_cudaERNS_18TensorIteratorBaseEENKUlvE0_clEvENKUlvE2_clEvEUlN3c108BFloat16ES8_E_EEvS4_RKT_EUliE_EEviT1_)
	.align		4
        /*000c*/ 	.word	index@(__assertfail)
	.align		4
        /*0010*/ 	.word	index@(_ZN2at6native27unrolled_elementwise_kernelIZZZNS0_25tanh_backward_kernel_cudaERNS_18TensorIteratorBaseEENKUlvE0_clEvENKUlvE2_clEvEUlN3c108BFloat16ES7_E_St5arrayIPcLm3EELi4E23TrivialOffsetCalculatorILi2EjESC_ILi1EjENS0_6memory12LoadWithCastILi2EEENSF_13StoreWithCastILi1EEEEEviT_T0_T2_T3_T4_T5_)
	.align		4
        /*0014*/ 	.word	index@(__assertfail)
	.align		4
        /*0018*/ 	.word	index@(_ZN2at6native18elementwise_kernelILi128ELi4EZNS0_15gpu_kernel_implIZZZNS0_25tanh_backward_kernel_cudaERNS_18TensorIteratorBaseEENKUlvE0_clEvENKUlvE1_clEvEUlN3c104HalfES8_E_EEvS4_RKT_EUliE_EEviT1_)
	.align		4
        /*001c*/ 	.word	index@(__assertfail)
	.align		4
        /*0020*/ 	.word	index@(_ZN2at6native27unrolled_elementwise_kernelIZZZNS0_25tanh_backward_kernel_cudaERNS_18TensorIteratorBaseEENKUlvE0_clEvENKUlvE1_clEvEUlN3c104HalfES7_E_St5arrayIPcLm3EELi4E23TrivialOffsetCalculatorILi2EjESC_ILi1EjENS0_6memory12LoadWithCastILi2EEENSF_13StoreWithCastILi1EEEEEviT_T0_T2_T3_T4_T5_)
	.align		4
        /*0024*/ 	.word	index@(__assertfail)
	.align		4
        /*0028*/ 	.word	index@(_ZN2at6native18elementwise_kernelILi128ELi4EZNS0_15gpu_kernel_implIZZZNS0_25tanh_backward_kernel_cudaERNS_18TensorIteratorBaseEENKUlvE0_clEvENKUlvE0_clEvEUlffE_EEvS4_RKT_EUliE_EEviT1_)
	.align		4
        /*002c*/ 	.word	index@(__assertfail)
	.align		4
        /*0030*/ 	.word	index@(_ZN2at6native27unrolled_elementwise_kernelIZZZNS0_25tanh_backward_kernel_cudaERNS_18TensorIteratorBaseEENKUlvE0_clEvENKUlvE0_clEvEUlffE_St5arrayIPcLm3EELi4E23TrivialOffsetCalculatorILi2EjESA_ILi1EjENS0_6memory12LoadWithCastILi2EEENSD_13StoreWithCastILi1EEEEEviT_T0_T2_T3_T4_T5_)
	.align		4
        /*0034*/ 	.word	index@(__assertfail)
	.align		4
        /*0038*/ 	.word	index@(_ZN2at6native18elementwise_kernelILi128ELi4EZNS0_15gpu_kernel_implIZZZNS0_25tanh_backward_kernel_cudaERNS_18TensorIteratorBaseEENKUlvE0_clEvENKUlvE_clEvEUlddE_EEvS4_RKT_EUliE_EEviT1_)
	.align		4
        /*003c*/ 	.word	index@(__assertfail)
	.align		4
        /*0040*/ 	.word	index@(_ZN2at6native27unrolled_elementwise_kernelIZZZNS0_25tanh_backward_kernel_cudaERNS_18TensorIteratorBaseEENKUlvE0_clEvENKUlvE_clEvEUlddE_St5arrayIPcLm3EELi4E23TrivialOffsetCalculatorILi2EjESA_ILi1EjENS0_6memory12LoadWithCastILi2EEENSD_13StoreWithCastILi1EEEEEviT_T0_T2_T3_T4_T5_)
	.align		4
        /*0044*/ 	.word	index@(__assertfail)
	.align		4
        /*0048*/ 	.word	index@(_ZN2at6native18elementwise_kernelILi128ELi4EZNS0_15gpu_kernel_implIZZZNS0_26logit_backward_kernel_cudaERNS_18TensorIteratorBaseERKN3c106ScalarEENKUlvE_clEvENKUlvE2_clEvEUlNS5_8BFloat16ESB_E0_EEvS4_RKT_EUliE_EEviT1_)
	.align		4
        /*004c*/ 	.word	index@(__assertfail)
	.align		4
        /*0050*/ 	.word	index@(_ZN2at6native27unrolled_elementwise_kernelIZZZNS0_26logit_backward_kernel_cudaERNS_18TensorIteratorBaseERKN3c106ScalarEENKUlvE_clEvENKUlvE2_clEvEUlNS4_8BFloat16ESA_E0_St5arrayIPcLm3EELi4E23TrivialOffsetCalculatorILi2EjESF_ILi1EjENS0_6memory12LoadWithCastILi2EEENSI_13StoreWithCastILi1EEEEEviT_T0_T2_T3_T4_T5_)
	.align		4
        /*0054*/ 	.word	index@(__assertfail)
	.align		4
        /*0058*/ 	.word	index@(_ZN2at6native18elementwise_kernelILi128ELi4EZNS0_15gpu_kernel_implIZZZNS0_26logit_backward_kernel_cudaERNS_18TensorIteratorBaseERKN3c106ScalarEENKUlvE_clEvENKUlvE2_clEvEUlNS5_8BFloat16ESB_E_EEvS4_RKT_EUliE_EEviT1_)
	.align		4
        /*005c*/ 	.word	index@(__assertfail)
	.align		4
        /*0060*/ 	.word	index@(_ZN2at6native27unrolled_elementwise_kernelIZZZNS0_26logit_backward_kernel_cudaERNS_18TensorIteratorBaseERKN3c106ScalarEENKUlvE_clEvENKUlvE2_clEvEUlNS4_8BFloat16ESA_E_St5arrayIPcLm3EELi4E23TrivialOffsetCalculatorILi2EjESF_ILi1EjENS0_6memory12LoadWithCastILi2EEENSI_13StoreWithCastILi1EEEEEviT_T0_T2_T3_T4_T5_)
	.align		4
        /*0064*/ 	.word	index@(__assertfail)
	.align		4
        /*0068*/ 	.word	index@(_ZN2at6native18elementwise_kernelILi128ELi4EZNS0_15gpu_kernel_implIZZZNS0_26logit_backward_kernel_cudaERNS_18TensorIteratorBaseERKN3c106ScalarEENKUlvE_clEvENKUlvE1_clEvEUlNS5_4HalfESB_E0_EEvS4_RKT_EUliE_EEviT1_)
	.align		4
        /*006c*/ 	.word	index@(__assertfail)
	.align		4
        /*0070*/ 	.word	index@(_ZN2at6native27unrolled_elementwise_kernelIZZZNS0_26logit_backward_kernel_cudaERNS_18TensorIteratorBaseERKN3c106ScalarEENKUlvE_clEvENKUlvE1_clEvEUlNS4_4HalfESA_E0_St5arrayIPcLm3EELi4E23TrivialOffsetCalculatorILi2EjESF_ILi1EjENS0_6memory12LoadWithCastILi2EEENSI_13StoreWithCastILi1EEEEEviT_T0_T2_T3_T4_T5_)
	.align		4
        /*0074*/ 	.word	index@(__assertfail)
	.align		4
        /*0078*/ 	.word	index@(_ZN2at6native18elementwise_kernelILi128ELi4EZNS0_15gpu_kernel_implIZZZNS0_26logit_backward_kernel_cudaERNS_18TensorIteratorBaseERKN3c106ScalarEENKUlvE_clEvENKUlvE1_clEvEUlNS5_4HalfESB_E_EEvS4_RKT_EUliE_EEviT1_)
	.align		4
        /*007c*/ 	.word	index@(__assertfail)
	.align		4
        /*0080*/ 	.word	index@(_ZN2at6native27unrolled_elementwise_kernelIZZZNS0_26logit_backward_kernel_cudaERNS_18TensorIteratorBaseERKN3c106ScalarEENKUlvE_clEvENKUlvE1_clEvEUlNS4_4HalfESA_E_St5arrayIPcLm3EELi4E23TrivialOffsetCalculatorILi2EjESF_ILi1EjENS0_6memory12LoadWithCastILi2EEENSI_13StoreWithCastILi1EEEEEviT_T0_T2_T3_T4_T5_)
	.align		4
        /*0084*/ 	.word	index@(__assertfail)
	.align		4
        /*0088*/ 	.word	index@(_ZN2at6native18elementwise_kernelILi128ELi4EZNS0_15gpu_kernel_implIZZZNS0_26logit_backward_kernel_cudaERNS_18TensorIteratorBaseERKN3c106ScalarEENKUlvE_clEvENKUlvE0_clEvEUlffE0_EEvS4_RKT_EUliE_EEviT1_)
	.align		4
        /*008c*/ 	.word	index@(__assertfail)
	.align		4
        /*0090*/ 	.word	index@(_ZN2at6native27unrolled_elementwise_kernelIZZZNS0_26logit_backward_kernel_cudaERNS_18TensorIteratorBaseERKN3c106ScalarEENKUlvE_clEvENKUlvE0_clEvEUlffE0_St5arrayIPcLm3EELi4E23TrivialOffsetCalculatorILi2EjESE_ILi1EjENS0_6memory12LoadWithCastILi2EEENSH_13StoreWithCastILi1EEEEEviT_T0_T2_T3_T4_T5_)
	.align		4
        /*0094*/ 	.word	index@(__assertfail)
	.align		4
        /*0098*/ 	.word	index@(_ZN2at6native18elementwise_kernelILi128ELi4EZNS0_15gpu_kernel_implIZZZNS0_26logit_backward_kernel_cudaERNS_18TensorIteratorBaseERKN3c106ScalarEENKUlvE_clEvENKUlvE0_clEvEUlffE_EEvS4_RKT_EUliE_EEviT1_)
	.align		4
        /*009c*/ 	.word	index@(__assertfail)
	.align		4
        /*00a0*/ 	.word	index@(_ZN2at6native27unrolled_elementwise_kernelIZZZNS0_26logit_backward_kernel_cudaERNS_18TensorIteratorBaseERKN3c106ScalarEENKUlvE_clEvENKUlvE0_clEvEUlffE_St5arrayIPcLm3EELi4E23TrivialOffsetCalculatorILi2EjESE_ILi1EjENS0_6memory12LoadWithCastILi2EEENSH_13StoreWithCastILi1EEEEEviT_T0_T2_T3_T4_T5_)
	.align		4
        /*00a4*/ 	.word	index@(__assertfail)
	.align		4
        /*00a8*/ 	.word	index@(_ZN2at6native18elementwise_kernelILi128ELi4EZNS0_15gpu_kernel_implIZZZNS0_26logit_backward_kernel_cudaERNS_18TensorIteratorBaseERKN3c106ScalarEENKUlvE_clEvENKUlvE_clEvEUlddE0_EEvS4_RKT_EUliE_EEviT1_)
	.align		4
        /*00ac*/ 	.word	index@(__assertfail)
	.align		4
        /*00b0*/ 	.word	index@(_ZN2at6native27unrolled_elementwise_kernelIZZZNS0_26logit_backward_kernel_cudaERNS_18TensorIteratorBaseERKN3c106ScalarEENKUlvE_clEvENKUlvE_clEvEUlddE0_St5arrayIPcLm3EELi4E23TrivialOffsetCalculatorILi2EjESE_ILi1EjENS0_6memory12LoadWithCastILi2EEENSH_13StoreWithCastILi1EEEEEviT_T0_T2_T3_T4_T5_)
	.align		4
        /*00b4*/ 	.word	index@(__assertfail)
	.align		4
        /*00b8*/ 	.word	index@(_ZN2at6native18elementwise_kernelILi128ELi4EZNS0_15gpu_kernel_implIZZZNS0_26logit_backward_kernel_cudaERNS_18TensorIteratorBaseERKN3c106ScalarEENKUlvE_clEvENKUlvE_clEvEUlddE_EEvS4_RKT_EUliE_EEviT1_)
	.align		4
        /*00bc*/ 	.word	index@(__assertfail)
	.align		4
        /*00c0*/ 	.word	index@(_ZN2at6native27unrolled_elementwise_kernelIZZZNS0_26logit_backward_kernel_cudaERNS_18TensorIteratorBaseERKN3c106ScalarEENKUlvE_clEvENKUlvE_clEvEUlddE_St5arrayIPcLm3EELi4E23TrivialOffsetCalculatorILi2EjESE_ILi1EjENS0_6memory12LoadWithCastILi2EEENSH_13StoreWithCastILi1EEEEEviT_T0_T2_T3_T4_T5_)
	.align		4
        /*00c4*/ 	.word	index@(__assertfail)
	.align		4
        /*00c8*/ 	.word	index@(_ZN2at6native18elementwise_kernelILi128ELi4EZNS0_15gpu_kernel_implIZZZNS0_28sigmoid_backward_kernel_cudaERNS_18TensorIteratorBaseEENKUlvE0_clEvENKUlvE2_clEvEUlN3c108BFloat16ES8_E_EEvS4_RKT_EUliE_EEviT1_)
	.align		4
        /*00cc*/ 	.word	index@(__assertfail)
	.align		4
        /*00d0*/ 	.word	index@(_ZN2at6native27unrolled_elementwise_kernelIZZZNS0_28sigmoid_backward_kernel_cudaERNS_18TensorIteratorBaseEENKUlvE0_clEvENKUlvE2_clEvEUlN3c108BFloat16ES7_E_St5arrayIPcLm3EELi4E23TrivialOffsetCalculatorILi2EjESC_ILi1EjENS0_6memory12LoadWithCastILi2EEENSF_13StoreWithCastILi1EEEEEviT_T0_T2_T3_T4_T5_)
	.align		4
        /*00d4*/ 	.word	index@(__assertfail)
	.align		4
        /*00d8*/ 	.word	index@(_ZN2at6native18elementwise_kernelILi128ELi4EZNS0_15gpu_kernel_implIZZZNS0_28sigmoid_backward_kernel_cudaERNS_18TensorIteratorBaseEENKUlvE0_clEvENKUlvE1_clEvEUlN3c104HalfES8_E_EEvS4_RKT_EUliE_EEviT1_)
	.align		4
        /*00dc*/ 	.word	index@(__assertfail)
	.align		4
        /*00e0*/ 	.word	index@(_ZN2at6native27unrolled_elementwise_kernelIZZZNS0_28sigmoid_backward_kernel_cudaERNS_18TensorIteratorBaseEENKUlvE0_clEvENKUlvE1_clEvEUlN3c104HalfES7_E_St5arrayIPcLm3EELi4E23TrivialOffsetCalculatorILi2EjESC_ILi1EjENS0_6memory12LoadWithCastILi2EEENSF_13StoreWithCastILi1EEEEEviT_T0_T2_T3_T4_T5_)
	.align		4
        /*00e4*/ 	.word	index@(__assertfail)
	.align		4
        /*00e8*/ 	.word	index@(_ZN2at6native18elementwise_kernelILi128ELi4EZNS0_15gpu_kernel_implIZZZNS0_28sigmoid_backward_kernel_cudaERNS_18TensorIteratorBaseEENKUlvE0_clEvENKUlvE0_clEvEUlffE_EEvS4_RKT_EUliE_EEviT1_)
	.align		4
        /*00ec*/ 	.word	index@(__assertfail)
	.align		4
        /*00f0*/ 	.word	index@(_ZN2at6native27unrolled_elementwise_kernelIZZZNS0_28sigmoid_backward_kernel_cudaERNS_18TensorIteratorBaseEENKUlvE0_clEvENKUlvE0_clEvEUlffE_St5arrayIPcLm3EELi4E23TrivialOffsetCalculatorILi2EjESA_ILi1EjENS0_6memory12LoadWithCastILi2EEENSD_13StoreWithCastILi1EEEEEviT_T0_T2_T3_T4_T5_)
	.align		4
        /*00f4*/ 	.word	index@(__assertfail)
	.align		4
        /*00f8*/ 	.word	index@(_ZN2at6native18elementwise_kernelILi128ELi4EZNS0_15gpu_kernel_implIZZZNS0_28sigmoid_backward_kernel_cudaERNS_18TensorIteratorBaseEENKUlvE0_clEvENKUlvE_clEvEUlddE_EEvS4_RKT_EUliE_EEviT1_)
	.align		4
        /*00fc*/ 	.word	index@(__assertfail)
	.align		4
        /*0100*/ 	.word	index@(_ZN2at6native27unrolled_elementwise_kernelIZZZNS0_28sigmoid_backward_kernel_cudaERNS_18TensorIteratorBaseEENKUlvE0_clEvENKUlvE_clEvEUlddE_St5arrayIPcLm3EELi4E23TrivialOffsetCalculatorILi2EjESA_ILi1EjENS0_6memory12LoadWithCastILi2EEENSD_13StoreWithCastILi1EEEEEviT_T0_T2_T3_T4_T5_)
	.align		4
        /*0104*/ 	.word	index@(__assertfail)
	.align		4
        /*0108*/ 	.word	0x00000000
	.align		4
        /*010c*/ 	.word	0xfffffffe
	.align		4
        /*0110*/ 	.word	0x00000000
	.align		4
        /*0114*/ 	.word	0xfffffffd
	.align		4
        /*0118*/ 	.word	0x00000000
	.align		4
        /*011c*/ 	.word	0xfffffffc


//--------------------- .nv.constant4             --------------------------
	.section	.nv.constant4,"a",@progbits
	.align	8
	.align		8
.nv.constant4:
        /*0000*/ 	.dword	__assertfail
	.align		8
        /*0008*/ 	.dword	__unnamed_1
	.align		8
        /*0010*/ 	.dword	__unnamed_2
	.align		8
        /*0018*/ 	.dword	__unnamed_3
	.align		8
        /*0020*/ 	.dword	__unnamed_4
	.align		8
        /*0028*/ 	.dword	__unnamed_5
	.align		8
        /*0030*/ 	.dword	__unnamed_6
	.align		8
        /*0038*/ 	.dword	__unnamed_7
	.align		8
        /*0040*/ 	.dword	__unnamed_8
	.align		8
        /*0048*/ 	.dword	_ZN62_INTERNAL_a6db5d9b_31_BinaryMiscBackwardOpsKernels_cu_ee0d68c74cuda3std3__45__cpo5beginE
	.align		8
        /*0050*/ 	.dword	_ZN62_INTERNAL_a6db5d9b_31_BinaryMiscBackwardOpsKernels_cu_ee0d68c74cuda3std3__45__cpo3endE
	.align		8
        /*0058*/ 	.dword	_ZN62_INTERNAL_a6db5d9b_31_BinaryMiscBackwardOpsKernels_cu_ee0d68c74cuda3std3__45__cpo6cbeginE
	.align		8
        /*0060*/ 	.dword	_ZN62_INTERNAL_a6db5d9b_31_BinaryMiscBackwardOpsKernels_cu_ee0d68c74cuda3std3__45__cpo4cendE
	.align		8
        /*0068*/ 	.dword	_ZN62_INTERNAL_a6db5d9b_31_BinaryMiscBackwardOpsKernels_cu_ee0d68c74cuda3std3__45__cpo6rbeginE
	.align		8
        /*0070*/ 	.dword	_ZN62_INTERNAL_a6db5d9b_31_BinaryMiscBackwardOpsKernels_cu_ee0d68c74cuda3std3__45__cpo4rendE
	.align		8
        /*0078*/ 	.dword	_ZN62_INTERNAL_a6db5d9b_31_BinaryMiscBackwardOpsKernels_cu_ee0d68c74cuda3std3__45__cpo7crbeginE
	.align		8
        /*0080*/ 	.dword	_ZN62_INTERNAL_a6db5d9b_31_BinaryMiscBackwardOpsKernels_cu_ee0d68c74cuda3std3__45__cpo5crendE
	.align		8
        /*0088*/ 	.dword	_ZN62_INTERNAL_a6db5d9b_31_BinaryMiscBackwardOpsKernels_cu_ee0d68c74cuda3std3__464_GLOBAL__N__a6db5d9b_31_BinaryMiscBackwardOpsKernels_cu_ee0d68c76ignoreE
	.align		8
        /*0090*/ 	.dword	_ZN62_INTERNAL_a6db5d9b_31_BinaryMiscBackwardOpsKernels_cu_ee0d68c74cuda3std3__419piecewise_constructE
	.align		8
        /*0098*/ 	.dword	_ZN62_INTERNAL_a6db5d9b_31_BinaryMiscBackwardOpsKernels_cu_ee0d68c74cuda3std3__48in_placeE
	.align		8
        /*00a0*/ 	.dword	_ZN62_INTERNAL_a6db5d9b_31_BinaryMiscBackwardOpsKernels_cu_ee0d68c74cuda3std3__420unreachable_sentinelE
	.align		8
        /*00a8*/ 	.dword	_ZN62_INTERNAL_a6db5d9b_31_BinaryMiscBackwardOpsKernels_cu_ee0d68c74cuda3std6ranges3__45__cpo4swapE
	.align		8
        /*00b0*/ 	.dword	_ZN62_INTERNAL_a6db5d9b_31_BinaryMiscBackwardOpsKernels_cu_ee0d68c74cuda3std6ranges3__45__cpo9iter_moveE
	.align		8
        /*00b8*/ 	.dword	_ZN62_INTERNAL_a6db5d9b_31_BinaryMiscBackwardOpsKernels_cu_ee0d68c74cuda3std6ranges3__45__cpo5beginE
	.align		8
        /*00c0*/ 	.dword	_ZN62_INTERNAL_a6db5d9b_31_BinaryMiscBackwardOpsKernels_cu_ee0d68c74cuda3std6ranges3__45__cpo3endE
	.align		8
        /*00c8*/ 	.dword	_ZN62_INTERNAL_a6db5d9b_31_BinaryMiscBackwardOpsKernels_cu_ee0d68c74cuda3std6ranges3__45__cpo6cbeginE
	.align		8
        /*00d0*/ 	.dword	_ZN62_INTERNAL_a6db5d9b_31_BinaryMiscBackwardOpsKernels_cu_ee0d68c74cuda3std6ranges3__45__cpo4cendE
	.align		8
        /*00d8*/ 	.dword	_ZN62_INTERNAL_a6db5d9b_31_BinaryMiscBackwardOpsKernels_cu_ee0d68c74cuda3std6ranges3__45__cpo7advanceE
	.align		8
        /*00e0*/ 	.dword	_ZN62_INTERNAL_a6db5d9b_31_BinaryMiscBackwardOpsKernels_cu_ee0d68c74cuda3std6ranges3__45__cpo9iter_swapE
	.align		8
        /*00e8*/ 	.dword	_ZN62_INTERNAL_a6db5d9b_31_BinaryMiscBackwardOpsKernels_cu_ee0d68c74cuda3std6ranges3__45__cpo4nextE
	.align		8
        /*00f0*/ 	.dword	_ZN62_INTERNAL_a6db5d9b_31_BinaryMiscBackwardOpsKernels_cu_ee0d68c74cuda3std6ranges3__45__cpo4prevE
	.align		8
        /*00f8*/ 	.dword	_ZN62_INTERNAL_a6db5d9b_31_BinaryMiscBackwardOpsKernels_cu_ee0d68c74cuda3std6ranges3__45__cpo4dataE
	.align		8
        /*0100*/ 	.dword	_ZN62_INTERNAL_a6db5d9b_31_BinaryMiscBackwardOpsKernels_cu_ee0d68c74cuda3std6ranges3__45__cpo5cdataE
	.align		8
        /*0108*/ 	.dword	_ZN62_INTERNAL_a6db5d9b_31_BinaryMiscBackwardOpsKernels_cu_ee0d68c74cuda3std6ranges3__45__cpo4sizeE
	.align		8
        /*0110*/ 	.dword	_ZN62_INTERNAL_a6db5d9b_31_BinaryMiscBackwardOpsKernels_cu_ee0d68c74cuda3std6ranges3__45__cpo5ssizeE
	.align		8
        /*0118*/ 	.dword	_ZN62_INTERNAL_a6db5d9b_31_BinaryMiscBackwardOpsKernels_cu_ee0d68c74cuda3std6ranges3__45__cpo8distanceE
	.align		8
        /*0120*/ 	.dword	_ZN62_INTERNAL_a6db5d9b_31_BinaryMiscBackwardOpsKernels_cu_ee0d68c76thrust24THRUST_300001_SM_1000_NS6system6detail10sequential3seqE
	.align		8
        /*0128*/ 	.dword	$str$8
	.align		8
        /*0130*/ 	.dword	$str$9


//--------------------- .text._ZN2at6native18elementwise_kernelILi128ELi4EZNS0_15gpu_kernel_implIZZZNS0_25tanh_backward_kernel_cudaERNS_18TensorIteratorBaseEENKUlvE0_clEvENKUlvE2_clEvEUlN3c108BFloat16ES8_E_EEvS4_RKT_EUliE_EEviT1_ --------------------------
	.section	.text._ZN2at6native18elementwise_kernelILi128ELi4EZNS0_15gpu_kernel_implIZZZNS0_25tanh_backward_kernel_cudaERNS_18TensorIteratorBaseEENKUlvE0_clEvENKUlvE2_clEvEUlN3c108BFloat16ES8_E_EEvS4_RKT_EUliE_EEviT1_,"ax",@progbits
	.align	128
        .global         _ZN2at6native18elementwise_kernelILi128ELi4EZNS0_15gpu_kernel_implIZZZNS0_25tanh_backward_kernel_cudaERNS_18TensorIteratorBaseEENKUlvE0_clEvENKUlvE2_clEvEUlN3c108BFloat16ES8_E_EEvS4_RKT_EUliE_EEviT1_
        .type           _ZN2at6native18elementwise_kernelILi128ELi4EZNS0_15gpu_kernel_implIZZZNS0_25tanh_backward_kernel_cudaERNS_18TensorIteratorBaseEENKUlvE0_clEvENKUlvE2_clEvEUlN3c108BFloat16ES8_E_EEvS4_RKT_EUliE_EEviT1_,@function
        .size           _ZN2at6native18elementwise_kernelILi128ELi4EZNS0_15gpu_kernel_implIZZZNS0_25tanh_backward_kernel_cudaERNS_18TensorIteratorBaseEENKUlvE0_clEvENKUlvE2_clEvEUlN3c108BFloat16ES8_E_EEvS4_RKT_EUliE_EEviT1_,(.L_x_14592 - _ZN2at6native18elementwise_kernelILi128ELi4EZNS0_15gpu_kernel_implIZZZNS0_25tanh_backward_kernel_cudaERNS_18TensorIteratorBaseEENKUlvE0_clEvENKUlvE2_clEvEUlN3c108BFloat16ES8_E_EEvS4_RKT_EUliE_EEviT1_)
        .other          _ZN2at6native18elementwise_kernelILi128ELi4EZNS0_15gpu_kernel_implIZZZNS0_25tanh_backward_kernel_cudaERNS_18TensorIteratorBaseEENKUlvE0_clEvENKUlvE2_clEvEUlN3c108BFloat16ES8_E_EEvS4_RKT_EUliE_EEviT1_,@"STO_CUDA_ENTRY STV_DEFAULT"
_ZN2at6native18elementwise_kernelILi128ELi4EZNS0_15gpu_kernel_implIZZZNS0_25tanh_backward_kernel_cudaERNS_18TensorIteratorBaseEENKUlvE0_clEvENKUlvE2_clEvEUlN3c108BFloat16ES8_E_EEvS4_RKT_EUliE_EEviT1_:
.text._ZN2at6native18elementwise_kernelILi128ELi4EZNS0_15gpu_kernel_implIZZZNS0_25tanh_backward_kernel_cudaERNS_18TensorIteratorBaseEENKUlvE0_clEvENKUlvE2_clEvEUlN3c108BFloat16ES8_E_EEvS4_RKT_EUliE_EEviT1_:
[----:B------:R-:W0:Y:S01]  /*0000*/  LDC R1, c[0x0][0x37c] ;  /* 0x0000df00ff017b82 */ /* 0x000e220000000800 */
[----:B------:R-:W1:Y:S07]  /*0010*/  S2R R17, SR_TID.X ;  /* 0x0000000000117919 */ /* 0x000e6e0000002100 */
[----:B------:R-:W2:Y:S01]  /*0020*/  S2UR UR4, SR_CTAID.X ;  /* 0x00000000000479c3 */ /* 0x000ea20000002500 */
[----:B------:R-:W3:Y:S01]  /*0030*/  LDCU UR40, c[0x0][0x388] ;  /* 0x00007100ff2877ac */ /* 0x000ee20008000800 */
[----:B------:R-:W-:Y:S01]  /*0040*/  BSSY.RECONVERGENT B6, `(.L_x_0) ;  /* 0x000046b000067945 */ /* 0x000fe20003800200 */
[----:B------:R-:W4:Y:S01]  /*0050*/  LDCU UR5, c[0x0][0x380] ;  /* 0x00007000ff0577ac */ /* 0x000f220008000800 */
[----:B------:R-:W0:Y:S01]  /*0060*/  LDCU.64 UR36, c[0x0][0x358] ;  /* 0x00006b00ff2477ac */ /* 0x000e220008000a00 */
[----:B------:R-:W0:Y:S01]  /*0070*/  LDCU.U8 UR39, c[0x0][0x602] ;  /* 0x0000c040ff2777ac */ /* 0x000e220008000000 */
[----:B------:R-:W0:Y:S01]  /*0080*/  LDCU.U8 UR42, c[0x0][0x603] ;  /* 0x0000c060ff2a77ac */ /* 0x000e220008000000 */
[----:B---3--:R-:W-:Y:S01]  /*0090*/  UIADD3 UR41, UPT, UPT, UR40, -0x1, URZ ;  /* 0xffffffff28297890 */ /* 0x008fe2000fffe0ff */
[----:B------:R-:W3:Y:S01]  /*00a0*/  LDCU.U8 UR43, c[0x0][0x601] ;  /* 0x0000c020ff2b77ac */ /* 0x000ee20008000000 */
[----:B--2---:R-:W-:-:S02]  /*00b0*/  USHF.L.U32 UR4, UR4, 0x9, URZ ;  /* 0x0000000904047899 */ /* 0x004fc400080006ff */
[----:B------:R-:W-:-:S04]  /*00c0*/  UISETP.LT.U32.AND UP0, UPT, UR41, 0x18, UPT ;  /* 0x000000182900788c */ /* 0x000fc8000bf01070 */
[----:B-1----:R-:W-:Y:S01]  /*00d0*/  LOP3.LUT R17, R17, UR4, RZ, 0xfc, !PT ;  /* 0x0000000411117c12 */ /* 0x002fe2000f8efcff */
[----:B------:R-:W-:-:S03]  /*00e0*/  USEL UR38, UR41, 0x18, UP0 ;  /* 0x0000001829267887 */ /* 0x000fc60008000000 */
[----:B----4-:R-:W-:Y:S01]  /*00f0*/  ISETP.GE.AND P0, PT, R17, UR5, PT ;  /* 0x0000000511007c0c */ /* 0x010fe2000bf06270 */
[----:B------:R-:W-:-:S12]  /*0100*/  UIADD3 UR38, UPT, UPT, UR38, 0x1, URZ ;  /* 0x0000000126267890 */ /* 0x000fd8000fffe0ff */
[----:B0--3--:R-:W-:Y:S05]  /*0110*/  @P0 BRA `(.L_x_1) ;  /* 0x0000004400740947 */ /* 0x009fea0003800000 */
[----:B------:R-:W-:Y:S01]  /*0120*/  UISETP.NE.AND UP0, UPT, UR40, URZ, UPT ;  /* 0x000000ff2800728c */ /* 0x000fe2000bf05270 */
[----:B------:R-:W-:Y:S02]  /*0130*/  IMAD.MOV.U32 R18, RZ, RZ, RZ ;  /* 0x000000ffff127224 */ /* 0x000fe400078e00ff */
[----:B------:R-:W-:Y:S02]  /*0140*/  IMAD.MOV.U32 R0, RZ, RZ, RZ ;  /* 0x000000ffff007224 */ /* 0x000fe400078e00ff */
[----:B------:R-:W-:-:S04]  /*0150*/  IMAD.MOV.U32 R16, RZ, RZ, RZ ;  /* 0x000000ffff107224 */ /* 0x000fc800078e00ff */
[----:B------:R-:W-:Y:S05]  /*0160*/  BRA.U !UP0, `(.L_x_2) ;  /* 0x0000001508707547 */ /* 0x000fea000b800000 */
[----:B------:R-:W0:Y:S01]  /*0170*/  LDCU.64 UR4, c[0x0][0x390] ;  /* 0x00007200ff0477ac */ /* 0x000e220008000a00 */
[----:B------:R-:W-:Y:S01]  /*0180*/  IMAD.MOV.U32 R16, RZ, RZ, RZ ;  /* 0x000000ffff107224 */ /* 0x000fe200078e00ff */
[----:B------:R-:W1:Y:S01]  /*0190*/  LDCU UR6, c[0x0][0x38c] ;  /* 0x00007180ff0677ac */ /* 0x000e620008000800 */
[----:B------:R-:W2:Y:S01]  /*01a0*/  LDCU.64 UR8, c[0x0][0x4b8] ;  /* 0x00009700ff0877ac */ /* 0x000ea20008000a00 */
[----:B------:R-:W-:Y:S01]  /*01b0*/  UISETP.NE.AND UP0, UPT, UR41, URZ, UPT ;  /* 0x000000ff2900728c */ /* 0x000fe2000bf05270 */
[----:B0-----:R-:W-:Y:S01]  /*01c0*/  IMAD.HI.U32 R2, R17, UR4, R16 ;  /* 0x0000000411027c27 */ /* 0x001fe2000f8e0010 */
[----:B------:R-:W0:Y:S04]  /*01d0*/  LDCU UR4, c[0x0][0x4c0] ;  /* 0x00009800ff0477ac */ /* 0x000e280008000800 */
[----:B------:R-:W-:-:S05]  /*01e0*/  SHF.R.U32.HI R3, RZ, UR5, R2 ;  /* 0x00000005ff037c19 */ /* 0x000fca0008011602 */
[----:B------:R-:W-:-:S04]  /*01f0*/  IMAD.MOV R18, RZ, RZ, -R3 ;  /* 0x000000ffff127224 */ /* 0x000fc800078e0a03 */
[----:B-1----:R-:W-:-:S04]  /*0200*/  IMAD R18, R18, UR6, R17 ;  /* 0x0000000612127c24 */ /* 0x002fc8000f8e0211 */
[C---:B--2---:R-:W-:Y:S02]  /*0210*/  IMAD R16, R18.reuse, UR8, RZ ;  /* 0x0000000812107c24 */ /* 0x044fe4000f8e02ff */
[C---:B------:R-:W-:Y:S02]  /*0220*/  IMAD R0, R18.reuse, UR9, RZ ;  /* 0x0000000912007c24 */ /* 0x040fe4000f8e02ff */
[----:B0-----:R-:W-:Y:S01]  /*0230*/  IMAD R18, R18, UR4, RZ ;  /* 0x0000000412127c24 */ /* 0x001fe2000f8e02ff */
[----:B------:R-:W-:Y:S06]  /*0240*/  BRA.U !UP0, `(.L_x_2) ;  /* 0x0000001508387547 */ /* 0x000fec000b800000 */
[----:B------:R-:W0:Y:S01]  /*0250*/  LDCU.64 UR6, c[0x0][0x398] ;  /* 0x00007300ff0677ac */ /* 0x000e220008000a00 */
[----:B------:R-:W-:Y:S01]  /*0260*/  HFMA2 R2, -RZ, RZ, 0, 0 ;  /* 0x00000000ff027431 */ /* 0x000fe200000001ff */
[----:B------:R-:W1:Y:S01]  /*0270*/  LDCU UR4, c[0x0][0x3a0] ;  /* 0x00007400ff0477ac */ /* 0x000e620008000800 */
[----:B------:R-:W2:Y:S01]  /*0280*/  LDCU UR5, c[0x0][0x4c4] ;  /* 0x00009880ff0577ac */ /* 0x000ea20008000800 */
[----:B------:R-:W3:Y:S01]  /*0290*/  LDCU.64 UR8, c[0x0][0x4c8] ;  /* 0x00009900ff0877ac */ /* 0x000ee20008000a00 */
[----:B------:R-:W-:Y:S01]  /*02a0*/  UISETP.NE.AND UP0, UPT, UR38, 0x2, UPT ;  /* 0x000000022600788c */ /* 0x000fe2000bf05270 */
[----:B0-----:R-:W-:-:S05]  /*02b0*/  IMAD.HI.U32 R4, R3, UR7, R2 ;  /* 0x0000000703047c27 */ /* 0x001fca000f8e0002 */
[----:B-1----:R-:W-:-:S05]  /*02c0*/  SHF.R.U32.HI R5, RZ, UR4, R4 ;  /* 0x00000004ff057c19 */ /* 0x002fca0008011604 */
[----:B------:R-:W-:-:S04]  /*02d0*/  IMAD.MOV R2, RZ, RZ, -R5 ;  /* 0x000000ffff027224 */ /* 0x000fc800078e0a05 */
[----:B------:R-:W-:-:S04]  /*02e0*/  IMAD R3, R2, UR6, R3 ;  /* 0x0000000602037c24 */ /* 0x000fc8000f8e0203 */
[C---:B--2---:R-:W-:Y:S02]  /*02f0*/  IMAD R16, R3.reuse, UR5, R16 ;  /* 0x0000000503107c24 */ /* 0x044fe4000f8e0210 */
[C---:B---3--:R-:W-:Y:S02]  /*0300*/  IMAD R0, R3.reuse, UR8, R0 ;  /* 0x0000000803007c24 */ /* 0x048fe4000f8e0200 */
[----:B------:R-:W-:Y:S01]  /*0310*/  IMAD R18, R3, UR9, R18 ;  /* 0x0000000903127c24 */ /* 0x000fe2000f8e0212 */
[----:B------:R-:W-:Y:S06]  /*0320*/  BRA.U !UP0, `(.L_x_2) ;  /* 0x0000001508007547 */ /* 0x000fec000b800000 */
[----:B------:R-:W0:Y:S01]  /*0330*/  LDCU.64 UR4, c[0x0][0x3a8] ;  /* 0x00007500ff0477ac */ /* 0x000e220008000a00 */
[----:B------:R-:W-:Y:S01]  /*0340*/  IMAD.MOV.U32 R4, RZ, RZ, RZ ;  /* 0x000000ffff047224 */ /* 0x000fe200078e00ff */
[----:B------:R-:W1:Y:S01]  /*0350*/  LDCU UR6, c[0x0][0x3a4] ;  /* 0x00007480ff0677ac */ /* 0x000e620008000800 */
[----:B------:R-:W2:Y:S01]  /*0360*/  LDCU.64 UR8, c[0x0][0x4d0] ;  /* 0x00009a00ff0877ac */ /* 0x000ea20008000a00 */
[----:B------:R-:W-:Y:S01]  /*0370*/  UISETP.NE.AND UP0, UPT, UR38, 0x3, UPT ;  /* 0x000000032600788c */ /* 0x000fe2000bf05270 */
[----:B0-----:R-:W-:Y:S01]  /*0380*/  IMAD.HI.U32 R2, R5, UR4, R4 ;  /* 0x0000000405027c27 */ /* 0x001fe2000f8e0004 */
[----:B------:R-:W0:Y:S04]  /*0390*/  LDCU UR4, c[0x0][0x4d8] ;  /* 0x00009b00ff0477ac */ /* 0x000e280008000800 */
[----:B------:R-:W-:-:S05]  /*03a0*/  SHF.R.U32.HI R3, RZ, UR5, R2 ;  /* 0x00000005ff037c19 */ /* 0x000fca0008011602 */
[----:B------:R-:W-:-:S04]  /*03b0*/  IMAD.MOV R4, RZ, RZ, -R3 ;  /* 0x000000ffff047224 */ /* 0x000fc800078e0a03 */
[----:B-1----:R-:W-:-:S04]  /*03c0*/  IMAD R5, R4, UR6, R5 ;  /* 0x0000000604057c24 */ /* 0x002fc8000f8e0205 */
[C---:B--2---:R-:W-:Y:S02]  /*03d0*/  IMAD R16, R5.reuse, UR8, R16 ;  /* 0x0000000805107c24 */ /* 0x044fe4000f8e0210 */
[C---:B------:R-:W-:Y:S02]  /*03e0*/  IMAD R0, R5.reuse, UR9, R0 ;  /* 0x0000000905007c24 */ /* 0x040fe4000f8e0200 */
[----:B0-----:R-:W-:Y:S01]  /*03f0*/  IMAD R18, R5, UR4, R18 ;  /* 0x0000000405127c24 */ /* 0x001fe2000f8e0212 */
[----:B------:R-:W-:Y:S06]  /*0400*/  BRA.U !UP0, `(.L_x_2) ;  /* 0x0000001108c87547 */ /* 0x000fec000b800000 */
[----:B------:R-:W0:Y:S01]  /*0410*/  LDCU.64 UR6, c[0x0][0x3b0] ;  /* 0x00007600ff0677ac */ /* 0x000e220008000a00 */
[----:B------:R-:W-:Y:S01]  /*0420*/  IMAD.MOV.U32 R2, RZ, RZ, RZ ;  /* 0x000000ffff027224 */ /* 0x000fe200078e00ff */
        /* <DEDUP_REMOVED lines=13> */
[----:B------:R-:W-:Y:S01]  /*0500*/  MOV R4, RZ ;  /* 0x000000ff00047202 */ /* 0x000fe20000000f00 */
[----:B------:R-:W1:Y:S01]  /*0510*/  LDCU UR6, c[0x0][0x3bc] ;  /* 0x00007780ff0677ac */ /* 0x000e620008000800 */
[----:B------:R-:W2:Y:S01]  /*0520*/  LDCU.64 UR8, c[0x0][0x4e8] ;  /* 0x00009d00ff0877ac */ /* 0x000ea20008000a00 */
[----:B------:R-:W-:Y:S02]  /*0530*/  UISETP.NE.AND UP0, UPT, UR38, 0x5, UPT ;  /* 0x000000052600788c */ /* 0x000fe4000bf05270 */
        /* <DEDUP_REMOVED lines=278> */
[----:B------:R-:W2:Y:S02]  /*16a0*/  LDCU.64 UR8, c[0x0][0x5d8] ;  /* 0x0000bb00ff0877ac */ /* 0x000ea40008000a00 */
[----:B0-----:R-:W-:Y:S01]  /*16b0*/  IMAD.HI.U32 R2, R5, UR4, R4 ;  /* 0x0000000405027c27 */ /* 0x001fe2000f8e0004 */
[----:B------:R-:W0:Y:S04]  /*16c0*/  LDCU UR4, c[0x0][0x5e0] ;  /* 0x0000bc00ff0477ac */ /* 0x000e280008000800 */
[----:B------:R-:W-:-:S05]  /*16d0*/  SHF.R.U32.HI R2, RZ, UR5, R2 ;  /* 0x00000005ff027c19 */ /* 0x000fca0008011602 */
[----:B------:R-:W-:-:S04]  /*16e0*/  IMAD.MOV R3, RZ, RZ, -R2 ;  /* 0x000000ffff037224 */ /* 0x000fc800078e0a02 */
[----:B-1----:R-:W-:-:S04]  /*16f0*/  IMAD R5, R3, UR6, R5 ;  /* 0x0000000603057c24 */ /* 0x002fc8000f8e0205 */
[C---:B--2---:R-:W-:Y:S02]  /*1700*/  IMAD R16, R5.reuse, UR8, R16 ;  /* 0x0000000805107c24 */ /* 0x044fe4000f8e0210 */
[C---:B------:R-:W-:Y:S02]  /*1710*/  IMAD R0, R5.reuse, UR9, R0 ;  /* 0x0000000905007c24 */ /* 0x040fe4000f8e0200 */
[----:B0-----:R-:W-:-:S07]  /*1720*/  IMAD R18, R5, UR4, R18 ;  /* 0x0000000405127c24 */ /* 0x001fce000f8e0212 */
.L_x_2:
[----:B------:R-:W0:Y:S01]  /*1730*/  LDCU.64 UR6, c[0x0][0x5f0] ;  /* 0x0000be00ff0677ac */ /* 0x000e220008000a00 */
[----:B------:R-:W-:-:S04]  /*1740*/  UPRMT UR4, UR39, 0x9910, URZ ;  /* 0x0000991027047896 */ /* 0x000fc800080000ff */
[----:B------:R-:W-:Y:S01]  /*1750*/  UISETP.GT.AND UP0, UPT, UR4, 0x9, UPT ;  /* 0x000000090400788c */ /* 0x000fe2000bf04270 */
[----:B0-----:R-:W-:-:S04]  /*1760*/  IADD3 R2, P0, PT, R0, UR6, RZ ;  /* 0x0000000600027c10 */ /* 0x001fc8000ff1e0ff */
[----:B------:R-:W-:-:S04]  /*1770*/  IADD3.X R3, PT, PT, RZ, UR7, RZ, P0, !PT ;  /* 0x00000007ff037c10 */ /* 0x000fc800087fe4ff */
[----:B------:R-:W-:Y:S05]  /*1780*/  BRA.U UP0, `(.L_x_3) ;  /* 0x0000000500307547 */ /* 0x000fea000b800000 */
[----:B------:R-:W-:-:S09]  /*1790*/  UISETP.GT.AND UP0, UPT, UR4, 0x4, UPT ;  /* 0x000000040400788c */ /* 0x000fd2000bf04270 */
[----:B------:R-:W-:Y:S05]  /*17a0*/  BRA.U UP0, `(.L_x_4) ;  /* 0x0000000100947547 */ /* 0x000fea000b800000 */
[----:B------:R-:W-:-:S09]  /*17b0*/  UISETP.GT.AND UP0, UPT, UR4, 0x1, UPT ;  /* 0x000000010400788c */ /* 0x000fd2000bf04270 */
[----:B------:R-:W-:Y:S05]  /*17c0*/  BRA.U UP0, `(.L_x_5) ;  /* 0x0000000100387547 */ /* 0x000fea000b800000 */
[----:B------:R-:W-:-:S09]  /*17d0*/  UISETP.NE.AND UP0, UPT, UR39, URZ, UPT ;  /* 0x000000ff2700728c */ /* 0x000fd2000bf05270 */
[----:B------:R-:W-:Y:S05]  /*17e0*/  BRA.U !UP0, `(.L_x_6) ;  /* 0x00000001081c7547 */ /* 0x000fea000b800000 */
[----:B------:R-:W-:-:S09]  /*17f0*/  UISETP.NE.AND UP0, UPT, UR4, 0x1, UPT ;  /* 0x000000010400788c */ /* 0x000fd2000bf05270 */
[----:B------:R-:W-:Y:S05]  /*1800*/  BRA.U UP0, `(.L_x_7) ;  /* 0x0000000d004c7547 */ /* 0x000fea000b800000 */
[----:B------:R-:W2:Y:S02]  /*1810*/  LDG.E.S8 R2, desc[UR36][R2.64] ;  /* 0x0000002402027981 */ /* 0x000ea4000c1e1300 */
[----:B--2---:R-:W0:Y:S02]  /*1820*/  I2F.S16 R0, R2 ;  /* 0x0000000200007306 */ /* 0x004e240000101400 */
[----:B0-----:R-:W-:-:S04]  /*1830*/  F2FP.BF16.F32.PACK_AB R0, RZ, R0 ;  /* 0x00000000ff00723e */ /* 0x001fc800000010ff */
[----:B------:R-:W-:Y:S01]  /*1840*/  PRMT R19, R0, 0x7610, R19 ;  /* 0x0000761000137816 */ /* 0x000fe20000000013 */
[----:B------:R-:W-:Y:S06]  /*1850*/  BRA `(.L_x_8) ;  /* 0x0000000c00d47947 */ /* 0x000fec0003800000 */
.L_x_6:
[----:B------:R-:W2:Y:S02]  /*1860*/  LDG.E.U8 R2, desc[UR36][R2.64] ;  /* 0x0000002402027981 */ /* 0x000ea4000c1e1100 */
[----:B--2---:R-:W-:-:S04]  /*1870*/  I2FP.F32.U32 R0, R2 ;  /* 0x0000000200007245 */ /* 0x004fc80000201000 */
[----:B------:R-:W-:-:S04]  /*1880*/  F2FP.BF16.F32.PACK_AB R0, RZ, R0 ;  /* 0x00000000ff00723e */ /* 0x000fc800000010ff */
[----:B------:R-:W-:Y:S01]  /*1890*/  PRMT R19, R0, 0x7610, R19 ;  /* 0x0000761000137816 */ /* 0x000fe20000000013 */
[----:B------:R-:W-:Y:S06]  /*18a0*/  BRA `(.L_x_8) ;  /* 0x0000000c00c07947 */ /* 0x000fec0003800000 */
.L_x_5:
[----:B------:R-:W-:-:S09]  /*18b0*/  UISETP.NE.AND UP0, UPT, UR4, 0x2, UPT ;  /* 0x000000020400788c */ /* 0x000fd2000bf05270 */
[----:B------:R-:W-:Y:S05]  /*18c0*/  BRA.U !UP0, `(.L_x_9) ;  /* 0x0000000108387547 */ /* 0x000fea000b800000 */
[----:B------:R-:W-:-:S09]  /*18d0*/  UISETP.NE.AND UP0, UPT, UR4, 0x3, UPT ;  /* 0x000000030400788c */ /* 0x000fd2000bf05270 */
[----:B------:R-:W-:Y:S05]  /*18e0*/  BRA.U !UP0, `(.L_x_10) ;  /* 0x00000001081c7547 */ /* 0x000fea000b800000 */
[----:B------:R-:W-:-:S09]  /*18f0*/  UISETP.NE.AND UP0, UPT, UR4, 0x4, UPT ;  /* 0x000000040400788c */ /* 0x000fd2000bf05270 */
[----:B------:R-:W-:Y:S05]  /*1900*/  BRA.U UP0, `(.L_x_7) ;  /* 0x0000000d000c7547 */ /* 0x000fea000b800000 */
[----:B------:R-:W2:Y:S02]  /*1910*/  LDG.E.64 R2, desc[UR36][R2.64] ;  /* 0x0000002402027981 */ /* 0x000ea4000c1e1b00 */
[----:B--2---:R-:W0:Y:S02]  /*1920*/  I2F.S64 R0, R2 ;  /* 0x0000000200007312 */ /* 0x004e240000301400 */
[----:B0-----:R-:W-:-:S04]  /*1930*/  F2FP.BF16.F32.PACK_AB R0, RZ, R0 ;  /* 0x00000000ff00723e */ /* 0x001fc800000010ff */
[----:B------:R-:W-:Y:S01]  /*1940*/  PRMT R19, R0, 0x7610, R19 ;  /* 0x0000761000137816 */ /* 0x000fe20000000013 */
[----:B------:R-:W-:Y:S06]  /*1950*/  BRA `(.L_x_8) ;  /* 0x0000000c00947947 */ /* 0x000fec0003800000 */
.L_x_10:
[----:B------:R-:W2:Y:S02]  /*1960*/  LDG.E R2, desc[UR36][R2.64] ;  /* 0x0000002402027981 */ /* 0x000ea4000c1e1900 */
[----:B--2---:R-:W-:-:S04]  /*1970*/  I2FP.F32.S32 R0, R2 ;  /* 0x0000000200007245 */ /* 0x004fc80000201400 */
[----:B------:R-:W-:-:S04]  /*1980*/  F2FP.BF16.F32.PACK_AB R0, RZ, R0 ;  /* 0x00000000ff00723e */ /* 0x000fc800000010ff */
[----:B------:R-:W-:Y:S01]  /*1990*/  PRMT R19, R0, 0x7610, R19 ;  /* 0x0000761000137816 */ /* 0x000fe20000000013 */
[----:B------:R-:W-:Y:S06]  /*19a0*/  BRA `(.L_x_8) ;  /* 0x0000000c00807947 */ /* 0x000fec0003800000 */
.L_x_9:
[----:B------:R-:W2:Y:S02]  /*19b0*/  LDG.E.U16 R2, desc[UR36][R2.64] ;  /* 0x0000002402027981 */ /* 0x000ea4000c1e1500 */
[----:B--2---:R-:W0:Y:S02]  /*19c0*/  I2F.S16 R0, R2 ;  /* 0x0000000200007306 */ /* 0x004e240000101400 */
[----:B0-----:R-:W-:-:S04]  /*19d0*/  F2FP.BF16.F32.PACK_AB R0, RZ, R0 ;  /* 0x00000000ff00723e */ /* 0x001fc800000010ff */
[----:B------:R-:W-:Y:S01]  /*19e0*/  PRMT R19, R0, 0x7610, R19 ;  /* 0x0000761000137816 */ /* 0x000fe20000000013 */
[----:B------:R-:W-:Y:S06]  /*19f0*/  BRA `(.L_x_8) ;  /* 0x0000000c006c7947 */ /* 0x000fec0003800000 */
.L_x_4:
[----:B------:R-:W-:-:S09]  /*1a00*/  UISETP.GT.AND UP0, UPT, UR4, 0x6, UPT ;  /* 0x000000060400788c */ /* 0x000fd2000bf04270 */
[----:B------:R-:W-:Y:S05]  /*1a10*/  BRA.U UP0, `(.L_x_11) ;  /* 0x0000000100307547 */ /* 0x000fea000b800000 */
[----:B------:R-:W-:-:S09]  /*1a20*/  UISETP.NE.AND UP0, UPT, UR4, 0x5, UPT ;  /* 0x000000050400788c */ /* 0x000fd2000bf05270 */
[----:B------:R-:W-:Y:S05]  /*1a30*/  BRA.U !UP0, `(.L_x_12) ;  /* 0x0000000108147547 */ /* 0x000fea000b800000 */
[----:B------:R-:W-:-:S09]  /*1a40*/  UISETP.NE.AND UP0, UPT, UR4, 0x6, UPT ;  /* 0x000000060400788c */ /* 0x000fd2000bf05270 */
[----:B------:R-:W-:Y:S05]  /*1a50*/  BRA.U UP0, `(.L_x_7) ;  /* 0x0000000900b87547 */ /* 0x000fea000b800000 */
[----:B------:R-:W2:Y:S02]  /*1a60*/  LDG.E R2, desc[UR36][R2.64] ;  /* 0x0000002402027981 */ /* 0x000ea4000c1e1900 */
[----:B--2---:R-:W-:Y:S01]  /*1a70*/  F2FP.BF16.F32.PACK_AB R19, RZ, R2 ;  /* 0x00000002ff13723e */ /* 0x004fe200000010ff */
[----:B------:R-:W-:Y:S06]  /*1a80*/  BRA `(.L_x_8) ;  /* 0x0000000c00487947 */ /* 0x000fec0003800000 */
.L_x_12:
[----:B------:R-:W2:Y:S02]  /*1a90*/  LDG.E.U16 R0, desc[UR36][R2.64] ;  /* 0x0000002402007981 */ /* 0x000ea4000c1e1500 */
[----:B--2---:R-:W-:-:S05]  /*1aa0*/  HADD2.F32 R0, -RZ, R0.H0_H0 ;  /* 0x20000000ff007230 */ /* 0x004fca0000004100 */
[----:B------:R-:W-:-:S04]  /*1ab0*/  F2FP.BF16.F32.PACK_AB R0, RZ, R0 ;  /* 0x00000000ff00723e */ /* 0x000fc800000010ff */
[----:B------:R-:W-:Y:S01]  /*1ac0*/  PRMT R19, R0, 0x7610, R19 ;  /* 0x0000761000137816 */ /* 0x000fe20000000013 */
[----:B------:R-:W-:Y:S06]  /*1ad0*/  BRA `(.L_x_8) ;  /* 0x0000000c00347947 */ /* 0x000fec0003800000 */
.L_x_11:
[----:B------:R-:W-:-:S09]  /*1ae0*/  UISETP.NE.AND UP0, UPT, UR4, 0x7, UPT ;  /* 0x000000070400788c */ /* 0x000fd2000bf05270 */
[----:B------:R-:W-:Y:S05]  /*1af0*/  BRA.U !UP0, `(.L_x_13) ;  /* 0x0000000108307547 */ /* 0x000fea000b800000 */
[----:B------:R-:W-:-:S09]  /*1b00*/  UISETP.NE.AND UP0, UPT, UR4, 0x8, UPT ;  /* 0x000000080400788c */ /* 0x000fd2000bf05270 */
[----:B------:R-:W-:Y:S05]  /*1b10*/  BRA.U !UP0, `(.L_x_14) ;  /* 0x0000000108147547 */ /* 0x000fea000b800000 */
[----:B------:R-:W-:-:S09]  /*1b20*/  UISETP.NE.AND UP0, UPT, UR4, 0x9, UPT ;  /* 0x000000090400788c */ /* 0x000fd2000bf05270 */
[----:B------:R-:W-:Y:S05]  /*1b30*/  BRA.U UP0, `(.L_x_7) ;  /* 0x0000000900807547 */ /* 0x000fea000b800000 */
[----:B------:R-:W2:Y:S02]  /*1b40*/  LDG.E R2, desc[UR36][R2.64] ;  /* 0x0000002402027981 */ /* 0x000ea4000c1e1900 */
[----:B--2---:R-:W-:Y:S01]  /*1b50*/  F2FP.BF16.F32.PACK_AB R19, RZ, R2 ;  /* 0x00000002ff13723e */ /* 0x004fe200000010ff */
[----:B------:R-:W-:Y:S06]  /*1b60*/  BRA `(.L_x_8) ;  /* 0x0000000c00107947 */ /* 0x000fec0003800000 */
.L_x_14:
[----:B------:R-:W2:Y:S02]  /*1b70*/  LDG.E.U16 R2, desc[UR36][R2.64] ;  /* 0x0000002402027981 */ /* 0x000ea4000c1e1500 */
[----:B--2---:R-:W-:-:S05]  /*1b80*/  HADD2.F32 R0, -RZ, R2.H0_H0 ;  /* 0x20000002ff007230 */ /* 0x004fca0000004100 */
[----:B------:R-:W-:-:S04]  /*1b90*/  F2FP.BF16.F32.PACK_AB R0, RZ, R0 ;  /* 0x00000000ff00723e */ /* 0x000fc800000010ff */
[----:B------:R-:W-:Y:S01]  /*1ba0*/  PRMT R19, R0, 0x7610, R19 ;  /* 0x0000761000137816 */ /* 0x000fe20000000013 */
[----:B------:R-:W-:Y:S06]  /*1bb0*/  BRA `(.L_x_8) ;  /* 0x0000000800fc7947 */ /* 0x000fec0003800000 */
.L_x_13:
[----:B------:R-:W2:Y:S01]  /*1bc0*/  LDG.E.64 R2, desc[UR36][R2.64] ;  /* 0x0000002402027981 */ /* 0x000ea2000c1e1b00 */
[----:B------:R-:W-:Y:S01]  /*1bd0*/  UMOV UR4, 0xf0000000 ;  /* 0xf000000000047882 */ /* 0x000fe20000000000 */
[----:B------:R-:W-:Y:S01]  /*1be0*/  UMOV UR5, 0x380fffff ;  /* 0x380fffff00057882 */ /* 0x000fe20000000000 */
[----:B--2---:R-:W0:Y:S01]  /*1bf0*/  F2F.F32.F64 R0, R2 ;  /* 0x0000000200007310 */ /* 0x004e220000301000 */
[----:B------:R-:W-:-:S14]  /*1c00*/  DSETP.GEU.AND P0, PT, |R2|, UR4, PT ;  /* 0x0000000402007e2a */ /* 0x000fdc000bf0e200 */
[----:B0-----:R-:W-:-:S05]  /*1c10*/  @!P0 FMUL R0, R0, 1.175494350822287508e-38 ;  /* 0x0080000000008820 */ /* 0x001fca0000400000 */
[----:B------:R-:W-:-:S04]  /*1c20*/  F2FP.BF16.F32.PACK_AB R0, RZ, R0 ;  /* 0x00000000ff00723e */ /* 0x000fc800000010ff */
[----:B------:R-:W-:Y:S01]  /*1c30*/  PRMT R19, R0, 0x7610, R19 ;  /* 0x0000761000137816 */ /* 0x000fe20000000013 */
[----:B------:R-:W-:Y:S06]  /*1c40*/  BRA `(.L_x_8) ;  /* 0x0000000800d87947 */ /* 0x000fec0003800000 */
.L_x_3:
[----:B------:R-:W-:-:S09]  /*1c50*/  UISETP.GT.AND UP0, UPT, UR4, 0x18, UPT ;  /* 0x000000180400788c */ /* 0x000fd2000bf04270 */
[----:B------:R-:W-:Y:S05]  /*1c60*/  BRA.U UP0, `(.L_x_15) ;  /* 0x0000000500007547 */ /* 0x000fea000b800000 */
[----:B------:R-:W-:-:S09]  /*1c70*/  UISETP.GT.AND UP0, UPT, UR4, 0xe, UPT ;  /* 0x0000000e0400788c */ /* 0x000fd2000bf04270 */
[----:B------:R-:W-:Y:S05]  /*1c80*/  BRA.U UP0, `(.L_x_16) ;  /* 0x00000001004c7547 */ /* 0x000fea000b800000 */
[----:B------:R-:W-:-:S09]  /*1c90*/  UISETP.NE.AND UP0, UPT, UR4, 0xa, UPT ;  /* 0x0000000a0400788c */ /* 0x000fd2000bf05270 */
[----:B------:R-:W-:Y:S05]  /*1ca0*/  BRA.U !UP0, `(.L_x_17) ;  /* 0x0000000108207547 */ /* 0x000fea000b800000 */
[----:B------:R-:W-:-:S09]  /*1cb0*/  UISETP.NE.AND UP0, UPT, UR4, 0xb, UPT ;  /* 0x0000000b0400788c */ /* 0x000fd2000bf05270 */
[----:B------:R-:W-:Y:S05]  /*1cc0*/  BRA.U UP0, `(.L_x_7) ;  /* 0x00000009001c7547 */ /* 0x000fea000b800000 */
[----:B------:R-:W2:Y:S02]  /*1cd0*/  LDG.E.U8 R2, desc[UR36][R2.64] ;  /* 0x0000002402027981 */ /* 0x000ea4000c1e1100 */
[----:B--2---:R-:W-:-:S04]  /*1ce0*/  ISETP.NE.AND P0, PT, R2, RZ, PT ;  /* 0x000000ff0200720c */ /* 0x004fc80003f05270 */
[----:B------:R-:W-:-:S04]  /*1cf0*/  FSEL R0, RZ, 1, !P0 ;  /* 0x3f800000ff007808 */ /* 0x000fc80004000000 */
[----:B------:R-:W-:-:S04]  /*1d00*/  F2FP.BF16.F32.PACK_AB R0, RZ, R0 ;  /* 0x00000000ff00723e */ /* 0x000fc800000010ff */
[----:B------:R-:W-:Y:S01]  /*1d10*/  PRMT R19, R0, 0x7610, R19 ;  /* 0x0000761000137816 */ /* 0x000fe20000000013 */
[----:B------:R-:W-:Y:S06]  /*1d20*/  BRA `(.L_x_8) ;  /* 0x0000000800a07947 */ /* 0x000fec0003800000 */
.L_x_17:
        /* <DEDUP_REMOVED lines=9> */
.L_x_16:
[----:B------:R-:W-:-:S09]  /*1dc0*/  UISETP.NE.AND UP0, UPT, UR4, 0xf, UPT ;  /* 0x0000000f0400788c */ /* 0x000fd2000bf05270 */
[----:B------:R-:W-:Y:S05]  /*1dd0*/  BRA.U !UP0, `(.L_x_18) ;  /* 0x00000001089c7547 */ /* 0x000fea000b800000 */
[----:B------:R-:W-:-:S09]  /*1de0*/  UISETP.NE.AND UP0, UPT, UR4, 0x17, UPT ;  /* 0x000000170400788c */ /* 0x000fd2000bf05270 */
[----:B------:R-:W-:Y:S05]  /*1df0*/  BRA.U !UP0, `(.L_x_19) ;  /* 0x00000001085c7547 */ /* 0x000fea000b800000 */
[----:B------:R-:W-:-:S09]  /*1e00*/  UISETP.NE.AND UP0, UPT, UR4, 0x18, UPT ;  /* 0x000000180400788c */ /* 0x000fd2000bf05270 */
[----:B------:R-:W-:Y:S05]  /*1e10*/  BRA.U UP0, `(.L_x_7) ;  /* 0x0000000500c87547 */ /* 0x000fea000b800000 */
[----:B------:R-:W2:Y:S01]  /*1e20*/  LDG.E.U8 R0, desc[UR36][R2.64] ;  /* 0x0000002402007981 */ /* 0x000ea2000c1e1100 */
[----:B------:R-:W-:Y:S02]  /*1e30*/  IMAD.MOV.U32 R6, RZ, RZ, 0x1f ;  /* 0x0000001fff067424 */ /* 0x000fe400078e00ff */
[----:B--2---:R-:W-:-:S05]  /*1e40*/  IMAD.SHL.U32 R0, R0, 0x1000000, RZ ;  /* 0x0100000000007824 */ /* 0x004fca00078e00ff */
[C---:B------:R-:W-:Y:S02]  /*1e50*/  LOP3.LUT R4, R0.reuse, 0x7f000000, RZ, 0xc0, !PT ;  /* 0x7f00000000047812 */ /* 0x040fe400078ec0ff */
[----:B------:R-:W-:Y:S02]  /*1e60*/  LOP3.LUT P0, RZ, R0, 0x7f000000, RZ, 0xc0, !PT ;  /* 0x7f00000000ff7812 */ /* 0x000fe4000780c0ff */
[----:B------:R-:W0:Y:S02]  /*1e70*/  FLO.U32 R5, R4 ;  /* 0x0000000400057300 */ /* 0x000e2400000e0000 */
[----:B0-----:R-:W-:-:S05]  /*1e80*/  IMAD.MOV R5, RZ, RZ, -R5 ;  /* 0x000000ffff057224 */ /* 0x001fca00078e0a05 */
[----:B------:R-:W-:-:S05]  /*1e90*/  VIADDMNMX.U32 R5, R5, R6, 0x4, !PT ;  /* 0x0000000405057446 */ /* 0x000fca0007800006 */
[----:B------:R-:W-:-:S04]  /*1ea0*/  VIADD R5, R5, 0xfffffffc ;  /* 0xfffffffc05057836 */ /* 0x000fc80000000000 */
[----:B------:R-:W-:Y:S01]  /*1eb0*/  IMAD.SHL.U32 R7, R5, 0x800000, RZ ;  /* 0x0080000005077824 */ /* 0x000fe200078e00ff */
[C---:B------:R-:W-:Y:S02]  /*1ec0*/  SHF.L.U32 R6, R4.reuse, R5, RZ ;  /* 0x0000000504067219 */ /* 0x040fe400000006ff */
[----:B------:R-:W-:Y:S02]  /*1ed0*/  IADD3 R5, PT, PT, R4, 0x1000000, RZ ;  /* 0x0100000004057810 */ /* 0x000fe40007ffe0ff */
[----:B------:R-:W-:Y:S02]  /*1ee0*/  LEA.HI R6, R6, -R7, RZ, 0x1c ;  /* 0x8000000706067211 */ /* 0x000fe400078fe0ff */
[----:B------:R-:W-:-:S03]  /*1ef0*/  SHF.R.S32.HI R5, RZ, 0x8, R5 ;  /* 0x00000008ff057819 */ /* 0x000fc60000011405 */
[----:B------:R-:W-:-:S05]  /*1f00*/  VIADD R6, R6, 0x3c000000 ;  /* 0x3c00000006067836 */ /* 0x000fca0000000000 */
[----:B------:R-:W-:-:S04]  /*1f10*/  LOP3.LUT R5, R6, 0x7f800000, R5, 0xf8, !PT ;  /* 0x7f80000006057812 */ /* 0x000fc800078ef805 */
[----:B------:R-:W-:-:S04]  /*1f20*/  SEL R5, R5, RZ, P0 ;  /* 0x000000ff05057207 */ /* 0x000fc80000000000 */
[----:B------:R-:W-:-:S04]  /*1f30*/  LOP3.LUT R5, R5, 0x80000000, R0, 0xf8, !PT ;  /* 0x8000000005057812 */ /* 0x000fc800078ef800 */
[----:B------:R-:W-:-:S04]  /*1f40*/  F2FP.BF16.F32.PACK_AB R5, RZ, R5 ;  /* 0x00000005ff05723e */ /* 0x000fc800000010ff */
[----:B------:R-:W-:Y:S01]  /*1f50*/  PRMT R19, R5, 0x7610, R19 ;  /* 0x0000761005137816 */ /* 0x000fe20000000013 */
[----:B------:R-:W-:Y:S06]  /*1f60*/  BRA `(.L_x_8) ;  /* 0x0000000800107947 */ /* 0x000fec0003800000 */
.L_x_19:
[----:B------:R-:W2:Y:S02]  /*1f70*/  LDG.E.U8 R2, desc[UR36][R2.64] ;  /* 0x0000002402027981 */ /* 0x000ea4000c1e1100 */
[C---:B--2---:R-:W-:Y:S02]  /*1f80*/  IMAD.SHL.U32 R4, R2.reuse, 0x2000000, RZ ;  /* 0x0200000002047824 */ /* 0x044fe400078e00ff */
[----:B------:R-:W-:-:S03]  /*1f90*/  IMAD.SHL.U32 R5, R2, 0x100, RZ ;  /* 0x0000010002057824 */ /* 0x000fc600078e00ff */
[----:B------:R-:W-:-:S13]  /*1fa0*/  ISETP.GT.U32.AND P0, PT, R4, 0x7ffffff, PT ;  /* 0x07ffffff0400780c */ /* 0x000fda0003f04070 */
[C---:B------:R-:W-:Y:S02]  /*1fb0*/  @!P0 LOP3.LUT R0, R5.reuse, 0x7f00, RZ, 0xc0, !PT ;  /* 0x00007f0005008812 */ /* 0x040fe400078ec0ff */
[----:B------:R-:W-:Y:S02]  /*1fc0*/  @P0 LEA.HI R4, R4, 0x70000000, RZ, 0x1c ;  /* 0x7000000004040811 */ /* 0x000fe400078fe0ff */
[----:B------:R-:W-:Y:S02]  /*1fd0*/  @!P0 LOP3.LUT R0, R0, 0x3f000000, RZ, 0xfc, !PT ;  /* 0x3f00000000008812 */ /* 0x000fe400078efcff */
[----:B------:R-:W-:-:S03]  /*1fe0*/  PRMT R5, R5, 0x9910, RZ ;  /* 0x0000991005057816 */ /* 0x000fc600000000ff */
[----:B------:R-:W-:Y:S01]  /*1ff0*/  @!P0 FADD.FTZ R0, R0, -0.5 ;  /* 0xbf00000000008421 */ /* 0x000fe20000010000 */
[----:B------:R-:W-:-:S05]  /*2000*/  @P0 FMUL.FTZ R0, R4, 1.9259299443872358531e-34 ;  /* 0x0780000004000820 */ /* 0x000fca0000410000 */
[----:B------:R-:W-:-:S04]  /*2010*/  LOP3.LUT R0, R0, 0x80000000, R5, 0xf8, !PT ;  /* 0x8000000000007812 */ /* 0x000fc800078ef805 */
[----:B------:R-:W-:-:S04]  /*2020*/  F2FP.BF16.F32.PACK_AB R0, RZ, R0 ;  /* 0x00000000ff00723e */ /* 0x000fc800000010ff */
[----:B------:R-:W-:Y:S01]  /*2030*/  PRMT R19, R0, 0x7610, R19 ;  /* 0x0000761000137816 */ /* 0x000fe20000000013 */
[----:B------:R-:W-:Y:S06]  /*2040*/  BRA `(.L_x_8) ;  /* 0x0000000400d87947 */ /* 0x000fec0003800000 */
.L_x_18:
[----:B------:R0:W5:Y:S01]  /*2050*/  LDG.E.U16 R19, desc[UR36][R2.64] ;  /* 0x0000002402137981 */ /* 0x000162000c1e1500 */
[----:B------:R-:W-:Y:S05]  /*2060*/  BRA `(.L_x_8) ;  /* 0x0000000400d07947 */ /* 0x000fea0003800000 */
.L_x_15:
[----:B------:R-:W-:-:S09]  /*2070*/  UISETP.GT.AND UP0, UPT, UR4, 0x1b, UPT ;  /* 0x0000001b0400788c */ /* 0x000fd2000bf04270 */
[----:B------:R-:W-:Y:S05]  /*2080*/  BRA.U UP0, `(.L_x_20) ;  /* 0x0000000500147547 */ /* 0x000fea000b800000 */
[----:B------:R-:W-:-:S09]  /*2090*/  UISETP.NE.AND UP0, UPT, UR4, 0x19, UPT ;  /* 0x000000190400788c */ /* 0x000fd2000bf05270 */
[----:B------:R-:W-:Y:S05]  /*20a0*/  BRA.U !UP0, `(.L_x_21) ;  /* 0x0000000108987547 */ /* 0x000fea000b800000 */
[----:B------:R-:W-:-:S09]  /*20b0*/  UISETP.NE.AND UP0, UPT, UR4, 0x1a, UPT ;  /* 0x0000001a0400788c */ /* 0x000fd2000bf05270 */
[----:B------:R-:W-:Y:S05]  /*20c0*/  BRA.U !UP0, `(.L_x_22) ;  /* 0x00000001081c7547 */ /* 0x000fea000b800000 */
[----:B------:R-:W-:-:S09]  /*20d0*/  UISETP.NE.AND UP0, UPT, UR4, 0x1b, UPT ;  /* 0x0000001b0400788c */ /* 0x000fd2000bf05270 */
[----:B------:R-:W-:Y:S05]  /*20e0*/  BRA.U UP0, `(.L_x_7) ;  /* 0x0000000500147547 */ /* 0x000fea000b800000 */
[----:B------:R-:W2:Y:S02]  /*20f0*/  LDG.E.U16 R0, desc[UR36][R2.64] ;  /* 0x0000002402007981 */ /* 0x000ea4000c1e1500 */
[----:B--2---:R-:W-:-:S04]  /*2100*/  I2FP.F32.U32 R0, R0 ;  /* 0x0000000000007245 */ /* 0x004fc80000201000 */
[----:B------:R-:W-:-:S04]  /*2110*/  F2FP.BF16.F32.PACK_AB R0, RZ, R0 ;  /* 0x00000000ff00723e */ /* 0x000fc800000010ff */
[----:B------:R-:W-:Y:S01]  /*2120*/  PRMT R19, R0, 0x7610, R19 ;  /* 0x0000761000137816 */ /* 0x000fe20000000013 */
[----:B------:R-:W-:Y:S06]  /*2130*/  BRA `(.L_x_8) ;  /* 0x00000004009c7947 */ /* 0x000fec0003800000 */
.L_x_22:
[----:B------:R-:W2:Y:S01]  /*2140*/  LDG.E.U8 R3, desc[UR36][R2.64] ;  /* 0x0000002402037981 */ /* 0x000ea2000c1e1100 */
[----:B------:R-:W-:Y:S01]  /*2150*/  BSSY.RECONVERGENT B0, `(.L_x_23) ;  /* 0x0000018000007945 */ /* 0x000fe20003800200 */
[----:B------:R-:W-:Y:S01]  /*2160*/  IMAD.MOV.U32 R0, RZ, RZ, RZ ;  /* 0x000000ffff007224 */ /* 0x000fe200078e00ff */
[----:B--2---:R-:W-:-:S13]  /*2170*/  ISETP.NE.AND P0, PT, R3, RZ, PT ;  /* 0x000000ff0300720c */ /* 0x004fda0003f05270 */
[----:B------:R-:W-:Y:S05]  /*2180*/  @!P0 BRA `(.L_x_24) ;  /* 0x0000000000508947 */ /* 0x000fea0003800000 */
[----:B------:R-:W-:-:S13]  /*2190*/  ISETP.NE.AND P0, PT, R3, 0x80, PT ;  /* 0x000000800300780c */ /* 0x000fda0003f05270 */
[----:B------:R-:W-:Y:S01]  /*21a0*/  @!P0 IMAD.MOV.U32 R0, RZ, RZ, 0x7f800001 ;  /* 0x7f800001ff008424 */ /* 0x000fe200078e00ff */
[----:B------:R-:W-:Y:S06]  /*21b0*/  @!P0 BRA `(.L_x_24) ;  /* 0x0000000000448947 */ /* 0x000fec0003800000 */
[--C-:B------:R-:W-:Y:S01]  /*21c0*/  SHF.R.U32.HI R0, RZ, 0x3, R3.reuse ;  /* 0x00000003ff007819 */ /* 0x100fe20000011603 */
[----:B------:R-:W-:Y:S03]  /*21d0*/  BSSY.RECONVERGENT B1, `(.L_x_25) ;  /* 0x000000c000017945 */ /* 0x000fe60003800200 */
[----:B------:R-:W-:Y:S02]  /*21e0*/  LOP3.LUT P0, R2, R0, 0xf, RZ, 0xc0, !PT ;  /* 0x0000000f00027812 */ /* 0x000fe4000780c0ff */
[----:B------:R-:W-:-:S04]  /*21f0*/  SHF.R.U32.HI R0, RZ, 0x7, R3 ;  /* 0x00000007ff007819 */ /* 0x000fc80000011603 */
[----:B------:R-:W-:Y:S02]  /*2200*/  SHF.L.U32 R7, R0, 0x1f, RZ ;  /* 0x0000001f00077819 */ /* 0x000fe400000006ff */
[----:B------:R-:W-:-:S05]  /*2210*/  LOP3.LUT R0, R3, 0x7, RZ, 0xc0, !PT ;  /* 0x0000000703007812 */ /* 0x000fca00078ec0ff */
[----:B------:R-:W-:Y:S05]  /*2220*/  @P0 BRA `(.L_x_26) ;  /* 0x0000000000180947 */ /* 0x000fea0003800000 */
[----:B------:R-:W0:Y:S02]  /*2230*/  FLO.U32 R3, R0 ;  /* 0x0000000000037300 */ /* 0x000e2400000e0000 */
[----:B0-----:R-:W-:-:S04]  /*2240*/  IADD3 R3, PT, PT, -R3, 0x1f, RZ ;  /* 0x0000001f03037810 */ /* 0x001fc80007ffe1ff */
[----:B------:R-:W-:Y:S01]  /*2250*/  IADD3 R2, PT, PT, R2, 0x1d, -R3 ;  /* 0x0000001d02027810 */ /* 0x000fe20007ffe803 */
[----:B------:R-:W-:-:S05]  /*2260*/  VIADD R5, R3, 0xffffffe4 ;  /* 0xffffffe403057836 */ /* 0x000fca0000000000 */
[----:B------:R-:W-:-:S04]  /*2270*/  SHF.L.U32 R5, R0, R5, RZ ;  /* 0x0000000500057219 */ /* 0x000fc800000006ff */
[----:B------:R-:W-:-:S07]  /*2280*/  LOP3.LUT R0, R5, 0x7, RZ, 0xc0, !PT ;  /* 0x0000000705007812 */ /* 0x000fce00078ec0ff */
.L_x_26:
[----:B------:R-:W-:Y:S05]  /*2290*/  BSYNC.RECONVERGENT B1 ;  /* 0x0000000000017941 */ /* 0x000fea0003800200 */
.L_x_25:
[----:B------:R-:W-:Y:S01]  /*22a0*/  IMAD.SHL.U32 R0, R0, 0x100000, RZ ;  /* 0x0010000000007824 */ /* 0x000fe200078e00ff */
[----:B------:R-:W-:-:S04]  /*22b0*/  LEA R2, R2, 0x3b800000, 0x17 ;  /* 0x3b80000002027811 */ /* 0x000fc800078eb8ff */
[----:B------:R-:W-:-:S07]  /*22c0*/  LOP3.LUT R0, R2, R0, R7, 0xfe, !PT ;  /* 0x0000000002007212 */ /* 0x000fce00078efe07 */
.L_x_24:
[----:B------:R-:W-:Y:S05]  /*22d0*/  BSYNC.RECONVERGENT B0 ;  /* 0x0000000000007941 */ /* 0x000fea0003800200 */
.L_x_23:
[----:B------:R-:W-:-:S04]  /*22e0*/  F2FP.BF16.F32.PACK_AB R0, RZ, R0 ;  /* 0x00000000ff00723e */ /* 0x000fc800000010ff */
[----:B------:R-:W-:Y:S01]  /*22f0*/  PRMT R19, R0, 0x7610, R19 ;  /* 0x0000761000137816 */ /* 0x000fe20000000013 */
[----:B------:R-:W-:Y:S06]  /*2300*/  BRA `(.L_x_8) ;  /* 0x0000000400287947 */ /* 0x000fec0003800000 */
.L_x_21:
        /* <DEDUP_REMOVED lines=11> */
[----:B------:R-:W-:-:S05]  /*23c0*/  SHF.R.U32.HI R0, RZ, 0x7, R3 ;  /* 0x00000007ff007819 */ /* 0x000fca0000011603 */
[----:B------:R-:W-:Y:S01]  /*23d0*/  IMAD.U32 R7, R0, -0x80000000, RZ ;  /* 0x8000000000077824 */ /* 0x000fe200078e00ff */
[----:B------:R-:W-:-:S05]  /*23e0*/  LOP3.LUT R0, R3, 0x3, RZ, 0xc0, !PT ;  /* 0x0000000303007812 */ /* 0x000fca00078ec0ff */
[----:B------:R-:W-:Y:S05]  /*23f0*/  @P0 BRA `(.L_x_30) ;  /* 0x0000000000180947 */ /* 0x000fea0003800000 */
[----:B------:R-:W0:Y:S02]  /*2400*/  FLO.U32 R3, R0 ;  /* 0x0000000000037300 */ /* 0x000e2400000e0000 */
[----:B0-----:R-:W-:-:S04]  /*2410*/  IADD3 R3, PT, PT, -R3, 0x1f, RZ ;  /* 0x0000001f03037810 */ /* 0x001fc80007ffe1ff */
[----:B------:R-:W-:Y:S02]  /*2420*/  IADD3 R5, PT, PT, R3, -0x1d, RZ ;  /* 0xffffffe303057810 */ /* 0x000fe40007ffe0ff */
[----:B------:R-:W-:Y:S02]  /*2430*/  IADD3 R2, PT, PT, R2, 0x1e, -R3 ;  /* 0x0000001e02027810 */ /* 0x000fe40007ffe803 */
[----:B------:R-:W-:-:S04]  /*2440*/  SHF.L.U32 R5, R0, R5, RZ ;  /* 0x0000000500057219 */ /* 0x000fc800000006ff */
[----:B------:R-:W-:-:S07]  /*2450*/  LOP3.LUT R0, R5, 0x3, RZ, 0xc0, !PT ;  /* 0x0000000305007812 */ /* 0x000fce00078ec0ff */
.L_x_30:
[----:B------:R-:W-:Y:S05]  /*2460*/  BSYNC.RECONVERGENT B1 ;  /* 0x0000000000017941 */ /* 0x000fea0003800200 */
.L_x_29:
[----:B------:R-:W-:Y:S01]  /*2470*/  IMAD.SHL.U32 R0, R0, 0x200000, RZ ;  /* 0x0020000000007824 */ /* 0x000fe200078e00ff */
[----:B------:R-:W-:-:S04]  /*2480*/  LEA R2, R2, 0x37800000, 0x17 ;  /* 0x3780000002027811 */ /* 0x000fc800078eb8ff */
[----:B------:R-:W-:-:S07]  /*2490*/  LOP3.LUT R0, R2, R0, R7, 0xfe, !PT ;  /* 0x0000000002007212 */ /* 0x000fce00078efe07 */
.L_x_28:
[----:B------:R-:W-:Y:S05]  /*24a0*/  BSYNC.RECONVERGENT B0 ;  /* 0x0000000000007941 */ /* 0x000fea0003800200 */
.L_x_27:
[----:B------:R-:W-:-:S04]  /*24b0*/  F2FP.BF16.F32.PACK_AB R0, RZ, R0 ;  /* 0x00000000ff00723e */ /* 0x000fc800000010ff */
[----:B------:R-:W-:Y:S01]  /*24c0*/  PRMT R19, R0, 0x7610, R19 ;  /* 0x0000761000137816 */ /* 0x000fe20000000013 */
[----:B------:R-:W-:Y:S06]  /*24d0*/  BRA `(.L_x_8) ;  /* 0x0000000000b47947 */ /* 0x000fec0003800000 */
.L_x_20:
[----:B------:R-:W-:-:S09]  /*24e0*/  UISETP.NE.AND UP0, UPT, UR4, 0x1c, UPT ;  /* 0x0000001c0400788c */ /* 0x000fd2000bf05270 */
[----:B------:R-:W-:Y:S05]  /*24f0*/  BRA.U !UP0, `(.L_x_31) ;  /* 0x00000001089c7547 */ /* 0x000fea000b800000 */
[----:B------:R-:W-:-:S09]  /*2500*/  UISETP.NE.AND UP0, UPT, UR4, 0x1d, UPT ;  /* 0x0000001d0400788c */ /* 0x000fd2000bf05270 */
[----:B------:R-:W-:Y:S05]  /*2510*/  BRA.U !UP0, `(.L_x_32) ;  /* 0x0000000108807547 */ /* 0x000fea000b800000 */
[----:B------:R-:W-:-:S09]  /*2520*/  UISETP.NE.AND UP0, UPT, UR4, 0x2c, UPT ;  /* 0x0000002c0400788c */ /* 0x000fd2000bf05270 */
[----:B------:R-:W-:Y:S05]  /*2530*/  BRA.U !UP0, `(.L_x_33) ;  /* 0x0000000108487547 */ /* 0x000fea000b800000 */
.L_x_7:
[----:B------:R-:W-:Y:S01]  /*2540*/  MOV R2, 0x0 ;  /* 0x0000000000027802 */ /* 0x000fe20000000f00 */
[----:B------:R-:W0:Y:S01]  /*2550*/  LDCU.64 UR4, c[0x4][0x128] ;  /* 0x01002500ff0477ac */ /* 0x000e220008000a00 */
[----:B------:R-:W-:Y:S02]  /*2560*/  IMAD.MOV.U32 R8, RZ, RZ, 0x4e ;  /* 0x0000004eff087424 */ /* 0x000fe400078e00ff */
[----:B------:R-:W-:Y:S01]  /*2570*/  IMAD.MOV.U32 R12, RZ, RZ, 0x1 ;  /* 0x00000001ff0c7424 */ /* 0x000fe200078e00ff */
[----:B------:R-:W1:Y:S01]  /*2580*/  LDCU.64 UR6, c[0x4][0x130] ;  /* 0x01002600ff0677ac */ /* 0x000e620008000a00 */
[----:B------:R-:W2:Y:S01]  /*2590*/  LDC.64 R2, c[0x4][R2] ;  /* 0x0100000002027b82 */ /* 0x000ea20000000a00 */
[----:B------:R-:W-:Y:S01]  /*25a0*/  IMAD.MOV.U32 R13, RZ, RZ, RZ ;  /* 0x000000ffff0d7224 */ /* 0x000fe200078e00ff */
[----:B------:R-:W3:Y:S01]  /*25b0*/  LDCU.64 UR8, c[0x4][0x38] ;  /* 0x01000700ff0877ac */ /* 0x000ee20008000a00 */
[----:B0-----:R-:W-:Y:S02]  /*25c0*/  IMAD.U32 R4, RZ, RZ, UR4 ;  /* 0x00000004ff047e24 */ /* 0x001fe4000f8e00ff */
[----:B------:R-:W-:-:S02]  /*25d0*/  IMAD.U32 R5, RZ, RZ, UR5 ;  /* 0x00000005ff057e24 */ /* 0x000fc4000f8e00ff */
[----:B-1----:R-:W-:Y:S02]  /*25e0*/  IMAD.U32 R6, RZ, RZ, UR6 ;  /* 0x00000006ff067e24 */ /* 0x002fe4000f8e00ff */
[----:B------:R-:W-:Y:S01]  /*25f0*/  IMAD.U32 R7, RZ, RZ, UR7 ;  /* 0x00000007ff077e24 */ /* 0x000fe2000f8e00ff */
[----:B---3--:R-:W-:Y:S01]  /*2600*/  MOV R10, UR8 ;  /* 0x00000008000a7c02 */ /* 0x008fe20008000f00 */
[----:B------:R-:W-:-:S07]  /*2610*/  IMAD.U32 R11, RZ, RZ, UR9 ;  /* 0x00000009ff0b7e24 */ /* 0x000fce000f8e00ff */
[----:B------:R-:W-:-:S07]  /*2620*/  LEPC R20, `(.L_x_34) ;  /* 0x000000001014794e */ /* 0x000fce0000000000 */
[----:B--2---:R-:W-:Y:S05]  /*2630*/  CALL.ABS.NOINC R2 ;  /* 0x0000000002007343 */ /* 0x004fea0003c00000 */
.L_x_34:
[----:B------:R-:W-:Y:S01]  /*2640*/  PRMT R19, RZ, 0x7610, R19 ;  /* 0x00007610ff137816 */ /* 0x000fe20000000013 */
[----:B------:R-:W-:Y:S06]  /*2650*/  BRA `(.L_x_8) ;  /* 0x0000000000547947 */ /* 0x000fec0003800000 */
.L_x_33:
[----:B------:R-:W2:Y:S01]  /*2660*/  LDG.E.U8 R2, desc[UR36][R2.64] ;  /* 0x0000002402027981 */ /* 0x000ea2000c1e1100 */
[----:B------:R-:W-:Y:S01]  /*2670*/  BSSY.RECONVERGENT B0, `(.L_x_35) ;  /* 0x0000007000007945 */ /* 0x000fe20003800200 */
[----:B------:R-:W-:Y:S01]  /*2680*/  IMAD.MOV.U32 R0, RZ, RZ, 0x400000 ;  /* 0x00400000ff007424 */ /* 0x000fe200078e00ff */
[----:B--2---:R-:W-:-:S13]  /*2690*/  ISETP.NE.AND P0, PT, R2, RZ, PT ;  /* 0x000000ff0200720c */ /* 0x004fda0003f05270 */
[----:B------:R-:W-:Y:S05]  /*26a0*/  @!P0 BRA `(.L_x_36) ;  /* 0x00000000000c8947 */ /* 0x000fea0003800000 */
[----:B------:R-:W-:-:S13]  /*26b0*/  ISETP.NE.AND P0, PT, R2, 0xff, PT ;  /* 0x000000ff0200780c */ /* 0x000fda0003f05270 */
[----:B------:R-:W-:Y:S01]  /*26c0*/  @!P0 MOV R0, 0x7f800001 ;  /* 0x7f80000100008802 */ /* 0x000fe20000000f00 */
[----:B------:R-:W-:-:S07]  /*26d0*/  @P0 IMAD.SHL.U32 R0, R2, 0x800000, RZ ;  /* 0x0080000002000824 */ /* 0x000fce00078e00ff */
.L_x_36:
[----:B------:R-:W-:Y:S05]  /*26e0*/  BSYNC.RECONVERGENT B0 ;  /* 0x0000000000007941 */ /* 0x000fea0003800200 */
.L_x_35:
[----:B------:R-:W-:-:S04]  /*26f0*/  F2FP.BF16.F32.PACK_AB R0, RZ, R0 ;  /* 0x00000000ff00723e */ /* 0x000fc800000010ff */
[----:B------:R-:W-:Y:S01]  /*2700*/  PRMT R19, R0, 0x7610, R19 ;  /* 0x0000761000137816 */ /* 0x000fe20000000013 */
[----:B------:R-:W-:Y:S06]  /*2710*/  BRA `(.L_x_8) ;  /* 0x0000000000247947 */ /* 0x000fec0003800000 */
.L_x_32:
[----:B------:R-:W2:Y:S02]  /*2720*/  LDG.E.64 R2, desc[UR36][R2.64] ;  /* 0x0000002402027981 */ /* 0x000ea4000c1e1b00 */
[----:B--2---:R-:W0:Y:S02]  /*2730*/  I2F.U64 R0, R2 ;  /* 0x0000000200007312 */ /* 0x004e240000301000 */
[----:B0-----:R-:W-:-:S04]  /*2740*/  F2FP.BF16.F32.PACK_AB R0, RZ, R0 ;  /* 0x00000000ff00723e */ /* 0x001fc800000010ff */
[----:B------:R-:W-:Y:S01]  /*2750*/  PRMT R19, R0, 0x7610, R19 ;  /* 0x0000761000137816 */ /* 0x000fe20000000013 */
[----:B------:R-:W-:Y:S06]  /*2760*/  BRA `(.L_x_8) ;  /* 0x0000000000107947 */ /* 0x000fec0003800000 */
.L_x_31:
[----:B------:R-:W2:Y:S02]  /*2770*/  LDG.E R2, desc[UR36][R2.64] ;  /* 0x0000002402027981 */ /* 0x000ea4000c1e1900 */
[----:B--2---:R-:W-:-:S04]  /*2780*/  I2FP.F32.U32 R0, R2 ;  /* 0x0000000200007245 */ /* 0x004fc80000201000 */
[----:B------:R-:W-:-:S04]  /*2790*/  F2FP.BF16.F32.PACK_AB R0, RZ, R0 ;  /* 0x00000000ff00723e */ /* 0x000fc800000010ff */
[----:B------:R-:W-:-:S07]  /*27a0*/  PRMT R19, R0, 0x7610, R19 ;  /* 0x0000761000137816 */ /* 0x000fce0000000013 */
.L_x_8:
[----:B------:R-:W0:Y:S01]  /*27b0*/  LDCU.64 UR6, c[0x0][0x5f8] ;  /* 0x0000bf00ff0677ac */ /* 0x000e220008000a00 */
[----:B------:R-:W-:-:S04]  /*27c0*/  UPRMT UR4, UR42, 0x9910, URZ ;  /* 0x000099102a047896 */ /* 0x000fc800080000ff */
[----:B------:R-:W-:Y:S01]  /*27d0*/  UISETP.GT.AND UP0, UPT, UR4, 0x9, UPT ;  /* 0x000000090400788c */ /* 0x000fe2000bf04270 */
[----:B0-----:R-:W-:-:S05]  /*27e0*/  IADD3 R2, P0, PT, R18, UR6, RZ ;  /* 0x0000000612027c10 */ /* 0x001fca000ff1e0ff */
[----:B------:R-:W-:-:S03]  /*27f0*/  IMAD.X R3, RZ, RZ, UR7, P0 ;  /* 0x00000007ff037e24 */ /* 0x000fc600080e06ff */
        /* <DEDUP_REMOVED lines=11> */
[----:B0-----:R-:W-:Y:S01]  /*28b0*/  F2FP.BF16.F32.PACK_AB R0, RZ, R0 ;  /* 0x00000000ff00723e */ /* 0x001fe200000010ff */
[----:B------:R-:W-:Y:S06]  /*28c0*/  BRA `(.L_x_42) ;  /* 0x0000000c00947947 */ /* 0x000fec0003800000 */
.L_x_40:
[----:B------:R-:W2:Y:S02]  /*28d0*/  LDG.E.U8 R2, desc[UR36][R2.64] ;  /* 0x0000002402027981 */ /* 0x000ea4000c1e1100 */
[----:B--2---:R-:W-:-:S04]  /*28e0*/  I2FP.F32.U32 R0, R2 ;  /* 0x0000000200007245 */ /* 0x004fc80000201000 */
[----:B------:R-:W-:Y:S01]  /*28f0*/  F2FP.BF16.F32.PACK_AB R0, RZ, R0 ;  /* 0x00000000ff00723e */ /* 0x000fe200000010ff */
[----:B------:R-:W-:Y:S06]  /*2900*/  BRA `(.L_x_42) ;  /* 0x0000000c00847947 */ /* 0x000fec0003800000 */
.L_x_39:
        /* <DEDUP_REMOVED lines=8> */
[----:B0-----:R-:W-:Y:S01]  /*2990*/  F2FP.BF16.F32.PACK_AB R0, RZ, R0 ;  /* 0x00000000ff00723e */ /* 0x001fe200000010ff */
[----:B------:R-:W-:Y:S06]  /*29a0*/  BRA `(.L_x_42) ;  /* 0x0000000c005c7947 */ /* 0x000fec0003800000 */
.L_x_44:
[----:B------:R-:W2:Y:S02]  /*29b0*/  LDG.E R2, desc[UR36][R2.64] ;  /* 0x0000002402027981 */ /* 0x000ea4000c1e1900 */
[----:B--2---:R-:W-:-:S04]  /*29c0*/  I2FP.F32.S32 R0, R2 ;  /* 0x0000000200007245 */ /* 0x004fc80000201400 */
[----:B------:R-:W-:Y:S01]  /*29d0*/  F2FP.BF16.F32.PACK_AB R0, RZ, R0 ;  /* 0x00000000ff00723e */ /* 0x000fe200000010ff */
[----:B------:R-:W-:Y:S06]  /*29e0*/  BRA `(.L_x_42) ;  /* 0x0000000c004c7947 */ /* 0x000fec0003800000 */
.L_x_43:
[----:B------:R-:W2:Y:S02]  /*29f0*/  LDG.E.U16 R2, desc[UR36][R2.64] ;  /* 0x0000002402027981 */ /* 0x000ea4000c1e1500 */
[----:B--2---:R-:W0:Y:S02]  /*2a00*/  I2F.S16 R0, R2 ;  /* 0x0000000200007306 */ /* 0x004e240000101400 */
[----:B0-----:R-:W-:Y:S01]  /*2a10*/  F2FP.BF16.F32.PACK_AB R0, RZ, R0 ;  /* 0x00000000ff00723e */ /* 0x001fe200000010ff */
[----:B------:R-:W-:Y:S06]  /*2a20*/  BRA `(.L_x_42) ;  /* 0x0000000c003c7947 */ /* 0x000fec0003800000 */
.L_x_38:
        /* <DEDUP_REMOVED lines=9> */
.L_x_46:
[----:B------:R-:W2:Y:S02]  /*2ac0*/  LDG.E.U16 R0, desc[UR36][R2.64] ;  /* 0x0000002402007981 */ /* 0x000ea4000c1e1500 */
[----:B--2---:R-:W-:-:S05]  /*2ad0*/  HADD2.F32 R0, -RZ, R0.H0_H0 ;  /* 0x20000000ff007230 */ /* 0x004fca0000004100 */
[----:B------:R-:W-:Y:S01]  /*2ae0*/  F2FP.BF16.F32.PACK_AB R0, RZ, R0 ;  /* 0x00000000ff00723e */ /* 0x000fe200000010ff */
[----:B------:R-:W-:Y:S06]  /*2af0*/  BRA `(.L_x_42) ;  /* 0x0000000c00087947 */ /* 0x000fec0003800000 */
.L_x_45:
        /* <DEDUP_REMOVED lines=9> */
.L_x_48:
[----:B------:R-:W2:Y:S02]  /*2b90*/  LDG.E.U16 R2, desc[UR36][R2.64] ;  /* 0x0000002402027981 */ /* 0x000ea4000c1e1500 */
[----:B--2---:R-:W-:-:S05]  /*2ba0*/  HADD2.F32 R0, -RZ, R2.H0_H0 ;  /* 0x20000002ff007230 */ /* 0x004fca0000004100 */
[----:B------:R-:W-:Y:S01]  /*2bb0*/  F2FP.BF16.F32.PACK_AB R0, RZ, R0 ;  /* 0x00000000ff00723e */ /* 0x000fe200000010ff */
[----:B------:R-:W-:Y:S06]  /*2bc0*/  BRA `(.L_x_42) ;  /* 0x0000000800d47947 */ /* 0x000fec0003800000 */
.L_x_47:
[----:B------:R-:W2:Y:S01]  /*2bd0*/  LDG.E.64 R2, desc[UR36][R2.64] ;  /* 0x0000002402027981 */ /* 0x000ea2000c1e1b00 */
[----:B------:R-:W-:Y:S01]  /*2be0*/  UMOV UR4, 0xf0000000 ;  /* 0xf000000000047882 */ /* 0x000fe20000000000 */
[----:B------:R-:W-:Y:S01]  /*2bf0*/  UMOV UR5, 0x380fffff ;  /* 0x380fffff00057882 */ /* 0x000fe20000000000 */
[----:B--2---:R-:W0:Y:S01]  /*2c00*/  F2F.F32.F64 R0, R2 ;  /* 0x0000000200007310 */ /* 0x004e220000301000 */
[----:B------:R-:W-:-:S14]  /*2c10*/  DSETP.GEU.AND P0, PT, |R2|, UR4, PT ;  /* 0x0000000402007e2a */ /* 0x000fdc000bf0e200 */
[----:B0-----:R-:W-:-:S05]  /*2c20*/  @!P0 FMUL R0, R0, 1.175494350822287508e-38 ;  /* 0x0080000000008820 */ /* 0x001fca0000400000 */
[----:B------:R-:W-:Y:S01]  /*2c30*/  F2FP.BF16.F32.PACK_AB R0, RZ, R0 ;  /* 0x00000000ff00723e */ /* 0x000fe200000010ff */
[----:B------:R-:W-:Y:S06]  /*2c40*/  BRA `(.L_x_42) ;  /* 0x0000000800b47947 */ /* 0x000fec0003800000 */
.L_x_37:
        /* <DEDUP_REMOVED lines=11> */
[----:B------:R-:W-:Y:S01]  /*2d00*/  F2FP.BF16.F32.PACK_AB R0, RZ, R0 ;  /* 0x00000000ff00723e */ /* 0x000fe200000010ff */
[----:B------:R-:W-:Y:S06]  /*2d10*/  BRA `(.L_x_42) ;  /* 0x0000000800807947 */ /* 0x000fec0003800000 */
.L_x_51:
        /* <DEDUP_REMOVED lines=8> */
.L_x_50:
        /* <DEDUP_REMOVED lines=13> */
[----:B------:R-:W-:-:S04]  /*2e70*/  VIADDMNMX.U32 R5, R5, R6, 0x4, !PT ;  /* 0x0000000405057446 */ /* 0x000fc80007800006 */
[----:B------:R-:W-:-:S04]  /*2e80*/  IADD3 R5, PT, PT, R5, -0x4, RZ ;  /* 0xfffffffc05057810 */ /* 0x000fc80007ffe0ff */
[C---:B------:R-:W-:Y:S01]  /*2e90*/  SHF.L.U32 R6, R4.reuse, R5, RZ ;  /* 0x0000000504067219 */ /* 0x040fe200000006ff */
[----:B------:R-:W-:Y:S02]  /*2ea0*/  IMAD.SHL.U32 R7, R5, 0x800000, RZ ;  /* 0x0080000005077824 */ /* 0x000fe400078e00ff */
[----:B------:R-:W-:-:S03]  /*2eb0*/  VIADD R5, R4, 0x1000000 ;  /* 0x0100000004057836 */ /* 0x000fc60000000000 */
        /* <DEDUP_REMOVED lines=9> */
.L_x_53:
        /* <DEDUP_REMOVED lines=11> */
[----:B------:R-:W-:Y:S01]  /*3000*/  F2FP.BF16.F32.PACK_AB R0, RZ, R0 ;  /* 0x00000000ff00723e */ /* 0x000fe200000010ff */
[----:B------:R-:W-:Y:S06]  /*3010*/  BRA `(.L_x_42) ;  /* 0x0000000400c07947 */ /* 0x000fec0003800000 */
.L_x_52:
[----:B------:R0:W5:Y:S01]  /*3020*/  LDG.E.U16 R0, desc[UR36][R2.64] ;  /* 0x0000002402007981 */ /* 0x000162000c1e1500 */
[----:B------:R-:W-:Y:S05]  /*3030*/  BRA `(.L_x_42) ;  /* 0x0000000400b87947 */ /* 0x000fea0003800000 */
.L_x_49:
        /* <DEDUP_REMOVED lines=10> */
[----:B------:R-:W-:Y:S01]  /*30e0*/  F2FP.BF16.F32.PACK_AB R0, RZ, R0 ;  /* 0x00000000ff00723e */ /* 0x000fe200000010ff */
[----:B------:R-:W-:Y:S06]  /*30f0*/  BRA `(.L_x_42) ;  /* 0x0000000400887947 */ /* 0x000fec0003800000 */
.L_x_56:
[----:B------:R-:W2:Y:S01]  /*3100*/  LDG.E.U8 R3, desc[UR36][R2.64] ;  /* 0x0000002402037981 */ /* 0x000ea2000c1e1100 */
[----:B------:R-:W-:Y:S01]  /*3110*/  BSSY.RECONVERGENT B0, `(.L_x_57) ;  /* 0x0000018000007945 */ /* 0x000fe20003800200 */
[----:B------:R-:W-:Y:S02]  /*3120*/  MOV R0, RZ ;  /* 0x000000ff00007202 */ /* 0x000fe40000000f00 */
        /* <DEDUP_REMOVED lines=18> */
.L_x_60:
[----:B------:R-:W-:Y:S05]  /*3250*/  BSYNC.RECONVERGENT B1 ;  /* 0x0000000000017941 */ /* 0x000fea0003800200 */
.L_x_59:
[----:B------:R-:W-:Y:S01]  /*3260*/  IMAD.SHL.U32 R0, R0, 0x100000, RZ ;  /* 0x0010000000007824 */ /* 0x000fe200078e00ff */
[----:B------:R-:W-:-:S04]  /*3270*/  LEA R2, R2, 0x3b800000, 0x17 ;  /* 0x3b80000002027811 */ /* 0x000fc800078eb8ff */
[----:B------:R-:W-:-:S07]  /*3280*/  LOP3.LUT R0, R2, R0, R7, 0xfe, !PT ;  /* 0x0000000002007212 */ /* 0x000fce00078efe07 */
.L_x_58:
[----:B------:R-:W-:Y:S05]  /*3290*/  BSYNC.RECONVERGENT B0 ;  /* 0x0000000000007941 */ /* 0x000fea0003800200 */
.L_x_57:
[----:B------:R-:W-:Y:S01]  /*32a0*/  F2FP.BF16.F32.PACK_AB R0, RZ, R0 ;  /* 0x00000000ff00723e */ /* 0x000fe200000010ff */
[----:B------:R-:W-:Y:S06]  /*32b0*/  BRA `(.L_x_42) ;  /* 0x0000000400187947 */ /* 0x000fec0003800000 */
.L_x_55:
[----:B------:R-:W2:Y:S01]  /*32c0*/  LDG.E.U8 R3, desc[UR36][R2.64] ;  /* 0x0000002402037981 */ /* 0x000ea2000c1e1100 */
[----:B------:R-:W-:Y:S01]  /*32d0*/  BSSY.RECONVERGENT B0, `(.L_x_61) ;  /* 0x0000018000007945 */ /* 0x000fe20003800200 */
[----:B------:R-:W-:Y:S01]  /*32e0*/  IMAD.MOV.U32 R0, RZ, RZ, RZ ;  /* 0x000000ffff007224 */ /* 0x000fe200078e00ff */
[----:B--2---:R-:W-:-:S13]  /*32f0*/  ISETP.NE.AND P0, PT, R3, RZ, PT ;  /* 0x000000ff0300720c */ /* 0x004fda0003f05270 */
[----:B------:R-:W-:Y:S05]  /*3300*/  @!P0 BRA `(.L_x_62) ;  /* 0x0000000000508947 */ /* 0x000fea0003800000 */
[----:B------:R-:W-:-:S13]  /*3310*/  ISETP.NE.AND P0, PT, R3, 0x80, PT ;  /* 0x000000800300780c */ /* 0x000fda0003f05270 */
[----:B------:R-:W-:Y:S01]  /*3320*/  @!P0 MOV R0, 0x7f800001 ;  /* 0x7f80000100008802 */ /* 0x000fe20000000f00 */
        /* <DEDUP_REMOVED lines=14> */
.L_x_64:
[----:B------:R-:W-:Y:S05]  /*3410*/  BSYNC.RECONVERGENT B1 ;  /* 0x0000000000017941 */ /* 0x000fea0003800200 */
.L_x_63:
[----:B------:R-:W-:Y:S01]  /*3420*/  IMAD.SHL.U32 R0, R0, 0x200000, RZ ;  /* 0x0020000000007824 */ /* 0x000fe200078e00ff */
[----:B------:R-:W-:-:S04]  /*3430*/  LEA R2, R2, 0x37800000, 0x17 ;  /* 0x3780000002027811 */ /* 0x000fc800078eb8ff */
[----:B------:R-:W-:-:S07]  /*3440*/  LOP3.LUT R0, R2, R0, R7, 0xfe, !PT ;  /* 0x0000000002007212 */ /* 0x000fce00078efe07 */
.L_x_62:
[----:B------:R-:W-:Y:S05]  /*3450*/  BSYNC.RECONVERGENT B0 ;  /* 0x0000000000007941 */ /* 0x000fea0003800200 */
.L_x_61:
[----:B------:R-:W-:Y:S01]  /*3460*/  F2FP.BF16.F32.PACK_AB R0, RZ, R0 ;  /* 0x00000000ff00723e */ /* 0x000fe200000010ff */
[----:B------:R-:W-:Y:S06]  /*3470*/  BRA `(.L_x_42) ;  /* 0x0000000000a87947 */ /* 0x000fec0003800000 */
.L_x_54:
[----:B------:R-:W-:-:S09]  /*3480*/  UISETP.NE.AND UP0, UPT, UR4, 0x1c, UPT ;  /* 0x0000001c0400788c */ /* 0x000fd2000bf05270 */
[----:B------:R-:W-:Y:S05]  /*3490*/  BRA.U !UP0, `(.L_x_65) ;  /* 0x0000000108947547 */ /* 0x000fea000b800000 */
[----:B------:R-:W-:-:S09]  /*34a0*/  UISETP.NE.AND UP0, UPT, UR4, 0x1d, UPT ;  /* 0x0000001d0400788c */ /* 0x000fd2000bf05270 */
[----:B------:R-:W-:Y:S05]  /*34b0*/  BRA.U !UP0, `(.L_x_66) ;  /* 0x00000001087c7547 */ /* 0x000fea000b800000 */
[----:B------:R-:W-:-:S09]  /*34c0*/  UISETP.NE.AND UP0, UPT, UR4, 0x2c, UPT ;  /* 0x0000002c0400788c */ /* 0x000fd2000bf05270 */
[----:B------:R-:W-:Y:S05]  /*34d0*/  BRA.U !UP0, `(.L_x_67) ;  /* 0x0000000108487547 */ /* 0x000fea000b800000 */
.L_x_41:
[----:B------:R-:W-:Y:S01]  /*34e0*/  MOV R2, 0x0 ;  /* 0x0000000000027802 */ /* 0x000fe20000000f00 */
[----:B------:R-:W0:Y:S01]  /*34f0*/  LDCU.64 UR4, c[0x4][0x128] ;  /* 0x01002500ff0477ac */ /* 0x000e220008000a00 */
[----:B------:R-:W-:Y:S02]  /*3500*/  HFMA2 R13, -RZ, RZ, 0, 0 ;  /* 0x00000000ff0d7431 */ /* 0x000fe400000001ff */
[----:B------:R-:W-:Y:S01]  /*3510*/  IMAD.MOV.U32 R8, RZ, RZ, 0x4e ;  /* 0x0000004eff087424 */ /* 0x000fe200078e00ff */
[----:B------:R-:W1:Y:S01]  /*3520*/  LDCU.64 UR6, c[0x4][0x130] ;  /* 0x01002600ff0677ac */ /* 0x000e620008000a00 */
[----:B------:R-:W2:Y:S01]  /*3530*/  LDC.64 R2, c[0x4][R2] ;  /* 0x0100000002027b82 */ /* 0x000ea20000000a00 */
[----:B------:R-:W-:Y:S01]  /*3540*/  IMAD.MOV.U32 R12, RZ, RZ, 0x1 ;  /* 0x00000001ff0c7424 */ /* 0x000fe200078e00ff */
[----:B------:R-:W3:Y:S01]  /*3550*/  LDCU.64 UR8, c[0x4][0x38] ;  /* 0x01000700ff0877ac */ /* 0x000ee20008000a00 */
[----:B0-----:R-:W-:Y:S02]  /*3560*/  IMAD.U32 R4, RZ, RZ, UR4 ;  /* 0x00000004ff047e24 */ /* 0x001fe4000f8e00ff */
[----:B------:R-:W-:Y:S01]  /*3570*/  IMAD.U32 R5, RZ, RZ, UR5 ;  /* 0x00000005ff057e24 */ /* 0x000fe2000f8e00ff */
[----:B-1----:R-:W-:Y:S01]  /*3580*/  MOV R6, UR6 ;  /* 0x0000000600067c02 */ /* 0x002fe20008000f00 */
[----:B------:R-:W-:-:S02]  /*3590*/  IMAD.U32 R7, RZ, RZ, UR7 ;  /* 0x00000007ff077e24 */ /* 0x000fc4000f8e00ff */
[----:B---3--:R-:W-:Y:S02]  /*35a0*/  IMAD.U32 R10, RZ, RZ, UR8 ;  /* 0x00000008ff0a7e24 */ /* 0x008fe4000f8e00ff */
[----:B------:R-:W-:-:S07]  /*35b0*/  IMAD.U32 R11, RZ, RZ, UR9 ;  /* 0x00000009ff0b7e24 */ /* 0x000fce000f8e00ff */
[----:B------:R-:W-:-:S07]  /*35c0*/  LEPC R20, `(.L_x_68) ;  /* 0x000000001014794e */ /* 0x000fce0000000000 */
[----:B--2--5:R-:W-:Y:S05]  /*35d0*/  CALL.ABS.NOINC R2 ;  /* 0x0000000002007343 */ /* 0x024fea0003c00000 */
.L_x_68:
[----:B------:R-:W-:Y:S01]  /*35e0*/  PRMT R0, RZ, 0x7610, R0 ;  /* 0x00007610ff007816 */ /* 0x000fe20000000000 */
[----:B------:R-:W-:Y:S06]  /*35f0*/  BRA `(.L_x_42) ;  /* 0x0000000000487947 */ /* 0x000fec0003800000 */
.L_x_67:
[----:B------:R-:W2:Y:S01]  /*3600*/  LDG.E.U8 R2, desc[UR36][R2.64] ;  /* 0x0000002402027981 */ /* 0x000ea2000c1e1100 */
[----:B------:R-:W-:Y:S01]  /*3610*/  BSSY.RECONVERGENT B0, `(.L_x_69) ;  /* 0x0000007000007945 */ /* 0x000fe20003800200 */
[----:B------:R-:W-:Y:S01]  /*3620*/  IMAD.MOV.U32 R0, RZ, RZ, 0x400000 ;  /* 0x00400000ff007424 */ /* 0x000fe200078e00ff */
[----:B--2---:R-:W-:-:S13]  /*3630*/  ISETP.NE.AND P0, PT, R2, RZ, PT ;  /* 0x000000ff0200720c */ /* 0x004fda0003f05270 */
[----:B------:R-:W-:Y:S05]  /*3640*/  @!P0 BRA `(.L_x_70) ;  /* 0x00000000000c8947 */ /* 0x000fea0003800000 */
[----:B------:R-:W-:-:S13]  /*3650*/  ISETP.NE.AND P0, PT, R2, 0xff, PT ;  /* 0x000000ff0200780c */ /* 0x000fda0003f05270 */
[----:B------:R-:W-:Y:S02]  /*3660*/  @!P0 IMAD.MOV.U32 R0, RZ, RZ, 0x7f800001 ;  /* 0x7f800001ff008424 */ /* 0x000fe400078e00ff */
[----:B------:R-:W-:-:S07]  /*3670*/  @P0 IMAD.SHL.U32 R0, R2, 0x800000, RZ ;  /* 0x0080000002000824 */ /* 0x000fce00078e00ff */
.L_x_70:
[----:B------:R-:W-:Y:S05]  /*3680*/  BSYNC.RECONVERGENT B0 ;  /* 0x0000000000007941 */ /* 0x000fea0003800200 */
.L_x_69:
[----:B------:R-:W-:Y:S01]  /*3690*/  F2FP.BF16.F32.PACK_AB R0, RZ, R0 ;  /* 0x00000000ff00723e */ /* 0x000fe200000010ff */
[----:B------:R-:W-:Y:S06]  /*36a0*/  BRA `(.L_x_42) ;  /* 0x00000000001c7947 */ /* 0x000fec0003800000 */
.L_x_66:
[----:B------:R-:W2:Y:S02]  /*36b0*/  LDG.E.64 R2, desc[UR36][R2.64] ;  /* 0x0000002402027981 */ /* 0x000ea4000c1e1b00 */
[----:B--2---:R-:W0:Y:S02]  /*36c0*/  I2F.U64 R0, R2 ;  /* 0x0000000200007312 */ /* 0x004e240000301000 */
[----:B0-----:R-:W-:Y:S01]  /*36d0*/  F2FP.BF16.F32.PACK_AB R0, RZ, R0 ;  /* 0x00000000ff00723e */ /* 0x001fe200000010ff */
[----:B------:R-:W-:Y:S06]  /*36e0*/  BRA `(.L_x_42) ;  /* 0x00000000000c7947 */ /* 0x000fec0003800000 */
.L_x_65:
[----:B------:R-:W2:Y:S02]  /*36f0*/  LDG.E R2, desc[UR36][R2.64] ;  /* 0x0000002402027981 */ /* 0x000ea4000c1e1900 */
[----:B--2---:R-:W-:-:S04]  /*3700*/  I2FP.F32.U32 R0, R2 ;  /* 0x0000000200007245 */ /* 0x004fc80000201000 */
[----:B------:R-:W-:-:S07]  /*3710*/  F2FP.BF16.F32.PACK_AB R0, RZ, R0 ;  /* 0x00000000ff00723e */ /* 0x000fce00000010ff */
.L_x_42:
[----:B-----5:R-:W-:Y:S01]  /*3720*/  IMAD.U32 R0, R0, 0x10000, RZ ;  /* 0x0001000000007824 */ /* 0x020fe200078e00ff */
[----:B------:R-:W1:Y:S01]  /*3730*/  LDCU.64 UR6, c[0x0][0x5e8] ;  /* 0x0000bd00ff0677ac */ /* 0x000e620008000a00 */
[----:B------:R-:W-:Y:S02]  /*3740*/  SHF.L.U32 R19, R19, 0x10, RZ ;  /* 0x0000001013137819 */ /* 0x000fe400000006ff */
[----:B------:R-:W-:Y:S01]  /*3750*/  FMUL.FTZ R0, R0, R0 ;  /* 0x0000000000007220 */ /* 0x000fe20000410000 */
[----:B------:R-:W-:-:S04]  /*3760*/  UPRMT UR4, UR43, 0x9910, URZ ;  /* 0x000099102b047896 */ /* 0x000fc800080000ff */
[----:B------:R-:W-:Y:S01]  /*3770*/  UISETP.GT.AND UP0, UPT, UR4, 0x9, UPT ;  /* 0x000000090400788c */ /* 0x000fe2000bf04270 */
[----:B------:R-:W0:Y:S02]  /*3780*/  F2F.BF16.F32 R0, R0 ;  /* 0x0000000000007304 */ /* 0x000e240000202000 */
[----:B0-----:R-:W-:-:S04]  /*3790*/  IMAD.U32 R2, R0, 0x10000, RZ ;  /* 0x0001000000027824 */ /* 0x001fc800078e00ff */
[----:B------:R-:W-:-:S06]  /*37a0*/  FADD.FTZ R4, -R2, 1 ;  /* 0x3f80000002047421 */ /* 0x000fcc0000010100 */
[----:B------:R-:W0:Y:S02]  /*37b0*/  F2F.BF16.F32 R4, R4 ;  /* 0x0000000400047304 */ /* 0x000e240000202000 */
[----:B0-----:R-:W-:-:S04]  /*37c0*/  IMAD.U32 R2, R4, 0x10000, RZ ;  /* 0x0001000004027824 */ /* 0x001fc800078e00ff */
[----:B------:R-:W-:Y:S01]  /*37d0*/  FMUL.FTZ R19, R19, R2 ;  /* 0x0000000213137220 */ /* 0x000fe20000410000 */
[----:B-1----:R-:W-:-:S05]  /*37e0*/  IADD3 R2, P0, PT, R16, UR6, RZ ;  /* 0x0000000610027c10 */ /* 0x002fca000ff1e0ff */
[----:B------:R-:W0:Y:S01]  /*37f0*/  F2F.BF16.F32 R19, R19 ;  /* 0x0000001300137304 */ /* 0x000e220000202000 */
[----:B------:R-:W-:Y:S01]  /*3800*/  IMAD.X R3, RZ, RZ, UR7, P0 ;  /* 0x00000007ff037e24 */ /* 0x000fe200080e06ff */
[----:B------:R-:W-:Y:S06]  /*3810*/  BRA.U UP0, `(.L_x_71) ;  /* 0x00000005000c7547 */ /* 0x000fec000b800000 */
        /* <DEDUP_REMOVED lines=8> */
[----:B0-----:R-:W-:-:S04]  /*38a0*/  IMAD.U32 R0, R19, 0x10000, RZ ;  /* 0x0001000013007824 */ /* 0x001fc800078e00ff */
[----:B------:R-:W0:Y:S02]  /*38b0*/  F2I.FTZ.TRUNC.NTZ R5, R0 ;  /* 0x0000000000057305 */ /* 0x000e24000021f100 */
[----:B0-----:R0:W-:Y:S01]  /*38c0*/  STG.E.U8 desc[UR36][R2.64], R5 ;  /* 0x0000000502007986 */ /* 0x0011e2000c101124 */
[----:B------:R-:W-:Y:S05]  /*38d0*/  BRA `(.L_x_76) ;  /* 0x0000000c00807947 */ /* 0x000fea0003800000 */
.L_x_74:
[----:B0-----:R-:W-:-:S06]  /*38e0*/  IMAD.U32 R5, R19, 0x10000, RZ ;  /* 0x0001000013057824 */ /* 0x001fcc00078e00ff */
[----:B------:R-:W0:Y:S02]  /*38f0*/  F2I.S64.TRUNC R4, R5 ;  /* 0x0000000500047311 */ /* 0x000e24000020d900 */
[----:B0-----:R1:W-:Y:S01]  /*3900*/  STG.E.U8 desc[UR36][R2.64], R4 ;  /* 0x0000000402007986 */ /* 0x0013e2000c101124 */
[----:B------:R-:W-:Y:S05]  /*3910*/  BRA `(.L_x_76) ;  /* 0x0000000c00707947 */ /* 0x000fea0003800000 */
.L_x_73:
[----:B------:R-:W-:-:S09]  /*3920*/  UISETP.NE.AND UP0, UPT, UR4, 0x2, UPT ;  /* 0x000000020400788c */ /* 0x000fd2000bf05270 */
[----:B------:R-:W-:Y:S05]  /*3930*/  BRA.U !UP0, `(.L_x_77) ;  /* 0x0000000108307547 */ /* 0x000fea000b800000 */
[----:B------:R-:W-:-:S09]  /*3940*/  UISETP.NE.AND UP0, UPT, UR4, 0x3, UPT ;  /* 0x000000030400788c */ /* 0x000fd2000bf05270 */
[----:B------:R-:W-:Y:S05]  /*3950*/  BRA.U !UP0, `(.L_x_78) ;  /* 0x0000000108187547 */ /* 0x000fea000b800000 */
[----:B------:R-:W-:-:S09]  /*3960*/  UISETP.NE.AND UP0, UPT, UR4, 0x4, UPT ;  /* 0x000000040400788c */ /* 0x000fd2000bf05270 */
[----:B------:R-:W-:Y:S05]  /*3970*/  BRA.U UP0, `(.L_x_75) ;  /* 0x0000000900b87547 */ /* 0x000fea000b800000 */
[----:B0-----:R-:W-:-:S06]  /*3980*/  IMAD.U32 R4, R19, 0x10000, RZ ;  /* 0x0001000013047824 */ /* 0x001fcc00078e00ff */
[----:B------:R-:W0:Y:S02]  /*3990*/  F2I.S64.TRUNC R4, R4 ;  /* 0x0000000400047311 */ /* 0x000e24000020d900 */
[----:B0-----:R4:W-:Y:S01]  /*39a0*/  STG.E.64 desc[UR36][R2.64], R4 ;  /* 0x0000000402007986 */ /* 0x0019e2000c101b24 */
[----:B------:R-:W-:Y:S05]  /*39b0*/  BRA `(.L_x_76) ;  /* 0x0000000c00487947 */ /* 0x000fea0003800000 */
.L_x_78:
[----:B0-----:R-:W-:-:S06]  /*39c0*/  SHF.L.U32 R19, R19, 0x10, RZ ;  /* 0x0000001013137819 */ /* 0x001fcc00000006ff */
[----:B------:R-:W0:Y:S02]  /*39d0*/  F2I.FTZ.TRUNC.NTZ R19, R19 ;  /* 0x0000001300137305 */ /* 0x000e24000021f100 */
[----:B0-----:R3:W-:Y:S01]  /*39e0*/  STG.E desc[UR36][R2.64], R19 ;  /* 0x0000001302007986 */ /* 0x0017e2000c101924 */
[----:B------:R-:W-:Y:S05]  /*39f0*/  BRA `(.L_x_76) ;  /* 0x0000000c00387947 */ /* 0x000fea0003800000 */
.L_x_77:
[----:B0-----:R-:W-:-:S06]  /*3a00*/  IMAD.U32 R19, R19, 0x10000, RZ ;  /* 0x0001000013137824 */ /* 0x001fcc00078e00ff */
[----:B------:R-:W0:Y:S02]  /*3a10*/  F2I.FTZ.TRUNC.NTZ R19, R19 ;  /* 0x0000001300137305 */ /* 0x000e24000021f100 */
[----:B0-----:R2:W-:Y:S01]  /*3a20*/  STG.E.U16 desc[UR36][R2.64], R19 ;  /* 0x0000001302007986 */ /* 0x0015e2000c101524 */
[----:B------:R-:W-:Y:S05]  /*3a30*/  BRA `(.L_x_76) ;  /* 0x0000000c00287947 */ /* 0x000fea0003800000 */
.L_x_72:
[----:B------:R-:W-:-:S09]  /*3a40*/  UISETP.GT.AND UP0, UPT, UR4, 0x6, UPT ;  /* 0x000000060400788c */ /* 0x000fd2000bf04270 */
[----:B------:R-:W-:Y:S05]  /*3a50*/  BRA.U UP0, `(.L_x_79) ;  /* 0x00000001002c7547 */ /* 0x000fea000b800000 */
[----:B------:R-:W-:-:S09]  /*3a60*/  UISETP.NE.AND UP0, UPT, UR4, 0x5, UPT ;  /* 0x000000050400788c */ /* 0x000fd2000bf05270 */
[----:B------:R-:W-:Y:S05]  /*3a70*/  BRA.U !UP0, `(.L_x_80) ;  /* 0x0000000108147547 */ /* 0x000fea000b800000 */
[----:B------:R-:W-:-:S09]  /*3a80*/  UISETP.NE.AND UP0, UPT, UR4, 0x6, UPT ;  /* 0x000000060400788c */ /* 0x000fd2000bf05270 */
[----:B------:R-:W-:Y:S05]  /*3a90*/  BRA.U UP0, `(.L_x_75) ;  /* 0x0000000900707547 */ /* 0x000fea000b800000 */
[----:B0-----:R-:W-:-:S05]  /*3aa0*/  IMAD.U32 R19, R19, 0x10000, RZ ;  /* 0x0001000013137824 */ /* 0x001fca00078e00ff */
[----:B------:R0:W-:Y:S01]  /*3ab0*/  STG.E desc[UR36][R2.64], R19 ;  /* 0x0000001302007986 */ /* 0x0001e2000c101924 */
[----:B------:R-:W-:Y:S05]  /*3ac0*/  BRA `(.L_x_76) ;  /* 0x0000000c00047947 */ /* 0x000fea0003800000 */
.L_x_80:
[----:B0-----:R-:W-:-:S05]  /*3ad0*/  IMAD.U32 R0, R19, 0x10000, RZ ;  /* 0x0001000013007824 */ /* 0x001fca00078e00ff */
[----:B------:R-:W-:-:S05]  /*3ae0*/  F2FP.F16.F32.PACK_AB R0, RZ, R0 ;  /* 0x00000000ff00723e */ /* 0x000fca00000000ff */
[----:B------:R0:W-:Y:S01]  /*3af0*/  STG.E.U16 desc[UR36][R2.64], R0 ;  /* 0x0000000002007986 */ /* 0x0001e2000c101524 */
[----:B------:R-:W-:Y:S05]  /*3b00*/  BRA `(.L_x_76) ;  /* 0x0000000800f47947 */ /* 0x000fea0003800000 */
.L_x_79:
[----:B------:R-:W-:-:S09]  /*3b10*/  UISETP.NE.AND UP0, UPT, UR4, 0x7, UPT ;  /* 0x000000070400788c */ /* 0x000fd2000bf05270 */
[----:B------:R-:W-:Y:S05]  /*3b20*/  BRA.U !UP0, `(.L_x_81) ;  /* 0x0000000108347547 */ /* 0x000fea000b800000 */
[----:B------:R-:W-:-:S09]  /*3b30*/  UISETP.NE.AND UP0, UPT, UR4, 0x8, UPT ;  /* 0x000000080400788c */ /* 0x000fd2000bf05270 */
[----:B------:R-:W-:Y:S05]  /*3b40*/  BRA.U !UP0, `(.L_x_82) ;  /* 0x0000000108187547 */ /* 0x000fea000b800000 */
[----:B------:R-:W-:-:S09]  /*3b50*/  UISETP.NE.AND UP0, UPT, UR4, 0x9, UPT ;  /* 0x000000090400788c */ /* 0x000fd2000bf05270 */
[----:B------:R-:W-:Y:S05]  /*3b60*/  BRA.U UP0, `(.L_x_75) ;  /* 0x00000009003c7547 */ /* 0x000fea000b800000 */
[----:B0-----:R-:W-:Y:S02]  /*3b70*/  IMAD.U32 R4, R19, 0x10000, RZ ;  /* 0x0001000013047824 */ /* 0x001fe400078e00ff */
[----:B------:R-:W-:-:S05]  /*3b80*/  IMAD.MOV.U32 R5, RZ, RZ, RZ ;  /* 0x000000ffff057224 */ /* 0x000fca00078e00ff */
[----:B------:R0:W-:Y:S01]  /*3b90*/  STG.E.64 desc[UR36][R2.64], R4 ;  /* 0x0000000402007986 */ /* 0x0001e2000c101b24 */
[----:B------:R-:W-:Y:S05]  /*3ba0*/  BRA `(.L_x_76) ;  /* 0x0000000800cc7947 */ /* 0x000fea0003800000 */
.L_x_82:
[----:B0-----:R-:W-:-:S04]  /*3bb0*/  SHF.L.U32 R19, R19, 0x10, RZ ;  /* 0x0000001013137819 */ /* 0x001fc800000006ff */
[----:B------:R-:W-:-:S04]  /*3bc0*/  F2FP.F16.F32.PACK_AB R5, RZ, R19 ;  /* 0x00000013ff05723e */ /* 0x000fc800000000ff */
[----:B------:R-:W-:-:S05]  /*3bd0*/  PRMT R5, R5, 0x5410, RZ ;  /* 0x0000541005057816 */ /* 0x000fca00000000ff */
[----:B------:R0:W-:Y:S01]  /*3be0*/  STG.E desc[UR36][R2.64], R5 ;  /* 0x0000000502007986 */ /* 0x0001e2000c101924 */
[----:B------:R-:W-:Y:S05]  /*3bf0*/  BRA `(.L_x_76) ;  /* 0x0000000800b87947 */ /* 0x000fea0003800000 */
.L_x_81:
[----:B0-----:R-:W-:-:S04]  /*3c00*/  IMAD.U32 R4, R19, 0x10000, RZ ;  /* 0x0001000013047824 */ /* 0x001fc800078e00ff */
[----:B------:R-:W-:-:S06]  /*3c10*/  FMUL.FTZ R4, R4, 1 ;  /* 0x3f80000004047820 */ /* 0x000fcc0000410000 */
[----:B------:R-:W0:Y:S02]  /*3c20*/  F2F.F64.F32 R4, R4 ;  /* 0x0000000400047310 */ /* 0x000e240000201800 */
[----:B0-----:R0:W-:Y:S01]  /*3c30*/  STG.E.64 desc[UR36][R2.64], R4 ;  /* 0x0000000402007986 */ /* 0x0011e2000c101b24 */
[----:B------:R-:W-:Y:S05]  /*3c40*/  BRA `(.L_x_76) ;  /* 0x0000000800a47947 */ /* 0x000fea0003800000 */
.L_x_71:
        /* <DEDUP_REMOVED lines=8> */
[----:B0-----:R-:W-:-:S05]  /*3cd0*/  IMAD.U32 R19, R19, 0x10000, RZ ;  /* 0x0001000013137824 */ /* 0x001fca00078e00ff */
[----:B------:R-:W-:-:S04]  /*3ce0*/  FSETP.NEU.FTZ.AND P0, PT, R19, RZ, PT ;  /* 0x000000ff1300720b */ /* 0x000fc80003f1d000 */
[----:B------:R-:W-:-:S05]  /*3cf0*/  SEL R5, RZ, 0x1, !P0 ;  /* 0x00000001ff057807 */ /* 0x000fca0004000000 */
[----:B------:R0:W-:Y:S01]  /*3d00*/  STG.E.U8 desc[UR36][R2.64], R5 ;  /* 0x0000000502007986 */ /* 0x0001e2000c101124 */
[----:B------:R-:W-:Y:S05]  /*3d10*/  BRA `(.L_x_76) ;  /* 0x0000000800707947 */ /* 0x000fea0003800000 */
.L_x_85:
[----:B0-----:R-:W-:Y:S01]  /*3d20*/  IMAD.U32 R19, R19, 0x10000, RZ ;  /* 0x0001000013137824 */ /* 0x001fe200078e00ff */
[----:B------:R-:W-:-:S03]  /*3d30*/  CS2R R6, SRZ ;  /* 0x0000000000067805 */ /* 0x000fc6000001ff00 */
[----:B------:R-:W-:-:S06]  /*3d40*/  FMUL.FTZ R4, R19, 1 ;  /* 0x3f80000013047820 */ /* 0x000fcc0000410000 */
[----:B------:R-:W0:Y:S02]  /*3d50*/  F2F.F64.F32 R4, R4 ;  /* 0x0000000400047310 */ /* 0x000e240000201800 */
[----:B0-----:R0:W-:Y:S01]  /*3d60*/  STG.E.128 desc[UR36][R2.64], R4 ;  /* 0x0000000402007986 */ /* 0x0011e2000c101d24 */
[----:B------:R-:W-:Y:S05]  /*3d70*/  BRA `(.L_x_76) ;  /* 0x0000000800587947 */ /* 0x000fea0003800000 */
.L_x_84:
[----:B------:R-:W-:-:S09]  /*3d80*/  UISETP.NE.AND UP0, UPT, UR4, 0xf, UPT ;  /* 0x0000000f0400788c */ /* 0x000fd2000bf05270 */
[----:B------:R-:W-:Y:S05]  /*3d90*/  BRA.U !UP0, `(.L_x_86) ;  /* 0x0000000108a07547 */ /* 0x000fea000b800000 */
[----:B------:R-:W-:-:S09]  /*3da0*/  UISETP.NE.AND UP0, UPT, UR4, 0x17, UPT ;  /* 0x000000170400788c */ /* 0x000fd2000bf05270 */
[----:B------:R-:W-:Y:S05]  /*3db0*/  BRA.U !UP0, `(.L_x_87) ;  /* 0x00000001084c7547 */ /* 0x000fea000b800000 */
[----:B------:R-:W-:-:S09]  /*3dc0*/  UISETP.NE.AND UP0, UPT, UR4, 0x18, UPT ;  /* 0x000000180400788c */ /* 0x000fd2000bf05270 */
[----:B------:R-:W-:Y:S05]  /*3dd0*/  BRA.U UP0, `(.L_x_75) ;  /* 0x0000000500a07547 */ /* 0x000fea000b800000 */
[----:B0-----:R-:W-:Y:S01]  /*3de0*/  IMAD.U32 R19, R19, 0x10000, RZ ;  /* 0x0001000013137824 */ /* 0x001fe200078e00ff */
[----:B------:R-:W-:Y:S01]  /*3df0*/  BSSY.RECONVERGENT B0, `(.L_x_88) ;  /* 0x000000c000007945 */ /* 0x000fe20003800200 */
[----:B------:R-:W-:-:S03]  /*3e00*/  IMAD.MOV.U32 R0, RZ, RZ, 0x7f ;  /* 0x0000007fff007424 */ /* 0x000fc600078e00ff */
[----:B------:R-:W-:Y:S02]  /*3e10*/  LOP3.LUT R6, R19, 0x7fffffff, RZ, 0xc0, !PT ;  /* 0x7fffffff13067812 */ /* 0x000fe400078ec0ff */
[----:B------:R-:W-:Y:S02]  /*3e20*/  SHF.R.U32.HI R5, RZ, 0x18, R19 ;  /* 0x00000018ff057819 */ /* 0x000fe40000011613 */
[----:B------:R-:W-:-:S13]  /*3e30*/  ISETP.GT.U32.AND P0, PT, R6, 0x43efffff, PT ;  /* 0x43efffff0600780c */ /* 0x000fda0003f04070 */
[----:B------:R-:W-:Y:S05]  /*3e40*/  @P0 BRA `(.L_x_89) ;  /* 0x0000000000180947 */ /* 0x000fea0003800000 */
[----:B------:R-:W-:-:S13]  /*3e50*/  ISETP.GT.U32.AND P0, PT, R6, 0x3c7fffff, PT ;  /* 0x3c7fffff0600780c */ /* 0x000fda0003f04070 */
[----:B------:R-:W-:-:S04]  /*3e60*/  @P0 SHF.R.U32.HI R0, RZ, 0x14, R19 ;  /* 0x00000014ff000819 */ /* 0x000fc80000011613 */
[----:B------:R-:W-:Y:S01]  /*3e70*/  @P0 LOP3.LUT R4, R0, 0x1, RZ, 0xc0, !PT ;  /* 0x0000000100040812 */ /* 0x000fe200078ec0ff */
[----:B------:R-:W-:-:S03]  /*3e80*/  @!P0 FADD.FTZ R0, R6, 16384 ;  /* 0x4680000006008421 */ /* 0x000fc60000010000 */
[----:B------:R-:W-:-:S04]  /*3e90*/  @P0 IADD3 R4, PT, PT, R19, 0x407ffff, R4 ;  /* 0x0407ffff13040810 */ /* 0x000fc80007ffe004 */
[----:B------:R-:W-:-:S07]  /*3ea0*/  @P0 SHF.R.U32.HI R0, RZ, 0x14, R4 ;  /* 0x00000014ff000819 */ /* 0x000fce0000011604 */
.L_x_89:
[----:B------:R-:W-:Y:S05]  /*3eb0*/  BSYNC.RECONVERGENT B0 ;  /* 0x0000000000007941 */ /* 0x000fea0003800200 */
.L_x_88:
[----:B------:R-:W-:-:S05]  /*3ec0*/  LOP3.LUT R5, R0, 0x80, R5, 0xf8, !PT ;  /* 0x0000008000057812 */ /* 0x000fca00078ef805 */
[----:B------:R0:W-:Y:S01]  /*3ed0*/  STG.E.U8 desc[UR36][R2.64], R5 ;  /* 0x0000000502007986 */ /* 0x0001e2000c101124 */
[----:B------:R-:W-:Y:S05]  /*3ee0*/  BRA `(.L_x_76) ;  /* 0x0000000400fc7947 */ /* 0x000fea0003800000 */
.L_x_87:
[----:B0-----:R-:W-:Y:S01]  /*3ef0*/  SHF.L.U32 R19, R19, 0x10, RZ ;  /* 0x0000001013137819 */ /* 0x001fe200000006ff */
[----:B------:R-:W-:Y:S03]  /*3f00*/  BSSY.RECONVERGENT B0, `(.L_x_90) ;  /* 0x000000e000007945 */ /* 0x000fe60003800200 */
[----:B------:R-:W-:Y:S02]  /*3f10*/  LOP3.LUT R6, R19, 0x7fffffff, RZ, 0xc0, !PT ;  /* 0x7fffffff13067812 */ /* 0x000fe400078ec0ff */
[----:B------:R-:W-:Y:S02]  /*3f20*/  SHF.R.U32.HI R5, RZ, 0x18, R19 ;  /* 0x00000018ff057819 */ /* 0x000fe40000011613 */
[----:B------:R-:W-:-:S13]  /*3f30*/  ISETP.GE.U32.AND P1, PT, R6, 0x47800000, PT ;  /* 0x478000000600780c */ /* 0x000fda0003f26070 */
[----:B------:R-:W-:Y:S01]  /*3f40*/  @P1 IMAD.MOV.U32 R0, RZ, RZ, 0x7f ;  /* 0x0000007fff001424 */ /* 0x000fe200078e00ff */
[----:B------:R-:W-:-:S04]  /*3f50*/  @P1 ISETP.GT.U32.AND P0, PT, R6, 0x7f800000, PT ;  /* 0x7f8000000600180c */ /* 0x000fc80003f04070 */
[----:B------:R-:W-:Y:S01]  /*3f60*/  @P1 SEL R0, R0, 0x7c, P0 ;  /* 0x0000007c00001807 */ /* 0x000fe20000000000 */
[----:B------:R-:W-:Y:S08]  /*3f70*/  @P1 BRA `(.L_x_91) ;  /* 0x0000000000181947 */ /* 0x000ff00003800000 */
[----:B------:R-:W-:-:S13]  /*3f80*/  ISETP.GT.U32.AND P0, PT, R6, 0x387fffff, PT ;  /* 0x387fffff0600780c */ /* 0x000fda0003f04070 */
[----:B------:R-:W-:-:S04]  /*3f90*/  @P0 SHF.R.U32.HI R0, RZ, 0x15, R19 ;  /* 0x00000015ff000819 */ /* 0x000fc80000011613 */
[----:B------:R-:W-:Y:S01]  /*3fa0*/  @P0 LOP3.LUT R4, R0, 0x1, RZ, 0xc0, !PT ;  /* 0x0000000100040812 */ /* 0x000fe200078ec0ff */
[----:B------:R-:W-:-:S03]  /*3fb0*/  @!P0 FADD.FTZ R0, R6, 128 ;  /* 0x4300000006008421 */ /* 0x000fc60000010000 */
[----:B------:R-:W-:-:S04]  /*3fc0*/  @P0 IADD3 R4, PT, PT, R19, 0x80fffff, R4 ;  /* 0x080fffff13040810 */ /* 0x000fc80007ffe004 */
[----:B------:R-:W-:-:S07]  /*3fd0*/  @P0 SHF.R.U32.HI R0, RZ, 0x15, R4 ;  /* 0x00000015ff000819 */ /* 0x000fce0000011604 */
.L_x_91:
[----:B------:R-:W-:Y:S05]  /*3fe0*/  BSYNC.RECONVERGENT B0 ;  /* 0x0000000000007941 */ /* 0x000fea0003800200 */
.L_x_90:
[----:B------:R-:W-:-:S05]  /*3ff0*/  LOP3.LUT R5, R0, 0x80, R5, 0xf8, !PT ;  /* 0x0000008000057812 */ /* 0x000fca00078ef805 */
[----:B------:R0:W-:Y:S01]  /*4000*/  STG.E.U8 desc[UR36][R2.64], R5 ;  /* 0x0000000502007986 */ /* 0x0001e2000c101124 */
[----:B------:R-:W-:Y:S05]  /*4010*/  BRA `(.L_x_76) ;  /* 0x0000000400b07947 */ /* 0x000fea0003800000 */
.L_x_86:
[----:B0-----:R0:W-:Y:S01]  /*4020*/  STG.E.U16 desc[UR36][R2.64], R19 ;  /* 0x0000001302007986 */ /* 0x0011e2000c101524 */
[----:B------:R-:W-:Y:S05]  /*4030*/  BRA `(.L_x_76) ;  /* 0x0000000400a87947 */ /* 0x000fea0003800000 */
.L_x_83:
        /* <DEDUP_REMOVED lines=8> */
[----:B0-----:R-:W-:-:S06]  /*40c0*/  IMAD.U32 R5, R19, 0x10000, RZ ;  /* 0x0001000013057824 */ /* 0x001fcc00078e00ff */
[----:B------:R-:W0:Y:S02]  /*40d0*/  F2I.FTZ.U32.TRUNC.NTZ R5, R5 ;  /* 0x0000000500057305 */ /* 0x000e24000021f000 */
[----:B0-----:R0:W-:Y:S01]  /*40e0*/  STG.E.U16 desc[UR36][R2.64], R5 ;  /* 0x0000000502007986 */ /* 0x0011e2000c101524 */
[----:B------:R-:W-:Y:S05]  /*40f0*/  BRA `(.L_x_76) ;  /* 0x0000000400787947 */ /* 0x000fea0003800000 */
.L_x_94:
[----:B0-----:R-:W-:Y:S01]  /*4100*/  IMAD.U32 R5, R19, 0x10000, RZ ;  /* 0x0001000013057824 */ /* 0x001fe200078e00ff */
[----:B------:R-:W-:Y:S01]  /*4110*/  BSSY.RECONVERGENT B0, `(.L_x_95) ;  /* 0x0000014000007945 */ /* 0x000fe20003800200 */
[----:B------:R-:W-:-:S03]  /*4120*/  IMAD.MOV.U32 R0, RZ, RZ, 0x80 ;  /* 0x00000080ff007424 */ /* 0x000fc600078e00ff */
[----:B------:R-:W-:-:S04]  /*4130*/  LOP3.LUT R4, R5, 0x7fffffff, RZ, 0xc0, !PT ;  /* 0x7fffffff05047812 */ /* 0x000fc800078ec0ff */
[----:B------:R-:W-:-:S13]  /*4140*/  ISETP.GT.U32.AND P0, PT, R4, 0x437fffff, PT ;  /* 0x437fffff0400780c */ /* 0x000fda0003f04070 */
[----:B------:R-:W-:Y:S05]  /*4150*/  @P0 BRA `(.L_x_96) ;  /* 0x00000000003c0947 */ /* 0x000fea0003800000 */
[----:B------:R-:W-:-:S13]  /*4160*/  ISETP.GT.U32.AND P0, PT, R4, 0x3bffffff, PT ;  /* 0x3bffffff0400780c */ /* 0x000fda0003f04070 */
[----:B------:R-:W-:Y:S05]  /*4170*/  @P0 BRA `(.L_x_97) ;  /* 0x0000000000140947 */ /* 0x000fea0003800000 */
[----:B------:R-:W-:-:S05]  /*4180*/  FADD.FTZ R0, R4, 8192 ;  /* 0x4600000004007421 */ /* 0x000fca0000010000 */
[----:B------:R-:W-:Y:S02]  /*4190*/  LOP3.LUT P0, R4, R0, 0xff, RZ, 0xc0, !PT ;  /* 0x000000ff00047812 */ /* 0x000fe4000780c0ff */
[----:B------:R-:W-:-:S11]  /*41a0*/  PRMT R0, RZ, 0x7610, R0 ;  /* 0x00007610ff007816 */ /* 0x000fd60000000000 */
[----:B------:R-:W-:Y:S05]  /*41b0*/  @!P0 BRA `(.L_x_96) ;  /* 0x0000000000248947 */ /* 0x000fea0003800000 */
[----:B------:R-:W-:Y:S05]  /*41c0*/  BRA `(.L_x_98) ;  /* 0x0000000000147947 */ /* 0x000fea0003800000 */
.L_x_97:
[----:B------:R-:W-:-:S04]  /*41d0*/  SHF.R.U32.HI R0, RZ, 0x14, R5 ;  /* 0x00000014ff007819 */ /* 0x000fc80000011605 */
[----:B------:R-:W-:-:S04]  /*41e0*/  LOP3.LUT R0, R0, 0x1, RZ, 0xc0, !PT ;  /* 0x0000000100007812 */ /* 0x000fc800078ec0ff */
[----:B------:R-:W-:-:S04]  /*41f0*/  IADD3 R0, PT, PT, R5, 0x487ffff, R0 ;  /* 0x0487ffff05007810 */ /* 0x000fc80007ffe000 */
[----:B------:R-:W-:-:S04]  /*4200*/  SHF.R.U32.HI R0, RZ, 0x14, R0 ;  /* 0x00000014ff007819 */ /* 0x000fc80000011600 */
[----:B------:R-:W-:-:S07]  /*4210*/  LOP3.LUT R4, R0, 0xff, RZ, 0xc0, !PT ;  /* 0x000000ff00047812 */ /* 0x000fce00078ec0ff */
.L_x_98:
[----:B------:R-:W-:-:S04]  /*4220*/  SHF.R.U32.HI R5, RZ, 0x18, R5 ;  /* 0x00000018ff057819 */ /* 0x000fc80000011605 */
[----:B------:R-:W-:-:S04]  /*4230*/  LOP3.LUT R4, R4, 0x80, R5, 0xf8, !PT ;  /* 0x0000008004047812 */ /* 0x000fc800078ef805 */
[----:B------:R-:W-:-:S07]  /*4240*/  PRMT R0, R4, 0x7610, R0 ;  /* 0x0000761004007816 */ /* 0x000fce0000000000 */
.L_x_96:
[----:B------:R-:W-:Y:S05]  /*4250*/  BSYNC.RECONVERGENT B0 ;  /* 0x0000000000007941 */ /* 0x000fea0003800200 */
.L_x_95:
[----:B------:R0:W-:Y:S01]  /*4260*/  STG.E.U8 desc[UR36][R2.64], R0 ;  /* 0x0000000002007986 */ /* 0x0001e2000c101124 */
[----:B------:R-:W-:Y:S05]  /*4270*/  BRA `(.L_x_76) ;  /* 0x0000000400187947 */ /* 0x000fea0003800000 */
.L_x_93:
[----:B0-----:R-:W-:Y:S01]  /*4280*/  IMAD.U32 R5, R19, 0x10000, RZ ;  /* 0x0001000013057824 */ /* 0x001fe200078e00ff */
[----:B------:R-:W-:Y:S01]  /*4290*/  BSSY.RECONVERGENT B0, `(.L_x_99) ;  /* 0x0000014000007945 */ /* 0x000fe20003800200 */
[----:B------:R-:W-:-:S03]  /*42a0*/  MOV R0, 0x80 ;  /* 0x0000008000007802 */ /* 0x000fc60000000f00 */
        /* <DEDUP_REMOVED lines=10> */
.L_x_101:
[----:B------:R-:W-:-:S04]  /*4350*/  SHF.R.U32.HI R0, RZ, 0x15, R5 ;  /* 0x00000015ff007819 */ /* 0x000fc80000011605 */
[----:B------:R-:W-:-:S04]  /*4360*/  LOP3.LUT R0, R0, 0x1, RZ, 0xc0, !PT ;  /* 0x0000000100007812 */ /* 0x000fc800078ec0ff */
[----:B------:R-:W-:-:S04]  /*4370*/  IADD3 R0, PT, PT, R5, 0x88fffff, R0 ;  /* 0x088fffff05007810 */ /* 0x000fc80007ffe000 */
[----:B------:R-:W-:-:S04]  /*4380*/  SHF.R.U32.HI R0, RZ, 0x15, R0 ;  /* 0x00000015ff007819 */ /* 0x000fc80000011600 */
[----:B------:R-:W-:-:S07]  /*4390*/  LOP3.LUT R4, R0, 0xff, RZ, 0xc0, !PT ;  /* 0x000000ff00047812 */ /* 0x000fce00078ec0ff */
.L_x_102:
[----:B------:R-:W-:-:S04]  /*43a0*/  SHF.R.U32.HI R5, RZ, 0x18, R5 ;  /* 0x00000018ff057819 */ /* 0x000fc80000011605 */
[----:B------:R-:W-:-:S04]  /*43b0*/  LOP3.LUT R4, R4, 0x80, R5, 0xf8, !PT ;  /* 0x0000008004047812 */ /* 0x000fc800078ef805 */
[----:B------:R-:W-:-:S07]  /*43c0*/  PRMT R0, R4, 0x7610, R0 ;  /* 0x0000761004007816 */ /* 0x000fce0000000000 */
.L_x_100:
[----:B------:R-:W-:Y:S05]  /*43d0*/  BSYNC.RECONVERGENT B0 ;  /* 0x0000000000007941 */ /* 0x000fea0003800200 */
.L_x_99:
[----:B------:R0:W-:Y:S01]  /*43e0*/  STG.E.U8 desc[UR36][R2.64], R0 ;  /* 0x0000000002007986 */ /* 0x0001e2000c101124 */
[----:B------:R-:W-:Y:S05]  /*43f0*/  BRA `(.L_x_76) ;  /* 0x0000000000b87947 */ /* 0x000fea0003800000 */
.L_x_92:
[----:B------:R-:W-:-:S09]  /*4400*/  UISETP.NE.AND UP0, UPT, UR4, 0x1c, UPT ;  /* 0x0000001c0400788c */ /* 0x000fd2000bf05270 */
[----:B------:R-:W-:Y:S05]  /*4410*/  BRA.U !UP0, `(.L_x_103) ;  /* 0x0000000108a47547 */ /* 0x000fea000b800000 */
[----:B------:R-:W-:-:S09]  /*4420*/  UISETP.NE.AND UP0, UPT, UR4, 0x1d, UPT ;  /* 0x0000001d0400788c */ /* 0x000fd2000bf05270 */
[----:B------:R-:W-:Y:S05]  /*4430*/  BRA.U !UP0, `(.L_x_104) ;  /* 0x00000001088c7547 */ /* 0x000fea000b800000 */
[----:B------:R-:W-:-:S09]  /*4440*/  UISETP.NE.AND UP0, UPT, UR4, 0x2c, UPT ;  /* 0x0000002c0400788c */ /* 0x000fd2000bf05270 */
[----:B------:R-:W-:Y:S05]  /*4450*/  BRA.U !UP0, `(.L_x_105) ;  /* 0x0000000108447547 */ /* 0x000fea000b800000 */
.L_x_75:
[----:B------:R-:W-:Y:S01]  /*4460*/  MOV R0, 0x0 ;  /* 0x0000000000007802 */ /* 0x000fe20000000f00 */
[----:B------:R-:W1:Y:S01]  /*4470*/  LDCU.64 UR6, c[0x4][0x128] ;  /* 0x01002500ff0677ac */ /* 0x000e620008000a00 */
[----:B------:R-:W-:Y:S02]  /*4480*/  IMAD.MOV.U32 R8, RZ, RZ, 0x65 ;  /* 0x00000065ff087424 */ /* 0x000fe400078e00ff */
[----:B------:R2:W3:Y:S01]  /*4490*/  LDC.64 R2, c[0x4][R0] ;  /* 0x0100000000027b82 */ /* 0x0004e20000000a00 */
[----:B------:R-:W4:Y:S01]  /*44a0*/  LDCU.64 UR8, c[0x4][0x130] ;  /* 0x01002600ff0877ac */ /* 0x000f220008000a00 */
[----:B------:R-:W-:Y:S02]  /*44b0*/  IMAD.MOV.U32 R12, RZ, RZ, 0x1 ;  /* 0x00000001ff0c7424 */ /* 0x000fe400078e00ff */
[----:B------:R-:W-:Y:S01]  /*44c0*/  IMAD.MOV.U32 R13, RZ, RZ, RZ ;  /* 0x000000ffff0d7224 */ /* 0x000fe200078e00ff */
[----:B------:R-:W5:Y:S01]  /*44d0*/  LDCU.64 UR4, c[0x4][0x40] ;  /* 0x01000800ff0477ac */ /* 0x000f620008000a00 */
[----:B-1----:R-:W-:-:S02]  /*44e0*/  IMAD.U32 R4, RZ, RZ, UR6 ;  /* 0x00000006ff047e24 */ /* 0x002fc4000f8e00ff */
[----:B------:R-:W-:Y:S02]  /*44f0*/  IMAD.U32 R5, RZ, RZ, UR7 ;  /* 0x00000007ff057e24 */ /* 0x000fe4000f8e00ff */
[----:B----4-:R-:W-:Y:S02]  /*4500*/  IMAD.U32 R6, RZ, RZ, UR8 ;  /* 0x00000008ff067e24 */ /* 0x010fe4000f8e00ff */
[----:B------:R-:W-:Y:S02]  /*4510*/  IMAD.U32 R7, RZ, RZ, UR9 ;  /* 0x00000009ff077e24 */ /* 0x000fe4000f8e00ff */
[----:B-----5:R-:W-:Y:S01]  /*4520*/  IMAD.U32 R10, RZ, RZ, UR4 ;  /* 0x00000004ff0a7e24 */ /* 0x020fe2000f8e00ff */
[----:B--2---:R-:W-:-:S07]  /*4530*/  MOV R11, UR5 ;  /* 0x00000005000b7c02 */ /* 0x004fce0008000f00 */
[----:B------:R-:W-:-:S07]  /*4540*/  LEPC R20, `(.L_x_106) ;  /* 0x000000001014794e */ /* 0x000fce0000000000 */
[----:B0--3--:R-:W-:Y:S05]  /*4550*/  CALL.ABS.NOINC R2 ;  /* 0x0000000002007343 */ /* 0x009fea0003c00000 */
.L_x_106:
[----:B------:R-:W-:Y:S05]  /*4560*/  BRA `(.L_x_76) ;  /* 0x00000000005c7947 */ /* 0x000fea0003800000 */
.L_x_105:
[----:B0-----:R-:W-:Y:S02]  /*4570*/  IMAD.U32 R19, R19, 0x10000, RZ ;  /* 0x0001000013137824 */ /* 0x001fe400078e00ff */
[----:B------:R-:W-:-:S03]  /*4580*/  IMAD.MOV.U32 R5, RZ, RZ, 0xff ;  /* 0x000000ffff057424 */ /* 0x000fc600078e00ff */
[----:B------:R-:W-:-:S04]  /*4590*/  SHF.R.U32.HI R6, RZ, 0x17, R19 ;  /* 0x00000017ff067819 */ /* 0x000fc80000011613 */
[----:B------:R-:W-:-:S04]  /*45a0*/  LOP3.LUT R4, R6, 0xff, RZ, 0xc0, !PT ;  /* 0x000000ff06047812 */ /* 0x000fc800078ec0ff */
[----:B------:R-:W-:-:S13]  /*45b0*/  ISETP.NE.AND P1, PT, R4, 0xff, PT ;  /* 0x000000ff0400780c */ /* 0x000fda0003f25270 */
[--C-:B------:R-:W-:Y:S02]  /*45c0*/  @P1 SHF.R.U32.HI R0, RZ, 0x16, R19.reuse ;  /* 0x00000016ff001819 */ /* 0x100fe40000011613 */
[----:B------:R-:W-:Y:S02]  /*45d0*/  @P1 LOP3.LUT P0, RZ, R4, 0x3fffff, R19, 0xf8, !PT ;  /* 0x003fffff04ff1812 */ /* 0x000fe4000780f813 */
[----:B------:R-:W-:-:S04]  /*45e0*/  @P1 LOP3.LUT R0, R0, 0x1, RZ, 0xc0, !PT ;  /* 0x0000000100001812 */ /* 0x000fc800078ec0ff */
[----:B------:R-:W-:Y:S02]  /*45f0*/  @P1 ISETP.EQ.U32.AND P2, PT, R0, 0x1, P0 ;  /* 0x000000010000180c */ /* 0x000fe40000742070 */
[----:B------:R-:W-:Y:S02]  /*4600*/  PLOP3.LUT P0, PT, PT, PT, PT, 0x80, 0x8 ;  /* 0x000000000008781c */ /* 0x000fe40003f0f070 */
[----:B------:R-:W-:Y:S02]  /*4610*/  @P1 PLOP3.LUT P0, PT, P2, PT, PT, 0x80, 0x8 ;  /* 0x000000000008181c */ /* 0x000fe4000170f070 */
[----:B------:R-:W-:-:S11]  /*4620*/  @P1 IADD3 R0, PT, PT, R6, 0x1, RZ ;  /* 0x0000000106001810 */ /* 0x000fd60007ffe0ff */
[----:B------:R-:W-:-:S04]  /*4630*/  @!P0 IMAD.MOV R0, RZ, RZ, R6 ;  /* 0x000000ffff008224 */ /* 0x000fc800078e0206 */
[----:B------:R-:W-:-:S05]  /*4640*/  @P1 IMAD.MOV.U32 R5, RZ, RZ, R0 ;  /* 0x000000ffff051224 */ /* 0x000fca00078e0000 */
[----:B------:R0:W-:Y:S01]  /*4650*/  STG.E.U8 desc[UR36][R2.64], R5 ;  /* 0x0000000502007986 */ /* 0x0001e2000c101124 */
[----:B------:R-:W-:Y:S05]  /*4660*/  BRA `(.L_x_76) ;  /* 0x00000000001c7947 */ /* 0x000fea0003800000 */
.L_x_104:
[----:B0-----:R-:W-:-:S06]  /*4670*/  IMAD.U32 R4, R19, 0x10000, RZ ;  /* 0x0001000013047824 */ /* 0x001fcc00078e00ff */
[----:B------:R-:W0:Y:S02]  /*4680*/  F2I.U64.TRUNC R4, R4 ;  /* 0x0000000400047311 */ /* 0x000e24000020d800 */
[----:B0-----:R0:W-:Y:S01]  /*4690*/  STG.E.64 desc[UR36][R2.64], R4 ;  /* 0x0000000402007986 */ /* 0x0011e2000c101b24 */
[----:B------:R-:W-:Y:S05]  /*46a0*/  BRA `(.L_x_76) ;  /* 0x00000000000c7947 */ /* 0x000fea0003800000 */
.L_x_103:
[----:B0-----:R-:W-:-:S06]  /*46b0*/  IMAD.U32 R19, R19, 0x10000, RZ ;  /* 0x0001000013137824 */ /* 0x001fcc00078e00ff */
[----:B------:R-:W0:Y:S02]  /*46c0*/  F2I.FTZ.U32.TRUNC.NTZ R19, R19 ;  /* 0x0000001300137305 */ /* 0x000e24000021f000 */
[----:B0-----:R0:W-:Y:S02]  /*46d0*/  STG.E desc[UR36][R2.64], R19 ;  /* 0x0000001302007986 */ /* 0x0011e4000c101924 */
.L_x_76:
[----:B------:R-:W-:-:S07]  /*46e0*/  VIADD R17, R17, 0x80 ;  /* 0x0000008011117836 */ /* 0x000fce0000000000 */
.L_x_1:
[----:B------:R-:W-:Y:S05]  /*46f0*/  BSYNC.RECONVERGENT B6 ;  /* 0x0000000000067941 */ /* 0x000fea0003800200 */
.L_x_0:
[----:B------:R-:W5:Y:S01]  /*4700*/  LDCU UR4, c[0x0][0x380] ;  /* 0x00007000ff0477ac */ /* 0x000f620008000800 */
[----:B------:R-:W-:Y:S01]  /*4710*/  BSSY.RECONVERGENT B6, `(.L_x_107) ;  /* 0x0000460000067945 */ /* 0x000fe20003800200 */
[----:B-----5:R-:W-:-:S13]  /*4720*/  ISETP.GE.AND P0, PT, R17, UR4, PT ;  /* 0x0000000411007c0c */ /* 0x020fda000bf06270 */
[----:B------:R-:W-:Y:S05]  /*4730*/  @P0 BRA `(.L_x_108) ;  /* 0x0000004400740947 */ /* 0x000fea0003800000 */
[----:B------:R-:W5:Y:S01]  /*4740*/  LDCU UR4, c[0x0][0x388] ;  /* 0x00007100ff0477ac */ /* 0x000f620008000800 */
[----:B------:R-:W-:Y:S02]  /*4750*/  HFMA2 R18, -RZ, RZ, 0, 0 ;  /* 0x00000000ff127431 */ /* 0x000fe400000001ff */
[----:B0-----:R-:W-:Y:S02]  /*4760*/  IMAD.MOV.U32 R0, RZ, RZ, RZ ;  /* 0x000000ffff007224 */ /* 0x001fe400078e00ff */
[----:B------:R-:W-:Y:S01]  /*4770*/  IMAD.MOV.U32 R16, RZ, RZ, RZ ;  /* 0x000000ffff107224 */ /* 0x000fe200078e00ff */
[----:B-----5:R-:W-:-:S09]  /*4780*/  UISETP.NE.AND UP0, UPT, UR4, URZ, UPT ;  /* 0x000000ff0400728c */ /* 0x020fd2000bf05270 */
[----:B------:R-:W-:Y:S05]  /*4790*/  BRA.U !UP0, `(.L_x_109) ;  /* 0x0000001508707547 */ /* 0x000fea000b800000 */
[----:B------:R-:W1:Y:S01]  /*47a0*/  LDCU.64 UR4, c[0x0][0x390] ;  /* 0x00007200ff0477ac */ /* 0x000e620008000a00 */
[----:B------:R-:W-:Y:S01]  /*47b0*/  IMAD.MOV.U32 R16, RZ, RZ, RZ ;  /* 0x000000ffff107224 */ /* 0x000fe200078e00ff */
[----:B------:R-:W0:Y:S01]  /*47c0*/  LDCU UR6, c[0x0][0x38c] ;  /* 0x00007180ff0677ac */ /* 0x000e220008000800 */
[----:B------:R-:W5:Y:S01]  /*47d0*/  LDCU.64 UR8, c[0x0][0x4b8] ;  /* 0x00009700ff0877ac */ /* 0x000f620008000a00 */
[----:B------:R-:W-:Y:S01]  /*47e0*/  UISETP.NE.AND UP0, UPT, UR41, URZ, UPT ;  /* 0x000000ff2900728c */ /* 0x000fe2000bf05270 */
[----:B-1234-:R-:W-:Y:S01]  /*47f0*/  IMAD.HI.U32 R2, R17, UR4, R16 ;  /* 0x0000000411027c27 */ /* 0x01efe2000f8e0010 */
[----:B------:R-:W1:Y:S04]  /*4800*/  LDCU UR4, c[0x0][0x4c0] ;  /* 0x00009800ff0477ac */ /* 0x000e680008000800 */
[----:B------:R-:W-:-:S05]  /*4810*/  SHF.R.U32.HI R3, RZ, UR5, R2 ;  /* 0x00000005ff037c19 */ /* 0x000fca0008011602 */
[----:B------:R-:W-:-:S04]  /*4820*/  IMAD.MOV R18, RZ, RZ, -R3 ;  /* 0x000000ffff127224 */ /* 0x000fc800078e0a03 */
[----:B0-----:R-:W-:-:S04]  /*4830*/  IMAD R18, R18, UR6, R17 ;  /* 0x0000000612127c24 */ /* 0x001fc8000f8e0211 */
[C---:B-----5:R-:W-:Y:S02]  /*4840*/  IMAD R16, R18.reuse, UR8, RZ ;  /* 0x0000000812107c24 */ /* 0x060fe4000f8e02ff */
[C---:B------:R-:W-:Y:S02]  /*4850*/  IMAD R0, R18.reuse, UR9, RZ ;  /* 0x0000000912007c24 */ /* 0x040fe4000f8e02ff */
[----:B-1----:R-:W-:Y:S01]  /*4860*/  IMAD R18, R18, UR4, RZ ;  /* 0x0000000412127c24 */ /* 0x002fe2000f8e02ff */
        /* <DEDUP_REMOVED lines=8> */
[----:B-1----:R-:W-:-:S04]  /*48f0*/  SHF.R.U32.HI R5, RZ, UR4, R4 ;  /* 0x00000004ff057c19 */ /* 0x002fc80008011604 */
[----:B------:R-:W-:-:S05]  /*4900*/  IADD3 R2, PT, PT, -R5, RZ, RZ ;  /* 0x000000ff05027210 */ /* 0x000fca0007ffe1ff */
        /* <DEDUP_REMOVED lines=40> */
[----:B------:R-:W-:-:S04]  /*4b90*/  SHF.R.U32.HI R3, RZ, UR5, R2 ;  /* 0x00000005ff037c19 */ /* 0x000fc80008011602 */
[----:B------:R-:W-:-:S05]  /*4ba0*/  IADD3 R4, PT, PT, -R3, RZ, RZ ;  /* 0x000000ff03047210 */ /* 0x000fca0007ffe1ff */
        /* <DEDUP_REMOVED lines=283> */
.L_x_109:
[----:B------:R-:W1:Y:S01]  /*5d60*/  LDCU.64 UR6, c[0x0][0x5f0] ;  /* 0x0000be00ff0677ac */ /* 0x000e620008000a00 */
[----:B------:R-:W-:-:S04]  /*5d70*/  UPRMT UR4, UR39, 0x9910, URZ ;  /* 0x0000991027047896 */ /* 0x000fc800080000ff */
[----:B------:R-:W-:Y:S01]  /*5d80*/  UISETP.GT.AND UP0, UPT, UR4, 0x9, UPT ;  /* 0x000000090400788c */ /* 0x000fe2000bf04270 */
[----:B-1234-:R-:W-:-:S05]  /*5d90*/  IADD3 R2, P0, PT, R0, UR6, RZ ;  /* 0x0000000600027c10 */ /* 0x01efca000ff1e0ff */
        /* <DEDUP_REMOVED lines=15> */
.L_x_113:
[----:B------:R-:W2:Y:S02]  /*5e90*/  LDG.E.U8 R2, desc[UR36][R2.64] ;  /* 0x0000002402027981 */ /* 0x000ea4000c1e1100 */
[----:B--2---:R-:W-:-:S04]  /*5ea0*/  I2FP.F32.U32 R0, R2 ;  /* 0x0000000200007245 */ /* 0x004fc80000201000 */
[----:B------:R-:W-:-:S04]  /*5eb0*/  F2FP.BF16.F32.PACK_AB R0, RZ, R0 ;  /* 0x00000000ff00723e */ /* 0x000fc800000010ff */
[----:B------:R-:W-:Y:S01]  /*5ec0*/  PRMT R19, R0, 0x7610, R19 ;  /* 0x0000761000137816 */ /* 0x000fe20000000013 */
[----:B------:R-:W-:Y:S06]  /*5ed0*/  BRA `(.L_x_115) ;  /* 0x0000000c00c07947 */ /* 0x000fec0003800000 */
.L_x_112:
        /* <DEDUP_REMOVED lines=11> */
.L_x_117:
[----:B------:R-:W2:Y:S02]  /*5f90*/  LDG.E R2, desc[UR36][R2.64] ;  /* 0x0000002402027981 */ /* 0x000ea4000c1e1900 */
[----:B--2---:R-:W-:-:S04]  /*5fa0*/  I2FP.F32.S32 R0, R2 ;  /* 0x0000000200007245 */ /* 0x004fc80000201400 */
[----:B------:R-:W-:-:S04]  /*5fb0*/  F2FP.BF16.F32.PACK_AB R0, RZ, R0 ;  /* 0x00000000ff00723e */ /* 0x000fc800000010ff */
[----:B------:R-:W-:Y:S01]  /*5fc0*/  PRMT R19, R0, 0x7610, R19 ;  /* 0x0000761000137816 */ /* 0x000fe20000000013 */
[----:B------:R-:W-:Y:S06]  /*5fd0*/  BRA `(.L_x_115) ;  /* 0x0000000c00807947 */ /* 0x000fec0003800000 */
.L_x_116:
[----:B------:R-:W2:Y:S02]  /*5fe0*/  LDG.E.U16 R2, desc[UR36][R2.64] ;  /* 0x0000002402027981 */ /* 0x000ea4000c1e1500 */
[----:B--2---:R-:W0:Y:S02]  /*5ff0*/  I2F.S16 R0, R2 ;  /* 0x0000000200007306 */ /* 0x004e240000101400 */
[----:B0-----:R-:W-:-:S04]  /*6000*/  F2FP.BF16.F32.PACK_AB R0, RZ, R0 ;  /* 0x00000000ff00723e */ /* 0x001fc800000010ff */
[----:B------:R-:W-:Y:S01]  /*6010*/  PRMT R19, R0, 0x7610, R19 ;  /* 0x0000761000137816 */ /* 0x000fe20000000013 */
[----:B------:R-:W-:Y:S06]  /*6020*/  BRA `(.L_x_115) ;  /* 0x0000000c006c7947 */ /* 0x000fec0003800000 */
.L_x_111:
        /* <DEDUP_REMOVED lines=9> */
.L_x_119:
[----:B------:R-:W2:Y:S02]  /*60c0*/  LDG.E.U16 R0, desc[UR36][R2.64] ;  /* 0x0000002402007981 */ /* 0x000ea4000c1e1500 */
[----:B--2---:R-:W-:-:S05]  /*60d0*/  HADD2.F32 R0, -RZ, R0.H0_H0 ;  /* 0x20000000ff007230 */ /* 0x004fca0000004100 */
[----:B------:R-:W-:-:S04]  /*60e0*/  F2FP.BF16.F32.PACK_AB R0, RZ, R0 ;  /* 0x00000000ff00723e */ /* 0x000fc800000010ff */
[----:B------:R-:W-:Y:S01]  /*60f0*/  PRMT R19, R0, 0x7610, R19 ;  /* 0x0000761000137816 */ /* 0x000fe20000000013 */
[----:B------:R-:W-:Y:S06]  /*6100*/  BRA `(.L_x_115) ;  /* 0x0000000c00347947 */ /* 0x000fec0003800000 */
.L_x_118:
        /* <DEDUP_REMOVED lines=9> */
.L_x_121:
[----:B------:R-:W2:Y:S02]  /*61a0*/  LDG.E.U16 R2, desc[UR36][R2.64] ;  /* 0x0000002402027981 */ /* 0x000ea4000c1e1500 */
[----:B--2---:R-:W-:-:S05]  /*61b0*/  HADD2.F32 R0, -RZ, R2.H0_H0 ;  /* 0x20000002ff007230 */ /* 0x004fca0000004100 */
[----:B------:R-:W-:-:S04]  /*61c0*/  F2FP.BF16.F32.PACK_AB R0, RZ, R0 ;  /* 0x00000000ff00723e */ /* 0x000fc800000010ff */
[----:B------:R-:W-:Y:S01]  /*61d0*/  PRMT R19, R0, 0x7610, R19 ;  /* 0x0000761000137816 */ /* 0x000fe20000000013 */
[----:B------:R-:W-:Y:S06]  /*61e0*/  BRA `(.L_x_115) ;  /* 0x0000000800fc7947 */ /* 0x000fec0003800000 */
.L_x_120:
        /* <DEDUP_REMOVED lines=9> */
.L_x_110:
        /* <DEDUP_REMOVED lines=14> */
.L_x_124:
        /* <DEDUP_REMOVED lines=9> */
.L_x_123:
[----:B------:R-:W-:-:S09]  /*63f0*/  UISETP.NE.AND UP0, UPT, UR4, 0xf, UPT ;  /* 0x0000000f0400788c */ /* 0x000fd2000bf05270 */
[----:B------:R-:W-:Y:S05]  /*6400*/  BRA.U !UP0, `(.L_x_125) ;  /* 0x00000001089c7547 */ /* 0x000fea000b800000 */
[----:B------:R-:W-:-:S09]  /*6410*/  UISETP.NE.AND UP0, UPT, UR4, 0x17, UPT ;  /* 0x000000170400788c */ /* 0x000fd2000bf05270 */
[----:B------:R-:W-:Y:S05]  /*6420*/  BRA.U !UP0, `(.L_x_126) ;  /* 0x00000001085c7547 */ /* 0x000fea000b800000 */
[----:B------:R-:W-:-:S09]  /*6430*/  UISETP.NE.AND UP0, UPT, UR4, 0x18, UPT ;  /* 0x000000180400788c */ /* 0x000fd2000bf05270 */
[----:B------:R-:W-:Y:S05]  /*6440*/  BRA.U UP0, `(.L_x_114) ;  /* 0x0000000500f87547 */ /* 0x000fea000b800000 */
[----:B------:R-:W2:Y:S01]  /*6450*/  LDG.E.U8 R0, desc[UR36][R2.64] ;  /* 0x0000002402007981 */ /* 0x000ea2000c1e1100 */
[----:B------:R-:W-:Y:S01]  /*6460*/  IMAD.MOV.U32 R6, RZ, RZ, 0x1f ;  /* 0x0000001fff067424 */ /* 0x000fe200078e00ff */
[----:B--2---:R-:W-:-:S04]  /*6470*/  SHF.L.U32 R0, R0, 0x18, RZ ;  /* 0x0000001800007819 */ /* 0x004fc800000006ff */
[C---:B------:R-:W-:Y:S02]  /*6480*/  LOP3.LUT R4, R0.reuse, 0x7f000000, RZ, 0xc0, !PT ;  /* 0x7f00000000047812 */ /* 0x040fe400078ec0ff */
[----:B------:R-:W-:Y:S02]  /*6490*/  LOP3.LUT P0, RZ, R0, 0x7f000000, RZ, 0xc0, !PT ;  /* 0x7f00000000ff7812 */ /* 0x000fe4000780c0ff */
[----:B------:R-:W0:Y:S02]  /*64a0*/  FLO.U32 R5, R4 ;  /* 0x0000000400057300 */ /* 0x000e2400000e0000 */
[----:B0-----:R-:W-:-:S05]  /*64b0*/  IMAD.MOV R5, RZ, RZ, -R5 ;  /* 0x000000ffff057224 */ /* 0x001fca00078e0a05 */
[----:B------:R-:W-:-:S05]  /*64c0*/  VIADDMNMX.U32 R5, R5, R6, 0x4, !PT ;  /* 0x0000000405057446 */ /* 0x000fca0007800006 */
[----:B------:R-:W-:-:S04]  /*64d0*/  VIADD R5, R5, 0xfffffffc ;  /* 0xfffffffc05057836 */ /* 0x000fc80000000000 */
[----:B------:R-:W-:Y:S01]  /*64e0*/  IMAD.SHL.U32 R7, R5, 0x800000, RZ ;  /* 0x0080000005077824 */ /* 0x000fe200078e00ff */
[C---:B------:R-:W-:Y:S01]  /*64f0*/  SHF.L.U32 R6, R4.reuse, R5, RZ ;  /* 0x0000000504067219 */ /* 0x040fe200000006ff */
[----:B------:R-:W-:-:S03]  /*6500*/  VIADD R5, R4, 0x1000000 ;  /* 0x0100000004057836 */ /* 0x000fc60000000000 */
[----:B------:R-:W-:Y:S02]  /*6510*/  LEA.HI R6, R6, -R7, RZ, 0x1c ;  /* 0x8000000706067211 */ /* 0x000fe400078fe0ff */
[----:B------:R-:W-:Y:S02]  /*6520*/  SHF.R.S32.HI R5, RZ, 0x8, R5 ;  /* 0x00000008ff057819 */ /* 0x000fe40000011405 */
[----:B------:R-:W-:-:S04]  /*6530*/  IADD3 R6, PT, PT, R6, 0x3c000000, RZ ;  /* 0x3c00000006067810 */ /* 0x000fc80007ffe0ff */
[----:B------:R-:W-:-:S04]  /*6540*/  LOP3.LUT R5, R6, 0x7f800000, R5, 0xf8, !PT ;  /* 0x7f80000006057812 */ /* 0x000fc800078ef805 */
[----:B------:R-:W-:-:S04]  /*6550*/  SEL R5, R5, RZ, P0 ;  /* 0x000000ff05057207 */ /* 0x000fc80000000000 */
[----:B------:R-:W-:-:S04]  /*6560*/  LOP3.LUT R5, R5, 0x80000000, R0, 0xf8, !PT ;  /* 0x8000000005057812 */ /* 0x000fc800078ef800 */
[----:B------:R-:W-:-:S04]  /*6570*/  F2FP.BF16.F32.PACK_AB R5, RZ, R5 ;  /* 0x00000005ff05723e */ /* 0x000fc800000010ff */
[----:B------:R-:W-:Y:S01]  /*6580*/  PRMT R19, R5, 0x7610, R19 ;  /* 0x0000761005137816 */ /* 0x000fe20000000013 */
[----:B------:R-:W-:Y:S06]  /*6590*/  BRA `(.L_x_115) ;  /* 0x0000000800107947 */ /* 0x000fec0003800000 */
.L_x_126:
[----:B------:R-:W2:Y:S02]  /*65a0*/  LDG.E.U8 R2, desc[UR36][R2.64] ;  /* 0x0000002402027981 */ /* 0x000ea4000c1e1100 */
[C---:B--2---:R-:W-:Y:S02]  /*65b0*/  IMAD.SHL.U32 R0, R2.reuse, 0x2000000, RZ ;  /* 0x0200000002007824 */ /* 0x044fe400078e00ff */
[----:B------:R-:W-:-:S03]  /*65c0*/  IMAD.SHL.U32 R5, R2, 0x100, RZ ;  /* 0x0000010002057824 */ /* 0x000fc600078e00ff */
[----:B------:R-:W-:-:S13]  /*65d0*/  ISETP.GE.U32.AND P0, PT, R0, 0x8000000, PT ;  /* 0x080000000000780c */ /* 0x000fda0003f06070 */
[C---:B------:R-:W-:Y:S02]  /*65e0*/  @!P0 LOP3.LUT R4, R5.reuse, 0x7f00, RZ, 0xc0, !PT ;  /* 0x00007f0005048812 */ /* 0x040fe400078ec0ff */
[----:B------:R-:W-:Y:S02]  /*65f0*/  @P0 LEA.HI R0, R0, 0x70000000, RZ, 0x1c ;  /* 0x7000000000000811 */ /* 0x000fe400078fe0ff */
[----:B------:R-:W-:Y:S02]  /*6600*/  @!P0 LOP3.LUT R4, R4, 0x3f000000, RZ, 0xfc, !PT ;  /* 0x3f00000004048812 */ /* 0x000fe400078efcff */
[----:B------:R-:W-:Y:S01]  /*6610*/  PRMT R5, R5, 0x9910, RZ ;  /* 0x0000991005057816 */ /* 0x000fe200000000ff */
[----:B------:R-:W-:Y:S02]  /*6620*/  @P0 FMUL.FTZ R0, R0, 1.9259299443872358531e-34 ;  /* 0x0780000000000820 */ /* 0x000fe40000410000 */
[----:B------:R-:W-:-:S05]  /*6630*/  @!P0 FADD.FTZ R0, R4, -0.5 ;  /* 0xbf00000004008421 */ /* 0x000fca0000010000 */
[----:B------:R-:W-:-:S04]  /*6640*/  LOP3.LUT R0, R0, 0x80000000, R5, 0xf8, !PT ;  /* 0x8000000000007812 */ /* 0x000fc800078ef805 */
[----:B------:R-:W-:-:S04]  /*6650*/  F2FP.BF16.F32.PACK_AB R0, RZ, R0 ;  /* 0x00000000ff00723e */ /* 0x000fc800000010ff */
[----:B------:R-:W-:Y:S01]  /*6660*/  PRMT R19, R0, 0x7610, R19 ;  /* 0x0000761000137816 */ /* 0x000fe20000000013 */
[----:B------:R-:W-:Y:S06]  /*6670*/  BRA `(.L_x_115) ;  /* 0x0000000400d87947 */ /* 0x000fec0003800000 */
.L_x_125:
[----:B------:R0:W5:Y:S01]  /*6680*/  LDG.E.U16 R19, desc[UR36][R2.64] ;  /* 0x0000002402137981 */ /* 0x000162000c1e1500 */
[----:B------:R-:W-:Y:S05]  /*6690*/  BRA `(.L_x_115) ;  /* 0x0000000400d07947 */ /* 0x000fea0003800000 */
.L_x_122:
        /* <DEDUP_REMOVED lines=13> */
.L_x_129:
        /* <DEDUP_REMOVED lines=21> */
.L_x_133:
[----:B------:R-:W-:Y:S05]  /*68c0*/  BSYNC.RECONVERGENT B1 ;  /* 0x0000000000017941 */ /* 0x000fea0003800200 */
.L_x_132:
[----:B------:R-:W-:Y:S01]  /*68d0*/  IMAD.SHL.U32 R0, R0, 0x100000, RZ ;  /* 0x0010000000007824 */ /* 0x000fe200078e00ff */
[----:B------:R-:W-:-:S04]  /*68e0*/  LEA R2, R2, 0x3b800000, 0x17 ;  /* 0x3b80000002027811 */ /* 0x000fc800078eb8ff */
[----:B------:R-:W-:-:S07]  /*68f0*/  LOP3.LUT R0, R2, R0, R7, 0xfe, !PT ;  /* 0x0000000002007212 */ /* 0x000fce00078efe07 */
.L_x_131:
[----:B------:R-:W-:Y:S05]  /*6900*/  BSYNC.RECONVERGENT B0 ;  /* 0x0000000000007941 */ /* 0x000fea0003800200 */
.L_x_130:
[----:B------:R-:W-:-:S04]  /*6910*/  F2FP.BF16.F32.PACK_AB R0, RZ, R0 ;  /* 0x00000000ff00723e */ /* 0x000fc800000010ff */
[----:B------:R-:W-:Y:S01]  /*6920*/  PRMT R19, R0, 0x7610, R19 ;  /* 0x0000761000137816 */ /* 0x000fe20000000013 */
[----:B------:R-:W-:Y:S06]  /*6930*/  BRA `(.L_x_115) ;  /* 0x0000000400287947 */ /* 0x000fec0003800000 */
.L_x_128:
        /* <DEDUP_REMOVED lines=21> */
.L_x_137:
[----:B------:R-:W-:Y:S05]  /*6a90*/  BSYNC.RECONVERGENT B1 ;  /* 0x0000000000017941 */ /* 0x000fea0003800200 */
.L_x_136:
[----:B------:R-:W-:Y:S02]  /*6aa0*/  SHF.L.U32 R0, R0, 0x15, RZ ;  /* 0x0000001500007819 */ /* 0x000fe400000006ff */
[----:B------:R-:W-:-:S04]  /*6ab0*/  LEA R2, R2, 0x37800000, 0x17 ;  /* 0x3780000002027811 */ /* 0x000fc800078eb8ff */
[----:B------:R-:W-:-:S07]  /*6ac0*/  LOP3.LUT R0, R2, R0, R7, 0xfe, !PT ;  /* 0x0000000002007212 */ /* 0x000fce00078efe07 */
.L_x_135:
[----:B------:R-:W-:Y:S05]  /*6ad0*/  BSYNC.RECONVERGENT B0 ;  /* 0x0000000000007941 */ /* 0x000fea0003800200 */
.L_x_134:
[----:B------:R-:W-:-:S04]  /*6ae0*/  F2FP.BF16.F32.PACK_AB R0, RZ, R0 ;  /* 0x00000000ff00723e */ /* 0x000fc800000010ff */
[----:B------:R-:W-:Y:S01]  /*6af0*/  PRMT R19, R0, 0x7610, R19 ;  /* 0x0000761000137816 */ /* 0x000fe20000000013 */
[----:B------:R-:W-:Y:S06]  /*6b00*/  BRA `(.L_x_115) ;  /* 0x0000000000b47947 */ /* 0x000fec0003800000 */
.L_x_127:
[----:B------:R-:W-:-:S09]  /*6b10*/  UISETP.NE.AND UP0, UPT, UR4, 0x1c, UPT ;  /* 0x0000001c0400788c */ /* 0x000fd2000bf05270 */
[----:B------:R-:W-:Y:S05]  /*6b20*/  BRA.U !UP0, `(.L_x_138) ;  /* 0x00000001089c7547 */ /* 0x000fea000b800000 */
[----:B------:R-:W-:-:S09]  /*6b30*/  UISETP.NE.AND UP0, UPT, UR4, 0x1d, UPT ;  /* 0x0000001d0400788c */ /* 0x000fd2000bf05270 */
[----:B------:R-:W-:Y:S05]  /*6b40*/  BRA.U !UP0, `(.L_x_139) ;  /* 0x0000000108807547 */ /* 0x000fea000b800000 */
[----:B------:R-:W-:-:S09]  /*6b50*/  UISETP.NE.AND UP0, UPT, UR4, 0x2c, UPT ;  /* 0x0000002c0400788c */ /* 0x000fd2000bf05270 */
[----:B------:R-:W-:Y:S05]  /*6b60*/  BRA.U UP0, `(.L_x_114) ;  /* 0x0000000100307547 */ /* 0x000fea000b800000 */
        /* <DEDUP_REMOVED lines=8> */
.L_x_141:
[----:B------:R-:W-:Y:S05]  /*6bf0*/  BSYNC.RECONVERGENT B0 ;  /* 0x0000000000007941 */ /* 0x000fea0003800200 */
.L_x_140:
[----:B------:R-:W-:-:S04]  /*6c00*/  F2FP.BF16.F32.PACK_AB R0, RZ, R0 ;  /* 0x00000000ff00723e */ /* 0x000fc800000010ff */
[----:B------:R-:W-:Y:S01]  /*6c10*/  PRMT R19, R0, 0x7610, R19 ;  /* 0x0000761000137816 */ /* 0x000fe20000000013 */
[----:B------:R-:W-:Y:S06]  /*6c20*/  BRA `(.L_x_115) ;  /* 0x00000000006c7947 */ /* 0x000fec0003800000 */
.L_x_114:
        /* <DEDUP_REMOVED lines=15> */
[----:B--2---:R-:W-:Y:S05]  /*6d20*/  CALL.ABS.NOINC R2 ;  /* 0x0000000002007343 */ /* 0x004fea0003c00000 */
.L_x_142:
[----:B------:R-:W-:Y:S01]  /*6d30*/  PRMT R19, RZ, 0x7610, R19 ;  /* 0x00007610ff137816 */ /* 0x000fe20000000013 */
[----:B------:R-:W-:Y:S06]  /*6d40*/  BRA `(.L_x_115) ;  /* 0x0000000000247947 */ /* 0x000fec0003800000 */
.L_x_139:
[----:B------:R-:W2:Y:S02]  /*6d50*/  LDG.E.64 R2, desc[UR36][R2.64] ;  /* 0x0000002402027981 */ /* 0x000ea4000c1e1b00 */
[----:B--2---:R-:W0:Y:S02]  /*6d60*/  I2F.U64 R0, R2 ;  /* 0x0000000200007312 */ /* 0x004e240000301000 */
[----:B0-----:R-:W-:-:S04]  /*6d70*/  F2FP.BF16.F32.PACK_AB R0, RZ, R0 ;  /* 0x00000000ff00723e */ /* 0x001fc800000010ff */
[----:B------:R-:W-:Y:S01]  /*6d80*/  PRMT R19, R0, 0x7610, R19 ;  /* 0x0000761000137816 */ /* 0x000fe20000000013 */
[----:B------:R-:W-:Y:S06]  /*6d90*/  BRA `(.L_x_115) ;  /* 0x0000000000107947 */ /* 0x000fec0003800000 */
.L_x_138:
[----:B------:R-:W2:Y:S02]  /*6da0*/  LDG.E R2, desc[UR36][R2.64] ;  /* 0x0000002402027981 */ /* 0x000ea4000c1e1900 */
[----:B--2---:R-:W-:-:S04]  /*6db0*/  I2FP.F32.U32 R0, R2 ;  /* 0x0000000200007245 */ /* 0x004fc80000201000 */
[----:B------:R-:W-:-:S04]  /*6dc0*/  F2FP.BF16.F32.PACK_AB R0, RZ, R0 ;  /* 0x00000000ff00723e */ /* 0x000fc800000010ff */
[----:B------:R-:W-:-:S07]  /*6dd0*/  PRMT R19, R0, 0x7610, R19 ;  /* 0x0000761000137816 */ /* 0x000fce0000000013 */
.L_x_115:
        /* <DEDUP_REMOVED lines=18> */
.L_x_146:
[----:B------:R-:W2:Y:S02]  /*6f00*/  LDG.E.U8 R2, desc[UR36][R2.64] ;  /* 0x0000002402027981 */ /* 0x000ea4000c1e1100 */
[----:B--2---:R-:W-:-:S04]  /*6f10*/  I2FP.F32.U32 R0, R2 ;  /* 0x0000000200007245 */ /* 0x004fc80000201000 */
[----:B------:R-:W-:Y:S01]  /*6f20*/  F2FP.BF16.F32.PACK_AB R0, RZ, R0 ;  /* 0x00000000ff00723e */ /* 0x000fe200000010ff */
[----:B------:R-:W-:Y:S06]  /*6f30*/  BRA `(.L_x_148) ;  /* 0x0000000c00847947 */ /* 0x000fec0003800000 */
.L_x_145:
        /* <DEDUP_REMOVED lines=10> */
.L_x_150:
[----:B------:R-:W2:Y:S02]  /*6fe0*/  LDG.E R2, desc[UR36][R2.64] ;  /* 0x0000002402027981 */ /* 0x000ea4000c1e1900 */
[----:B--2---:R-:W-:-:S04]  /*6ff0*/  I2FP.F32.S32 R0, R2 ;  /* 0x0000000200007245 */ /* 0x004fc80000201400 */
[----:B------:R-:W-:Y:S01]  /*7000*/  F2FP.BF16.F32.PACK_AB R0, RZ, R0 ;  /* 0x00000000ff00723e */ /* 0x000fe200000010ff */
[----:B------:R-:W-:Y:S06]  /*7010*/  BRA `(.L_x_148) ;  /* 0x0000000c004c7947 */ /* 0x000fec0003800000 */
.L_x_149:
[----:B------:R-:W2:Y:S02]  /*7020*/  LDG.E.U16 R2, desc[UR36][R2.64] ;  /* 0x0000002402027981 */ /* 0x000ea4000c1e1500 */
[----:B--2---:R-:W0:Y:S02]  /*7030*/  I2F.S16 R0, R2 ;  /* 0x0000000200007306 */ /* 0x004e240000101400 */
[----:B0-----:R-:W-:Y:S01]  /*7040*/  F2FP.BF16.F32.PACK_AB R0, RZ, R0 ;  /* 0x00000000ff00723e */ /* 0x001fe200000010ff */
[----:B------:R-:W-:Y:S06]  /*7050*/  BRA `(.L_x_148) ;  /* 0x0000000c003c7947 */ /* 0x000fec0003800000 */
.L_x_144:
        /* <DEDUP_REMOVED lines=9> */
.L_x_152:
[----:B------:R-:W2:Y:S02]  /*70f0*/  LDG.E.U16 R0, desc[UR36][R2.64] ;  /* 0x0000002402007981 */ /* 0x000ea4000c1e1500 */
[----:B--2---:R-:W-:-:S05]  /*7100*/  HADD2.F32 R0, -RZ, R0.H0_H0 ;  /* 0x20000000ff007230 */ /* 0x004fca0000004100 */
[----:B------:R-:W-:Y:S01]  /*7110*/  F2FP.BF16.F32.PACK_AB R0, RZ, R0 ;  /* 0x00000000ff00723e */ /* 0x000fe200000010ff */
[----:B------:R-:W-:Y:S06]  /*7120*/  BRA `(.L_x_148) ;  /* 0x0000000c00087947 */ /* 0x000fec0003800000 */
.L_x_151:
        /* <DEDUP_REMOVED lines=9> */
.L_x_154:
[----:B------:R-:W2:Y:S02]  /*71c0*/  LDG.E.U16 R2, desc[UR36][R2.64] ;  /* 0x0000002402027981 */ /* 0x000ea4000c1e1500 */
[----:B--2---:R-:W-:-:S05]  /*71d0*/  HADD2.F32 R0, -RZ, R2.H0_H0 ;  /* 0x20000002ff007230 */ /* 0x004fca0000004100 */
[----:B------:R-:W-:Y:S01]  /*71e0*/  F2FP.BF16.F32.PACK_AB R0, RZ, R0 ;  /* 0x00000000ff00723e */ /* 0x000fe200000010ff */
[----:B------:R-:W-:Y:S06]  /*71f0*/  BRA `(.L_x_148) ;  /* 0x0000000800d47947 */ /* 0x000fec0003800000 */
.L_x_153:
        /* <DEDUP_REMOVED lines=8> */
.L_x_143:
        /* <DEDUP_REMOVED lines=13> */
.L_x_157:
        /* <DEDUP_REMOVED lines=8> */
.L_x_156:
        /* <DEDUP_REMOVED lines=14> */
[----:B------:R-:W-:-:S05]  /*74b0*/  VIADD R5, R5, 0xfffffffc ;  /* 0xfffffffc05057836 */ /* 0x000fca0000000000 */
[C---:B------:R-:W-:Y:S02]  /*74c0*/  SHF.L.U32 R6, R4.reuse, R5, RZ ;  /* 0x0000000504067219 */ /* 0x040fe400000006ff */
[----:B------:R-:W-:Y:S01]  /*74d0*/  SHF.L.U32 R7, R5, 0x17, RZ ;  /* 0x0000001705077819 */ /* 0x000fe200000006ff */
        /* <DEDUP_REMOVED lines=10> */
.L_x_159:
        /* <DEDUP_REMOVED lines=11> */
[----:B------:R-:W-:Y:S01]  /*7630*/  F2FP.BF16.F32.PACK_AB R0, RZ, R0 ;  /* 0x00000000ff00723e */ /* 0x000fe200000010ff */
[----:B------:R-:W-:Y:S06]  /*7640*/  BRA `(.L_x_148) ;  /* 0x0000000400c07947 */ /* 0x000fec0003800000 */
.L_x_158:
[----:B------:R0:W5:Y:S01]  /*7650*/  LDG.E.U16 R0, desc[UR36][R2.64] ;  /* 0x0000002402007981 */ /* 0x000162000c1e1500 */
[----:B------:R-:W-:Y:S05]  /*7660*/  BRA `(.L_x_148) ;  /* 0x0000000400b87947 */ /* 0x000fea0003800000 */
.L_x_155:
        /* <DEDUP_REMOVED lines=12> */
.L_x_162:
        /* <DEDUP_REMOVED lines=21> */
.L_x_166:
[----:B------:R-:W-:Y:S05]  /*7880*/  BSYNC.RECONVERGENT B1 ;  /* 0x0000000000017941 */ /* 0x000fea0003800200 */
.L_x_165:
[----:B------:R-:W-:Y:S01]  /*7890*/  IMAD.SHL.U32 R0, R0, 0x100000, RZ ;  /* 0x0010000000007824 */ /* 0x000fe200078e00ff */
[----:B------:R-:W-:-:S04]  /*78a0*/  LEA R2, R2, 0x3b800000, 0x17 ;  /* 0x3b80000002027811 */ /* 0x000fc800078eb8ff */
[----:B------:R-:W-:-:S07]  /*78b0*/  LOP3.LUT R0, R2, R0, R7, 0xfe, !PT ;  /* 0x0000000002007212 */ /* 0x000fce00078efe07 */
.L_x_164:
[----:B------:R-:W-:Y:S05]  /*78c0*/  BSYNC.RECONVERGENT B0 ;  /* 0x0000000000007941 */ /* 0x000fea0003800200 */
.L_x_163:
[----:B------:R-:W-:Y:S01]  /*78d0*/  F2FP.BF16.F32.PACK_AB R0, RZ, R0 ;  /* 0x00000000ff00723e */ /* 0x000fe200000010ff */
[----:B------:R-:W-:Y:S06]  /*78e0*/  BRA `(.L_x_148) ;  /* 0x0000000400187947 */ /* 0x000fec0003800000 */
.L_x_161:
        /* <DEDUP_REMOVED lines=21> */
.L_x_170:
[----:B------:R-:W-:Y:S05]  /*7a40*/  BSYNC.RECONVERGENT B1 ;  /* 0x0000000000017941 */ /* 0x000fea0003800200 */
.L_x_169:
[----:B------:R-:W-:Y:S01]  /*7a50*/  IMAD.SHL.U32 R0, R0, 0x200000, RZ ;  /* 0x0020000000007824 */ /* 0x000fe200078e00ff */
[----:B------:R-:W-:-:S04]  /*7a60*/  LEA R2, R2, 0x37800000, 0x17 ;  /* 0x3780000002027811 */ /* 0x000fc800078eb8ff */
[----:B------:R-:W-:-:S07]  /*7a70*/  LOP3.LUT R0, R2, R0, R7, 0xfe, !PT ;  /* 0x0000000002007212 */ /* 0x000fce00078efe07 */
.L_x_168:
[----:B------:R-:W-:Y:S05]  /*7a80*/  BSYNC.RECONVERGENT B0 ;  /* 0x0000000000007941 */ /* 0x000fea0003800200 */
.L_x_167:
[----:B------:R-:W-:Y:S01]  /*7a90*/  F2FP.BF16.F32.PACK_AB R0, RZ, R0 ;  /* 0x00000000ff00723e */ /* 0x000fe200000010ff */
[----:B------:R-:W-:Y:S06]  /*7aa0*/  BRA `(.L_x_148) ;  /* 0x0000000000a87947 */ /* 0x000fec0003800000 */
.L_x_160:
        /* <DEDUP_REMOVED lines=14> */
.L_x_174:
[----:B------:R-:W-:Y:S05]  /*7b90*/  BSYNC.RECONVERGENT B0 ;  /* 0x0000000000007941 */ /* 0x000fea0003800200 */
.L_x_173:
[----:B------:R-:W-:Y:S01]  /*7ba0*/  F2FP.BF16.F32.PACK_AB R0, RZ, R0 ;  /* 0x00000000ff00723e */ /* 0x000fe200000010ff */
[----:B------:R-:W-:Y:S06]  /*7bb0*/  BRA `(.L_x_148) ;  /* 0x0000000000647947 */ /* 0x000fec0003800000 */
.L_x_147:
[----:B------:R-:W-:Y:S01]  /*7bc0*/  MOV R2, 0x0 ;  /* 0x0000000000027802 */ /* 0x000fe20000000f00 */
[----:B------:R-:W0:Y:S01]  /*7bd0*/  LDCU.64 UR4, c[0x4][0x128] ;  /* 0x01002500ff0477ac */ /* 0x000e220008000a00 */
[----:B------:R-:W-:Y:S02]  /*7be0*/  HFMA2 R8, -RZ, RZ, 0, 4.64916229248046875e-06 ;  /* 0x0000004eff087431 */ /* 0x000fe400000001ff */
[----:B------:R-:W-:Y:S01]  /*7bf0*/  IMAD.MOV.U32 R12, RZ, RZ, 0x1 ;  /* 0x00000001ff0c7424 */ /* 0x000fe200078e00ff */
[----:B------:R-:W1:Y:S01]  /*7c00*/  LDCU.64 UR6, c[0x4][0x130] ;  /* 0x01002600ff0677ac */ /* 0x000e620008000a00 */
[----:B------:R-:W2:Y:S01]  /*7c10*/  LDC.64 R2, c[0x4][R2] ;  /* 0x0100000002027b82 */ /* 0x000ea20000000a00 */
[----:B------:R-:W-:Y:S01]  /*7c20*/  IMAD.MOV.U32 R13, RZ, RZ, RZ ;  /* 0x000000ffff0d7224 */ /* 0x000fe200078e00ff */
[----:B------:R-:W3:Y:S01]  /*7c30*/  LDCU.64 UR8, c[0x4][0x38] ;  /* 0x01000700ff0877ac */ /* 0x000ee20008000a00 */
[----:B0-----:R-:W-:Y:S01]  /*7c40*/  MOV R4, UR4 ;  /* 0x0000000400047c02 */ /* 0x001fe20008000f00 */
[----:B------:R-:W-:-:S02]  /*7c50*/  IMAD.U32 R5, RZ, RZ, UR5 ;  /* 0x00000005ff057e24 */ /* 0x000fc4000f8e00ff */
[----:B-1----:R-:W-:Y:S02]  /*7c60*/  IMAD.U32 R6, RZ, RZ, UR6 ;  /* 0x00000006ff067e24 */ /* 0x002fe4000f8e00ff */
[----:B------:R-:W-:Y:S02]  /*7c70*/  IMAD.U32 R7, RZ, RZ, UR7 ;  /* 0x00000007ff077e24 */ /* 0x000fe4000f8e00ff */
[----:B---3--:R-:W-:Y:S02]  /*7c80*/  IMAD.U32 R10, RZ, RZ, UR8 ;  /* 0x00000008ff0a7e24 */ /* 0x008fe4000f8e00ff */
[----:B------:R-:W-:-:S07]  /*7c90*/  IMAD.U32 R11, RZ, RZ, UR9 ;  /* 0x00000009ff0b7e24 */ /* 0x000fce000f8e00ff */
[----:B------:R-:W-:-:S07]  /*7ca0*/  LEPC R20, `(.L_x_175) ;  /* 0x000000001014794e */ /* 0x000fce0000000000 */
[----:B--2--5:R-:W-:Y:S05]  /*7cb0*/  CALL.ABS.NOINC R2 ;  /* 0x0000000002007343 */ /* 0x024fea0003c00000 */
.L_x_175:
[----:B------:R-:W-:Y:S01]  /*7cc0*/  PRMT R0, RZ, 0x7610, R0 ;  /* 0x00007610ff007816 */ /* 0x000fe20000000000 */
[----:B------:R-:W-:Y:S06]  /*7cd0*/  BRA `(.L_x_148) ;  /* 0x00000000001c7947 */ /* 0x000fec0003800000 */
.L_x_172:
[----:B------:R-:W2:Y:S02]  /*7ce0*/  LDG.E.64 R2, desc[UR36][R2.64] ;  /* 0x0000002402027981 */ /* 0x000ea4000c1e1b00 */
[----:B--2---:R-:W0:Y:S02]  /*7cf0*/  I2F.U64 R0, R2 ;  /* 0x0000000200007312 */ /* 0x004e240000301000 */
[----:B0-----:R-:W-:Y:S01]  /*7d00*/  F2FP.BF16.F32.PACK_AB R0, RZ, R0 ;  /* 0x00000000ff00723e */ /* 0x001fe200000010ff */
[----:B------:R-:W-:Y:S06]  /*7d10*/  BRA `(.L_x_148) ;  /* 0x00000000000c7947 */ /* 0x000fec0003800000 */
.L_x_171:
[----:B------:R-:W2:Y:S02]  /*7d20*/  LDG.E R2, desc[UR36][R2.64] ;  /* 0x0000002402027981 */ /* 0x000ea4000c1e1900 */
[----:B--2---:R-:W-:-:S04]  /*7d30*/  I2FP.F32.U32 R0, R2 ;  /* 0x0000000200007245 */ /* 0x004fc80000201000 */
[----:B------:R-:W-:-:S07]  /*7d40*/  F2FP.BF16.F32.PACK_AB R0, RZ, R0 ;  /* 0x00000000ff00723e */ /* 0x000fce00000010ff */
.L_x_148:
[----:B-----5:R-:W-:Y:S01]  /*7d50*/  IMAD.U32 R0, R0, 0x10000, RZ ;  /* 0x0001000000007824 */ /* 0x020fe200078e00ff */
[----:B------:R-:W1:Y:S01]  /*7d60*/  LDCU.64 UR6, c[0x0][0x5e8] ;  /* 0x0000bd00ff0677ac */ /* 0x000e620008000a00 */
[----:B------:R-:W-:Y:S02]  /*7d70*/  IMAD.U32 R19, R19, 0x10000, RZ ;  /* 0x0001000013137824 */ /* 0x000fe400078e00ff */
[----:B------:R-:W-:Y:S01]  /*7d80*/  FMUL.FTZ R0, R0, R0 ;  /* 0x0000000000007220 */ /* 0x000fe20000410000 */
[----:B------:R-:W-:-:S04]  /*7d90*/  UPRMT UR4, UR43, 0x9910, URZ ;  /* 0x000099102b047896 */ /* 0x000fc800080000ff */
[----:B------:R-:W-:Y:S01]  /*7da0*/  UISETP.GT.AND UP0, UPT, UR4, 0x9, UPT ;  /* 0x000000090400788c */ /* 0x000fe2000bf04270 */
[----:B------:R-:W0:Y:S02]  /*7db0*/  F2F.BF16.F32 R0, R0 ;  /* 0x0000000000007304 */ /* 0x000e240000202000 */
[----:B0-----:R-:W-:-:S04]  /*7dc0*/  IMAD.U32 R2, R0, 0x10000, RZ ;  /* 0x0001000000027824 */ /* 0x001fc800078e00ff */
[----:B------:R-:W-:-:S06]  /*7dd0*/  FADD.FTZ R4, -R2, 1 ;  /* 0x3f80000002047421 */ /* 0x000fcc0000010100 */
[----:B------:R-:W0:Y:S02]  /*7de0*/  F2F.BF16.F32 R4, R4 ;  /* 0x0000000400047304 */ /* 0x000e240000202000 */
[----:B0-----:R-:W-:-:S05]  /*7df0*/  SHF.L.U32 R2, R4, 0x10, RZ ;  /* 0x0000001004027819 */ /* 0x001fca00000006ff */
        /* <DEDUP_REMOVED lines=17> */
.L_x_179:
[----:B0-----:R-:W-:-:S06]  /*7f10*/  IMAD.U32 R5, R19, 0x10000, RZ ;  /* 0x0001000013057824 */ /* 0x001fcc00078e00ff */
[----:B------:R-:W0:Y:S02]  /*7f20*/  F2I.S64.TRUNC R4, R5 ;  /* 0x0000000500047311 */ /* 0x000e24000020d900 */
[----:B0-----:R0:W-:Y:S01]  /*7f30*/  STG.E.U8 desc[UR36][R2.64], R4 ;  /* 0x0000000402007986 */ /* 0x0011e2000c101124 */
[----:B------:R-:W-:Y:S05]  /*7f40*/  BRA `(.L_x_181) ;  /* 0x0000000c006c7947 */ /* 0x000fea0003800000 */
.L_x_178:
        /* <DEDUP_REMOVED lines=10> */
.L_x_183:
[----:B0-----:R-:W-:-:S06]  /*7ff0*/  IMAD.U32 R19, R19, 0x10000, RZ ;  /* 0x0001000013137824 */ /* 0x001fcc00078e00ff */
[----:B------:R-:W0:Y:S02]  /*8000*/  F2I.FTZ.TRUNC.NTZ R19, R19 ;  /* 0x0000001300137305 */ /* 0x000e24000021f100 */
[----:B0-----:R0:W-:Y:S01]  /*8010*/  STG.E desc[UR36][R2.64], R19 ;  /* 0x0000001302007986 */ /* 0x0011e2000c101924 */
[----:B------:R-:W-:Y:S05]  /*8020*/  BRA `(.L_x_181) ;  /* 0x0000000c00347947 */ /* 0x000fea0003800000 */
.L_x_182:
[----:B0-----:R-:W-:-:S06]  /*8030*/  SHF.L.U32 R19, R19, 0x10, RZ ;  /* 0x0000001013137819 */ /* 0x001fcc00000006ff */
[----:B------:R-:W0:Y:S02]  /*8040*/  F2I.FTZ.TRUNC.NTZ R19, R19 ;  /* 0x0000001300137305 */ /* 0x000e24000021f100 */
[----:B0-----:R0:W-:Y:S01]  /*8050*/  STG.E.U16 desc[UR36][R2.64], R19 ;  /* 0x0000001302007986 */ /* 0x0011e2000c101524 */
[----:B------:R-:W-:Y:S05]  /*8060*/  BRA `(.L_x_181) ;  /* 0x0000000c00247947 */ /* 0x000fea0003800000 */
.L_x_177:
        /* <DEDUP_REMOVED lines=9> */
.L_x_185:
[----:B0-----:R-:W-:-:S05]  /*8100*/  IMAD.U32 R0, R19, 0x10000, RZ ;  /* 0x0001000013007824 */ /* 0x001fca00078e00ff */
[----:B------:R-:W-:-:S05]  /*8110*/  F2FP.F16.F32.PACK_AB R0, RZ, R0 ;  /* 0x00000000ff00723e */ /* 0x000fca00000000ff */
[----:B------:R0:W-:Y:S01]  /*8120*/  STG.E.U16 desc[UR36][R2.64], R0 ;  /* 0x0000000002007986 */ /* 0x0001e2000c101524 */
[----:B------:R-:W-:Y:S05]  /*8130*/  BRA `(.L_x_181) ;  /* 0x0000000800f07947 */ /* 0x000fea0003800000 */
.L_x_184:
        /* <DEDUP_REMOVED lines=10> */
.L_x_187:
[----:B0-----:R-:W-:-:S05]  /*81e0*/  IMAD.U32 R19, R19, 0x10000, RZ ;  /* 0x0001000013137824 */ /* 0x001fca00078e00ff */
[----:B------:R-:W-:-:S04]  /*81f0*/  F2FP.F16.F32.PACK_AB R5, RZ, R19 ;  /* 0x00000013ff05723e */ /* 0x000fc800000000ff */
[----:B------:R-:W-:-:S05]  /*8200*/  PRMT R5, R5, 0x5410, RZ ;  /* 0x0000541005057816 */ /* 0x000fca00000000ff */
[----:B------:R0:W-:Y:S01]  /*8210*/  STG.E desc[UR36][R2.64], R5 ;  /* 0x0000000502007986 */ /* 0x0001e2000c101924 */
[----:B------:R-:W-:Y:S05]  /*8220*/  BRA `(.L_x_181) ;  /* 0x0000000800b47947 */ /* 0x000fea0003800000 */
.L_x_186:
[----:B0-----:R-:W-:-:S05]  /*8230*/  SHF.L.U32 R4, R19, 0x10, RZ ;  /* 0x0000001013047819 */ /* 0x001fca00000006ff */
[----:B------:R-:W-:-:S06]  /*8240*/  FMUL.FTZ R4, R4, 1 ;  /* 0x3f80000004047820 */ /* 0x000fcc0000410000 */
[----:B------:R-:W0:Y:S02]  /*8250*/  F2F.F64.F32 R4, R4 ;  /* 0x0000000400047310 */ /* 0x000e240000201800 */
[----:B0-----:R0:W-:Y:S01]  /*8260*/  STG.E.64 desc[UR36][R2.64], R4 ;  /* 0x0000000402007986 */ /* 0x0011e2000c101b24 */
[----:B------:R-:W-:Y:S05]  /*8270*/  BRA `(.L_x_181) ;  /* 0x0000000800a07947 */ /* 0x000fea0003800000 */
.L_x_176:
[----:B------:R-:W-:-:S09]  /*8280*/  UISETP.GT.AND UP0, UPT, UR4, 0x18, UPT ;  /* 0x000000180400788c */ /* 0x000fd2000bf04270 */
[----:B------:R-:W-:Y:S05]  /*8290*/  BRA.U !UP0, `(.L_x_188) ;  /* 0x0000000508607547 */ /* 0x000fea000b800000 */
        /* <DEDUP_REMOVED lines=12> */
.L_x_191:
[----:B0-----:R-:W-:Y:S01]  /*8360*/  IMAD.U32 R5, R19, 0x10000, RZ ;  /* 0x0001000013057824 */ /* 0x001fe200078e00ff */
[----:B------:R-:W-:Y:S01]  /*8370*/  BSSY.RECONVERGENT B0, `(.L_x_192) ;  /* 0x0000013000007945 */ /* 0x000fe20003800200 */
[----:B------:R-:W-:-:S03]  /*8380*/  IMAD.MOV.U32 R0, RZ, RZ, 0x80 ;  /* 0x00000080ff007424 */ /* 0x000fc600078e00ff */
[----:B------:R-:W-:-:S04]  /*8390*/  LOP3.LUT R4, R5, 0x7fffffff, RZ, 0xc0, !PT ;  /* 0x7fffffff05047812 */ /* 0x000fc800078ec0ff */
[----:B------:R-:W-:-:S13]  /*83a0*/  ISETP.GT.U32.AND P0, PT, R4, 0x437fffff, PT ;  /* 0x437fffff0400780c */ /* 0x000fda0003f04070 */
[----:B------:R-:W-:Y:S05]  /*83b0*/  @P0 BRA `(.L_x_193) ;  /* 0x0000000000380947 */ /* 0x000fea0003800000 */
[----:B------:R-:W-:-:S13]  /*83c0*/  ISETP.GE.U32.AND P0, PT, R4, 0x3c000000, PT ;  /* 0x3c0000000400780c */ /* 0x000fda0003f06070 */
[----:B------:R-:W-:-:S04]  /*83d0*/  @P0 SHF.R.U32.HI R0, RZ, 0x14, R5 ;  /* 0x00000014ff000819 */ /* 0x000fc80000011605 */
[----:B------:R-:W-:-:S04]  /*83e0*/  @P0 LOP3.LUT R0, R0, 0x1, RZ, 0xc0, !PT ;  /* 0x0000000100000812 */ /* 0x000fc800078ec0ff */
[----:B------:R-:W-:-:S04]  /*83f0*/  @P0 IADD3 R0, PT, PT, R5, 0x487ffff, R0 ;  /* 0x0487ffff05000810 */ /* 0x000fc80007ffe000 */
[----:B------:R-:W-:-:S04]  /*8400*/  @P0 SHF.R.U32.HI R0, RZ, 0x14, R0 ;  /* 0x00000014ff000819 */ /* 0x000fc80000011600 */
[----:B------:R-:W-:Y:S01]  /*8410*/  @P0 LOP3.LUT R0, R0, 0xff, RZ, 0xc0, !PT ;  /* 0x000000ff00000812 */ /* 0x000fe200078ec0ff */
[----:B------:R-:W-:Y:S06]  /*8420*/  @P0 BRA `(.L_x_194) ;  /* 0x0000000000140947 */ /* 0x000fec0003800000 */
[----:B------:R-:W-:-:S05]  /*8430*/  FADD.FTZ R0, R4, 8192 ;  /* 0x4600000004007421 */ /* 0x000fca0000010000 */
[----:B------:R-:W-:Y:S02]  /*8440*/  LOP3.LUT P0, R4, R0, 0xff, RZ, 0xc0, !PT ;  /* 0x000000ff00047812 */ /* 0x000fe4000780c0ff */
[----:B------:R-:W-:-:S11]  /*8450*/  PRMT R0, RZ, 0x7610, R0 ;  /* 0x00007610ff007816 */ /* 0x000fd60000000000 */
[----:B------:R-:W-:Y:S05]  /*8460*/  @!P0 BRA `(.L_x_193) ;  /* 0x00000000000c8947 */ /* 0x000fea0003800000 */
[----:B------:R-:W-:-:S07]  /*8470*/  IMAD.MOV.U32 R0, RZ, RZ, R4 ;  /* 0x000000ffff007224 */ /* 0x000fce00078e0004 */
.L_x_194:
[----:B------:R-:W-:-:S04]  /*8480*/  SHF.R.U32.HI R5, RZ, 0x18, R5 ;  /* 0x00000018ff057819 */ /* 0x000fc80000011605 */
[----:B------:R-:W-:-:S07]  /*8490*/  LOP3.LUT R0, R0, 0x80, R5, 0xf8, !PT ;  /* 0x0000008000007812 */ /* 0x000fce00078ef805 */
.L_x_193:
[----:B------:R-:W-:Y:S05]  /*84a0*/  BSYNC.RECONVERGENT B0 ;  /* 0x0000000000007941 */ /* 0x000fea0003800200 */
.L_x_192:
[----:B------:R3:W-:Y:S01]  /*84b0*/  STG.E.U8 desc[UR36][R2.64], R0 ;  /* 0x0000000002007986 */ /* 0x0007e2000c101124 */
[----:B------:R-:W-:Y:S05]  /*84c0*/  BRA `(.L_x_181) ;  /* 0x00000008000c7947 */ /* 0x000fea0003800000 */
.L_x_190:
[----:B0-----:R-:W-:Y:S01]  /*84d0*/  IMAD.U32 R5, R19, 0x10000, RZ ;  /* 0x0001000013057824 */ /* 0x001fe200078e00ff */
[----:B------:R-:W-:Y:S01]  /*84e0*/  BSSY.RECONVERGENT B0, `(.L_x_195) ;  /* 0x0000013000007945 */ /* 0x000fe20003800200 */
[----:B------:R-:W-:-:S03]  /*84f0*/  MOV R0, 0x80 ;  /* 0x0000008000007802 */ /* 0x000fc60000000f00 */
        /* <DEDUP_REMOVED lines=15> */
.L_x_197:
[----:B------:R-:W-:-:S04]  /*85f0*/  SHF.R.U32.HI R5, RZ, 0x18, R5 ;  /* 0x00000018ff057819 */ /* 0x000fc80000011605 */
[----:B------:R-:W-:-:S07]  /*8600*/  LOP3.LUT R0, R0, 0x80, R5, 0xf8, !PT ;  /* 0x0000008000007812 */ /* 0x000fce00078ef805 */
.L_x_196:
[----:B------:R-:W-:Y:S05]  /*8610*/  BSYNC.RECONVERGENT B0 ;  /* 0x0000000000007941 */ /* 0x000fea0003800200 */
.L_x_195:
[----:B------:R0:W-:Y:S01]  /*8620*/  STG.E.U8 desc[UR36][R2.64], R0 ;  /* 0x0000000002007986 */ /* 0x0001e2000c101124 */
[----:B------:R-:W-:Y:S05]  /*8630*/  BRA `(.L_x_181) ;  /* 0x0000000400b07947 */ /* 0x000fea0003800000 */
.L_x_189:
[----:B------:R-:W-:-:S09]  /*8640*/  UISETP.NE.AND UP0, UPT, UR4, 0x1c, UPT ;  /* 0x0000001c0400788c */ /* 0x000fd2000bf05270 */
[----:B------:R-:W-:Y:S05]  /*8650*/  BRA.U !UP0, `(.L_x_198) ;  /* 0x0000000108607547 */ /* 0x000fea000b800000 */
[----:B------:R-:W-:-:S09]  /*8660*/  UISETP.NE.AND UP0, UPT, UR4, 0x1d, UPT ;  /* 0x0000001d0400788c */ /* 0x000fd2000bf05270 */
[----:B------:R-:W-:Y:S05]  /*8670*/  BRA.U !UP0, `(.L_x_199) ;  /* 0x0000000108487547 */ /* 0x000fea000b800000 */
[----:B------:R-:W-:-:S09]  /*8680*/  UISETP.NE.AND UP0, UPT, UR4, 0x2c, UPT ;  /* 0x0000002c0400788c */ /* 0x000fd2000bf05270 */
[----:B------:R-:W-:Y:S05]  /*8690*/  BRA.U UP0, `(.L_x_180) ;  /* 0x0000000100bc7547 */ /* 0x000fea000b800000 */
        /* <DEDUP_REMOVED lines=8> */
[----:B------:R-:W-:Y:S01]  /*8720*/  @P1 ISETP.EQ.U32.AND P2, PT, R0, 0x1, P0 ;  /* 0x000000010000180c */ /* 0x000fe20000742070 */
[----:B------:R-:W-:Y:S01]  /*8730*/  @P1 VIADD R0, R6, 0x1 ;  /* 0x0000000106001836 */ /* 0x000fe20000000000 */
[----:B------:R-:W-:Y:S02]  /*8740*/  PLOP3.LUT P0, PT, PT, PT, PT, 0x80, 0x8 ;  /* 0x000000000008781c */ /* 0x000fe40003f0f070 */
[----:B------:R-:W-:-:S13]  /*8750*/  @P1 PLOP3.LUT P0, PT, P2, PT, PT, 0x80, 0x8 ;  /* 0x000000000008181c */ /* 0x000fda000170f070 */
[----:B------:R-:W-:-:S05]  /*8760*/  @!P0 IMAD.MOV R0, RZ, RZ, R6 ;  /* 0x000000ffff008224 */ /* 0x000fca00078e0206 */
[----:B------:R-:W-:-:S05]  /*8770*/  @P1 MOV R5, R0 ;  /* 0x0000000000051202 */ /* 0x000fca0000000f00 */
[----:B------:R2:W-:Y:S01]  /*8780*/  STG.E.U8 desc[UR36][R2.64], R5 ;  /* 0x0000000502007986 */ /* 0x0005e2000c101124 */
[----:B------:R-:W-:Y:S05]  /*8790*/  BRA `(.L_x_181) ;  /* 0x0000000400587947 */ /* 0x000fea0003800000 */
.L_x_199:
[----:B0-----:R-:W-:-:S06]  /*87a0*/  IMAD.U32 R4, R19, 0x10000, RZ ;  /* 0x0001000013047824 */ /* 0x001fcc00078e00ff */
[----:B------:R-:W0:Y:S02]  /*87b0*/  F2I.U64.TRUNC R4, R4 ;  /* 0x0000000400047311 */ /* 0x000e24000020d800 */
[----:B0-----:R1:W-:Y:S01]  /*87c0*/  STG.E.64 desc[UR36][R2.64], R4 ;  /* 0x0000000402007986 */ /* 0x0013e2000c101b24 */
[----:B------:R-:W-:Y:S05]  /*87d0*/  BRA `(.L_x_181) ;  /* 0x0000000400487947 */ /* 0x000fea0003800000 */
.L_x_198:
[----:B0-----:R-:W-:-:S06]  /*87e0*/  IMAD.U32 R19, R19, 0x10000, RZ ;  /* 0x0001000013137824 */ /* 0x001fcc00078e00ff */
[----:B------:R-:W0:Y:S02]  /*87f0*/  F2I.FTZ.U32.TRUNC.NTZ R19, R19 ;  /* 0x0000001300137305 */ /* 0x000e24000021f000 */
[----:B0-----:R0:W-:Y:S01]  /*8800*/  STG.E desc[UR36][R2.64], R19 ;  /* 0x0000001302007986 */ /* 0x0011e2000c101924 */
[----:B------:R-:W-:Y:S05]  /*8810*/  BRA `(.L_x_181) ;  /* 0x0000000400387947 */ /* 0x000fea0003800000 */
.L_x_188:
        /* <DEDUP_REMOVED lines=11> */
.L_x_201:
[----:B0-----:R-:W-:Y:S01]  /*88d0*/  IMAD.U32 R19, R19, 0x10000, RZ ;  /* 0x0001000013137824 */ /* 0x001fe200078e00ff */
[----:B------:R-:W-:-:S03]  /*88e0*/  CS2R R6, SRZ ;  /* 0x0000000000067805 */ /* 0x000fc6000001ff00 */
[----:B------:R-:W-:-:S06]  /*88f0*/  FMUL.FTZ R4, R19, 1 ;  /* 0x3f80000013047820 */ /* 0x000fcc0000410000 */
[----:B------:R-:W0:Y:S02]  /*8900*/  F2F.F64.F32 R4, R4 ;  /* 0x0000000400047310 */ /* 0x000e240000201800 */
[----:B0-----:R0:W-:Y:S01]  /*8910*/  STG.E.128 desc[UR36][R2.64], R4 ;  /* 0x0000000402007986 */ /* 0x0011e2000c101d24 */
[----:B------:R-:W-:Y:S05]  /*8920*/  BRA `(.L_x_181) ;  /* 0x0000000000f47947 */ /* 0x000fea0003800000 */
.L_x_200:
[----:B------:R-:W-:-:S09]  /*8930*/  UISETP.NE.AND UP0, UPT, UR4, 0xf, UPT ;  /* 0x0000000f0400788c */ /* 0x000fd2000bf05270 */
[----:B------:R-:W-:Y:S05]  /*8940*/  BRA.U !UP0, `(.L_x_202) ;  /* 0x0000000108e87547 */ /* 0x000fea000b800000 */
[----:B------:R-:W-:-:S09]  /*8950*/  UISETP.NE.AND UP0, UPT, UR4, 0x17, UPT ;  /* 0x000000170400788c */ /* 0x000fd2000bf05270 */
[----:B------:R-:W-:Y:S05]  /*8960*/  BRA.U !UP0, `(.L_x_203) ;  /* 0x0000000108907547 */ /* 0x000fea000b800000 */
[----:B------:R-:W-:-:S09]  /*8970*/  UISETP.NE.AND UP0, UPT, UR4, 0x18, UPT ;  /* 0x000000180400788c */ /* 0x000fd2000bf05270 */
[----:B------:R-:W-:Y:S05]  /*8980*/  BRA.U !UP0, `(.L_x_204) ;  /* 0x0000000108447547 */ /* 0x000fea000b800000 */
.L_x_180:
[----:B------:R-:W-:Y:S01]  /*8990*/  MOV R0, 0x0 ;  /* 0x0000000000007802 */ /* 0x000fe20000000f00 */
[----:B------:R-:W1:Y:S01]  /*89a0*/  LDCU.64 UR4, c[0x4][0x128] ;  /* 0x01002500ff0477ac */ /* 0x000e620008000a00 */
[----:B------:R-:W-:Y:S02]  /*89b0*/  HFMA2 R12, -RZ, RZ, 0, 5.9604644775390625e-08 ;  /* 0x00000001ff0c7431 */ /* 0x000fe400000001ff */
[----:B------:R-:W-:Y:S01]  /*89c0*/  IMAD.MOV.U32 R8, RZ, RZ, 0x65 ;  /* 0x00000065ff087424 */ /* 0x000fe200078e00ff */
[----:B------:R2:W3:Y:S01]  /*89d0*/  LDC.64 R2, c[0x4][R0] ;  /* 0x0100000000027b82 */ /* 0x0004e20000000a00 */
[----:B------:R-:W4:Y:S01]  /*89e0*/  LDCU.64 UR6, c[0x4][0x130] ;  /* 0x01002600ff0677ac */ /* 0x000f220008000a00 */
[----:B------:R-:W-:Y:S01]  /*89f0*/  IMAD.MOV.U32 R13, RZ, RZ, RZ ;  /* 0x000000ffff0d7224 */ /* 0x000fe200078e00ff */
[----:B------:R-:W5:Y:S01]  /*8a00*/  LDCU.64 UR8, c[0x4][0x40] ;  /* 0x01000800ff0877ac */ /* 0x000f620008000a00 */
[----:B-1----:R-:W-:Y:S01]  /*8a10*/  IMAD.U32 R4, RZ, RZ, UR4 ;  /* 0x00000004ff047e24 */ /* 0x002fe2000f8e00ff */
[----:B------:R-:W-:Y:S01]  /*8a20*/  MOV R5, UR5 ;  /* 0x0000000500057c02 */ /* 0x000fe20008000f00 */
[----:B----4-:R-:W-:-:S02]  /*8a30*/  IMAD.U32 R6, RZ, RZ, UR6 ;  /* 0x00000006ff067e24 */ /* 0x010fc4000f8e00ff */
[----:B------:R-:W-:Y:S02]  /*8a40*/  IMAD.U32 R7, RZ, RZ, UR7 ;  /* 0x00000007ff077e24 */ /* 0x000fe4000f8e00ff */
[----:B-----5:R-:W-:Y:S02]  /*8a50*/  IMAD.U32 R10, RZ, RZ, UR8 ;  /* 0x00000008ff0a7e24 */ /* 0x020fe4000f8e00ff */
[----:B--2---:R-:W-:-:S07]  /*8a60*/  IMAD.U32 R11, RZ, RZ, UR9 ;  /* 0x00000009ff0b7e24 */ /* 0x004fce000f8e00ff */
[----:B------:R-:W-:-:S07]  /*8a70*/  LEPC R20, `(.L_x_205) ;  /* 0x000000001014794e */ /* 0x000fce0000000000 */
[----:B0--3--:R-:W-:Y:S05]  /*8a80*/  CALL.ABS.NOINC R2 ;  /* 0x0000000002007343 */ /* 0x009fea0003c00000 */
.L_x_205:
[----:B------:R-:W-:Y:S05]  /*8a90*/  BRA `(.L_x_181) ;  /* 0x0000000000987947 */ /* 0x000fea0003800000 */
.L_x_204:
[----:B0-----:R-:W-:Y:S01]  /*8aa0*/  IMAD.U32 R19, R19, 0x10000, RZ ;  /* 0x0001000013137824 */ /* 0x001fe200078e00ff */
[----:B------:R-:W-:Y:S01]  /*8ab0*/  BSSY.RECONVERGENT B0, `(.L_x_206) ;  /* 0x000000c000007945 */ /* 0x000fe20003800200 */
[----:B------:R-:W-:-:S03]  /*8ac0*/  IMAD.MOV.U32 R0, RZ, RZ, 0x7f ;  /* 0x0000007fff007424 */ /* 0x000fc600078e00ff */
[----:B------:R-:W-:Y:S02]  /*8ad0*/  LOP3.LUT R4, R19, 0x7fffffff, RZ, 0xc0, !PT ;  /* 0x7fffffff13047812 */ /* 0x000fe400078ec0ff */
[----:B------:R-:W-:Y:S02]  /*8ae0*/  SHF.R.U32.HI R5, RZ, 0x18, R19 ;  /* 0x00000018ff057819 */ /* 0x000fe40000011613 */
[----:B------:R-:W-:-:S13]  /*8af0*/  ISETP.GT.U32.AND P0, PT, R4, 0x43efffff, PT ;  /* 0x43efffff0400780c */ /* 0x000fda0003f04070 */
[----:B------:R-:W-:Y:S05]  /*8b00*/  @P0 BRA `(.L_x_207) ;  /* 0x0000000000180947 */ /* 0x000fea0003800000 */
[----:B------:R-:W-:-:S13]  /*8b10*/  ISETP.GE.U32.AND P0, PT, R4, 0x3c800000, PT ;  /* 0x3c8000000400780c */ /* 0x000fda0003f06070 */
[----:B------:R-:W-:-:S04]  /*8b20*/  @P0 SHF.R.U32.HI R0, RZ, 0x14, R19 ;  /* 0x00000014ff000819 */ /* 0x000fc80000011613 */
[----:B------:R-:W-:-:S04]  /*8b30*/  @P0 LOP3.LUT R0, R0, 0x1, RZ, 0xc0, !PT ;  /* 0x0000000100000812 */ /* 0x000fc800078ec0ff */
[----:B------:R-:W-:-:S04]  /*8b40*/  @P0 IADD3 R0, PT, PT, R19, 0x407ffff, R0 ;  /* 0x0407ffff13000810 */ /* 0x000fc80007ffe000 */
[----:B------:R-:W-:Y:S01]  /*8b50*/  @P0 SHF.R.U32.HI R0, RZ, 0x14, R0 ;  /* 0x00000014ff000819 */ /* 0x000fe20000011600 */
[----:B------:R-:W-:-:S07]  /*8b60*/  @!P0 FADD.FTZ R0, R4, 16384 ;  /* 0x4680000004008421 */ /* 0x000fce0000010000 */
.L_x_207:
[----:B------:R-:W-:Y:S05]  /*8b70*/  BSYNC.RECONVERGENT B0 ;  /* 0x0000000000007941 */ /* 0x000fea0003800200 */
.L_x_206:
[----:B------:R-:W-:-:S05]  /*8b80*/  LOP3.LUT R5, R0, 0x80, R5, 0xf8, !PT ;  /* 0x0000008000057812 */ /* 0x000fca00078ef805 */
[----:B------:R0:W-:Y:S01]  /*8b90*/  STG.E.U8 desc[UR36][R2.64], R5 ;  /* 0x0000000502007986 */ /* 0x0001e2000c101124 */
[----:B------:R-:W-:Y:S05]  /*8ba0*/  BRA `(.L_x_181) ;  /* 0x0000000000547947 */ /* 0x000fea0003800000 */
.L_x_203:
[----:B0-----:R-:W-:Y:S01]  /*8bb0*/  IMAD.U32 R5, R19, 0x10000, RZ ;  /* 0x0001000013057824 */ /* 0x001fe200078e00ff */
[----:B------:R-:W-:Y:S04]  /*8bc0*/  BSSY.RECONVERGENT B0, `(.L_x_208) ;  /* 0x000000e000007945 */ /* 0x000fe80003800200 */
[----:B------:R-:W-:-:S04]  /*8bd0*/  LOP3.LUT R4, R5, 0x7fffffff, RZ, 0xc0, !PT ;  /* 0x7fffffff05047812 */ /* 0x000fc800078ec0ff */
[----:B------:R-:W-:-:S13]  /*8be0*/  ISETP.GT.U32.AND P0, PT, R4, 0x477fffff, PT ;  /* 0x477fffff0400780c */ /* 0x000fda0003f04070 */
[----:B------:R-:W-:Y:S05]  /*8bf0*/  @P0 BRA `(.L_x_209) ;  /* 0x00000000001c0947 */ /* 0x000fea0003800000 */
[----:B------:R-:W-:-:S13]  /*8c00*/  ISETP.GE.U32.AND P0, PT, R4, 0x38800000, PT ;  /* 0x388000000400780c */ /* 0x000fda0003f06070 */
[----:B------:R-:W-:-:S04]  /*8c10*/  @P0 SHF.R.U32.HI R0, RZ, 0x15, R5 ;  /* 0x00000015ff000819 */ /* 0x000fc80000011605 */
[----:B------:R-:W-:-:S04]  /*8c20*/  @P0 LOP3.LUT R0, R0, 0x1, RZ, 0xc0, !PT ;  /* 0x0000000100000812 */ /* 0x000fc800078ec0ff */
[----:B------:R-:W-:-:S04]  /*8c30*/  @P0 IADD3 R0, PT, PT, R5, 0x80fffff, R0 ;  /* 0x080fffff05000810 */ /* 0x000fc80007ffe000 */
[----:B------:R-:W-:Y:S01]  /*8c40*/  @P0 SHF.R.U32.HI R0, RZ, 0x15, R0 ;  /* 0x00000015ff000819 */ /* 0x000fe20000011600 */
[----:B------:R-:W-:Y:S01]  /*8c50*/  @!P0 FADD.FTZ R0, R4, 128 ;  /* 0x4300000004008421 */ /* 0x000fe20000010000 */
[----:B------:R-:W-:Y:S06]  /*8c60*/  BRA `(.L_x_210) ;  /* 0x00000000000c7947 */ /* 0x000fec0003800000 */
.L_x_209:
[----:B------:R-:W-:Y:S01]  /*8c70*/  IMAD.MOV.U32 R0, RZ, RZ, 0x7f ;  /* 0x0000007fff007424 */ /* 0x000fe200078e00ff */
[----:B------:R-:W-:-:S04]  /*8c80*/  ISETP.GT.U32.AND P0, PT, R4, 0x7f800000, PT ;  /* 0x7f8000000400780c */ /* 0x000fc80003f04070 */
[----:B------:R-:W-:-:S09]  /*8c90*/  SEL R0, R0, 0x7c, P0 ;  /* 0x0000007c00007807 */ /* 0x000fd20000000000 */
.L_x_210:
[----:B------:R-:W-:Y:S05]  /*8ca0*/  BSYNC.RECONVERGENT B0 ;  /* 0x0000000000007941 */ /* 0x000fea0003800200 */
.L_x_208:
[----:B------:R-:W-:-:S04]  /*8cb0*/  SHF.R.U32.HI R5, RZ, 0x18, R5 ;  /* 0x00000018ff057819 */ /* 0x000fc80000011605 */
[----:B------:R-:W-:-:S05]  /*8cc0*/  LOP3.LUT R5, R0, 0x80, R5, 0xf8, !PT ;  /* 0x0000008000057812 */ /* 0x000fca00078ef805 */
[----:B------:R0:W-:Y:S01]  /*8cd0*/  STG.E.U8 desc[UR36][R2.64], R5 ;  /* 0x0000000502007986 */ /* 0x0001e2000c101124 */
[----:B------:R-:W-:Y:S05]  /*8ce0*/  BRA `(.L_x_181) ;  /* 0x0000000000047947 */ /* 0x000fea0003800000 */
.L_x_202:
[----:B0-----:R0:W-:Y:S02]  /*8cf0*/  STG.E.U16 desc[UR36][R2.64], R19 ;  /* 0x0000001302007986 */ /* 0x0011e4000c101524 */
.L_x_181:
[----:B------:R-:W-:-:S07]  /*8d00*/  IADD3 R17, PT, PT, R17, 0x80, RZ ;  /* 0x0000008011117810 */ /* 0x000fce0007ffe0ff */
.L_x_108:
[----:B------:R-:W-:Y:S05]  /*8d10*/  BSYNC.RECONVERGENT B6 ;  /* 0x0000000000067941 */ /* 0x000fea0003800200 */
.L_x_107:
[----:B------:R-:W5:Y:S01]  /*8d20*/  LDCU UR4, c[0x0][0x380] ;  /* 0x00007000ff0477ac */ /* 0x000f620008000800 */
[----:B------:R-:W-:Y:S01]  /*8d30*/  BSSY.RECONVERGENT B6, `(.L_x_211) ;  /* 0x0000460000067945 */ /* 0x000fe20003800200 */
[----:B-----5:R-:W-:-:S13]  /*8d40*/  ISETP.GE.AND P0, PT, R17, UR4, PT ;  /* 0x0000000411007c0c */ /* 0x020fda000bf06270 */
[----:B------:R-:W-:Y:S05]  /*8d50*/  @P0 BRA `(.L_x_212) ;  /* 0x0000004400740947 */ /* 0x000fea0003800000 */
[----:B------:R-:W5:Y:S01]  /*8d60*/  LDCU UR4, c[0x0][0x388] ;  /* 0x00007100ff0477ac */ /* 0x000f620008000800 */
[----:B------:R-:W-:Y:S02]  /*8d70*/  IMAD.MOV.U32 R18, RZ, RZ, RZ ;  /* 0x000000ffff127224 */ /* 0x000fe400078e00ff */
[----:B0--3--:R-:W-:Y:S02]  /*8d80*/  IMAD.MOV.U32 R0, RZ, RZ, RZ ;  /* 0x000000ffff007224 */ /* 0x009fe400078e00ff */
[----:B------:R-:W-:Y:S01]  /*8d90*/  IMAD.MOV.U32 R16, RZ, RZ, RZ ;  /* 0x000000ffff107224 */ /* 0x000fe200078e00ff */
[----:B-----5:R-:W-:-:S09]  /*8da0*/  UISETP.NE.AND UP0, UPT, UR4, URZ, UPT ;  /* 0x000000ff0400728c */ /* 0x020fd2000bf05270 */
[----:B------:R-:W-:Y:S05]  /*8db0*/  BRA.U !UP0, `(.L_x_213) ;  /* 0x0000001508707547 */ /* 0x000fea000b800000 */
[----:B------:R-:W1:Y:S01]  /*8dc0*/  LDCU.64 UR4, c[0x0][0x390] ;  /* 0x00007200ff0477ac */ /* 0x000e620008000a00 */
[----:B------:R-:W-:Y:S01]  /*8dd0*/  IMAD.MOV.U32 R16, RZ, RZ, RZ ;  /* 0x000000ffff107224 */ /* 0x000fe200078e00ff */
[----:B------:R-:W0:Y:S01]  /*8de0*/  LDCU UR6, c[0x0][0x38c] ;  /* 0x00007180ff0677ac */ /* 0x000e220008000800 */
[----:B------:R-:W3:Y:S01]  /*8df0*/  LDCU.64 UR8, c[0x0][0x4b8] ;  /* 0x00009700ff0877ac */ /* 0x000ee20008000a00 */
[----:B------:R-:W-:Y:S01]  /*8e00*/  UISETP.NE.AND UP0, UPT, UR41, URZ, UPT ;  /* 0x000000ff2900728c */ /* 0x000fe2000bf05270 */
[----:B-12-4-:R-:W-:Y:S01]  /*8e10*/  IMAD.HI.U32 R2, R17, UR4, R16 ;  /* 0x0000000411027c27 */ /* 0x016fe2000f8e0010 */
[----:B------:R-:W1:Y:S04]  /*8e20*/  LDCU UR4, c[0x0][0x4c0] ;  /* 0x00009800ff0477ac */ /* 0x000e680008000800 */
[----:B------:R-:W-:-:S05]  /*8e30*/  SHF.R.U32.HI R3, RZ, UR5, R2 ;  /* 0x00000005ff037c19 */ /* 0x000fca0008011602 */
[----:B------:R-:W-:-:S04]  /*8e40*/  IMAD.MOV R18, RZ, RZ, -R3 ;  /* 0x000000ffff127224 */ /* 0x000fc800078e0a03 */
[----:B0-----:R-:W-:-:S04]  /*8e50*/  IMAD R18, R18, UR6, R17 ;  /* 0x0000000612127c24 */ /* 0x001fc8000f8e0211 */
[C---:B---3--:R-:W-:Y:S02]  /*8e60*/  IMAD R16, R18.reuse, UR8, RZ ;  /* 0x0000000812107c24 */ /* 0x048fe4000f8e02ff */
[C---:B------:R-:W-:Y:S02]  /*8e70*/  IMAD R0, R18.reuse, UR9, RZ ;  /* 0x0000000912007c24 */ /* 0x040fe4000f8e02ff */
[----:B-1----:R-:W-:Y:S01]  /*8e80*/  IMAD R18, R18, UR4, RZ ;  /* 0x0000000412127c24 */ /* 0x002fe2000f8e02ff */
[----:B------:R-:W-:Y:S06]  /*8e90*/  BRA.U !UP0, `(.L_x_213) ;  /* 0x0000001508387547 */ /* 0x000fec000b800000 */
[----:B------:R-:W0:Y:S01]  /*8ea0*/  LDCU.64 UR6, c[0x0][0x398] ;  /* 0x00007300ff0677ac */ /* 0x000e220008000a00 */
[----:B------:R-:W-:Y:S01]  /*8eb0*/  MOV R2, RZ ;  /* 0x000000ff00027202 */ /* 0x000fe20000000f00 */
        /* <DEDUP_REMOVED lines=41> */
[----:B------:R-:W-:Y:S01]  /*9150*/  HFMA2 R4, -RZ, RZ, 0, 0 ;  /* 0x00000000ff047431 */ /* 0x000fe200000001ff */
        /* <DEDUP_REMOVED lines=290> */
.L_x_213:
[----:B------:R-:W1:Y:S01]  /*a380*/  LDCU.64 UR6, c[0x0][0x5f0] ;  /* 0x0000be00ff0677ac */ /* 0x000e620008000a00 */
[----:B------:R-:W-:-:S04]  /*a390*/  UPRMT UR4, UR39, 0x9910, URZ ;  /* 0x0000991027047896 */ /* 0x000fc800080000ff */
[----:B------:R-:W-:Y:S01]  /*a3a0*/  UISETP.GT.AND UP0, UPT, UR4, 0x9, UPT ;  /* 0x000000090400788c */ /* 0x000fe2000bf04270 */
[----:B-12-4-:R-:W-:-:S04]  /*a3b0*/  IADD3 R2, P0, PT, R0, UR6, RZ ;  /* 0x0000000600027c10 */ /* 0x016fc8000ff1e0ff */
        /* <DEDUP_REMOVED lines=15> */
.L_x_217:
[----:B------:R-:W2:Y:S02]  /*a4b0*/  LDG.E.U8 R2, desc[UR36][R2.64] ;  /* 0x0000002402027981 */ /* 0x000ea4000c1e1100 */
[----:B--2---:R-:W-:-:S04]  /*a4c0*/  I2FP.F32.U32 R0, R2 ;  /* 0x0000000200007245 */ /* 0x004fc80000201000 */
[----:B------:R-:W-:-:S04]  /*a4d0*/  F2FP.BF16.F32.PACK_AB R0, RZ, R0 ;  /* 0x00000000ff00723e */ /* 0x000fc800000010ff */
[----:B------:R-:W-:Y:S01]  /*a4e0*/  PRMT R19, R0, 0x7610, R19 ;  /* 0x0000761000137816 */ /* 0x000fe20000000013 */
[----:B------:R-:W-:Y:S06]  /*a4f0*/  BRA `(.L_x_219) ;  /* 0x0000000c00c07947 */ /* 0x000fec0003800000 */
.L_x_216:
        /* <DEDUP_REMOVED lines=11> */
.L_x_221:
[----:B------:R-:W2:Y:S02]  /*a5b0*/  LDG.E R2, desc[UR36][R2.64] ;  /* 0x0000002402027981 */ /* 0x000ea4000c1e1900 */
[----:B--2---:R-:W-:-:S04]  /*a5c0*/  I2FP.F32.S32 R0, R2 ;  /* 0x0000000200007245 */ /* 0x004fc80000201400 */
[----:B------:R-:W-:-:S04]  /*a5d0*/  F2FP.BF16.F32.PACK_AB R0, RZ, R0 ;  /* 0x00000000ff00723e */ /* 0x000fc800000010ff */
[----:B------:R-:W-:Y:S01]  /*a5e0*/  PRMT R19, R0, 0x7610, R19 ;  /* 0x0000761000137816 */ /* 0x000fe20000000013 */
[----:B------:R-:W-:Y:S06]  /*a5f0*/  BRA `(.L_x_219) ;  /* 0x0000000c00807947 */ /* 0x000fec0003800000 */
.L_x_220:
[----:B------:R-:W2:Y:S02]  /*a600*/  LDG.E.U16 R2, desc[UR36][R2.64] ;  /* 0x0000002402027981 */ /* 0x000ea4000c1e1500 */
[----:B--2---:R-:W0:Y:S02]  /*a610*/  I2F.S16 R0, R2 ;  /* 0x0000000200007306 */ /* 0x004e240000101400 */
[----:B0-----:R-:W-:-:S04]  /*a620*/  F2FP.BF16.F32.PACK_AB R0, RZ, R0 ;  /* 0x00000000ff00723e */ /* 0x001fc800000010ff */
[----:B------:R-:W-:Y:S01]  /*a630*/  PRMT R19, R0, 0x7610, R19 ;  /* 0x0000761000137816 */ /* 0x000fe20000000013 */
[----:B------:R-:W-:Y:S06]  /*a640*/  BRA `(.L_x_219) ;  /* 0x0000000c006c7947 */ /* 0x000fec0003800000 */
.L_x_215:
        /* <DEDUP_REMOVED lines=9> */
.L_x_223:
[----:B------:R-:W2:Y:S02]  /*a6e0*/  LDG.E.U16 R0, desc[UR36][R2.64] ;  /* 0x0000002402007981 */ /* 0x000ea4000c1e1500 */
[----:B--2---:R-:W-:-:S05]  /*a6f0*/  HADD2.F32 R0, -RZ, R0.H0_H0 ;  /* 0x20000000ff007230 */ /* 0x004fca0000004100 */
[----:B------:R-:W-:-:S04]  /*a700*/  F2FP.BF16.F32.PACK_AB R0, RZ, R0 ;  /* 0x00000000ff00723e */ /* 0x000fc800000010ff */
[----:B------:R-:W-:Y:S01]  /*a710*/  PRMT R19, R0, 0x7610, R19 ;  /* 0x0000761000137816 */ /* 0x000fe20000000013 */
[----:B------:R-:W-:Y:S06]  /*a720*/  BRA `(.L_x_219) ;  /* 0x0000000c00347947 */ /* 0x000fec0003800000 */
.L_x_222:
        /* <DEDUP_REMOVED lines=9> */
.L_x_225:
[----:B------:R-:W2:Y:S02]  /*a7c0*/  LDG.E.U16 R2, desc[UR36][R2.64] ;  /* 0x0000002402027981 */ /* 0x000ea4000c1e1500 */
[----:B--2---:R-:W-:-:S05]  /*a7d0*/  HADD2.F32 R0, -RZ, R2.H0_H0 ;  /* 0x20000002ff007230 */ /* 0x004fca0000004100 */
[----:B------:R-:W-:-:S04]  /*a7e0*/  F2FP.BF16.F32.PACK_AB R0, RZ, R0 ;  /* 0x00000000ff00723e */ /* 0x000fc800000010ff */
[----:B------:R-:W-:Y:S01]  /*a7f0*/  PRMT R19, R0, 0x7610, R19 ;  /* 0x0000761000137816 */ /* 0x000fe20000000013 */
[----:B------:R-:W-:Y:S06]  /*a800*/  BRA `(.L_x_219) ;  /* 0x0000000800fc7947 */ /* 0x000fec0003800000 */
.L_x_224:
        /* <DEDUP_REMOVED lines=9> */
.L_x_214:
        /* <DEDUP_REMOVED lines=14> */
.L_x_228:
        /* <DEDUP_REMOVED lines=9> */
.L_x_227:
        /* <DEDUP_REMOVED lines=27> */
.L_x_230:
        /* <DEDUP_REMOVED lines=14> */
.L_x_229:
[----:B------:R0:W5:Y:S01]  /*aca0*/  LDG.E.U16 R19, desc[UR36][R2.64] ;  /* 0x0000002402137981 */ /* 0x000162000c1e1500 */
[----:B------:R-:W-:Y:S05]  /*acb0*/  BRA `(.L_x_219) ;  /* 0x0000000400d07947 */ /* 0x000fea0003800000 */
.L_x_226:
        /* <DEDUP_REMOVED lines=13> */
.L_x_233:
        /* <DEDUP_REMOVED lines=21> */
.L_x_237:
[----:B------:R-:W-:Y:S05]  /*aee0*/  BSYNC.RECONVERGENT B1 ;  /* 0x0000000000017941 */ /* 0x000fea0003800200 */
.L_x_236:
[----:B------:R-:W-:Y:S01]  /*aef0*/  IMAD.SHL.U32 R0, R0, 0x100000, RZ ;  /* 0x0010000000007824 */ /* 0x000fe200078e00ff */
[----:B------:R-:W-:-:S04]  /*af00*/  LEA R2, R2, 0x3b800000, 0x17 ;  /* 0x3b80000002027811 */ /* 0x000fc800078eb8ff */
[----:B------:R-:W-:-:S07]  /*af10*/  LOP3.LUT R0, R2, R0, R7, 0xfe, !PT ;  /* 0x0000000002007212 */ /* 0x000fce00078efe07 */
.L_x_235:
[----:B------:R-:W-:Y:S05]  /*af20*/  BSYNC.RECONVERGENT B0 ;  /* 0x0000000000007941 */ /* 0x000fea0003800200 */
.L_x_234:
[----:B------:R-:W-:-:S04]  /*af30*/  F2FP.BF16.F32.PACK_AB R0, RZ, R0 ;  /* 0x00000000ff00723e */ /* 0x000fc800000010ff */
[----:B------:R-:W-:Y:S01]  /*af40*/  PRMT R19, R0, 0x7610, R19 ;  /* 0x0000761000137816 */ /* 0x000fe20000000013 */
[----:B------:R-:W-:Y:S06]  /*af50*/  BRA `(.L_x_219) ;  /* 0x0000000400287947 */ /* 0x000fec0003800000 */
.L_x_232:
        /* <DEDUP_REMOVED lines=21> */
.L_x_241:
[----:B------:R-:W-:Y:S05]  /*b0b0*/  BSYNC.RECONVERGENT B1 ;  /* 0x0000000000017941 */ /* 0x000fea0003800200 */
.L_x_240:
[----:B------:R-:W-:Y:S01]  /*b0c0*/  IMAD.SHL.U32 R0, R0, 0x200000, RZ ;  /* 0x0020000000007824 */ /* 0x000fe200078e00ff */
[----:B------:R-:W-:-:S04]  /*b0d0*/  LEA R2, R2, 0x37800000, 0x17 ;  /* 0x3780000002027811 */ /* 0x000fc800078eb8ff */
[----:B------:R-:W-:-:S07]  /*b0e0*/  LOP3.LUT R0, R2, R0, R7, 0xfe, !PT ;  /* 0x0000000002007212 */ /* 0x000fce00078efe07 */
.L_x_239:
[----:B------:R-:W-:Y:S05]  /*b0f0*/  BSYNC.RECONVERGENT B0 ;  /* 0x0000000000007941 */ /* 0x000fea0003800200 */
.L_x_238:
[----:B------:R-:W-:-:S04]  /*b100*/  F2FP.BF16.F32.PACK_AB R0, RZ, R0 ;  /* 0x00000000ff00723e */ /* 0x000fc800000010ff */
[----:B------:R-:W-:Y:S01]  /*b110*/  PRMT R19, R0, 0x7610, R19 ;  /* 0x0000761000137816 */ /* 0x000fe20000000013 */
[----:B------:R-:W-:Y:S06]  /*b120*/  BRA `(.L_x_219) ;  /* 0x0000000000b47947 */ /* 0x000fec0003800000 */
.L_x_231:
        /* <DEDUP_REMOVED lines=14> */
.L_x_245:
[----:B------:R-:W-:Y:S05]  /*b210*/  BSYNC.RECONVERGENT B0 ;  /* 0x0000000000007941 */ /* 0x000fea0003800200 */
.L_x_244:
[----:B------:R-:W-:-:S04]  /*b220*/  F2FP.BF16.F32.PACK_AB R0, RZ, R0 ;  /* 0x00000000ff00723e */ /* 0x000fc800000010ff */
[----:B------:R-:W-:Y:S01]  /*b230*/  PRMT R19, R0, 0x7610, R19 ;  /* 0x0000761000137816 */ /* 0x000fe20000000013 */
[----:B------:R-:W-:Y:S06]  /*b240*/  BRA `(.L_x_219) ;  /* 0x00000000006c7947 */ /* 0x000fec0003800000 */
.L_x_218:
        /* <DEDUP_REMOVED lines=9> */
[----:B------:R-:W-:-:S02]  /*b2e0*/  IMAD.U32 R5, RZ, RZ, UR5 ;  /* 0x00000005ff057e24 */ /* 0x000fc4000f8e00ff */
[----:B-1----:R-:W-:Y:S01]  /*b2f0*/  IMAD.U32 R6, RZ, RZ, UR6 ;  /* 0x00000006ff067e24 */ /* 0x002fe2000f8e00ff */
[----:B------:R-:W-:Y:S01]  /*b300*/  MOV R7, UR7 ;  /* 0x0000000700077c02 */ /* 0x000fe20008000f00 */
[----:B---3--:R-:W-:Y:S02]  /*b310*/  IMAD.U32 R10, RZ, RZ, UR8 ;  /* 0x00000008ff0a7e24 */ /* 0x008fe4000f8e00ff */
[----:B------:R-:W-:-:S07]  /*b320*/  IMAD.U32 R11, RZ, RZ, UR9 ;  /* 0x00000009ff0b7e24 */ /* 0x000fce000f8e00ff */
[----:B------:R-:W-:-:S07]  /*b330*/  LEPC R20, `(.L_x_246) ;  /* 0x000000001014794e */ /* 0x000fce0000000000 */
[----:B--2---:R-:W-:Y:S05]  /*b340*/  CALL.ABS.NOINC R2 ;  /* 0x0000000002007343 */ /* 0x004fea0003c00000 */
.L_x_246:
[----:B------:R-:W-:Y:S01]  /*b350*/  PRMT R19, RZ, 0x7610, R19 ;  /* 0x00007610ff137816 */ /* 0x000fe20000000013 */
[----:B------:R-:W-:Y:S06]  /*b360*/  BRA `(.L_x_219) ;  /* 0x0000000000247947 */ /* 0x000fec0003800000 */
.L_x_243:
[----:B------:R-:W2:Y:S02]  /*b370*/  LDG.E.64 R2, desc[UR36][R2.64] ;  /* 0x0000002402027981 */ /* 0x000ea4000c1e1b00 */
[----:B--2---:R-:W0:Y:S02]  /*b380*/  I2F.U64 R0, R2 ;  /* 0x0000000200007312 */ /* 0x004e240000301000 */
[----:B0-----:R-:W-:-:S04]  /*b390*/  F2FP.BF16.F32.PACK_AB R0, RZ, R0 ;  /* 0x00000000ff00723e */ /* 0x001fc800000010ff */
[----:B------:R-:W-:Y:S01]  /*b3a0*/  PRMT R19, R0, 0x7610, R19 ;  /* 0x0000761000137816 */ /* 0x000fe20000000013 */
[----:B------:R-:W-:Y:S06]  /*b3b0*/  BRA `(.L_x_219) ;  /* 0x0000000000107947 */ /* 0x000fec0003800000 */
.L_x_242:
[----:B------:R-:W2:Y:S02]  /*b3c0*/  LDG.E R2, desc[UR36][R2.64] ;  /* 0x0000002402027981 */ /* 0x000ea4000c1e1900 */
[----:B--2---:R-:W-:-:S04]  /*b3d0*/  I2FP.F32.U32 R0, R2 ;  /* 0x0000000200007245 */ /* 0x004fc80000201000 */
[----:B------:R-:W-:-:S04]  /*b3e0*/  F2FP.BF16.F32.PACK_AB R0, RZ, R0 ;  /* 0x00000000ff00723e */ /* 0x000fc800000010ff */
[----:B------:R-:W-:-:S07]  /*b3f0*/  PRMT R19, R0, 0x7610, R19 ;  /* 0x0000761000137816 */ /* 0x000fce0000000013 */
.L_x_219:
        /* <DEDUP_REMOVED lines=18> */
.L_x_250:
[----:B------:R-:W2:Y:S02]  /*b520*/  LDG.E.U8 R2, desc[UR36][R2.64] ;  /* 0x0000002402027981 */ /* 0x000ea4000c1e1100 */
[----:B--2---:R-:W-:-:S04]  /*b530*/  I2FP.F32.U32 R0, R2 ;  /* 0x0000000200007245 */ /* 0x004fc80000201000 */
[----:B------:R-:W-:Y:S01]  /*b540*/  F2FP.BF16.F32.PACK_AB R0, RZ, R0 ;  /* 0x00000000ff00723e */ /* 0x000fe200000010ff */
[----:B------:R-:W-:Y:S06]  /*b550*/  BRA `(.L_x_252) ;  /* 0x0000000c00847947 */ /* 0x000fec0003800000 */
.L_x_249:
        /* <DEDUP_REMOVED lines=10> */
.L_x_254:
[----:B------:R-:W2:Y:S02]  /*b600*/  LDG.E R2, desc[UR36][R2.64] ;  /* 0x0000002402027981 */ /* 0x000ea4000c1e1900 */
[----:B--2---:R-:W-:-:S04]  /*b610*/  I2FP.F32.S32 R0, R2 ;  /* 0x0000000200007245 */ /* 0x004fc80000201400 */
[----:B------:R-:W-:Y:S01]  /*b620*/  F2FP.BF16.F32.PACK_AB R0, RZ, R0 ;  /* 0x00000000ff00723e */ /* 0x000fe200000010ff */
[----:B------:R-:W-:Y:S06]  /*b630*/  BRA `(.L_x_252) ;  /* 0x0000000c004c7947 */ /* 0x000fec0003800000 */
.L_x_253:
[----:B------:R-:W2:Y:S02]  /*b640*/  LDG.E.U16 R2, desc[UR36][R2.64] ;  /* 0x0000002402027981 */ /* 0x000ea4000c1e1500 */
[----:B--2---:R-:W0:Y:S02]  /*b650*/  I2F.S16 R0, R2 ;  /* 0x0000000200007306 */ /* 0x004e240000101400 */
[----:B0-----:R-:W-:Y:S01]  /*b660*/  F2FP.BF16.F32.PACK_AB R0, RZ, R0 ;  /* 0x00000000ff00723e */ /* 0x001fe200000010ff */
[----:B------:R-:W-:Y:S06]  /*b670*/  BRA `(.L_x_252) ;  /* 0x0000000c003c7947 */ /* 0x000fec0003800000 */
.L_x_248:
        /* <DEDUP_REMOVED lines=9> */
.L_x_256:
[----:B------:R-:W2:Y:S02]  /*b710*/  LDG.E.U16 R0, desc[UR36][R2.64] ;  /* 0x0000002402007981 */ /* 0x000ea4000c1e1500 */
[----:B--2---:R-:W-:-:S05]  /*b720*/  HADD2.F32 R0, -RZ, R0.H0_H0 ;  /* 0x20000000ff007230 */ /* 0x004fca0000004100 */
[----:B------:R-:W-:Y:S01]  /*b730*/  F2FP.BF16.F32.PACK_AB R0, RZ, R0 ;  /* 0x00000000ff00723e */ /* 0x000fe200000010ff */
[----:B------:R-:W-:Y:S06]  /*b740*/  BRA `(.L_x_252) ;  /* 0x0000000c00087947 */ /* 0x000fec0003800000 */
.L_x_255:
        /* <DEDUP_REMOVED lines=9> */
.L_x_258:
[----:B------:R-:W2:Y:S02]  /*b7e0*/  LDG.E.U16 R2, desc[UR36][R2.64] ;  /* 0x0000002402027981 */ /* 0x000ea4000c1e1500 */
[----:B--2---:R-:W-:-:S05]  /*b7f0*/  HADD2.F32 R0, -RZ, R2.H0_H0 ;  /* 0x20000002ff007230 */ /* 0x004fca0000004100 */
[----:B------:R-:W-:Y:S01]  /*b800*/  F2FP.BF16.F32.PACK_AB R0, RZ, R0 ;  /* 0x00000000ff00723e */ /* 0x000fe200000010ff */
[----:B------:R-:W-:Y:S06]  /*b810*/  BRA `(.L_x_252) ;  /* 0x0000000800d47947 */ /* 0x000fec0003800000 */
.L_x_257:
        /* <DEDUP_REMOVED lines=8> */
.L_x_247:
        /* <DEDUP_REMOVED lines=13> */
.L_x_261:
        /* <DEDUP_REMOVED lines=8> */
.L_x_260:
        /* <DEDUP_REMOVED lines=27> */
.L_x_263:
[----:B------:R-:W2:Y:S02]  /*bba0*/  LDG.E.U8 R2, desc[UR36][R2.64] ;  /* 0x0000002402027981 */ /* 0x000ea4000c1e1100 */
[C---:B--2---:R-:W-:Y:S01]  /*bbb0*/  IMAD.SHL.U32 R0, R2.reuse, 0x2000000, RZ ;  /* 0x0200000002007824 */ /* 0x044fe200078e00ff */
[----:B------:R-:W-:-:S04]  /*bbc0*/  SHF.L.U32 R5, R2, 0x8, RZ ;  /* 0x0000000802057819 */ /* 0x000fc800000006ff */
        /* <DEDUP_REMOVED lines=10> */
.L_x_262:
[----:B------:R0:W5:Y:S01]  /*bc70*/  LDG.E.U16 R0, desc[UR36][R2.64] ;  /* 0x0000002402007981 */ /* 0x000162000c1e1500 */
[----:B------:R-:W-:Y:S05]  /*bc80*/  BRA `(.L_x_252) ;  /* 0x0000000400b87947 */ /* 0x000fea0003800000 */
.L_x_259:
        /* <DEDUP_REMOVED lines=12> */
.L_x_266:
        /* <DEDUP_REMOVED lines=21> */
.L_x_270:
[----:B------:R-:W-:Y:S05]  /*bea0*/  BSYNC.RECONVERGENT B1 ;  /* 0x0000000000017941 */ /* 0x000fea0003800200 */
.L_x_269:
[----:B------:R-:W-:Y:S02]  /*beb0*/  SHF.L.U32 R0, R0, 0x14, RZ ;  /* 0x0000001400007819 */ /* 0x000fe400000006ff */
[----:B------:R-:W-:-:S04]  /*bec0*/  LEA R2, R2, 0x3b800000, 0x17 ;  /* 0x3b80000002027811 */ /* 0x000fc800078eb8ff */
[----:B------:R-:W-:-:S07]  /*bed0*/  LOP3.LUT R0, R2, R0, R7, 0xfe, !PT ;  /* 0x0000000002007212 */ /* 0x000fce00078efe07 */
.L_x_268:
[----:B------:R-:W-:Y:S05]  /*bee0*/  BSYNC.RECONVERGENT B0 ;  /* 0x0000000000007941 */ /* 0x000fea0003800200 */
.L_x_267:
[----:B------:R-:W-:Y:S01]  /*bef0*/  F2FP.BF16.F32.PACK_AB R0, RZ, R0 ;  /* 0x00000000ff00723e */ /* 0x000fe200000010ff */
[----:B------:R-:W-:Y:S06]  /*bf00*/  BRA `(.L_x_252) ;  /* 0x0000000400187947 */ /* 0x000fec0003800000 */
.L_x_265:
        /* <DEDUP_REMOVED lines=21> */
.L_x_274:
[----:B------:R-:W-:Y:S05]  /*c060*/  BSYNC.RECONVERGENT B1 ;  /* 0x0000000000017941 */ /* 0x000fea0003800200 */
.L_x_273:
[----:B------:R-:W-:Y:S02]  /*c070*/  SHF.L.U32 R0, R0, 0x15, RZ ;  /* 0x0000001500007819 */ /* 0x000fe400000006ff */
[----:B------:R-:W-:-:S04]  /*c080*/  LEA R2, R2, 0x37800000, 0x17 ;  /* 0x3780000002027811 */ /* 0x000fc800078eb8ff */
[----:B------:R-:W-:-:S07]  /*c090*/  LOP3.LUT R0, R2, R0, R7, 0xfe, !PT ;  /* 0x0000000002007212 */ /* 0x000fce00078efe07 */
.L_x_272:
[----:B------:R-:W-:Y:S05]  /*c0a0*/  BSYNC.RECONVERGENT B0 ;  /* 0x0000000000007941 */ /* 0x000fea0003800200 */
.L_x_271:
[----:B------:R-:W-:Y:S01]  /*c0b0*/  F2FP.BF16.F32.PACK_AB R0, RZ, R0 ;  /* 0x00000000ff00723e */ /* 0x000fe200000010ff */
[----:B------:R-:W-:Y:S06]  /*c0c0*/  BRA `(.L_x_252) ;  /* 0x0000000000a87947 */ /* 0x000fec0003800000 */
.L_x_264:
        /* <DEDUP_REMOVED lines=14> */
.L_x_278:
[----:B------:R-:W-:Y:S05]  /*c1b0*/  BSYNC.RECONVERGENT B0 ;  /* 0x0000000000007941 */ /* 0x000fea0003800200 */
.L_x_277:
[----:B------:R-:W-:Y:S01]  /*c1c0*/  F2FP.BF16.F32.PACK_AB R0, RZ, R0 ;  /* 0x00000000ff00723e */ /* 0x000fe200000010ff */
[----:B------:R-:W-:Y:S06]  /*c1d0*/  BRA `(.L_x_252) ;  /* 0x0000000000647947 */ /* 0x000fec0003800000 */
.L_x_251:
        /* <DEDUP_REMOVED lines=8> */
[----:B0-----:R-:W-:Y:S01]  /*c260*/  IMAD.U32 R4, RZ, RZ, UR4 ;  /* 0x00000004ff047e24 */ /* 0x001fe2000f8e00ff */
[----:B------:R-:W-:Y:S01]  /*c270*/  MOV R5, UR5 ;  /* 0x0000000500057c02 */ /* 0x000fe20008000f00 */
[----:B-1----:R-:W-:-:S02]  /*c280*/  IMAD.U32 R6, RZ, RZ, UR6 ;  /* 0x00000006ff067e24 */ /* 0x002fc4000f8e00ff */
[----:B------:R-:W-:Y:S02]  /*c290*/  IMAD.U32 R7, RZ, RZ, UR7 ;  /* 0x00000007ff077e24 */ /* 0x000fe4000f8e00ff */
[----:B---3--:R-:W-:Y:S02]  /*c2a0*/  IMAD.U32 R10, RZ, RZ, UR8 ;  /* 0x00000008ff0a7e24 */ /* 0x008fe4000f8e00ff */
[----:B------:R-:W-:-:S07]  /*c2b0*/  IMAD.U32 R11, RZ, RZ, UR9 ;  /* 0x00000009ff0b7e24 */ /* 0x000fce000f8e00ff */
[----:B------:R-:W-:-:S07]  /*c2c0*/  LEPC R20, `(.L_x_279) ;  /* 0x000000001014794e */ /* 0x000fce0000000000 */
[----:B--2--5:R-:W-:Y:S05]  /*c2d0*/  CALL.ABS.NOINC R2 ;  /* 0x0000000002007343 */ /* 0x024fea0003c00000 */
.L_x_279:
[----:B------:R-:W-:Y:S01]  /*c2e0*/  PRMT R0, RZ, 0x7610, R0 ;  /* 0x00007610ff007816 */ /* 0x000fe20000000000 */
[----:B------:R-:W-:Y:S06]  /*c2f0*/  BRA `(.L_x_252) ;  /* 0x00000000001c7947 */ /* 0x000fec0003800000 */
.L_x_276:
[----:B------:R-:W2:Y:S02]  /*c300*/  LDG.E.64 R2, desc[UR36][R2.64] ;  /* 0x0000002402027981 */ /* 0x000ea4000c1e1b00 */
[----:B--2---:R-:W0:Y:S02]  /*c310*/  I2F.U64 R0, R2 ;  /* 0x0000000200007312 */ /* 0x004e240000301000 */
[----:B0-----:R-:W-:Y:S01]  /*c320*/  F2FP.BF16.F32.PACK_AB R0, RZ, R0 ;  /* 0x00000000ff00723e */ /* 0x001fe200000010ff */
[----:B------:R-:W-:Y:S06]  /*c330*/  BRA `(.L_x_252) ;  /* 0x00000000000c7947 */ /* 0x000fec0003800000 */
.L_x_275:
[----:B------:R-:W2:Y:S02]  /*c340*/  LDG.E R2, desc[UR36][R2.64] ;  /* 0x0000002402027981 */ /* 0x000ea4000c1e1900 */
[----:B--2---:R-:W-:-:S04]  /*c350*/  I2FP.F32.U32 R0, R2 ;  /* 0x0000000200007245 */ /* 0x004fc80000201000 */
[----:B------:R-:W-:-:S07]  /*c360*/  F2FP.BF16.F32.PACK_AB R0, RZ, R0 ;  /* 0x00000000ff00723e */ /* 0x000fce00000010ff */
.L_x_252:
        /* <DEDUP_REMOVED lines=28> */
.L_x_283:
[----:B0-----:R-:W-:-:S06]  /*c530*/  IMAD.U32 R5, R19, 0x10000, RZ ;  /* 0x0001000013057824 */ /* 0x001fcc00078e00ff */
[----:B------:R-:W0:Y:S02]  /*c540*/  F2I.S64.TRUNC R4, R5 ;  /* 0x0000000500047311 */ /* 0x000e24000020d900 */
[----:B0-----:R0:W-:Y:S01]  /*c550*/  STG.E.U8 desc[UR36][R2.64], R4 ;  /* 0x0000000402007986 */ /* 0x0011e2000c101124 */
[----:B------:R-:W-:Y:S05]  /*c560*/  BRA `(.L_x_285) ;  /* 0x0000000c006c7947 */ /* 0x000fea0003800000 */
.L_x_282:
[----:B------:R-:W-:-:S09]  /*c570*/  UISETP.NE.AND UP0, UPT, UR4, 0x2, UPT ;  /* 0x000000020400788c */ /* 0x000fd2000bf05270 */
[----:B------:R-:W-:Y:S05]  /*c580*/  BRA.U !UP0, `(.L_x_286) ;  /* 0x0000000108307547 */ /* 0x000fea000b800000 */
[----:B------:R-:W-:-:S09]  /*c590*/  UISETP.NE.AND UP0, UPT, UR4, 0x3, UPT ;  /* 0x000000030400788c */ /* 0x000fd2000bf05270 */
[----:B------:R-:W-:Y:S05]  /*c5a0*/  BRA.U !UP0, `(.L_x_287) ;  /* 0x0000000108187547 */ /* 0x000fea000b800000 */
[----:B------:R-:W-:-:S09]  /*c5b0*/  UISETP.NE.AND UP0, UPT, UR4, 0x4, UPT ;  /* 0x000000040400788c */ /* 0x000fd2000bf05270 */
[----:B------:R-:W-:Y:S05]  /*c5c0*/  BRA.U UP0, `(.L_x_284) ;  /* 0x0000000900787547 */ /* 0x000fea000b800000 */
[----:B0-----:R-:W-:-:S06]  /*c5d0*/  SHF.L.U32 R4, R19, 0x10, RZ ;  /* 0x0000001013047819 */ /* 0x001fcc00000006ff */
[----:B------:R-:W0:Y:S02]  /*c5e0*/  F2I.S64.TRUNC R4, R4 ;  /* 0x0000000400047311 */ /* 0x000e24000020d900 */
[----:B0-----:R0:W-:Y:S01]  /*c5f0*/  STG.E.64 desc[UR36][R2.64], R4 ;  /* 0x0000000402007986 */ /* 0x0011e2000c101b24 */
[----:B------:R-:W-:Y:S05]  /*c600*/  BRA `(.L_x_285) ;  /* 0x0000000c00447947 */ /* 0x000fea0003800000 */
.L_x_287:
[----:B0-----:R-:W-:-:S06]  /*c610*/  IMAD.U32 R19, R19, 0x10000, RZ ;  /* 0x0001000013137824 */ /* 0x001fcc00078e00ff */
[----:B------:R-:W0:Y:S02]  /*c620*/  F2I.FTZ.TRUNC.NTZ R19, R19 ;  /* 0x0000001300137305 */ /* 0x000e24000021f100 */
[----:B0-----:R0:W-:Y:S01]  /*c630*/  STG.E desc[UR36][R2.64], R19 ;  /* 0x0000001302007986 */ /* 0x0011e2000c101924 */
[----:B------:R-:W-:Y:S05]  /*c640*/  BRA `(.L_x_285) ;  /* 0x0000000c00347947 */ /* 0x000fea0003800000 */
.L_x_286:
[----:B0-----:R-:W-:-:S06]  /*c650*/  IMAD.U32 R19, R19, 0x10000, RZ ;  /* 0x0001000013137824 */ /* 0x001fcc00078e00ff */
[----:B------:R-:W0:Y:S02]  /*c660*/  F2I.FTZ.TRUNC.NTZ R19, R19 ;  /* 0x0000001300137305 */ /* 0x000e24000021f100 */
[----:B0-----:R0:W-:Y:S01]  /*c670*/  STG.E.U16 desc[UR36][R2.64], R19 ;  /* 0x0000001302007986 */ /* 0x0011e2000c101524 */
[----:B------:R-:W-:Y:S05]  /*c680*/  BRA `(.L_x_285) ;  /* 0x0000000c00247947 */ /* 0x000fea0003800000 */
.L_x_281:
        /* <DEDUP_REMOVED lines=9> */
.L_x_289:
[----:B0-----:R-:W-:-:S05]  /*c720*/  IMAD.U32 R0, R19, 0x10000, RZ ;  /* 0x0001000013007824 */ /* 0x001fca00078e00ff */
[----:B------:R-:W-:-:S05]  /*c730*/  F2FP.F16.F32.PACK_AB R0, RZ, R0 ;  /* 0x00000000ff00723e */ /* 0x000fca00000000ff */
[----:B------:R0:W-:Y:S01]  /*c740*/  STG.E.U16 desc[UR36][R2.64], R0 ;  /* 0x0000000002007986 */ /* 0x0001e2000c101524 */
[----:B------:R-:W-:Y:S05]  /*c750*/  BRA `(.L_x_285) ;  /* 0x0000000800f07947 */ /* 0x000fea0003800000 */
.L_x_288:
[----:B------:R-:W-:-:S09]  /*c760*/  UISETP.NE.AND UP0, UPT, UR4, 0x7, UPT ;  /* 0x000000070400788c */ /* 0x000fd2000bf05270 */
[----:B------:R-:W-:Y:S05]  /*c770*/  BRA.U !UP0, `(.L_x_290) ;  /* 0x0000000108347547 */ /* 0x000fea000b800000 */
[----:B------:R-:W-:-:S09]  /*c780*/  UISETP.NE.AND UP0, UPT, UR4, 0x8, UPT ;  /* 0x000000080400788c */ /* 0x000fd2000bf05270 */
[----:B------:R-:W-:Y:S05]  /*c790*/  BRA.U !UP0, `(.L_x_291) ;  /* 0x0000000108187547 */ /* 0x000fea000b800000 */
[----:B------:R-:W-:-:S09]  /*c7a0*/  UISETP.NE.AND UP0, UPT, UR4, 0x9, UPT ;  /* 0x000000090400788c */ /* 0x000fd2000bf05270 */
[----:B------:R-:W-:Y:S05]  /*c7b0*/  BRA.U UP0, `(.L_x_284) ;  /* 0x0000000500fc7547 */ /* 0x000fea000b800000 */
[----:B0-----:R-:W-:Y:S01]  /*c7c0*/  SHF.L.U32 R4, R19, 0x10, RZ ;  /* 0x0000001013047819 */ /* 0x001fe200000006ff */
[----:B------:R-:W-:-:S05]  /*c7d0*/  IMAD.MOV.U32 R5, RZ, RZ, RZ ;  /* 0x000000ffff057224 */ /* 0x000fca00078e00ff */
[----:B------:R0:W-:Y:S01]  /*c7e0*/  STG.E.64 desc[UR36][R2.64], R4 ;  /* 0x0000000402007986 */ /* 0x0001e2000c101b24 */
[----:B------:R-:W-:Y:S05]  /*c7f0*/  BRA `(.L_x_285) ;  /* 0x0000000800c87947 */ /* 0x000fea0003800000 */
.L_x_291:
[----:B0-----:R-:W-:-:S05]  /*c800*/  IMAD.U32 R19, R19, 0x10000, RZ ;  /* 0x0001000013137824 */ /* 0x001fca00078e00ff */
[----:B------:R-:W-:-:S04]  /*c810*/  F2FP.F16.F32.PACK_AB R5, RZ, R19 ;  /* 0x00000013ff05723e */ /* 0x000fc800000000ff */
[----:B------:R-:W-:-:S05]  /*c820*/  PRMT R5, R5, 0x5410, RZ ;  /* 0x0000541005057816 */ /* 0x000fca00000000ff */
[----:B------:R0:W-:Y:S01]  /*c830*/  STG.E desc[UR36][R2.64], R5 ;  /* 0x0000000502007986 */ /* 0x0001e2000c101924 */
[----:B------:R-:W-:Y:S05]  /*c840*/  BRA `(.L_x_285) ;  /* 0x0000000800b47947 */ /* 0x000fea0003800000 */
.L_x_290:
[----:B0-----:R-:W-:-:S04]  /*c850*/  IMAD.U32 R4, R19, 0x10000, RZ ;  /* 0x0001000013047824 */ /* 0x001fc800078e00ff */
[----:B------:R-:W-:-:S06]  /*c860*/  FMUL.FTZ R4, R4, 1 ;  /* 0x3f80000004047820 */ /* 0x000fcc0000410000 */
[----:B------:R-:W0:Y:S02]  /*c870*/  F2F.F64.F32 R4, R4 ;  /* 0x0000000400047310 */ /* 0x000e240000201800 */
[----:B0-----:R0:W-:Y:S01]  /*c880*/  STG.E.64 desc[UR36][R2.64], R4 ;  /* 0x0000000402007986 */ /* 0x0011e2000c101b24 */
[----:B------:R-:W-:Y:S05]  /*c890*/  BRA `(.L_x_285) ;  /* 0x0000000800a07947 */ /* 0x000fea0003800000 */
.L_x_280:
        /* <DEDUP_REMOVED lines=14> */
.L_x_295:
[----:B0-----:R-:W-:Y:S01]  /*c980*/  SHF.L.U32 R5, R19, 0x10, RZ ;  /* 0x0000001013057819 */ /* 0x001fe200000006ff */
[----:B------:R-:W-:Y:S01]  /*c990*/  BSSY.RECONVERGENT B0, `(.L_x_296) ;  /* 0x0000013000007945 */ /* 0x000fe20003800200 */
[----:B------:R-:W-:Y:S02]  /*c9a0*/  IMAD.MOV.U32 R0, RZ, RZ, 0x80 ;  /* 0x00000080ff007424 */ /* 0x000fe400078e00ff */
        /* <DEDUP_REMOVED lines=15> */
.L_x_298:
[----:B------:R-:W-:-:S04]  /*caa0*/  SHF.R.U32.HI R5, RZ, 0x18, R5 ;  /* 0x00000018ff057819 */ /* 0x000fc80000011605 */
[----:B------:R-:W-:-:S07]  /*cab0*/  LOP3.LUT R0, R0, 0x80, R5, 0xf8, !PT ;  /* 0x0000008000007812 */ /* 0x000fce00078ef805 */
.L_x_297:
[----:B------:R-:W-:Y:S05]  /*cac0*/  BSYNC.RECONVERGENT B0 ;  /* 0x0000000000007941 */ /* 0x000fea0003800200 */
.L_x_296:
[----:B------:R0:W-:Y:S01]  /*cad0*/  STG.E.U8 desc[UR36][R2.64], R0 ;  /* 0x0000000002007986 */ /* 0x0001e2000c101124 */
[----:B------:R-:W-:Y:S05]  /*cae0*/  BRA `(.L_x_285) ;  /* 0x00000008000c7947 */ /* 0x000fea0003800000 */
.L_x_294:
        /* <DEDUP_REMOVED lines=17> */
[----:B------:R-:W-:-:S07]  /*cc00*/  MOV R0, R4 ;  /* 0x0000000400007202 */ /* 0x000fce0000000f00 */
.L_x_301:
[----:B------:R-:W-:-:S04]  /*cc10*/  SHF.R.U32.HI R5, RZ, 0x18, R5 ;  /* 0x00000018ff057819 */ /* 0x000fc80000011605 */
[----:B------:R-:W-:-:S07]  /*cc20*/  LOP3.LUT R0, R0, 0x80, R5, 0xf8, !PT ;  /* 0x0000008000007812 */ /* 0x000fce00078ef805 */
.L_x_300:
[----:B------:R-:W-:Y:S05]  /*cc30*/  BSYNC.RECONVERGENT B0 ;  /* 0x0000000000007941 */ /* 0x000fea0003800200 */
.L_x_299:
[----:B------:R0:W-:Y:S01]  /*cc40*/  STG.E.U8 desc[UR36][R2.64], R0 ;  /* 0x0000000002007986 */ /* 0x0001e2000c101124 */
[----:B------:R-:W-:Y:S05]  /*cc50*/  BRA `(.L_x_285) ;  /* 0x0000000400b07947 */ /* 0x000fea0003800000 */
.L_x_293:
        /* <DEDUP_REMOVED lines=22> */
.L_x_303:
[----:B0-----:R-:W-:-:S06]  /*cdc0*/  IMAD.U32 R4, R19, 0x10000, RZ ;  /* 0x0001000013047824 */ /* 0x001fcc00078e00ff */
[----:B------:R-:W0:Y:S02]  /*cdd0*/  F2I.U64.TRUNC R4, R4 ;  /* 0x0000000400047311 */ /* 0x000e24000020d800 */
[----:B0-----:R0:W-:Y:S01]  /*cde0*/  STG.E.64 desc[UR36][R2.64], R4 ;  /* 0x0000000402007986 */ /* 0x0011e2000c101b24 */
[----:B------:R-:W-:Y:S05]  /*cdf0*/  BRA `(.L_x_285) ;  /* 0x0000000400487947 */ /* 0x000fea0003800000 */
.L_x_302:
[----:B0-----:R-:W-:-:S06]  /*ce00*/  IMAD.U32 R19, R19, 0x10000, RZ ;  /* 0x0001000013137824 */ /* 0x001fcc00078e00ff */
[----:B------:R-:W0:Y:S02]  /*ce10*/  F2I.FTZ.U32.TRUNC.NTZ R19, R19 ;  /* 0x0000001300137305 */ /* 0x000e24000021f000 */
[----:B0-----:R0:W-:Y:S01]  /*ce20*/  STG.E desc[UR36][R2.64], R19 ;  /* 0x0000001302007986 */ /* 0x0011e2000c101924 */
[----:B------:R-:W-:Y:S05]  /*ce30*/  BRA `(.L_x_285) ;  /* 0x0000000400387947 */ /* 0x000fea0003800000 */
.L_x_292:
        /* <DEDUP_REMOVED lines=11> */
.L_x_305:
[----:B0-----:R-:W-:Y:S01]  /*cef0*/  IMAD.U32 R19, R19, 0x10000, RZ ;  /* 0x0001000013137824 */ /* 0x001fe200078e00ff */
[----:B------:R-:W-:-:S03]  /*cf00*/  CS2R R6, SRZ ;  /* 0x0000000000067805 */ /* 0x000fc6000001ff00 */
[----:B------:R-:W-:-:S06]  /*cf10*/  FMUL.FTZ R4, R19, 1 ;  /* 0x3f80000013047820 */ /* 0x000fcc0000410000 */
[----:B------:R-:W0:Y:S02]  /*cf20*/  F2F.F64.F32 R4, R4 ;  /* 0x0000000400047310 */ /* 0x000e240000201800 */
[----:B0-----:R0:W-:Y:S01]  /*cf30*/  STG.E.128 desc[UR36][R2.64], R4 ;  /* 0x0000000402007986 */ /* 0x0011e2000c101d24 */
[----:B------:R-:W-:Y:S05]  /*cf40*/  BRA `(.L_x_285) ;  /* 0x0000000000f47947 */ /* 0x000fea0003800000 */
.L_x_304:
[----:B------:R-:W-:-:S09]  /*cf50*/  UISETP.NE.AND UP0, UPT, UR4, 0xf, UPT ;  /* 0x0000000f0400788c */ /* 0x000fd2000bf05270 */
[----:B------:R-:W-:Y:S05]  /*cf60*/  BRA.U !UP0, `(.L_x_306) ;  /* 0x0000000108e87547 */ /* 0x000fea000b800000 */
[----:B------:R-:W-:-:S09]  /*cf70*/  UISETP.NE.AND UP0, UPT, UR4, 0x17, UPT ;  /* 0x000000170400788c */ /* 0x000fd2000bf05270 */
[----:B------:R-:W-:Y:S05]  /*cf80*/  BRA.U !UP0, `(.L_x_307) ;  /* 0x0000000108907547 */ /* 0x000fea000b800000 */
[----:B------:R-:W-:-:S09]  /*cf90*/  UISETP.NE.AND UP0, UPT, UR4, 0x18, UPT ;  /* 0x000000180400788c */ /* 0x000fd2000bf05270 */
[----:B------:R-:W-:Y:S05]  /*cfa0*/  BRA.U !UP0, `(.L_x_308) ;  /* 0x0000000108447547 */ /* 0x000fea000b800000 */
.L_x_284:
        /* <DEDUP_REMOVED lines=8> */
[----:B-1----:R-:W-:Y:S01]  /*d030*/  MOV R4, UR4 ;  /* 0x0000000400047c02 */ /* 0x002fe20008000f00 */
[----:B------:R-:W-:-:S02]  /*d040*/  IMAD.U32 R5, RZ, RZ, UR5 ;  /* 0x00000005ff057e24 */ /* 0x000fc4000f8e00ff */
[----:B----4-:R-:W-:Y:S02]  /*d050*/  IMAD.U32 R6, RZ, RZ, UR6 ;  /* 0x00000006ff067e24 */ /* 0x010fe4000f8e00ff */
[----:B------:R-:W-:Y:S02]  /*d060*/  IMAD.U32 R7, RZ, RZ, UR7 ;  /* 0x00000007ff077e24 */ /* 0x000fe4000f8e00ff */
[----:B-----5:R-:W-:Y:S01]  /*d070*/  IMAD.U32 R10, RZ, RZ, UR8 ;  /* 0x00000008ff0a7e24 */ /* 0x020fe2000f8e00ff */
[----:B--2---:R-:W-:-:S07]  /*d080*/  MOV R11, UR9 ;  /* 0x00000009000b7c02 */ /* 0x004fce0008000f00 */
[----:B------:R-:W-:-:S07]  /*d090*/  LEPC R20, `(.L_x_309) ;  /* 0x000000001014794e */ /* 0x000fce0000000000 */
[----:B0--3--:R-:W-:Y:S05]  /*d0a0*/  CALL.ABS.NOINC R2 ;  /* 0x0000000002007343 */ /* 0x009fea0003c00000 */
.L_x_309:
[----:B------:R-:W-:Y:S05]  /*d0b0*/  BRA `(.L_x_285) ;  /* 0x0000000000987947 */ /* 0x000fea0003800000 */
.L_x_308:
[----:B0-----:R-:W-:Y:S01]  /*d0c0*/  IMAD.U32 R19, R19, 0x10000, RZ ;  /* 0x0001000013137824 */ /* 0x001fe200078e00ff */
[----:B------:R-:W-:Y:S01]  /*d0d0*/  BSSY.RECONVERGENT B0, `(.L_x_310) ;  /* 0x000000c000007945 */ /* 0x000fe20003800200 */
[----:B------:R-:W-:-:S03]  /*d0e0*/  HFMA2 R0, -RZ, RZ, 0, 7.569789886474609375e-06 ;  /* 0x0000007fff007431 */ /* 0x000fc600000001ff */
        /* <DEDUP_REMOVED lines=10> */
.L_x_311:
[----:B------:R-:W-:Y:S05]  /*d190*/  BSYNC.RECONVERGENT B0 ;  /* 0x0000000000007941 */ /* 0x000fea0003800200 */
.L_x_310:
[----:B------:R-:W-:-:S05]  /*d1a0*/  LOP3.LUT R5, R0, 0x80, R5, 0xf8, !PT ;  /* 0x0000008000057812 */ /* 0x000fca00078ef805 */
[----:B------:R3:W-:Y:S01]  /*d1b0*/  STG.E.U8 desc[UR36][R2.64], R5 ;  /* 0x0000000502007986 */ /* 0x0007e2000c101124 */
[----:B------:R-:W-:Y:S05]  /*d1c0*/  BRA `(.L_x_285) ;  /* 0x0000000000547947 */ /* 0x000fea0003800000 */
.L_x_307:
        /* <DEDUP_REMOVED lines=12> */
.L_x_313:
[----:B------:R-:W-:Y:S01]  /*d290*/  IMAD.MOV.U32 R0, RZ, RZ, 0x7f ;  /* 0x0000007fff007424 */ /* 0x000fe200078e00ff */
[----:B------:R-:W-:-:S04]  /*d2a0*/  ISETP.GT.U32.AND P0, PT, R4, 0x7f800000, PT ;  /* 0x7f8000000400780c */ /* 0x000fc80003f04070 */
[----:B------:R-:W-:-:S09]  /*d2b0*/  SEL R0, R0, 0x7c, P0 ;  /* 0x0000007c00007807 */ /* 0x000fd20000000000 */
.L_x_314:
[----:B------:R-:W-:Y:S05]  /*d2c0*/  BSYNC.RECONVERGENT B0 ;  /* 0x0000000000007941 */ /* 0x000fea0003800200 */
.L_x_312:
[----:B------:R-:W-:-:S04]  /*d2d0*/  SHF.R.U32.HI R5, RZ, 0x18, R5 ;  /* 0x00000018ff057819 */ /* 0x000fc80000011605 */
[----:B------:R-:W-:-:S05]  /*d2e0*/  LOP3.LUT R5, R0, 0x80, R5, 0xf8, !PT ;  /* 0x0000008000057812 */ /* 0x000fca00078ef805 */
[----:B------:R2:W-:Y:S01]  /*d2f0*/  STG.E.U8 desc[UR36][R2.64], R5 ;  /* 0x0000000502007986 */ /* 0x0005e2000c101124 */
[----:B------:R-:W-:Y:S05]  /*d300*/  BRA `(.L_x_285) ;  /* 0x0000000000047947 */ /* 0x000fea0003800000 */
.L_x_306:
[----:B0-----:R4:W-:Y:S02]  /*d310*/  STG.E.U16 desc[UR36][R2.64], R19 ;  /* 0x0000001302007986 */ /* 0x0019e4000c101524 */
.L_x_285:
[----:B------:R-:W-:-:S07]  /*d320*/  VIADD R17, R17, 0x80 ;  /* 0x0000008011117836 */ /* 0x000fce0000000000 */
.L_x_212:
[----:B------:R-:W-:Y:S05]  /*d330*/  BSYNC.RECONVERGENT B6 ;  /* 0x0000000000067941 */ /* 0x000fea0003800200 */
.L_x_211:
[----:B------:R-:W5:Y:S02]  /*d340*/  LDCU UR4, c[0x0][0x380] ;  /* 0x00007000ff0477ac */ /* 0x000f640008000800 */
[----:B-----5:R-:W-:-:S13]  /*d350*/  ISETP.GE.AND P0, PT, R17, UR4, PT ;  /* 0x0000000411007c0c */ /* 0x020fda000bf06270 */
[----:B------:R-:W-:Y:S05]  /*d360*/  @P0 EXIT ;  /* 0x000000000000094d */ /* 0x000fea0003800000 */
[----:B------:R-:W5:Y:S01]  /*d370*/  LDCU UR4, c[0x0][0x388] ;  /* 0x00007100ff0477ac */ /* 0x000f620008000800 */
[----:B------:R-:W-:Y:S01]  /*d380*/  IMAD.MOV.U32 R18, RZ, RZ, RZ ;  /* 0x000000ffff127224 */ /* 0x000fe200078e00ff */
[----:B0--3--:R-:W-:Y:S01]  /*d390*/  MOV R0, RZ ;  /* 0x000000ff00007202 */ /* 0x009fe20000000f00 */
        /* <DEDUP_REMOVED lines=342> */
[----:B------:R-:W2:Y:S03]  /*e900*/  LDCU.64 UR8, c[0x0][0x5d8] ;  /* 0x0000bb00ff0877ac */ /* 0x000ea60008000a00 */
        /* <DEDUP_REMOVED lines=8> */
.L_x_315:
[----:B------:R-:W0:Y:S01]  /*e990*/  LDCU.64 UR6, c[0x0][0x5e8] ;  /* 0x0000bd00ff0677ac */ /* 0x000e220008000a00 */
[----:B------:R-:W1:Y:S01]  /*e9a0*/  LDCU.64 UR8, c[0x0][0x5f0] ;  /* 0x0000be00ff0877ac */ /* 0x000e620008000a00 */
[----:B------:R-:W-:-:S04]  /*e9b0*/  UPRMT UR4, UR39, 0x9910, URZ ;  /* 0x0000991027047896 */ /* 0x000fc800080000ff */
[----:B------:R-:W-:Y:S01]  /*e9c0*/  UISETP.GT.AND UP0, UPT, UR4, 0x9, UPT ;  /* 0x000000090400788c */ /* 0x000fe2000bf04270 */
[----:B0-----:R-:W-:Y:S02]  /*e9d0*/  IADD3 R16, P0, PT, R16, UR6, RZ ;  /* 0x0000000610107c10 */ /* 0x001fe4000ff1e0ff */
[----:B-12-4-:R-:W-:-:S03]  /*e9e0*/  IADD3 R2, P1, PT, R0, UR8, RZ ;  /* 0x0000000800027c10 */ /* 0x016fc6000ff3e0ff */
[----:B------:R-:W-:Y:S02]  /*e9f0*/  IMAD.X R17, RZ, RZ, UR7, P0 ;  /* 0x00000007ff117e24 */ /* 0x000fe400080e06ff */
[----:B------:R-:W-:Y:S01]  /*ea00*/  IMAD.X R3, RZ, RZ, UR9, P1 ;  /* 0x00000009ff037e24 */ /* 0x000fe200088e06ff */
[----:B------:R-:W-:Y:S07]  /*ea10*/  BRA.U UP0, `(.L_x_316) ;  /* 0x0000000500307547 */ /* 0x000fee000b800000 */
        /* <DEDUP_REMOVED lines=13> */
.L_x_319:
[----:B------:R-:W2:Y:S02]  /*eaf0*/  LDG.E.U8 R2, desc[UR36][R2.64] ;  /* 0x0000002402027981 */ /* 0x000ea4000c1e1100 */
[----:B--2---:R-:W-:-:S04]  /*eb00*/  I2FP.F32.U32 R0, R2 ;  /* 0x0000000200007245 */ /* 0x004fc80000201000 */
[----:B------:R-:W-:-:S04]  /*eb10*/  F2FP.BF16.F32.PACK_AB R0, RZ, R0 ;  /* 0x00000000ff00723e */ /* 0x000fc800000010ff */
[----:B------:R-:W-:Y:S01]  /*eb20*/  PRMT R19, R0, 0x7610, R19 ;  /* 0x0000761000137816 */ /* 0x000fe20000000013 */
[----:B------:R-:W-:Y:S06]  /*eb30*/  BRA `(.L_x_321) ;  /* 0x0000000c00c07947 */ /* 0x000fec0003800000 */
.L_x_318:
        /* <DEDUP_REMOVED lines=11> */
.L_x_323:
[----:B------:R-:W2:Y:S02]  /*ebf0*/  LDG.E R2, desc[UR36][R2.64] ;  /* 0x0000002402027981 */ /* 0x000ea4000c1e1900 */
[----:B--2---:R-:W-:-:S04]  /*ec00*/  I2FP.F32.S32 R0, R2 ;  /* 0x0000000200007245 */ /* 0x004fc80000201400 */
[----:B------:R-:W-:-:S04]  /*ec10*/  F2FP.BF16.F32.PACK_AB R0, RZ, R0 ;  /* 0x00000000ff00723e */ /* 0x000fc800000010ff */
[----:B------:R-:W-:Y:S01]  /*ec20*/  PRMT R19, R0, 0x7610, R19 ;  /* 0x0000761000137816 */ /* 0x000fe20000000013 */
[----:B------:R-:W-:Y:S06]  /*ec30*/  BRA `(.L_x_321) ;  /* 0x0000000c00807947 */ /* 0x000fec0003800000 */
.L_x_322:
[----:B------:R-:W2:Y:S02]  /*ec40*/  LDG.E.U16 R2, desc[UR36][R2.64] ;  /* 0x0000002402027981 */ /* 0x000ea4000c1e1500 */
[----:B--2---:R-:W0:Y:S02]  /*ec50*/  I2F.S16 R0, R2 ;  /* 0x0000000200007306 */ /* 0x004e240000101400 */
[----:B0-----:R-:W-:-:S04]  /*ec60*/  F2FP.BF16.F32.PACK_AB R0, RZ, R0 ;  /* 0x00000000ff00723e */ /* 0x001fc800000010ff */
[----:B------:R-:W-:Y:S01]  /*ec70*/  PRMT R19, R0, 0x7610, R19 ;  /* 0x0000761000137816 */ /* 0x000fe20000000013 */
[----:B------:R-:W-:Y:S06]  /*ec80*/  BRA `(.L_x_321) ;  /* 0x0000000c006c7947 */ /* 0x000fec0003800000 */
.L_x_317:
        /* <DEDUP_REMOVED lines=9> */
.L_x_325:
[----:B------:R-:W2:Y:S02]  /*ed20*/  LDG.E.U16 R0, desc[UR36][R2.64] ;  /* 0x0000002402007981 */ /* 0x000ea4000c1e1500 */
[----:B--2---:R-:W-:-:S05]  /*ed30*/  HADD2.F32 R0, -RZ, R0.H0_H0 ;  /* 0x20000000ff007230 */ /* 0x004fca0000004100 */
[----:B------:R-:W-:-:S04]  /*ed40*/  F2FP.BF16.F32.PACK_AB R0, RZ, R0 ;  /* 0x00000000ff00723e */ /* 0x000fc800000010ff */
[----:B------:R-:W-:Y:S01]  /*ed50*/  PRMT R19, R0, 0x7610, R19 ;  /* 0x0000761000137816 */ /* 0x000fe20000000013 */
[----:B------:R-:W-:Y:S06]  /*ed60*/  BRA `(.L_x_321) ;  /* 0x0000000c00347947 */ /* 0x000fec0003800000 */
.L_x_324:
        /* <DEDUP_REMOVED lines=9> */
.L_x_327:
[----:B------:R-:W2:Y:S02]  /*ee00*/  LDG.E.U16 R2, desc[UR36][R2.64] ;  /* 0x0000002402027981 */ /* 0x000ea4000c1e1500 */
[----:B--2---:R-:W-:-:S05]  /*ee10*/  HADD2.F32 R0, -RZ, R2.H0_H0 ;  /* 0x20000002ff007230 */ /* 0x004fca0000004100 */
[----:B------:R-:W-:-:S04]  /*ee20*/  F2FP.BF16.F32.PACK_AB R0, RZ, R0 ;  /* 0x00000000ff00723e */ /* 0x000fc800000010ff */
[----:B------:R-:W-:Y:S01]  /*ee30*/  PRMT R19, R0, 0x7610, R19 ;  /* 0x0000761000137816 */ /* 0x000fe20000000013 */
[----:B------:R-:W-:Y:S06]  /*ee40*/  BRA `(.L_x_321) ;  /* 0x0000000800fc7947 */ /* 0x000fec0003800000 */
.L_x_326:
        /* <DEDUP_REMOVED lines=9> */
.L_x_316:
        /* <DEDUP_REMOVED lines=14> */
.L_x_330:
        /* <DEDUP_REMOVED lines=9> */
.L_x_329:
[----:B------:R-:W-:-:S09]  /*f050*/  UISETP.NE.AND UP0, UPT, UR4, 0xf, UPT ;  /* 0x0000000f0400788c */ /* 0x000fd2000bf05270 */
[----:B------:R-:W-:Y:S05]  /*f060*/  BRA.U !UP0, `(.L_x_331) ;  /* 0x00000001089c7547 */ /* 0x000fea000b800000 */
[----:B------:R-:W-:-:S09]  /*f070*/  UISETP.NE.AND UP0, UPT, UR4, 0x17, UPT ;  /* 0x000000170400788c */ /* 0x000fd2000bf05270 */
[----:B------:R-:W-:Y:S05]  /*f080*/  BRA.U !UP0, `(.L_x_332) ;  /* 0x00000001085c7547 */ /* 0x000fea000b800000 */
[----:B------:R-:W-:-:S09]  /*f090*/  UISETP.NE.AND UP0, UPT, UR4, 0x18, UPT ;  /* 0x000000180400788c */ /* 0x000fd2000bf05270 */
[----:B------:R-:W-:Y:S05]  /*f0a0*/  BRA.U UP0, `(.L_x_320) ;  /* 0x0000000500f87547 */ /* 0x000fea000b800000 */
[----:B------:R-:W2:Y:S01]  /*f0b0*/  LDG.E.U8 R0, desc[UR36][R2.64] ;  /* 0x0000002402007981 */ /* 0x000ea2000c1e1100 */
[----:B------:R-:W-:Y:S01]  /*f0c0*/  MOV R6, 0x1f ;  /* 0x0000001f00067802 */ /* 0x000fe20000000f00 */
        /* <DEDUP_REMOVED lines=19> */
.L_x_332:
        /* <DEDUP_REMOVED lines=14> */
.L_x_331:
[----:B------:R0:W5:Y:S01]  /*f2e0*/  LDG.E.U16 R19, desc[UR36][R2.64] ;  /* 0x0000002402137981 */ /* 0x000162000c1e1500 */
[----:B------:R-:W-:Y:S05]  /*f2f0*/  BRA `(.L_x_321) ;  /* 0x0000000400d07947 */ /* 0x000fea0003800000 */
.L_x_328:
        /* <DEDUP_REMOVED lines=13> */
.L_x_335:
        /* <DEDUP_REMOVED lines=21> */
.L_x_339:
[----:B------:R-:W-:Y:S05]  /*f520*/  BSYNC.RECONVERGENT B1 ;  /* 0x0000000000017941 */ /* 0x000fea0003800200 */
.L_x_338:
[----:B------:R-:W-:Y:S01]  /*f530*/  IMAD.SHL.U32 R0, R0, 0x100000, RZ ;  /* 0x0010000000007824 */ /* 0x000fe200078e00ff */
[----:B------:R-:W-:-:S04]  /*f540*/  LEA R2, R2, 0x3b800000, 0x17 ;  /* 0x3b80000002027811 */ /* 0x000fc800078eb8ff */
[----:B------:R-:W-:-:S07]  /*f550*/  LOP3.LUT R0, R2, R0, R7, 0xfe, !PT ;  /* 0x0000000002007212 */ /* 0x000fce00078efe07 */
.L_x_337:
[----:B------:R-:W-:Y:S05]  /*f560*/  BSYNC.RECONVERGENT B0 ;  /* 0x0000000000007941 */ /* 0x000fea0003800200 */
.L_x_336:
[----:B------:R-:W-:-:S04]  /*f570*/  F2FP.BF16.F32.PACK_AB R0, RZ, R0 ;  /* 0x00000000ff00723e */ /* 0x000fc800000010ff */
[----:B------:R-:W-:Y:S01]  /*f580*/  PRMT R19, R0, 0x7610, R19 ;  /* 0x0000761000137816 */ /* 0x000fe20000000013 */
[----:B------:R-:W-:Y:S06]  /*f590*/  BRA `(.L_x_321) ;  /* 0x0000000400287947 */ /* 0x000fec0003800000 */
.L_x_334:
        /* <DEDUP_REMOVED lines=21> */
.L_x_343:
[----:B------:R-:W-:Y:S05]  /*f6f0*/  BSYNC.RECONVERGENT B1 ;  /* 0x0000000000017941 */ /* 0x000fea0003800200 */
.L_x_342:
[----:B------:R-:W-:Y:S01]  /*f700*/  IMAD.SHL.U32 R0, R0, 0x200000, RZ ;  /* 0x0020000000007824 */ /* 0x000fe200078e00ff */
[----:B------:R-:W-:-:S04]  /*f710*/  LEA R2, R2, 0x37800000, 0x17 ;  /* 0x3780000002027811 */ /* 0x000fc800078eb8ff */
[----:B------:R-:W-:-:S07]  /*f720*/  LOP3.LUT R0, R2, R0, R7, 0xfe, !PT ;  /* 0x0000000002007212 */ /* 0x000fce00078efe07 */
.L_x_341:
[----:B------:R-:W-:Y:S05]  /*f730*/  BSYNC.RECONVERGENT B0 ;  /* 0x0000000000007941 */ /* 0x000fea0003800200 */
.L_x_340:
[----:B------:R-:W-:-:S04]  /*f740*/  F2FP.BF16.F32.PACK_AB R0, RZ, R0 ;  /* 0x00000000ff00723e */ /* 0x000fc800000010ff */
[----:B------:R-:W-:Y:S01]  /*f750*/  PRMT R19, R0, 0x7610, R19 ;  /* 0x0000761000137816 */ /* 0x000fe20000000013 */
[----:B------:R-:W-:Y:S06]  /*f760*/  BRA `(.L_x_321) ;  /* 0x0000000000b47947 */ /* 0x000fec0003800000 */
.L_x_333:
        /* <DEDUP_REMOVED lines=12> */
[----:B------:R-:W-:Y:S01]  /*f830*/  @!P0 IMAD.MOV.U32 R0, RZ, RZ, 0x7f800001 ;  /* 0x7f800001ff008424 */ /* 0x000fe200078e00ff */
[----:B------:R-:W-:-:S07]  /*f840*/  @P0 SHF.L.U32 R0, R2, 0x17, RZ ;  /* 0x0000001702000819 */ /* 0x000fce00000006ff */
.L_x_347:
[----:B------:R-:W-:Y:S05]  /*f850*/  BSYNC.RECONVERGENT B0 ;  /* 0x0000000000007941 */ /* 0x000fea0003800200 */
.L_x_346:
[----:B------:R-:W-:-:S04]  /*f860*/  F2FP.BF16.F32.PACK_AB R0, RZ, R0 ;  /* 0x00000000ff00723e */ /* 0x000fc800000010ff */
[----:B------:R-:W-:Y:S01]  /*f870*/  PRMT R19, R0, 0x7610, R19 ;  /* 0x0000761000137816 */ /* 0x000fe20000000013 */
[----:B------:R-:W-:Y:S06]  /*f880*/  BRA `(.L_x_321) ;  /* 0x00000000006c7947 */ /* 0x000fec0003800000 */
.L_x_320:
        /* <DEDUP_REMOVED lines=16> */
.L_x_348:
[----:B------:R-:W-:Y:S01]  /*f990*/  PRMT R19, RZ, 0x7610, R19 ;  /* 0x00007610ff137816 */ /* 0x000fe20000000013 */
[----:B------:R-:W-:Y:S06]  /*f9a0*/  BRA `(.L_x_321) ;  /* 0x0000000000247947 */ /* 0x000fec0003800000 */
.L_x_345:
[----:B------:R-:W2:Y:S02]  /*f9b0*/  LDG.E.64 R2, desc[UR36][R2.64] ;  /* 0x0000002402027981 */ /* 0x000ea4000c1e1b00 */
[----:B--2---:R-:W0:Y:S02]  /*f9c0*/  I2F.U64 R0, R2 ;  /* 0x0000000200007312 */ /* 0x004e240000301000 */
[----:B0-----:R-:W-:-:S04]  /*f9d0*/  F2FP.BF16.F32.PACK_AB R0, RZ, R0 ;  /* 0x00000000ff00723e */ /* 0x001fc800000010ff */
[----:B------:R-:W-:Y:S01]  /*f9e0*/  PRMT R19, R0, 0x7610, R19 ;  /* 0x0000761000137816 */ /* 0x000fe20000000013 */
[----:B------:R-:W-:Y:S06]  /*f9f0*/  BRA `(.L_x_321) ;  /* 0x0000000000107947 */ /* 0x000fec0003800000 */
.L_x_344:
[----:B------:R-:W2:Y:S02]  /*fa00*/  LDG.E R2, desc[UR36][R2.64] ;  /* 0x0000002402027981 */ /* 0x000ea4000c1e1900 */
[----:B--2---:R-:W-:-:S04]  /*fa10*/  I2FP.F32.U32 R0, R2 ;  /* 0x0000000200007245 */ /* 0x004fc80000201000 */
[----:B------:R-:W-:-:S04]  /*fa20*/  F2FP.BF16.F32.PACK_AB R0, RZ, R0 ;  /* 0x00000000ff00723e */ /* 0x000fc800000010ff */
[----:B------:R-:W-:-:S07]  /*fa30*/  PRMT R19, R0, 0x7610, R19 ;  /* 0x0000761000137816 */ /* 0x000fce0000000013 */
.L_x_321:
        /* <DEDUP_REMOVED lines=18> */
.L_x_352:
[----:B------:R-:W2:Y:S02]  /*fb60*/  LDG.E.U8 R2, desc[UR36][R2.64] ;  /* 0x0000002402027981 */ /* 0x000ea4000c1e1100 */
[----:B--2---:R-:W-:-:S04]  /*fb70*/  I2FP.F32.U32 R0, R2 ;  /* 0x0000000200007245 */ /* 0x004fc80000201000 */
[----:B------:R-:W-:Y:S01]  /*fb80*/  F2FP.BF16.F32.PACK_AB R0, RZ, R0 ;  /* 0x00000000ff00723e */ /* 0x000fe200000010ff */
[----:B------:R-:W-:Y:S06]  /*fb90*/  BRA `(.L_x_354) ;  /* 0x0000000c00847947 */ /* 0x000fec0003800000 */
.L_x_351:
        /* <DEDUP_REMOVED lines=10> */
.L_x_356:
[----:B------:R-:W2:Y:S02]  /*fc40*/  LDG.E R2, desc[UR36][R2.64] ;  /* 0x0000002402027981 */ /* 0x000ea4000c1e1900 */
[----:B--2---:R-:W-:-:S04]  /*fc50*/  I2FP.F32.S32 R0, R2 ;  /* 0x0000000200007245 */ /* 0x004fc80000201400 */
[----:B------:R-:W-:Y:S01]  /*fc60*/  F2FP.BF16.F32.PACK_AB R0, RZ, R0 ;  /* 0x00000000ff00723e */ /* 0x000fe200000010ff */
[----:B------:R-:W-:Y:S06]  /*fc70*/  BRA `(.L_x_354) ;  /* 0x0000000c004c7947 */ /* 0x000fec0003800000 */
.L_x_355:
[----:B------:R-:W2:Y:S02]  /*fc80*/  LDG.E.U16 R2, desc[UR36][R2.64] ;  /* 0x0000002402027981 */ /* 0x000ea4000c1e1500 */
[----:B--2---:R-:W0:Y:S02]  /*fc90*/  I2F.S16 R0, R2 ;  /* 0x0000000200007306 */ /* 0x004e240000101400 */
[----:B0-----:R-:W-:Y:S01]  /*fca0*/  F2FP.BF16.F32.PACK_AB R0, RZ, R0 ;  /* 0x00000000ff00723e */ /* 0x001fe200000010ff */
[----:B------:R-:W-:Y:S06]  /*fcb0*/  BRA `(.L_x_354) ;  /* 0x0000000c003c7947 */ /* 0x000fec0003800000 */
.L_x_350:
        /* <DEDUP_REMOVED lines=9> */
.L_x_358:
[----:B------:R-:W2:Y:S02]  /*fd50*/  LDG.E.U16 R0, desc[UR36][R2.64] ;  /* 0x0000002402007981 */ /* 0x000ea4000c1e1500 */
[----:B--2---:R-:W-:-:S05]  /*fd60*/  HADD2.F32 R0, -RZ, R0.H0_H0 ;  /* 0x20000000ff007230 */ /* 0x004fca0000004100 */
[----:B------:R-:W-:Y:S01]  /*fd70*/  F2FP.BF16.F32.PACK_AB R0, RZ, R0 ;  /* 0x00000000ff00723e */ /* 0x000fe200000010ff */
[----:B------:R-:W-:Y:S06]  /*fd80*/  BRA `(.L_x_354) ;  /* 0x0000000c00087947 */ /* 0x000fec0003800000 */
.L_x_357:
        /* <DEDUP_REMOVED lines=9> */
.L_x_360:
[----:B------:R-:W2:Y:S02]  /*fe20*/  LDG.E.U16 R2, desc[UR36][R2.64] ;  /* 0x0000002402027981 */ /* 0x000ea4000c1e1500 */
[----:B--2---:R-:W-:-:S05]  /*fe30*/  HADD2.F32 R0, -RZ, R2.H0_H0 ;  /* 0x20000002ff007230 */ /* 0x004fca0000004100 */
[----:B------:R-:W-:Y:S01]  /*fe40*/  F2FP.BF16.F32.PACK_AB R0, RZ, R0 ;  /* 0x00000000ff00723e */ /* 0x000fe200000010ff */
[----:B------:R-:W-:Y:S06]  /*fe50*/  BRA `(.L_x_354) ;  /* 0x0000000800d47947 */ /* 0x000fec0003800000 */
.L_x_359:
        /* <DEDUP_REMOVED lines=8> */
.L_x_349:
        /* <DEDUP_REMOVED lines=13> */
.L_x_363:
        /* <DEDUP_REMOVED lines=8> */
.L_x_362:
        /* <DEDUP_REMOVED lines=27> */
.L_x_365:
        /* <DEDUP_REMOVED lines=13> */
.L_x_364:
[----:B------:R0:W5:Y:S01]  /*102b0*/  LDG.E.U16 R0, desc[UR36][R2.64] ;  /* 0x0000002402007981 */ /* 0x000162000c1e1500 */
[----:B------:R-:W-:Y:S05]  /*102c0*/  BRA `(.L_x_354) ;  /* 0x0000000400b87947 */ /* 0x000fea0003800000 */
.L_x_361:
        /* <DEDUP_REMOVED lines=12> */
.L_x_368:
        /* <DEDUP_REMOVED lines=21> */
.L_x_372:
[----:B------:R-:W-:Y:S05]  /*104e0*/  BSYNC.RECONVERGENT B1 ;  /* 0x0000000000017941 */ /* 0x000fea0003800200 */
.L_x_371:
[----:B------:R-:W-:Y:S01]  /*104f0*/  IMAD.SHL.U32 R0, R0, 0x100000, RZ ;  /* 0x0010000000007824 */ /* 0x000fe200078e00ff */
[----:B------:R-:W-:-:S04]  /*10500*/  LEA R2, R2, 0x3b800000, 0x17 ;  /* 0x3b80000002027811 */ /* 0x000fc800078eb8ff */
[----:B------:R-:W-:-:S07]  /*10510*/  LOP3.LUT R0, R2, R0, R7, 0xfe, !PT ;  /* 0x0000000002007212 */ /* 0x000fce00078efe07 */
.L_x_370:
[----:B------:R-:W-:Y:S05]  /*10520*/  BSYNC.RECONVERGENT B0 ;  /* 0x0000000000007941 */ /* 0x000fea0003800200 */
.L_x_369:
[----:B------:R-:W-:Y:S01]  /*10530*/  F2FP.BF16.F32.PACK_AB R0, RZ, R0 ;  /* 0x00000000ff00723e */ /* 0x000fe200000010ff */
[----:B------:R-:W-:Y:S06]  /*10540*/  BRA `(.L_x_354) ;  /* 0x0000000400187947 */ /* 0x000fec0003800000 */
.L_x_367:
[----:B------:R-:W2:Y:S01]  /*10550*/  LDG.E.U8 R3, desc[UR36][R2.64] ;  /* 0x0000002402037981 */ /* 0x000ea2000c1e1100 */
[----:B------:R-:W-:Y:S01]  /*10560*/  BSSY.RECONVERGENT B0, `(.L_x_373) ;  /* 0x0000018000007945 */ /* 0x000fe20003800200 */
[----:B------:R-:W-:Y:S01]  /*10570*/  HFMA2 R0, -RZ, RZ, 0, 0 ;  /* 0x00000000ff007431 */ /* 0x000fe200000001ff */
        /* <DEDUP_REMOVED lines=18> */
.L_x_376:
[----:B------:R-:W-:Y:S05]  /*106a0*/  BSYNC.RECONVERGENT B1 ;  /* 0x0000000000017941 */ /* 0x000fea0003800200 */
.L_x_375:
[----:B------:R-:W-:Y:S01]  /*106b0*/  IMAD.SHL.U32 R0, R0, 0x200000, RZ ;  /* 0x0020000000007824 */ /* 0x000fe200078e00ff */
[----:B------:R-:W-:-:S04]  /*106c0*/  LEA R2, R2, 0x37800000, 0x17 ;  /* 0x3780000002027811 */ /* 0x000fc800078eb8ff */
[----:B------:R-:W-:-:S07]  /*106d0*/  LOP3.LUT R0, R2, R0, R7, 0xfe, !PT ;  /* 0x0000000002007212 */ /* 0x000fce00078efe07 */
.L_x_374:
[----:B------:R-:W-:Y:S05]  /*106e0*/  BSYNC.RECONVERGENT B0 ;  /* 0x0000000000007941 */ /* 0x000fea0003800200 */
.L_x_373:
[----:B------:R-:W-:Y:S01]  /*106f0*/  F2FP.BF16.F32.PACK_AB R0, RZ, R0 ;  /* 0x00000000ff00723e */ /* 0x000fe200000010ff */
[----:B------:R-:W-:Y:S06]  /*10700*/  BRA `(.L_x_354) ;  /* 0x0000000000a87947 */ /* 0x000fec0003800000 */
.L_x_366:
        /* <DEDUP_REMOVED lines=8> */
[----:B------:R-:W-:Y:S02]  /*10790*/  MOV R0, 0x400000 ;  /* 0x0040000000007802 */ /* 0x000fe40000000f00 */
[----:B--2---:R-:W-:-:S13]  /*107a0*/  ISETP.NE.AND P0, PT, R2, RZ, PT ;  /* 0x000000ff0200720c */ /* 0x004fda0003f05270 */
[----:B------:R-:W-:Y:S05]  /*107b0*/  @!P0 BRA `(.L_x_380) ;  /* 0x00000000000c8947 */ /* 0x000fea0003800000 */
[----:B------:R-:W-:-:S13]  /*107c0*/  ISETP.NE.AND P0, PT, R2, 0xff, PT ;  /* 0x000000ff0200780c */ /* 0x000fda0003f05270 */
[----:B------:R-:W-:Y:S02]  /*107d0*/  @!P0 IMAD.MOV.U32 R0, RZ, RZ, 0x7f800001 ;  /* 0x7f800001ff008424 */ /* 0x000fe400078e00ff */
[----:B------:R-:W-:-:S07]  /*107e0*/  @P0 IMAD.SHL.U32 R0, R2, 0x800000, RZ ;  /* 0x0080000002000824 */ /* 0x000fce00078e00ff */
.L_x_380:
[----:B------:R-:W-:Y:S05]  /*107f0*/  BSYNC.RECONVERGENT B0 ;  /* 0x0000000000007941 */ /* 0x000fea0003800200 */
.L_x_379:
[----:B------:R-:W-:Y:S01]  /*10800*/  F2FP.BF16.F32.PACK_AB R0, RZ, R0 ;  /* 0x00000000ff00723e */ /* 0x000fe200000010ff */
[----:B------:R-:W-:Y:S06]  /*10810*/  BRA `(.L_x_354) ;  /* 0x0000000000647947 */ /* 0x000fec0003800000 */
.L_x_353:
[----:B------:R-:W-:Y:S01]  /*10820*/  MOV R2, 0x0 ;  /* 0x0000000000027802 */ /* 0x000fe20000000f00 */
[----:B------:R-:W0:Y:S01]  /*10830*/  LDCU.64 UR4, c[0x4][0x128] ;  /* 0x01002500ff0477ac */ /* 0x000e220008000a00 */
[----:B------:R-:W-:Y:S02]  /*10840*/  HFMA2 R12, -RZ, RZ, 0, 5.9604644775390625e-08 ;  /* 0x00000001ff0c7431 */ /* 0x000fe400000001ff */
[----:B------:R-:W-:Y:S01]  /*10850*/  IMAD.MOV.U32 R8, RZ, RZ, 0x4e ;  /* 0x0000004eff087424 */ /* 0x000fe200078e00ff */
[----:B------:R-:W1:Y:S01]  /*10860*/  LDCU.64 UR6, c[0x4][0x130] ;  /* 0x01002600ff0677ac */ /* 0x000e620008000a00 */
[----:B------:R-:W2:Y:S01]  /*10870*/  LDC.64 R2, c[0x4][R2] ;  /* 0x0100000002027b82 */ /* 0x000ea20000000a00 */
[----:B------:R-:W-:Y:S01]  /*10880*/  IMAD.MOV.U32 R13, RZ, RZ, RZ ;  /* 0x000000ffff0d7224 */ /* 0x000fe200078e00ff */
        /* <DEDUP_REMOVED lines=9> */
.L_x_381:
[----:B------:R-:W-:Y:S01]  /*10920*/  PRMT R0, RZ, 0x7610, R0 ;  /* 0x00007610ff007816 */ /* 0x000fe20000000000 */
[----:B------:R-:W-:Y:S06]  /*10930*/  BRA `(.L_x_354) ;  /* 0x00000000001c7947 */ /* 0x000fec0003800000 */
.L_x_378:
[----:B------:R-:W2:Y:S02]  /*10940*/  LDG.E.64 R2, desc[UR36][R2.64] ;  /* 0x0000002402027981 */ /* 0x000ea4000c1e1b00 */
[----:B--2---:R-:W0:Y:S02]  /*10950*/  I2F.U64 R0, R2 ;  /* 0x0000000200007312 */ /* 0x004e240000301000 */
[----:B0-----:R-:W-:Y:S01]  /*10960*/  F2FP.BF16.F32.PACK_AB R0, RZ, R0 ;  /* 0x00000000ff00723e */ /* 0x001fe200000010ff */
[----:B------:R-:W-:Y:S06]  /*10970*/  BRA `(.L_x_354) ;  /* 0x00000000000c7947 */ /* 0x000fec0003800000 */
.L_x_377:
[----:B------:R-:W2:Y:S02]  /*10980*/  LDG.E R2, desc[UR36][R2.64] ;  /* 0x0000002402027981 */ /* 0x000ea4000c1e1900 */
[----:B--2---:R-:W-:-:S04]  /*10990*/  I2FP.F32.U32 R0, R2 ;  /* 0x0000000200007245 */ /* 0x004fc80000201000 */
[----:B------:R-:W-:-:S07]  /*109a0*/  F2FP.BF16.F32.PACK_AB R0, RZ, R0 ;  /* 0x00000000ff00723e */ /* 0x000fce00000010ff */
.L_x_354:
[----:B-----5:R-:W-:Y:S01]  /*109b0*/  IMAD.U32 R0, R0, 0x10000, RZ ;  /* 0x0001000000007824 */ /* 0x020fe200078e00ff */
[----:B------:R-:W-:Y:S01]  /*109c0*/  UPRMT UR4, UR43, 0x9910, URZ ;  /* 0x000099102b047896 */ /* 0x000fe200080000ff */
[----:B------:R-:W-:Y:S02]  /*109d0*/  IMAD.U32 R19, R19, 0x10000, RZ ;  /* 0x0001000013137824 */ /* 0x000fe400078e00ff */
[----:B------:R-:W-:Y:S01]  /*109e0*/  FMUL.FTZ R0, R0, R0 ;  /* 0x0000000000007220 */ /* 0x000fe20000410000 */
[----:B------:R-:W-:-:S05]  /*109f0*/  UISETP.GT.AND UP0, UPT, UR4, 0x9, UPT ;  /* 0x000000090400788c */ /* 0x000fca000bf04270 */
[----:B------:R-:W0:Y:S02]  /*10a00*/  F2F.BF16.F32 R0, R0 ;  /* 0x0000000000007304 */ /* 0x000e240000202000 */
[----:B0-----:R-:W-:-:S04]  /*10a10*/  IMAD.U32 R2, R0, 0x10000, RZ ;  /* 0x0001000000027824 */ /* 0x001fc800078e00ff */
[----:B------:R-:W-:-:S06]  /*10a20*/  FADD.FTZ R2, -R2, 1 ;  /* 0x3f80000002027421 */ /* 0x000fcc0000010100 */
[----:B------:R-:W0:Y:S02]  /*10a30*/  F2F.BF16.F32 R2, R2 ;  /* 0x0000000200027304 */ /* 0x000e240000202000 */
[----:B0-----:R-:W-:-:S05]  /*10a40*/  SHF.L.U32 R4, R2, 0x10, RZ ;  /* 0x0000001002047819 */ /* 0x001fca00000006ff */
[----:B------:R-:W-:-:S04]  /*10a50*/  FMUL.FTZ R4, R19, R4 ;  /* 0x0000000413047220 */ /* 0x000fc80000410000 */
[----:B------:R0:W1:Y:S01]  /*10a60*/  F2F.BF16.F32 R3, R4 ;  /* 0x0000000400037304 */ /* 0x0000620000202000 */
        /* <DEDUP_REMOVED lines=9> */
[----:B-1----:R-:W-:-:S04]  /*10b00*/  IMAD.U32 R0, R3, 0x10000, RZ ;  /* 0x0001000003007824 */ /* 0x002fc800078e00ff */
[----:B------:R-:W1:Y:S02]  /*10b10*/  F2I.FTZ.TRUNC.NTZ R3, R0 ;  /* 0x0000000000037305 */ /* 0x000e64000021f100 */
[----:B-1----:R-:W-:Y:S01]  /*10b20*/  STG.E.U8 desc[UR36][R16.64], R3 ;  /* 0x0000000310007986 */ /* 0x002fe2000c101124 */
[----:B------:R-:W-:Y:S05]  /*10b30*/  EXIT ;  /* 0x000000000000794d */ /* 0x000fea0003800000 */
.L_x_385:
[----:B-1----:R-:W-:-:S06]  /*10b40*/  IMAD.U32 R3, R3, 0x10000, RZ ;  /* 0x0001000003037824 */ /* 0x002fcc00078e00ff */
[----:B------:R-:W1:Y:S02]  /*10b50*/  F2I.S64.TRUNC R2, R3 ;  /* 0x0000000300027311 */ /* 0x000e64000020d900 */
[----:B-1----:R-:W-:Y:S01]  /*10b60*/  STG.E.U8 desc[UR36][R16.64], R2 ;  /* 0x0000000210007986 */ /* 0x002fe2000c101124 */
[----:B------:R-:W-:Y:S05]  /*10b70*/  EXIT ;  /* 0x000000000000794d */ /* 0x000fea0003800000 */
.L_x_384:
[----:B------:R-:W-:-:S09]  /*10b80*/  UISETP.NE.AND UP0, UPT, UR4, 0x2, UPT ;  /* 0x000000020400788c */ /* 0x000fd2000bf05270 */
[----:B------:R-:W-:Y:S05]  /*10b90*/  BRA.U !UP0, `(.L_x_387) ;  /* 0x0000000108307547 */ /* 0x000fea000b800000 */
[----:B------:R-:W-:-:S09]  /*10ba0*/  UISETP.NE.AND UP0, UPT, UR4, 0x3, UPT ;  /* 0x000000030400788c */ /* 0x000fd2000bf05270 */
[----:B------:R-:W-:Y:S05]  /*10bb0*/  BRA.U !UP0, `(.L_x_388) ;  /* 0x0000000108187547 */ /* 0x000fea000b800000 */
[----:B------:R-:W-:-:S09]  /*10bc0*/  UISETP.NE.AND UP0, UPT, UR4, 0x4, UPT ;  /* 0x000000040400788c */ /* 0x000fd2000bf05270 */
[----:B------:R-:W-:Y:S05]  /*10bd0*/  BRA.U UP0, `(.L_x_386) ;  /* 0x0000000900787547 */ /* 0x000fea000b800000 */
[----:B-1----:R-:W-:-:S06]  /*10be0*/  IMAD.U32 R3, R3, 0x10000, RZ ;  /* 0x0001000003037824 */ /* 0x002fcc00078e00ff */
[----:B------:R-:W1:Y:S02]  /*10bf0*/  F2I.S64.TRUNC R2, R3 ;  /* 0x0000000300027311 */ /* 0x000e64000020d900 */
[----:B-1----:R-:W-:Y:S01]  /*10c00*/  STG.E.64 desc[UR36][R16.64], R2 ;  /* 0x0000000210007986 */ /* 0x002fe2000c101b24 */
[----:B------:R-:W-:Y:S05]  /*10c10*/  EXIT ;  /* 0x000000000000794d */ /* 0x000fea0003800000 */
.L_x_388:
[----:B-1----:R-:W-:-:S06]  /*10c20*/  IMAD.U32 R3, R3, 0x10000, RZ ;  /* 0x0001000003037824 */ /* 0x002fcc00078e00ff */
[----:B------:R-:W1:Y:S02]  /*10c30*/  F2I.FTZ.TRUNC.NTZ R3, R3 ;  /* 0x0000000300037305 */ /* 0x000e64000021f100 */
[----:B-1----:R-:W-:Y:S01]  /*10c40*/  STG.E desc[UR36][R16.64], R3 ;  /* 0x0000000310007986 */ /* 0x002fe2000c101924 */
[----:B------:R-:W-:Y:S05]  /*10c50*/  EXIT ;  /* 0x000000000000794d */ /* 0x000fea0003800000 */
.L_x_387:
[----:B-1----:R-:W-:-:S06]  /*10c60*/  SHF.L.U32 R3, R3, 0x10, RZ ;  /* 0x0000001003037819 */ /* 0x002fcc00000006ff */
[----:B------:R-:W1:Y:S02]  /*10c70*/  F2I.FTZ.TRUNC.NTZ R3, R3 ;  /* 0x0000000300037305 */ /* 0x000e64000021f100 */
[----:B-1----:R-:W-:Y:S01]  /*10c80*/  STG.E.U16 desc[UR36][R16.64], R3 ;  /* 0x0000000310007986 */ /* 0x002fe2000c101524 */
[----:B------:R-:W-:Y:S05]  /*10c90*/  EXIT ;  /* 0x000000000000794d */ /* 0x000fea0003800000 */
.L_x_383:
[----:B------:R-:W-:-:S09]  /*10ca0*/  UISETP.GT.AND UP0, UPT, UR4, 0x6, UPT ;  /* 0x000000060400788c */ /* 0x000fd2000bf04270 */
[----:B------:R-:W-:Y:S05]  /*10cb0*/  BRA.U UP0, `(.L_x_389) ;  /* 0x00000001002c7547 */ /* 0x000fea000b800000 */
[----:B------:R-:W-:-:S09]  /*10cc0*/  UISETP.NE.AND UP0, UPT, UR4, 0x5, UPT ;  /* 0x000000050400788c */ /* 0x000fd2000bf05270 */
[----:B------:R-:W-:Y:S05]  /*10cd0*/  BRA.U !UP0, `(.L_x_390) ;  /* 0x0000000108147547 */ /* 0x000fea000b800000 */
[----:B------:R-:W-:-:S09]  /*10ce0*/  UISETP.NE.AND UP0, UPT, UR4, 0x6, UPT ;  /* 0x000000060400788c */ /* 0x000fd2000bf05270 */
[----:B------:R-:W-:Y:S05]  /*10cf0*/  BRA.U UP0, `(.L_x_386) ;  /* 0x0000000900307547 */ /* 0x000fea000b800000 */
[----:B-1----:R-:W-:-:S05]  /*10d00*/  IMAD.U32 R3, R3, 0x10000, RZ ;  /* 0x0001000003037824 */ /* 0x002fca00078e00ff */
[----:B------:R-:W-:Y:S01]  /*10d10*/  STG.E desc[UR36][R16.64], R3 ;  /* 0x0000000310007986 */ /* 0x000fe2000c101924 */
[----:B------:R-:W-:Y:S05]  /*10d20*/  EXIT ;  /* 0x000000000000794d */ /* 0x000fea0003800000 */
.L_x_390:
[----:B-1----:R-:W-:-:S05]  /*10d30*/  IMAD.U32 R0, R3, 0x10000, RZ ;  /* 0x0001000003007824 */ /* 0x002fca00078e00ff */
[----:B------:R-:W-:-:S05]  /*10d40*/  F2FP.F16.F32.PACK_AB R0, RZ, R0 ;  /* 0x00000000ff00723e */ /* 0x000fca00000000ff */
[----:B------:R-:W-:Y:S01]  /*10d50*/  STG.E.U16 desc[UR36][R16.64], R0 ;  /* 0x0000000010007986 */ /* 0x000fe2000c101524 */
[----:B------:R-:W-:Y:S05]  /*10d60*/  EXIT ;  /* 0x000000000000794d */ /* 0x000fea0003800000 */
.L_x_389:
[----:B------:R-:W-:-:S09]  /*10d70*/  UISETP.NE.AND UP0, UPT, UR4, 0x7, UPT ;  /* 0x000000070400788c */ /* 0x000fd2000bf05270 */
[----:B------:R-:W-:Y:S05]  /*10d80*/  BRA.U !UP0, `(.L_x_391) ;  /* 0x0000000108347547 */ /* 0x000fea000b800000 */
[----:B------:R-:W-:-:S09]  /*10d90*/  UISETP.NE.AND UP0, UPT, UR4, 0x8, UPT ;  /* 0x000000080400788c */ /* 0x000fd2000bf05270 */
[----:B------:R-:W-:Y:S05]  /*10da0*/  BRA.U !UP0, `(.L_x_392) ;  /* 0x0000000108187547 */ /* 0x000fea000b800000 */
[----:B------:R-:W-:-:S09]  /*10db0*/  UISETP.NE.AND UP0, UPT, UR4, 0x9, UPT ;  /* 0x000000090400788c */ /* 0x000fd2000bf05270 */
[----:B------:R-:W-:Y:S05]  /*10dc0*/  BRA.U UP0, `(.L_x_386) ;  /* 0x0000000500fc7547 */ /* 0x000fea000b800000 */
[----:B-1----:R-:W-:Y:S02]  /*10dd0*/  IMAD.U32 R2, R3, 0x10000, RZ ;  /* 0x0001000003027824 */ /* 0x002fe400078e00ff */
[----:B------:R-:W-:-:S05]  /*10de0*/  IMAD.MOV.U32 R3, RZ, RZ, RZ ;  /* 0x000000ffff037224 */ /* 0x000fca00078e00ff */
[----:B------:R-:W-:Y:S01]  /*10df0*/  STG.E.64 desc[UR36][R16.64], R2 ;  /* 0x0000000210007986 */ /* 0x000fe2000c101b24 */
[----:B------:R-:W-:Y:S05]  /*10e00*/  EXIT ;  /* 0x000000000000794d */ /* 0x000fea0003800000 */
.L_x_392:
[----:B-1----:R-:W-:-:S04]  /*10e10*/  SHF.L.U32 R3, R3, 0x10, RZ ;  /* 0x0000001003037819 */ /* 0x002fc800000006ff */
[----:B------:R-:W-:-:S04]  /*10e20*/  F2FP.F16.F32.PACK_AB R3, RZ, R3 ;  /* 0x00000003ff03723e */ /* 0x000fc800000000ff */
[----:B------:R-:W-:-:S05]  /*10e30*/  PRMT R3, R3, 0x5410, RZ ;  /* 0x0000541003037816 */ /* 0x000fca00000000ff */
[----:B------:R-:W-:Y:S01]  /*10e40*/  STG.E desc[UR36][R16.64], R3 ;  /* 0x0000000310007986 */ /* 0x000fe2000c101924 */
[----:B------:R-:W-:Y:S05]  /*10e50*/  EXIT ;  /* 0x000000000000794d */ /* 0x000fea0003800000 */
.L_x_391:
[----:B-1----:R-:W-:-:S04]  /*10e60*/  IMAD.U32 R2, R3, 0x10000, RZ ;  /* 0x0001000003027824 */ /* 0x002fc800078e00ff */
[----:B------:R-:W-:-:S06]  /*10e70*/  FMUL.FTZ R2, R2, 1 ;  /* 0x3f80000002027820 */ /* 0x000fcc0000410000 */
[----:B------:R-:W1:Y:S02]  /*10e80*/  F2F.F64.F32 R2, R2 ;  /* 0x0000000200027310 */ /* 0x000e640000201800 */
[----:B-1----:R-:W-:Y:S01]  /*10e90*/  STG.E.64 desc[UR36][R16.64], R2 ;  /* 0x0000000210007986 */ /* 0x002fe2000c101b24 */
[----:B------:R-:W-:Y:S05]  /*10ea0*/  EXIT ;  /* 0x000000000000794d */ /* 0x000fea0003800000 */
.L_x_382:
        /* <DEDUP_REMOVED lines=10> */
[----:B-1----:R-:W-:-:S06]  /*10f50*/  IMAD.U32 R3, R3, 0x10000, RZ ;  /* 0x0001000003037824 */ /* 0x002fcc00078e00ff */
[----:B------:R-:W1:Y:S02]  /*10f60*/  F2I.FTZ.U32.TRUNC.NTZ R3, R3 ;  /* 0x0000000300037305 */ /* 0x000e64000021f000 */
[----:B-1----:R-:W-:Y:S01]  /*10f70*/  STG.E.U16 desc[UR36][R16.64], R3 ;  /* 0x0000000310007986 */ /* 0x002fe2000c101524 */
[----:B------:R-:W-:Y:S05]  /*10f80*/  EXIT ;  /* 0x000000000000794d */ /* 0x000fea0003800000 */
.L_x_396:
[----:B-1----:R-:W-:Y:S01]  /*10f90*/  IMAD.U32 R3, R3, 0x10000, RZ ;  /* 0x0001000003037824 */ /* 0x002fe200078e00ff */
        /* <DEDUP_REMOVED lines=12> */
[----:B------:R-:W-:Y:S01]  /*11060*/  FADD.FTZ R0, R2, 8192 ;  /* 0x4600000002007421 */ /* 0x000fe20000010000 */
[----:B------:R-:W-:-:S04]  /*11070*/  PRMT R8, RZ, 0x7610, R8 ;  /* 0x00007610ff087816 */ /* 0x000fc80000000008 */
[----:B------:R-:W-:-:S13]  /*11080*/  LOP3.LUT P0, R0, R0, 0xff, RZ, 0xc0, !PT ;  /* 0x000000ff00007812 */ /* 0x000fda000780c0ff */
[----:B------:R-:W-:Y:S05]  /*11090*/  @!P0 BRA `(.L_x_398) ;  /* 0x00000000000c8947 */ /* 0x000fea0003800000 */
.L_x_399:
[----:B------:R-:W-:-:S04]  /*110a0*/  SHF.R.U32.HI R3, RZ, 0x18, R3 ;  /* 0x00000018ff037819 */ /* 0x000fc80000011603 */
[----:B------:R-:W-:-:S04]  /*110b0*/  LOP3.LUT R0, R0, 0x80, R3, 0xf8, !PT ;  /* 0x0000008000007812 */ /* 0x000fc800078ef803 */
[----:B------:R-:W-:-:S07]  /*110c0*/  PRMT R8, R0, 0x7610, R8 ;  /* 0x0000761000087816 */ /* 0x000fce0000000008 */
.L_x_398:
[----:B------:R-:W-:Y:S05]  /*110d0*/  BSYNC.RECONVERGENT B0 ;  /* 0x0000000000007941 */ /* 0x000fea0003800200 */
.L_x_397:
[----:B------:R-:W-:Y:S01]  /*110e0*/  STG.E.U8 desc[UR36][R16.64], R8 ;  /* 0x0000000810007986 */ /* 0x000fe2000c101124 */
[----:B------:R-:W-:Y:S05]  /*110f0*/  EXIT ;  /* 0x000000000000794d */ /* 0x000fea0003800000 */
.L_x_395:
[----:B-1----:R-:W-:Y:S01]  /*11100*/  SHF.L.U32 R3, R3, 0x10, RZ ;  /* 0x0000001003037819 */ /* 0x002fe200000006ff */
        /* <DEDUP_REMOVED lines=16> */
.L_x_402:
[----:B------:R-:W-:-:S04]  /*11210*/  SHF.R.U32.HI R3, RZ, 0x18, R3 ;  /* 0x00000018ff037819 */ /* 0x000fc80000011603 */
[----:B------:R-:W-:-:S04]  /*11220*/  LOP3.LUT R0, R0, 0x80, R3, 0xf8, !PT ;  /* 0x0000008000007812 */ /* 0x000fc800078ef803 */
[----:B------:R-:W-:-:S07]  /*11230*/  PRMT R8, R0, 0x7610, R8 ;  /* 0x0000761000087816 */ /* 0x000fce0000000008 */
.L_x_401:
[----:B------:R-:W-:Y:S05]  /*11240*/  BSYNC.RECONVERGENT B0 ;  /* 0x0000000000007941 */ /* 0x000fea0003800200 */
.L_x_400:
[----:B------:R-:W-:Y:S01]  /*11250*/  STG.E.U8 desc[UR36][R16.64], R8 ;  /* 0x0000000810007986 */ /* 0x000fe2000c101124 */
[----:B------:R-:W-:Y:S05]  /*11260*/  EXIT ;  /* 0x000000000000794d */ /* 0x000fea0003800000 */
.L_x_394:
[----:B------:R-:W-:-:S09]  /*11270*/  UISETP.NE.AND UP0, UPT, UR4, 0x1c, UPT ;  /* 0x0000001c0400788c */ /* 0x000fd2000bf05270 */
[----:B------:R-:W-:Y:S05]  /*11280*/  BRA.U !UP0, `(.L_x_403) ;  /* 0x0000000108607547 */ /* 0x000fea000b800000 */
[----:B------:R-:W-:-:S09]  /*11290*/  UISETP.NE.AND UP0, UPT, UR4, 0x1d, UPT ;  /* 0x0000001d0400788c */ /* 0x000fd2000bf05270 */
[----:B------:R-:W-:Y:S05]  /*112a0*/  BRA.U !UP0, `(.L_x_404) ;  /* 0x0000000108487547 */ /* 0x000fea000b800000 */
[----:B------:R-:W-:-:S09]  /*112b0*/  UISETP.NE.AND UP0, UPT, UR4, 0x2c, UPT ;  /* 0x0000002c0400788c */ /* 0x000fd2000bf05270 */
[----:B------:R-:W-:Y:S05]  /*112c0*/  BRA.U UP0, `(.L_x_386) ;  /* 0x0000000100bc7547 */ /* 0x000fea000b800000 */
[----:B-1----:R-:W-:-:S05]  /*112d0*/  IMAD.U32 R3, R3, 0x10000, RZ ;  /* 0x0001000003037824 */ /* 0x002fca00078e00ff */
[----:B0-----:R-:W-:-:S04]  /*112e0*/  SHF.R.U32.HI R4, RZ, 0x17, R3 ;  /* 0x00000017ff047819 */ /* 0x001fc80000011603 */
[----:B------:R-:W-:-:S04]  /*112f0*/  LOP3.LUT R2, R4, 0xff, RZ, 0xc0, !PT ;  /* 0x000000ff04027812 */ /* 0x000fc800078ec0ff */
[----:B------:R-:W-:-:S13]  /*11300*/  ISETP.NE.AND P1, PT, R2, 0xff, PT ;  /* 0x000000ff0200780c */ /* 0x000fda0003f25270 */
[--C-:B------:R-:W-:Y:S02]  /*11310*/  @P1 SHF.R.U32.HI R0, RZ, 0x16, R3.reuse ;  /* 0x00000016ff001819 */ /* 0x100fe40000011603 */
[----:B------:R-:W-:Y:S01]  /*11320*/  @P1 LOP3.LUT P0, RZ, R2, 0x3fffff, R3, 0xf8, !PT ;  /* 0x003fffff02ff1812 */ /* 0x000fe2000780f803 */
[----:B------:R-:W-:Y:S01]  /*11330*/  IMAD.MOV.U32 R3, RZ, RZ, 0xff ;  /* 0x000000ffff037424 */ /* 0x000fe200078e00ff */
[----:B------:R-:W-:-:S04]  /*11340*/  @P1 LOP3.LUT R0, R0, 0x1, RZ, 0xc0, !PT ;  /* 0x0000000100001812 */ /* 0x000fc800078ec0ff */
[----:B------:R-:W-:Y:S01]  /*11350*/  @P1 ISETP.EQ.U32.AND P2, PT, R0, 0x1, P0 ;  /* 0x000000010000180c */ /* 0x000fe20000742070 */
[----:B------:R-:W-:Y:S01]  /*11360*/  @P1 VIADD R0, R4, 0x1 ;  /* 0x0000000104001836 */ /* 0x000fe20000000000 */
[----:B------:R-:W-:Y:S02]  /*11370*/  PLOP3.LUT P0, PT, PT, PT, PT, 0x80, 0x8 ;  /* 0x000000000008781c */ /* 0x000fe40003f0f070 */
[----:B------:R-:W-:-:S13]  /*11380*/  @P1 PLOP3.LUT P0, PT, P2, PT, PT, 0x80, 0x8 ;  /* 0x000000000008181c */ /* 0x000fda000170f070 */
[----:B------:R-:W-:-:S05]  /*11390*/  @!P0 IADD3 R0, PT, PT, R4, RZ, RZ ;  /* 0x000000ff04008210 */ /* 0x000fca0007ffe0ff */
[----:B------:R-:W-:-:S05]  /*113a0*/  @P1 IMAD.MOV.U32 R3, RZ, RZ, R0 ;  /* 0x000000ffff031224 */ /* 0x000fca00078e0000 */
[----:B------:R-:W-:Y:S01]  /*113b0*/  STG.E.U8 desc[UR36][R16.64], R3 ;  /* 0x0000000310007986 */ /* 0x000fe2000c101124 */
[----:B------:R-:W-:Y:S05]  /*113c0*/  EXIT ;  /* 0x000000000000794d */ /* 0x000fea0003800000 */
.L_x_404:
[----:B-1----:R-:W-:-:S06]  /*113d0*/  IMAD.U32 R3, R3, 0x10000, RZ ;  /* 0x0001000003037824 */ /* 0x002fcc00078e00ff */
[----:B------:R-:W1:Y:S02]  /*113e0*/  F2I.U64.TRUNC R2, R3 ;  /* 0x0000000300027311 */ /* 0x000e64000020d800 */
[----:B-1----:R-:W-:Y:S01]  /*113f0*/  STG.E.64 desc[UR36][R16.64], R2 ;  /* 0x0000000210007986 */ /* 0x002fe2000c101b24 */
[----:B------:R-:W-:Y:S05]  /*11400*/  EXIT ;  /* 0x000000000000794d */ /* 0x000fea0003800000 */
.L_x_403:
[----:B-1----:R-:W-:-:S06]  /*11410*/  IMAD.U32 R3, R3, 0x10000, RZ ;  /* 0x0001000003037824 */ /* 0x002fcc00078e00ff */
[----:B------:R-:W1:Y:S02]  /*11420*/  F2I.FTZ.U32.TRUNC.NTZ R3, R3 ;  /* 0x0000000300037305 */ /* 0x000e64000021f000 */
[----:B-1----:R-:W-:Y:S01]  /*11430*/  STG.E desc[UR36][R16.64], R3 ;  /* 0x0000000310007986 */ /* 0x002fe2000c101924 */
[----:B------:R-:W-:Y:S05]  /*11440*/  EXIT ;  /* 0x000000000000794d */ /* 0x000fea0003800000 */
.L_x_393:
[----:B------:R-:W-:-:S09]  /*11450*/  UISETP.GT.AND UP0, UPT, UR4, 0xe, UPT ;  /* 0x0000000e0400788c */ /* 0x000fd2000bf04270 */
[----:B------:R-:W-:Y:S05]  /*11460*/  BRA.U UP0, `(.L_x_405) ;  /* 0x00000001003c7547 */ /* 0x000fea000b800000 */
[----:B------:R-:W-:-:S09]  /*11470*/  UISETP.NE.AND UP0, UPT, UR4, 0xa, UPT ;  /* 0x0000000a0400788c */ /* 0x000fd2000bf05270 */
[----:B------:R-:W-:Y:S05]  /*11480*/  BRA.U !UP0, `(.L_x_406) ;  /* 0x00000001081c7547 */ /* 0x000fea000b800000 */
[----:B------:R-:W-:-:S09]  /*11490*/  UISETP.NE.AND UP0, UPT, UR4, 0xb, UPT ;  /* 0x0000000b0400788c */ /* 0x000fd2000bf05270 */
[----:B------:R-:W-:Y:S05]  /*114a0*/  BRA.U UP0, `(.L_x_386) ;  /* 0x0000000100447547 */ /* 0x000fea000b800000 */
[----:B-1----:R-:W-:-:S05]  /*114b0*/  IMAD.U32 R3, R3, 0x10000, RZ ;  /* 0x0001000003037824 */ /* 0x002fca00078e00ff */
[----:B------:R-:W-:-:S04]  /*114c0*/  FSETP.NEU.FTZ.AND P0, PT, R3, RZ, PT ;  /* 0x000000ff0300720b */ /* 0x000fc80003f1d000 */
[----:B------:R-:W-:-:S05]  /*114d0*/  SEL R3, RZ, 0x1, !P0 ;  /* 0x00000001ff037807 */ /* 0x000fca0004000000 */
[----:B------:R-:W-:Y:S01]  /*114e0*/  STG.E.U8 desc[UR36][R16.64], R3 ;  /* 0x0000000310007986 */ /* 0x000fe2000c101124 */
[----:B------:R-:W-:Y:S05]  /*114f0*/  EXIT ;  /* 0x000000000000794d */ /* 0x000fea0003800000 */
.L_x_406:
[----:B-1----:R-:W-:Y:S02]  /*11500*/  SHF.L.U32 R3, R3, 0x10, RZ ;  /* 0x0000001003037819 */ /* 0x002fe400000006ff */
[----:B------:R-:W-:-:S03]  /*11510*/  CS2R R6, SRZ ;  /* 0x0000000000067805 */ /* 0x000fc6000001ff00 */
[----:B------:R-:W-:-:S04]  /*11520*/  FMUL.FTZ R3, R3, 1 ;  /* 0x3f80000003037820 */ /* 0x000fc80000410000 */
[----:B0-----:R-:W0:Y:S02]  /*11530*/  F2F.F64.F32 R4, R3 ;  /* 0x0000000300047310 */ /* 0x001e240000201800 */
[----:B0-----:R-:W-:Y:S01]  /*11540*/  STG.E.128 desc[UR36][R16.64], R4 ;  /* 0x0000000410007986 */ /* 0x001fe2000c101d24 */
[----:B------:R-:W-:Y:S05]  /*11550*/  EXIT ;  /* 0x000000000000794d */ /* 0x000fea0003800000 */
.L_x_405:
[----:B------:R-:W-:-:S09]  /*11560*/  UISETP.NE.AND UP0, UPT, UR4, 0xf, UPT ;  /* 0x0000000f0400788c */ /* 0x000fd2000bf05270 */
[----:B------:R-:W-:Y:S05]  /*11570*/  BRA.U !UP0, `(.L_x_407) ;  /* 0x0000000108e87547 */ /* 0x000fea000b800000 */
[----:B------:R-:W-:-:S09]  /*11580*/  UISETP.NE.AND UP0, UPT, UR4, 0x17, UPT ;  /* 0x000000170400788c */ /* 0x000fd2000bf05270 */
[----:B------:R-:W-:Y:S05]  /*11590*/  BRA.U !UP0, `(.L_x_408) ;  /* 0x0000000108907547 */ /* 0x000fea000b800000 */
[----:B------:R-:W-:-:S09]  /*115a0*/  UISETP.NE.AND UP0, UPT, UR4, 0x18, UPT ;  /* 0x000000180400788c */ /* 0x000fd2000bf05270 */
[----:B------:R-:W-:Y:S05]  /*115b0*/  BRA.U !UP0, `(.L_x_409) ;  /* 0x0000000108447547 */ /* 0x000fea000b800000 */
.L_x_386:
[----:B------:R-:W-:Y:S01]  /*115c0*/  MOV R0, 0x0 ;  /* 0x0000000000007802 */ /* 0x000fe20000000f00 */
[----:B------:R-:W0:Y:S01]  /*115d0*/  LDCU.64 UR4, c[0x4][0x128] ;  /* 0x01002500ff0477ac */ /* 0x000e220008000a00 */
[----:B------:R-:W-:Y:S02]  /*115e0*/  IMAD.MOV.U32 R8, RZ, RZ, 0x65 ;  /* 0x00000065ff087424 */ /* 0x000fe400078e00ff */
[----:B-1----:R1:W2:Y:S01]  /*115f0*/  LDC.64 R2, c[0x4][R0] ;  /* 0x0100000000027b82 */ /* 0x0022a20000000a00 */
[----:B------:R-:W3:Y:S01]  /*11600*/  LDCU.64 UR6, c[0x4][0x130] ;  /* 0x01002600ff0677ac */ /* 0x000ee20008000a00 */
[----:B------:R-:W-:Y:S02]  /*11610*/  IMAD.MOV.U32 R12, RZ, RZ, 0x1 ;  /* 0x00000001ff0c7424 */ /* 0x000fe400078e00ff */
[----:B------:R-:W-:Y:S01]  /*11620*/  IMAD.MOV.U32 R13, RZ, RZ, RZ ;  /* 0x000000ffff0d7224 */ /* 0x000fe200078e00ff */
[----:B------:R-:W4:Y:S01]  /*11630*/  LDCU.64 UR8, c[0x4][0x40] ;  /* 0x01000800ff0877ac */ /* 0x000f220008000a00 */
[----:B0-----:R-:W-:-:S02]  /*11640*/  IMAD.U32 R4, RZ, RZ, UR4 ;  /* 0x00000004ff047e24 */ /* 0x001fc4000f8e00ff */
[----:B------:R-:W-:Y:S02]  /*11650*/  IMAD.U32 R5, RZ, RZ, UR5 ;  /* 0x00000005ff057e24 */ /* 0x000fe4000f8e00ff */
[----:B---3--:R-:W-:Y:S02]  /*11660*/  IMAD.U32 R6, RZ, RZ, UR6 ;  /* 0x00000006ff067e24 */ /* 0x008fe4000f8e00ff */
[----:B------:R-:W-:Y:S01]  /*11670*/  IMAD.U32 R7, RZ, RZ, UR7 ;  /* 0x00000007ff077e24 */ /* 0x000fe2000f8e00ff */
[----:B----4-:R-:W-:Y:S01]  /*11680*/  MOV R10, UR8 ;  /* 0x00000008000a7c02 */ /* 0x010fe20008000f00 */
[----:B-1----:R-:W-:-:S07]  /*11690*/  IMAD.U32 R11, RZ, RZ, UR9 ;  /* 0x00000009ff0b7e24 */ /* 0x002fce000f8e00ff */
[----:B------:R-:W-:-:S07]  /*116a0*/  LEPC R20, `(.L_x_410) ;  /* 0x000000001014794e */ /* 0x000fce0000000000 */
[----:B--2---:R-:W-:Y:S05]  /*116b0*/  CALL.ABS.NOINC R2 ;  /* 0x0000000002007343 */ /* 0x004fea0003c00000 */
.L_x_410:
[----:B------:R-:W-:Y:S05]  /*116c0*/  EXIT ;  /* 0x000000000000794d */ /* 0x000fea0003800000 */
.L_x_409:
[----:B-1----:R-:W-:Y:S01]  /*116d0*/  SHF.L.U32 R5, R3, 0x10, RZ ;  /* 0x0000001003057819 */ /* 0x002fe200000006ff */
[----:B------:R-:W-:Y:S01]  /*116e0*/  BSSY.RECONVERGENT B0, `(.L_x_411) ;  /* 0x000000c000007945 */ /* 0x000fe20003800200 */
[----:B------:R-:W-:Y:S02]  /*116f0*/  IMAD.MOV.U32 R0, RZ, RZ, 0x7f ;  /* 0x0000007fff007424 */ /* 0x000fe400078e00ff */
        /* <DEDUP_REMOVED lines=10> */
.L_x_412:
[----:B------:R-:W-:Y:S05]  /*117a0*/  BSYNC.RECONVERGENT B0 ;  /* 0x0000000000007941 */ /* 0x000fea0003800200 */
.L_x_411:
[----:B------:R-:W-:-:S05]  /*117b0*/  LOP3.LUT R3, R0, 0x80, R3, 0xf8, !PT ;  /* 0x0000008000037812 */ /* 0x000fca00078ef803 */
[----:B------:R-:W-:Y:S01]  /*117c0*/  STG.E.U8 desc[UR36][R16.64], R3 ;  /* 0x0000000310007986 */ /* 0x000fe2000c101124 */
[----:B------:R-:W-:Y:S05]  /*117d0*/  EXIT ;  /* 0x000000000000794d */ /* 0x000fea0003800000 */
.L_x_408:
[----:B-1----:R-:W-:Y:S01]  /*117e0*/  IMAD.U32 R3, R3, 0x10000, RZ ;  /* 0x0001000003037824 */ /* 0x002fe200078e00ff */
        /* <DEDUP_REMOVED lines=11> */
.L_x_414:
[----:B------:R-:W-:Y:S01]  /*118a0*/  IMAD.MOV.U32 R0, RZ, RZ, 0x7f ;  /* 0x0000007fff007424 */ /* 0x000fe200078e00ff */
[----:B------:R-:W-:-:S04]  /*118b0*/  ISETP.GT.U32.AND P0, PT, R2, 0x7f800000, PT ;  /* 0x7f8000000200780c */ /* 0x000fc80003f04070 */
[----:B------:R-:W-:-:S09]  /*118c0*/  SEL R0, R0, 0x7c, P0 ;  /* 0x0000007c00007807 */ /* 0x000fd20000000000 */
.L_x_415:
[----:B------:R-:W-:Y:S05]  /*118d0*/  BSYNC.RECONVERGENT B0 ;  /* 0x0000000000007941 */ /* 0x000fea0003800200 */
.L_x_413:
[----:B------:R-:W-:-:S04]  /*118e0*/  SHF.R.U32.HI R3, RZ, 0x18, R3 ;  /* 0x00000018ff037819 */ /* 0x000fc80000011603 */
[----:B------:R-:W-:-:S05]  /*118f0*/  LOP3.LUT R3, R0, 0x80, R3, 0xf8, !PT ;  /* 0x0000008000037812 */ /* 0x000fca00078ef803 */
[----:B------:R-:W-:Y:S01]  /*11900*/  STG.E.U8 desc[UR36][R16.64], R3 ;  /* 0x0000000310007986 */ /* 0x000fe2000c101124 */
[----:B------:R-:W-:Y:S05]  /*11910*/  EXIT ;  /* 0x000000000000794d */ /* 0x000fea0003800000 */
.L_x_407:
[----:B-1----:R-:W-:Y:S01]  /*11920*/  STG.E.U16 desc[UR36][R16.64], R3 ;  /* 0x0000000310007986 */ /* 0x002fe2000c101524 */
[----:B------:R-:W-:Y:S05]  /*11930*/  EXIT ;  /* 0x000000000000794d */ /* 0x000fea0003800000 */
.L_x_416:
[----:B------:R-:W-:-:S00]  /*11940*/  BRA `(.L_x_416) ;  /* 0xfffffffc00fc7947 */ /* 0x000fc0000383ffff */
[----:B------:R-:W-:-:S00]  /*11950*/  NOP ;  /* 0x0000000000007918 */ /* 0x000fc00000000000 */
        /* <DEDUP_REMOVED lines=10> */
.L_x_14592:


//--------------------- .text._ZN2at6native27unrolled_elementwise_kernelIZZZNS0_25tanh_backward_kernel_cudaERNS_18TensorIteratorBaseEENKUlvE0_clEvENKUlvE2_clEvEUlN3c108BFloat16ES7_E_St5arrayIPcLm3EELi4E23TrivialOffsetCalculatorILi2EjESC_ILi1EjENS0_6memory12LoadWithCastILi2EEENSF_13StoreWithCastILi1EEEEEviT_T0_T2_T3_T4_T5_ --------------------------
	.section	.text._ZN2at6native27unrolled_elementwise_kernelIZZZNS0_25tanh_backward_kernel_cudaERNS_18TensorIteratorBaseEENKUlvE0_clEvENKUlvE2_clEvEUlN3c108BFloat16ES7_E_St5arrayIPcLm3EELi4E23TrivialOffsetCalculatorILi2EjESC_ILi1EjENS0_6memory12LoadWithCastILi2EEENSF_13StoreWithCastILi1EEEEEviT_T0_T2_T3_T4_T5_,"ax",@progbits
	.align	128
        .global         _ZN2at6native27unrolled_elementwise_kernelIZZZNS0_25tanh_backward_kernel_cudaERNS_18TensorIteratorBaseEENKUlvE0_clEvENKUlvE2_clEvEUlN3c108BFloat16ES7_E_St5arrayIPcLm3EELi4E23TrivialOffsetCalculatorILi2EjESC_ILi1EjENS0_6memory12LoadWithCastILi2EEENSF_13StoreWithCastILi1EEEEEviT_T0_T2_T3_T4_T5_
        .type           _ZN2at6native27unrolled_elementwise_kernelIZZZNS0_25tanh_backward_kernel_cudaERNS_18TensorIteratorBaseEENKUlvE0_clEvENKUlvE2_clEvEUlN3c108BFloat16ES7_E_St5arrayIPcLm3EELi4E23TrivialOffsetCalculatorILi2EjESC_ILi1EjENS0_6memory12LoadWithCastILi2EEENSF_13StoreWithCastILi1EEEEEviT_T0_T2_T3_T4_T5_,@function
        .size           _ZN2at6native27unrolled_elementwise_kernelIZZZNS0_25tanh_backward_kernel_cudaERNS_18TensorIteratorBaseEENKUlvE0_clEvENKUlvE2_clEvEUlN3c108BFloat16ES7_E_St5arrayIPcLm3EELi4E23TrivialOffsetCalculatorILi2EjESC_ILi1EjENS0_6memory12LoadWithCastILi2EEENSF_13StoreWithCastILi1EEEEEviT_T0_T2_T3_T4_T5_,(.L_x_14593 - _ZN2at6native27unrolled_elementwise_kernelIZZZNS0_25tanh_backward_kernel_cudaERNS_18TensorIteratorBaseEENKUlvE0_clEvENKUlvE2_clEvEUlN3c108BFloat16ES7_E_St5arrayIPcLm3EELi4E23TrivialOffsetCalculatorILi2EjESC_ILi1EjENS0_6memory12LoadWithCastILi2EEENSF_13StoreWithCastILi1EEEEEviT_T0_T2_T3_T4_T5_)
        .other          _ZN2at6native27unrolled_elementwise_kernelIZZZNS0_25tanh_backward_kernel_cudaERNS_18TensorIteratorBaseEENKUlvE0_clEvENKUlvE2_clEvEUlN3c108BFloat16ES7_E_St5arrayIPcLm3EELi4E23TrivialOffsetCalculatorILi2EjESC_ILi1EjENS0_6memory12LoadWithCastILi2EEENSF_13StoreWithCastILi1EEEEEviT_T0_T2_T3_T4_T5_,@"STO_CUDA_ENTRY STV_DEFAULT"
_ZN2at6native27unrolled_elementwise_kernelIZZZNS0_25tanh_backward_kernel_cudaERNS_18TensorIteratorBaseEENKUlvE0_clEvENKUlvE2_clEvEUlN3c108BFloat16ES7_E_St5arrayIPcLm3EELi4E23TrivialOffsetCalculatorILi2EjESC_ILi1EjENS0_6memory12LoadWithCastILi2EEENSF_13StoreWithCastILi1EEEEEviT_T0_T2_T3_T4_T5_:
.text._ZN2at6native27unrolled_elementwise_kernelIZZZNS0_25tanh_backward_kernel_cudaERNS_18TensorIteratorBaseEENKUlvE0_clEvENKUlvE2_clEvEUlN3c108BFloat16ES7_E_St5arrayIPcLm3EELi4E23TrivialOffsetCalculatorILi2EjESC_ILi1EjENS0_6memory12LoadWithCastILi2EEENSF_13StoreWithCastILi1EEEEEviT_T0_T2_T3_T4_T5_:
[----:B------:R-:W0:Y:S01]  /*0000*/  LDC R1, c[0x0][0x37c] ;  /* 0x0000df00ff017b82 */ /* 0x000e220000000800 */
[----:B------:R-:W1:Y:S07]  /*0010*/  S2R R2, SR_CTAID.X ;  /* 0x0000000000027919 */ /* 0x000e6e0000002500 */
[----:B------:R-:W1:Y:S01]  /*0020*/  LDC R3, c[0x0][0x380] ;  /* 0x0000e000ff037b82 */ /* 0x000e620000000800 */
[----:B------:R-:W2:Y:S01]  /*0030*/  LDCU.64 UR36, c[0x0][0x358] ;  /* 0x00006b00ff2477ac */ /* 0x000ea20008000a00 */
[----:B------:R-:W-:Y:S01]  /*0040*/  BSSY.RECONVERGENT B6, `(.L_x_417) ;  /* 0x0000222000067945 */ /* 0x000fe20003800200 */
[----:B------:R-:W3:Y:S01]  /*0050*/  S2R R17, SR_TID.X ;  /* 0x0000000000117919 */ /* 0x000ee20000002100 */
[----:B------:R-:W-:Y:S01]  /*0060*/  PRMT R28, RZ, 0x7610, R28 ;  /* 0x00007610ff1c7816 */ /* 0x000fe2000000001c */
[----:B------:R-:W4:Y:S01]  /*0070*/  LDCU.U8 UR38, c[0x0][0x3a4] ;  /* 0x00007480ff2677ac */ /* 0x000f220008000000 */
[----:B------:R-:W-:Y:S01]  /*0080*/  PRMT R22, RZ, 0x7610, R22 ;  /* 0x00007610ff167816 */ /* 0x000fe20000000016 */
[----:B------:R-:W0:Y:S01]  /*0090*/  LDCU.U8 UR39, c[0x0][0x3a5] ;  /* 0x000074a0ff2777ac */ /* 0x000e220008000000 */
[----:B-1----:R-:W-:-:S02]  /*00a0*/  IMAD R16, R2, -0x200, R3 ;  /* 0xfffffe0002107824 */ /* 0x002fc400078e0203 */
[----:B---3--:R-:W-:-:S03]  /*00b0*/  IMAD.MOV.U32 R25, RZ, RZ, R17 ;  /* 0x000000ffff197224 */ /* 0x008fc600078e0011 */
[----:B------:R-:W-:-:S13]  /*00c0*/  ISETP.GE.AND P0, PT, R17, R16, PT ;  /* 0x000000101100720c */ /* 0x000fda0003f06270 */
[----:B0-2-4-:R-:W-:Y:S05]  /*00d0*/  @P0 BRA `(.L_x_418) ;  /* 0x0000002000600947 */ /* 0x015fea0003800000 */
[----:B------:R-:W0:Y:S01]  /*00e0*/  LDC.64 R4, c[0x0][0x390] ;  /* 0x0000e400ff047b82 */ /* 0x000e220000000a00 */
[----:B------:R-:W1:Y:S01]  /*00f0*/  LDCU UR5, c[0x0][0x3a8] ;  /* 0x00007500ff0577ac */ /* 0x000e620008000800 */
[----:B------:R-:W-:Y:S01]  /*0100*/  IMAD R17, R2, 0x200, R25 ;  /* 0x0000020002117824 */ /* 0x000fe200078e0219 */
[----:B------:R-:W-:-:S04]  /*0110*/  UPRMT UR4, UR38, 0x9910, URZ ;  /* 0x0000991026047896 */ /* 0x000fc800080000ff */
[----:B------:R-:W-:Y:S01]  /*0120*/  UISETP.GT.AND UP0, UPT, UR4, 0x9, UPT ;  /* 0x000000090400788c */ /* 0x000fe2000bf04270 */
[----:B-1----:R-:W-:-:S05]  /*0130*/  IMAD R3, R17, UR5, RZ ;  /* 0x0000000511037c24 */ /* 0x002fca000f8e02ff */
[----:B0-----:R-:W-:-:S05]  /*0140*/  IADD3 R4, P0, PT, R3, R4, RZ ;  /* 0x0000000403047210 */ /* 0x001fca0007f1e0ff */
[----:B------:R-:W-:Y:S01]  /*0150*/  IMAD.X R5, RZ, RZ, R5, P0 ;  /* 0x000000ffff057224 */ /* 0x000fe200000e0605 */
        /* <DEDUP_REMOVED lines=14> */
.L_x_422:
[----:B------:R-:W2:Y:S02]  /*0240*/  LDG.E.U8 R4, desc[UR36][R4.64] ;  /* 0x0000002404047981 */ /* 0x000ea4000c1e1100 */
[----:B--2---:R-:W-:-:S04]  /*0250*/  I2FP.F32.U32 R0, R4 ;  /* 0x0000000400007245 */ /* 0x004fc80000201000 */
[----:B------:R-:W-:-:S04]  /*0260*/  F2FP.BF16.F32.PACK_AB R0, RZ, R0 ;  /* 0x00000000ff00723e */ /* 0x000fc800000010ff */
[----:B------:R-:W-:Y:S01]  /*0270*/  PRMT R28, R0, 0x7610, R28 ;  /* 0x00007610001c7816 */ /* 0x000fe2000000001c */
[----:B------:R-:W-:Y:S06]  /*0280*/  BRA `(.L_x_424) ;  /* 0x0000000c00c47947 */ /* 0x000fec0003800000 */
.L_x_421:
        /* <DEDUP_REMOVED lines=11> */
.L_x_426:
[----:B------:R-:W2:Y:S02]  /*0340*/  LDG.E R4, desc[UR36][R4.64] ;  /* 0x0000002404047981 */ /* 0x000ea4000c1e1900 */
[----:B--2---:R-:W-:-:S04]  /*0350*/  I2FP.F32.S32 R0, R4 ;  /* 0x0000000400007245 */ /* 0x004fc80000201400 */
[----:B------:R-:W-:-:S04]  /*0360*/  F2FP.BF16.F32.PACK_AB R0, RZ, R0 ;  /* 0x00000000ff00723e */ /* 0x000fc800000010ff */
[----:B------:R-:W-:Y:S01]  /*0370*/  PRMT R28, R0, 0x7610, R28 ;  /* 0x00007610001c7816 */ /* 0x000fe2000000001c */
[----:B------:R-:W-:Y:S06]  /*0380*/  BRA `(.L_x_424) ;  /* 0x0000000c00847947 */ /* 0x000fec0003800000 */
.L_x_425:
[----:B------:R-:W2:Y:S02]  /*0390*/  LDG.E.U16 R4, desc[UR36][R4.64] ;  /* 0x0000002404047981 */ /* 0x000ea4000c1e1500 */
[----:B--2---:R-:W0:Y:S02]  /*03a0*/  I2F.S16 R0, R4 ;  /* 0x0000000400007306 */ /* 0x004e240000101400 */
[----:B0-----:R-:W-:-:S04]  /*03b0*/  F2FP.BF16.F32.PACK_AB R0, RZ, R0 ;  /* 0x00000000ff00723e */ /* 0x001fc800000010ff */
[----:B------:R-:W-:Y:S01]  /*03c0*/  PRMT R28, R0, 0x7610, R28 ;  /* 0x00007610001c7816 */ /* 0x000fe2000000001c */
[----:B------:R-:W-:Y:S06]  /*03d0*/  BRA `(.L_x_424) ;  /* 0x0000000c00707947 */ /* 0x000fec0003800000 */
.L_x_420:
        /* <DEDUP_REMOVED lines=9> */
.L_x_428:
[----:B------:R-:W2:Y:S02]  /*0470*/  LDG.E.U16 R0, desc[UR36][R4.64] ;  /* 0x0000002404007981 */ /* 0x000ea4000c1e1500 */
[----:B--2---:R-:W-:-:S05]  /*0480*/  HADD2.F32 R0, -RZ, R0.H0_H0 ;  /* 0x20000000ff007230 */ /* 0x004fca0000004100 */
[----:B------:R-:W-:-:S04]  /*0490*/  F2FP.BF16.F32.PACK_AB R0, RZ, R0 ;  /* 0x00000000ff00723e */ /* 0x000fc800000010ff */
[----:B------:R-:W-:Y:S01]  /*04a0*/  PRMT R28, R0, 0x7610, R28 ;  /* 0x00007610001c7816 */ /* 0x000fe2000000001c */
[----:B------:R-:W-:Y:S06]  /*04b0*/  BRA `(.L_x_424) ;  /* 0x0000000c00387947 */ /* 0x000fec0003800000 */
.L_x_427:
        /* <DEDUP_REMOVED lines=9> */
.L_x_430:
[----:B------:R-:W2:Y:S02]  /*0550*/  LDG.E.U16 R4, desc[UR36][R4.64] ;  /* 0x0000002404047981 */ /* 0x000ea4000c1e1500 */
[----:B--2---:R-:W-:-:S05]  /*0560*/  HADD2.F32 R0, -RZ, R4.H0_H0 ;  /* 0x20000004ff007230 */ /* 0x004fca0000004100 */
[----:B------:R-:W-:-:S04]  /*0570*/  F2FP.BF16.F32.PACK_AB R0, RZ, R0 ;  /* 0x00000000ff00723e */ /* 0x000fc800000010ff */
[----:B------:R-:W-:Y:S01]  /*0580*/  PRMT R28, R0, 0x7610, R28 ;  /* 0x00007610001c7816 */ /* 0x000fe2000000001c */
[----:B------:R-:W-:Y:S06]  /*0590*/  BRA `(.L_x_424) ;  /* 0x0000000c00007947 */ /* 0x000fec0003800000 */
.L_x_429:
        /* <DEDUP_REMOVED lines=9> */
.L_x_419:
        /* <DEDUP_REMOVED lines=14> */
.L_x_433:
        /* <DEDUP_REMOVED lines=9> */
.L_x_432:
        /* <DEDUP_REMOVED lines=27> */
.L_x_435:
[----:B------:R-:W2:Y:S02]  /*0950*/  LDG.E.U8 R4, desc[UR36][R4.64] ;  /* 0x0000002404047981 */ /* 0x000ea4000c1e1100 */
[C---:B--2---:R-:W-:Y:S02]  /*0960*/  IMAD.SHL.U32 R3, R4.reuse, 0x2000000, RZ ;  /* 0x0200000004037824 */ /* 0x044fe400078e00ff */
[----:B------:R-:W-:-:S03]  /*0970*/  IMAD.SHL.U32 R6, R4, 0x100, RZ ;  /* 0x0000010004067824 */ /* 0x000fc600078e00ff */
[----:B------:R-:W-:-:S13]  /*0980*/  ISETP.GT.U32.AND P0, PT, R3, 0x7ffffff, PT ;  /* 0x07ffffff0300780c */ /* 0x000fda0003f04070 */
[----:B------:R-:W-:Y:S02]  /*0990*/  @!P0 LOP3.LUT R0, R6, 0x7f00, RZ, 0xc0, !PT ;  /* 0x00007f0006008812 */ /* 0x000fe400078ec0ff */
[----:B------:R-:W-:Y:S02]  /*09a0*/  @P0 LEA.HI R3, R3, 0x70000000, RZ, 0x1c ;  /* 0x7000000003030811 */ /* 0x000fe400078fe0ff */
[----:B------:R-:W-:Y:S02]  /*09b0*/  @!P0 LOP3.LUT R0, R0, 0x3f000000, RZ, 0xfc, !PT ;  /* 0x3f00000000008812 */ /* 0x000fe400078efcff */
[----:B------:R-:W-:-:S03]  /*09c0*/  PRMT R6, R6, 0x9910, RZ ;  /* 0x0000991006067816 */ /* 0x000fc600000000ff */
[----:B------:R-:W-:Y:S01]  /*09d0*/  @!P0 FADD.FTZ R0, R0, -0.5 ;  /* 0xbf00000000008421 */ /* 0x000fe20000010000 */
[----:B------:R-:W-:Y:S01]  /*09e0*/  @P0 FMUL.FTZ R0, R3, 1.9259299443872358531e-34 ;  /* 0x0780000003000820 */ /* 0x000fe20000410000 */
[----:B------:R-:W-:-:S05]  /*09f0*/  IMAD.MOV.U32 R3, RZ, RZ, R6 ;  /* 0x000000ffff037224 */ /* 0x000fca00078e0006 */
[----:B------:R-:W-:-:S04]  /*0a00*/  LOP3.LUT R0, R0, 0x80000000, R3, 0xf8, !PT ;  /* 0x8000000000007812 */ /* 0x000fc800078ef803 */
[----:B------:R-:W-:-:S04]  /*0a10*/  F2FP.BF16.F32.PACK_AB R0, RZ, R0 ;  /* 0x00000000ff00723e */ /* 0x000fc800000010ff */
[----:B------:R-:W-:Y:S01]  /*0a20*/  PRMT R28, R0, 0x7610, R28 ;  /* 0x00007610001c7816 */ /* 0x000fe2000000001c */
[----:B------:R-:W-:Y:S06]  /*0a30*/  BRA `(.L_x_424) ;  /* 0x0000000400d87947 */ /* 0x000fec0003800000 */
.L_x_434:
[----:B------:R0:W5:Y:S01]  /*0a40*/  LDG.E.U16 R28, desc[UR36][R4.64] ;  /* 0x00000024041c7981 */ /* 0x000162000c1e1500 */
[----:B------:R-:W-:Y:S05]  /*0a50*/  BRA `(.L_x_424) ;  /* 0x0000000400d07947 */ /* 0x000fea0003800000 */
.L_x_431:
        /* <DEDUP_REMOVED lines=13> */
.L_x_438:
        /* <DEDUP_REMOVED lines=21> */
.L_x_442:
[----:B------:R-:W-:Y:S05]  /*0c80*/  BSYNC.RECONVERGENT B1 ;  /* 0x0000000000017941 */ /* 0x000fea0003800200 */
.L_x_441:
[----:B------:R-:W-:Y:S01]  /*0c90*/  IMAD.SHL.U32 R0, R0, 0x100000, RZ ;  /* 0x0010000000007824 */ /* 0x000fe200078e00ff */
[----:B------:R-:W-:-:S04]  /*0ca0*/  LEA R3, R3, 0x3b800000, 0x17 ;  /* 0x3b80000003037811 */ /* 0x000fc800078eb8ff */
[----:B------:R-:W-:-:S07]  /*0cb0*/  LOP3.LUT R0, R3, R0, R7, 0xfe, !PT ;  /* 0x0000000003007212 */ /* 0x000fce00078efe07 */
.L_x_440:
[----:B------:R-:W-:Y:S05]  /*0cc0*/  BSYNC.RECONVERGENT B0 ;  /* 0x0000000000007941 */ /* 0x000fea0003800200 */
.L_x_439:
[----:B------:R-:W-:-:S04]  /*0cd0*/  F2FP.BF16.F32.PACK_AB R0, RZ, R0 ;  /* 0x00000000ff00723e */ /* 0x000fc800000010ff */
[----:B------:R-:W-:Y:S01]  /*0ce0*/  PRMT R28, R0, 0x7610, R28 ;  /* 0x00007610001c7816 */ /* 0x000fe2000000001c */
[----:B------:R-:W-:Y:S06]  /*0cf0*/  BRA `(.L_x_424) ;  /* 0x0000000400287947 */ /* 0x000fec0003800000 */
.L_x_437:
        /* <DEDUP_REMOVED lines=21> */
.L_x_446:
[----:B------:R-:W-:Y:S05]  /*0e50*/  BSYNC.RECONVERGENT B1 ;  /* 0x0000000000017941 */ /* 0x000fea0003800200 */
.L_x_445:
[----:B------:R-:W-:Y:S01]  /*0e60*/  IMAD.SHL.U32 R0, R0, 0x200000, RZ ;  /* 0x0020000000007824 */ /* 0x000fe200078e00ff */
[----:B------:R-:W-:-:S04]  /*0e70*/  LEA R3, R3, 0x37800000, 0x17 ;  /* 0x3780000003037811 */ /* 0x000fc800078eb8ff */
[----:B------:R-:W-:-:S07]  /*0e80*/  LOP3.LUT R0, R3, R0, R7, 0xfe, !PT ;  /* 0x0000000003007212 */ /* 0x000fce00078efe07 */
.L_x_444:
[----:B------:R-:W-:Y:S05]  /*0e90*/  BSYNC.RECONVERGENT B0 ;  /* 0x0000000000007941 */ /* 0x000fea0003800200 */
.L_x_443:
[----:B------:R-:W-:-:S04]  /*0ea0*/  F2FP.BF16.F32.PACK_AB R0, RZ, R0 ;  /* 0x00000000ff00723e */ /* 0x000fc800000010ff */
[----:B------:R-:W-:Y:S01]  /*0eb0*/  PRMT R28, R0, 0x7610, R28 ;  /* 0x00007610001c7816 */ /* 0x000fe2000000001c */
[----:B------:R-:W-:Y:S06]  /*0ec0*/  BRA `(.L_x_424) ;  /* 0x0000000000b47947 */ /* 0x000fec0003800000 */
.L_x_436:
[----:B------:R-:W-:-:S09]  /*0ed0*/  UISETP.NE.AND UP0, UPT, UR4, 0x1c, UPT ;  /* 0x0000001c0400788c */ /* 0x000fd2000bf05270 */
[----:B------:R-:W-:Y:S05]  /*0ee0*/  BRA.U !UP0, `(.L_x_447) ;  /* 0x00000001089c7547 */ /* 0x000fea000b800000 */
[----:B------:R-:W-:-:S09]  /*0ef0*/  UISETP.NE.AND UP0, UPT, UR4, 0x1d, UPT ;  /* 0x0000001d0400788c */ /* 0x000fd2000bf05270 */
[----:B------:R-:W-:Y:S05]  /*0f00*/  BRA.U !UP0, `(.L_x_448) ;  /* 0x0000000108807547 */ /* 0x000fea000b800000 */
[----:B------:R-:W-:-:S09]  /*0f10*/  UISETP.NE.AND UP0, UPT, UR4, 0x2c, UPT ;  /* 0x0000002c0400788c */ /* 0x000fd2000bf05270 */
[----:B------:R-:W-:Y:S05]  /*0f20*/  BRA.U !UP0, `(.L_x_449) ;  /* 0x0000000108487547 */ /* 0x000fea000b800000 */
.L_x_423:
        /* <DEDUP_REMOVED lines=11> */
[----:B------:R-:W-:Y:S02]  /*0fe0*/  IMAD.U32 R7, RZ, RZ, UR7 ;  /* 0x00000007ff077e24 */ /* 0x000fe4000f8e00ff */
[----:B---3--:R-:W-:Y:S02]  /*0ff0*/  IMAD.U32 R10, RZ, RZ, UR8 ;  /* 0x00000008ff0a7e24 */ /* 0x008fe4000f8e00ff */
[----:B------:R-:W-:-:S07]  /*1000*/  IMAD.U32 R11, RZ, RZ, UR9 ;  /* 0x00000009ff0b7e24 */ /* 0x000fce000f8e00ff */
[----:B------:R-:W-:-:S07]  /*1010*/  LEPC R20, `(.L_x_450) ;  /* 0x000000001014794e */ /* 0x000fce0000000000 */
[----:B--2---:R-:W-:Y:S05]  /*1020*/  CALL.ABS.NOINC R14 ;  /* 0x000000000e007343 */ /* 0x004fea0003c00000 */
.L_x_450:
[----:B------:R-:W-:Y:S01]  /*1030*/  PRMT R28, RZ, 0x7610, R28 ;  /* 0x00007610ff1c7816 */ /* 0x000fe2000000001c */
[----:B------:R-:W-:Y:S06]  /*1040*/  BRA `(.L_x_424) ;  /* 0x0000000000547947 */ /* 0x000fec0003800000 */
.L_x_449:
        /* <DEDUP_REMOVED lines=8> */
.L_x_452:
[----:B------:R-:W-:Y:S05]  /*10d0*/  BSYNC.RECONVERGENT B0 ;  /* 0x0000000000007941 */ /* 0x000fea0003800200 */
.L_x_451:
[----:B------:R-:W-:-:S04]  /*10e0*/  F2FP.BF16.F32.PACK_AB R0, RZ, R0 ;  /* 0x00000000ff00723e */ /* 0x000fc800000010ff */
[----:B------:R-:W-:Y:S01]  /*10f0*/  PRMT R28, R0, 0x7610, R28 ;  /* 0x00007610001c7816 */ /* 0x000fe2000000001c */
[----:B------:R-:W-:Y:S06]  /*1100*/  BRA `(.L_x_424) ;  /* 0x0000000000247947 */ /* 0x000fec0003800000 */
.L_x_448:
[----:B------:R-:W2:Y:S02]  /*1110*/  LDG.E.64 R4, desc[UR36][R4.64] ;  /* 0x0000002404047981 */ /* 0x000ea4000c1e1b00 */
[----:B--2---:R-:W0:Y:S02]  /*1120*/  I2F.U64 R0, R4 ;  /* 0x0000000400007312 */ /* 0x004e240000301000 */
[----:B0-----:R-:W-:-:S04]  /*1130*/  F2FP.BF16.F32.PACK_AB R0, RZ, R0 ;  /* 0x00000000ff00723e */ /* 0x001fc800000010ff */
[----:B------:R-:W-:Y:S01]  /*1140*/  PRMT R28, R0, 0x7610, R28 ;  /* 0x00007610001c7816 */ /* 0x000fe2000000001c */
[----:B------:R-:W-:Y:S06]  /*1150*/  BRA `(.L_x_424) ;  /* 0x0000000000107947 */ /* 0x000fec0003800000 */
.L_x_447:
[----:B------:R-:W2:Y:S02]  /*1160*/  LDG.E R4, desc[UR36][R4.64] ;  /* 0x0000002404047981 */ /* 0x000ea4000c1e1900 */
[----:B--2---:R-:W-:-:S04]  /*1170*/  I2FP.F32.U32 R0, R4 ;  /* 0x0000000400007245 */ /* 0x004fc80000201000 */
[----:B------:R-:W-:-:S04]  /*1180*/  F2FP.BF16.F32.PACK_AB R0, RZ, R0 ;  /* 0x00000000ff00723e */ /* 0x000fc800000010ff */
[----:B------:R-:W-:-:S07]  /*1190*/  PRMT R28, R0, 0x7610, R28 ;  /* 0x00007610001c7816 */ /* 0x000fce000000001c */
.L_x_424:
[----:B0-----:R-:W0:Y:S01]  /*11a0*/  LDC.64 R4, c[0x0][0x398] ;  /* 0x0000e600ff047b82 */ /* 0x001e220000000a00 */
[----:B------:R-:W1:Y:S01]  /*11b0*/  LDCU UR5, c[0x0][0x3ac] ;  /* 0x00007580ff0577ac */ /* 0x000e620008000800 */
        /* <DEDUP_REMOVED lines=19> */
.L_x_456:
[----:B------:R-:W2:Y:S02]  /*12f0*/  LDG.E.U8 R4, desc[UR36][R4.64] ;  /* 0x0000002404047981 */ /* 0x000ea4000c1e1100 */
[----:B--2---:R-:W-:-:S04]  /*1300*/  I2FP.F32.U32 R0, R4 ;  /* 0x0000000400007245 */ /* 0x004fc80000201000 */
[----:B------:R-:W-:-:S04]  /*1310*/  F2FP.BF16.F32.PACK_AB R0, RZ, R0 ;  /* 0x00000000ff00723e */ /* 0x000fc800000010ff */
[----:B------:R-:W-:Y:S01]  /*1320*/  PRMT R22, R0, 0x7610, R22 ;  /* 0x0000761000167816 */ /* 0x000fe20000000016 */
[----:B------:R-:W-:Y:S06]  /*1330*/  BRA `(.L_x_458) ;  /* 0x0000000c00c47947 */ /* 0x000fec0003800000 */
.L_x_455:
        /* <DEDUP_REMOVED lines=11> */
.L_x_460:
[----:B------:R-:W2:Y:S02]  /*13f0*/  LDG.E R4, desc[UR36][R4.64] ;  /* 0x0000002404047981 */ /* 0x000ea4000c1e1900 */
[----:B--2---:R-:W-:-:S04]  /*1400*/  I2FP.F32.S32 R0, R4 ;  /* 0x0000000400007245 */ /* 0x004fc80000201400 */
[----:B------:R-:W-:-:S04]  /*1410*/  F2FP.BF16.F32.PACK_AB R0, RZ, R0 ;  /* 0x00000000ff00723e */ /* 0x000fc800000010ff */
[----:B------:R-:W-:Y:S01]  /*1420*/  PRMT R22, R0, 0x7610, R22 ;  /* 0x0000761000167816 */ /* 0x000fe20000000016 */
[----:B------:R-:W-:Y:S06]  /*1430*/  BRA `(.L_x_458) ;  /* 0x0000000c00847947 */ /* 0x000fec0003800000 */
.L_x_459:
[----:B------:R-:W2:Y:S02]  /*1440*/  LDG.E.U16 R4, desc[UR36][R4.64] ;  /* 0x0000002404047981 */ /* 0x000ea4000c1e1500 */
[----:B--2---:R-:W0:Y:S02]  /*1450*/  I2F.S16 R0, R4 ;  /* 0x0000000400007306 */ /* 0x004e240000101400 */
[----:B0-----:R-:W-:-:S04]  /*1460*/  F2FP.BF16.F32.PACK_AB R0, RZ, R0 ;  /* 0x00000000ff00723e */ /* 0x001fc800000010ff */
[----:B------:R-:W-:Y:S01]  /*1470*/  PRMT R22, R0, 0x7610, R22 ;  /* 0x0000761000167816 */ /* 0x000fe20000000016 */
[----:B------:R-:W-:Y:S06]  /*1480*/  BRA `(.L_x_458) ;  /* 0x0000000c00707947 */ /* 0x000fec0003800000 */
.L_x_454:
        /* <DEDUP_REMOVED lines=9> */
.L_x_462:
[----:B------:R-:W2:Y:S02]  /*1520*/  LDG.E.U16 R0, desc[UR36][R4.64] ;  /* 0x0000002404007981 */ /* 0x000ea4000c1e1500 */
[----:B--2---:R-:W-:-:S05]  /*1530*/  HADD2.F32 R0, -RZ, R0.H0_H0 ;  /* 0x20000000ff007230 */ /* 0x004fca0000004100 */
[----:B------:R-:W-:-:S04]  /*1540*/  F2FP.BF16.F32.PACK_AB R0, RZ, R0 ;  /* 0x00000000ff00723e */ /* 0x000fc800000010ff */
[----:B------:R-:W-:Y:S01]  /*1550*/  PRMT R22, R0, 0x7610, R22 ;  /* 0x0000761000167816 */ /* 0x000fe20000000016 */
[----:B------:R-:W-:Y:S06]  /*1560*/  BRA `(.L_x_458) ;  /* 0x0000000c00387947 */ /* 0x000fec0003800000 */
.L_x_461:
        /* <DEDUP_REMOVED lines=9> */
.L_x_464:
[----:B------:R-:W2:Y:S02]  /*1600*/  LDG.E.U16 R4, desc[UR36][R4.64] ;  /* 0x0000002404047981 */ /* 0x000ea4000c1e1500 */
[----:B--2---:R-:W-:-:S05]  /*1610*/  HADD2.F32 R0, -RZ, R4.H0_H0 ;  /* 0x20000004ff007230 */ /* 0x004fca0000004100 */
[----:B------:R-:W-:-:S04]  /*1620*/  F2FP.BF16.F32.PACK_AB R0, RZ, R0 ;  /* 0x00000000ff00723e */ /* 0x000fc800000010ff */
[----:B------:R-:W-:Y:S01]  /*1630*/  PRMT R22, R0, 0x7610, R22 ;  /* 0x0000761000167816 */ /* 0x000fe20000000016 */
[----:B------:R-:W-:Y:S06]  /*1640*/  BRA `(.L_x_458) ;  /* 0x0000000c00007947 */ /* 0x000fec0003800000 */
.L_x_463:
        /* <DEDUP_REMOVED lines=9> */
.L_x_453:
        /* <DEDUP_REMOVED lines=14> */
.L_x_467:
        /* <DEDUP_REMOVED lines=9> */
.L_x_466:
        /* <DEDUP_REMOVED lines=27> */
.L_x_469:
        /* <DEDUP_REMOVED lines=15> */
.L_x_468:
[----:B------:R0:W5:Y:S01]  /*1af0*/  LDG.E.U16 R22, desc[UR36][R4.64] ;  /* 0x0000002404167981 */ /* 0x000162000c1e1500 */
[----:B------:R-:W-:Y:S05]  /*1b00*/  BRA `(.L_x_458) ;  /* 0x0000000400d07947 */ /* 0x000fea0003800000 */
.L_x_465:
        /* <DEDUP_REMOVED lines=13> */
.L_x_472:
        /* <DEDUP_REMOVED lines=21> */
.L_x_476:
[----:B------:R-:W-:Y:S05]  /*1d30*/  BSYNC.RECONVERGENT B1 ;  /* 0x0000000000017941 */ /* 0x000fea0003800200 */
.L_x_475:
[----:B------:R-:W-:Y:S01]  /*1d40*/  IMAD.SHL.U32 R0, R0, 0x100000, RZ ;  /* 0x0010000000007824 */ /* 0x000fe200078e00ff */
[----:B------:R-:W-:-:S04]  /*1d50*/  LEA R3, R3, 0x3b800000, 0x17 ;  /* 0x3b80000003037811 */ /* 0x000fc800078eb8ff */
[----:B------:R-:W-:-:S07]  /*1d60*/  LOP3.LUT R0, R3, R0, R7, 0xfe, !PT ;  /* 0x0000000003007212 */ /* 0x000fce00078efe07 */
.L_x_474:
[----:B------:R-:W-:Y:S05]  /*1d70*/  BSYNC.RECONVERGENT B0 ;  /* 0x0000000000007941 */ /* 0x000fea0003800200 */
.L_x_473:
[----:B------:R-:W-:-:S04]  /*1d80*/  F2FP.BF16.F32.PACK_AB R0, RZ, R0 ;  /* 0x00000000ff00723e */ /* 0x000fc800000010ff */
[----:B------:R-:W-:Y:S01]  /*1d90*/  PRMT R22, R0, 0x7610, R22 ;  /* 0x0000761000167816 */ /* 0x000fe20000000016 */
[----:B------:R-:W-:Y:S06]  /*1da0*/  BRA `(.L_x_458) ;  /* 0x0000000400287947 */ /* 0x000fec0003800000 */
.L_x_471:
        /* <DEDUP_REMOVED lines=21> */
.L_x_480:
[----:B------:R-:W-:Y:S05]  /*1f00*/  BSYNC.RECONVERGENT B1 ;  /* 0x0000000000017941 */ /* 0x000fea0003800200 */
.L_x_479:
[----:B------:R-:W-:Y:S01]  /*1f10*/  IMAD.SHL.U32 R0, R0, 0x200000, RZ ;  /* 0x0020000000007824 */ /* 0x000fe200078e00ff */
[----:B------:R-:W-:-:S04]  /*1f20*/  LEA R3, R3, 0x37800000, 0x17 ;  /* 0x3780000003037811 */ /* 0x000fc800078eb8ff */
[----:B------:R-:W-:-:S07]  /*1f30*/  LOP3.LUT R0, R3, R0, R7, 0xfe, !PT ;  /* 0x0000000003007212 */ /* 0x000fce00078efe07 */
.L_x_478:
[----:B------:R-:W-:Y:S05]  /*1f40*/  BSYNC.RECONVERGENT B0 ;  /* 0x0000000000007941 */ /* 0x000fea0003800200 */
.L_x_477:
[----:B------:R-:W-:-:S04]  /*1f50*/  F2FP.BF16.F32.PACK_AB R0, RZ, R0 ;  /* 0x00000000ff00723e */ /* 0x000fc800000010ff */
[----:B------:R-:W-:Y:S01]  /*1f60*/  PRMT R22, R0, 0x7610, R22 ;  /* 0x0000761000167816 */ /* 0x000fe20000000016 */
[----:B------:R-:W-:Y:S06]  /*1f70*/  BRA `(.L_x_458) ;  /* 0x0000000000b47947 */ /* 0x000fec0003800000 */
.L_x_470:
[----:B------:R-:W-:-:S09]  /*1f80*/  UISETP.NE.AND UP0, UPT, UR4, 0x1c, UPT ;  /* 0x0000001c0400788c */ /* 0x000fd2000bf05270 */
[----:B------:R-:W-:Y:S05]  /*1f90*/  BRA.U !UP0, `(.L_x_481) ;  /* 0x00000001089c7547 */ /* 0x000fea000b800000 */
[----:B------:R-:W-:-:S09]  /*1fa0*/  UISETP.NE.AND UP0, UPT, UR4, 0x1d, UPT ;  /* 0x0000001d0400788c */ /* 0x000fd2000bf05270 */
[----:B------:R-:W-:Y:S05]  /*1fb0*/  BRA.U !UP0, `(.L_x_482) ;  /* 0x0000000108807547 */ /* 0x000fea000b800000 */
[----:B------:R-:W-:-:S09]  /*1fc0*/  UISETP.NE.AND UP0, UPT, UR4, 0x2c, UPT ;  /* 0x0000002c0400788c */ /* 0x000fd2000bf05270 */
[----:B------:R-:W-:Y:S05]  /*1fd0*/  BRA.U !UP0, `(.L_x_483) ;  /* 0x0000000108487547 */ /* 0x000fea000b800000 */
.L_x_457:
        /* <DEDUP_REMOVED lines=15> */
[----:B--2--5:R-:W-:Y:S05]  /*20d0*/  CALL.ABS.NOINC R14 ;  /* 0x000000000e007343 */ /* 0x024fea0003c00000 */
.L_x_484:
[----:B------:R-:W-:Y:S01]  /*20e0*/  PRMT R22, RZ, 0x7610, R22 ;  /* 0x00007610ff167816 */ /* 0x000fe20000000016 */
[----:B------:R-:W-:Y:S06]  /*20f0*/  BRA `(.L_x_458) ;  /* 0x0000000000547947 */ /* 0x000fec0003800000 */
.L_x_483:
        /* <DEDUP_REMOVED lines=8> */
.L_x_486:
[----:B------:R-:W-:Y:S05]  /*2180*/  BSYNC.RECONVERGENT B0 ;  /* 0x0000000000007941 */ /* 0x000fea0003800200 */
.L_x_485:
[----:B------:R-:W-:-:S04]  /*2190*/  F2FP.BF16.F32.PACK_AB R0, RZ, R0 ;  /* 0x00000000ff00723e */ /* 0x000fc800000010ff */
[----:B------:R-:W-:Y:S01]  /*21a0*/  PRMT R22, R0, 0x7610, R22 ;  /* 0x0000761000167816 */ /* 0x000fe20000000016 */
[----:B------:R-:W-:Y:S06]  /*21b0*/  BRA `(.L_x_458) ;  /* 0x0000000000247947 */ /* 0x000fec0003800000 */
.L_x_482:
[----:B------:R-:W2:Y:S02]  /*21c0*/  LDG.E.64 R4, desc[UR36][R4.64] ;  /* 0x0000002404047981 */ /* 0x000ea4000c1e1b00 */
[----:B--2---:R-:W0:Y:S02]  /*21d0*/  I2F.U64 R0, R4 ;  /* 0x0000000400007312 */ /* 0x004e240000301000 */
[----:B0-----:R-:W-:-:S04]  /*21e0*/  F2FP.BF16.F32.PACK_AB R0, RZ, R0 ;  /* 0x00000000ff00723e */ /* 0x001fc800000010ff */
[----:B------:R-:W-:Y:S01]  /*21f0*/  PRMT R22, R0, 0x7610, R22 ;  /* 0x0000761000167816 */ /* 0x000fe20000000016 */
[----:B------:R-:W-:Y:S06]  /*2200*/  BRA `(.L_x_458) ;  /* 0x0000000000107947 */ /* 0x000fec0003800000 */
.L_x_481:
[----:B------:R-:W2:Y:S02]  /*2210*/  LDG.E R4, desc[UR36][R4.64] ;  /* 0x0000002404047981 */ /* 0x000ea4000c1e1900 */
[----:B--2---:R-:W-:-:S04]  /*2220*/  I2FP.F32.U32 R0, R4 ;  /* 0x0000000400007245 */ /* 0x004fc80000201000 */
[----:B------:R-:W-:-:S04]  /*2230*/  F2FP.BF16.F32.PACK_AB R0, RZ, R0 ;  /* 0x00000000ff00723e */ /* 0x000fc800000010ff */
[----:B------:R-:W-:-:S07]  /*2240*/  PRMT R22, R0, 0x7610, R22 ;  /* 0x0000761000167816 */ /* 0x000fce0000000016 */
.L_x_458:
[----:B------:R-:W-:-:S07]  /*2250*/  VIADD R17, R25, 0x80 ;  /* 0x0000008019117836 */ /* 0x000fce0000000000 */
.L_x_418:
[----:B------:R-:W-:Y:S05]  /*2260*/  BSYNC.RECONVERGENT B6 ;  /* 0x0000000000067941 */ /* 0x000fea0003800200 */
.L_x_417:
[----:B------:R-:W-:Y:S01]  /*2270*/  ISETP.GE.AND P0, PT, R17, R16, PT ;  /* 0x000000101100720c */ /* 0x000fe20003f06270 */
[----:B------:R-:W-:Y:S01]  /*2280*/  BSSY.RECONVERGENT B6, `(.L_x_487) ;  /* 0x000021c000067945 */ /* 0x000fe20003800200 */
[----:B------:R-:W-:Y:S02]  /*2290*/  PRMT R26, RZ, 0x7610, R26 ;  /* 0x00007610ff1a7816 */ /* 0x000fe4000000001a */
[----:B------:R-:W-:-:S09]  /*22a0*/  PRMT R27, RZ, 0x7610, R27 ;  /* 0x00007610ff1b7816 */ /* 0x000fd2000000001b */
[----:B------:R-:W-:Y:S05]  /*22b0*/  @P0 BRA `(.L_x_488) ;  /* 0x0000002000600947 */ /* 0x000fea0003800000 */
[----:B0-----:R-:W0:Y:S01]  /*22c0*/  LDC.64 R4, c[0x0][0x390] ;  /* 0x0000e400ff047b82 */ /* 0x001e220000000a00 */
        /* <DEDUP_REMOVED lines=21> */
.L_x_492:
[----:B------:R-:W2:Y:S02]  /*2420*/  LDG.E.U8 R4, desc[UR36][R4.64] ;  /* 0x0000002404047981 */ /* 0x000ea4000c1e1100 */
[----:B--2---:R-:W-:-:S04]  /*2430*/  I2FP.F32.U32 R0, R4 ;  /* 0x0000000400007245 */ /* 0x004fc80000201000 */
[----:B------:R-:W-:-:S04]  /*2440*/  F2FP.BF16.F32.PACK_AB R0, RZ, R0 ;  /* 0x00000000ff00723e */ /* 0x000fc800000010ff */
[----:B------:R-:W-:Y:S01]  /*2450*/  PRMT R26, R0, 0x7610, R26 ;  /* 0x00007610001a7816 */ /* 0x000fe2000000001a */
[----:B------:R-:W-:Y:S06]  /*2460*/  BRA `(.L_x_494) ;  /* 0x0000000c00c47947 */ /* 0x000fec0003800000 */
.L_x_491:
        /* <DEDUP_REMOVED lines=11> */
.L_x_496:
[----:B------:R-:W2:Y:S02]  /*2520*/  LDG.E R4, desc[UR36][R4.64] ;  /* 0x0000002404047981 */ /* 0x000ea4000c1e1900 */
[----:B--2---:R-:W-:-:S04]  /*2530*/  I2FP.F32.S32 R0, R4 ;  /* 0x0000000400007245 */ /* 0x004fc80000201400 */
[----:B------:R-:W-:-:S04]  /*2540*/  F2FP.BF16.F32.PACK_AB R0, RZ, R0 ;  /* 0x00000000ff00723e */ /* 0x000fc800000010ff */
[----:B------:R-:W-:Y:S01]  /*2550*/  PRMT R26, R0, 0x7610, R26 ;  /* 0x00007610001a7816 */ /* 0x000fe2000000001a */
[----:B------:R-:W-:Y:S06]  /*2560*/  BRA `(.L_x_494) ;  /* 0x0000000c00847947 */ /* 0x000fec0003800000 */
.L_x_495:
[----:B------:R-:W2:Y:S02]  /*2570*/  LDG.E.U16 R4, desc[UR36][R4.64] ;  /* 0x0000002404047981 */ /* 0x000ea4000c1e1500 */
[----:B--2---:R-:W0:Y:S02]  /*2580*/  I2F.S16 R0, R4 ;  /* 0x0000000400007306 */ /* 0x004e240000101400 */
[----:B0-----:R-:W-:-:S04]  /*2590*/  F2FP.BF16.F32.PACK_AB R0, RZ, R0 ;  /* 0x00000000ff00723e */ /* 0x001fc800000010ff */
[----:B------:R-:W-:Y:S01]  /*25a0*/  PRMT R26, R0, 0x7610, R26 ;  /* 0x00007610001a7816 */ /* 0x000fe2000000001a */
[----:B------:R-:W-:Y:S06]  /*25b0*/  BRA `(.L_x_494) ;  /* 0x0000000c00707947 */ /* 0x000fec0003800000 */
.L_x_490:
        /* <DEDUP_REMOVED lines=9> */
.L_x_498:
[----:B------:R-:W2:Y:S02]  /*2650*/  LDG.E.U16 R0, desc[UR36][R4.64] ;  /* 0x0000002404007981 */ /* 0x000ea4000c1e1500 */
[----:B--2---:R-:W-:-:S05]  /*2660*/  HADD2.F32 R0, -RZ, R0.H0_H0 ;  /* 0x20000000ff007230 */ /* 0x004fca0000004100 */
[----:B------:R-:W-:-:S04]  /*2670*/  F2FP.BF16.F32.PACK_AB R0, RZ, R0 ;  /* 0x00000000ff00723e */ /* 0x000fc800000010ff */
[----:B------:R-:W-:Y:S01]  /*2680*/  PRMT R26, R0, 0x7610, R26 ;  /* 0x00007610001a7816 */ /* 0x000fe2000000001a */
[----:B------:R-:W-:Y:S06]  /*2690*/  BRA `(.L_x_494) ;  /* 0x0000000c00387947 */ /* 0x000fec0003800000 */
.L_x_497:
        /* <DEDUP_REMOVED lines=9> */
.L_x_500:
[----:B------:R-:W2:Y:S02]  /*2730*/  LDG.E.U16 R4, desc[UR36][R4.64] ;  /* 0x0000002404047981 */ /* 0x000ea4000c1e1500 */
[----:B--2---:R-:W-:-:S05]  /*2740*/  HADD2.F32 R0, -RZ, R4.H0_H0 ;  /* 0x20000004ff007230 */ /* 0x004fca0000004100 */
[----:B------:R-:W-:-:S04]  /*2750*/  F2FP.BF16.F32.PACK_AB R0, RZ, R0 ;  /* 0x00000000ff00723e */ /* 0x000fc800000010ff */
[----:B------:R-:W-:Y:S01]  /*2760*/  PRMT R26, R0, 0x7610, R26 ;  /* 0x00007610001a7816 */ /* 0x000fe2000000001a */
[----:B------:R-:W-:Y:S06]  /*2770*/  BRA `(.L_x_494) ;  /* 0x0000000c00007947 */ /* 0x000fec0003800000 */
.L_x_499:
        /* <DEDUP_REMOVED lines=9> */
.L_x_489:
        /* <DEDUP_REMOVED lines=14> */
.L_x_503:
        /* <DEDUP_REMOVED lines=9> */
.L_x_502:
        /* <DEDUP_REMOVED lines=27> */
.L_x_505:
[----:B------:R-:W2:Y:S02]  /*2b30*/  LDG.E.U8 R4, desc[UR36][R4.64] ;  /* 0x0000002404047981 */ /* 0x000ea4000c1e1100 */
[C---:B--2---:R-:W-:Y:S02]  /*2b40*/  IMAD.SHL.U32 R0, R4.reuse, 0x2000000, RZ ;  /* 0x0200000004007824 */ /* 0x044fe400078e00ff */
[----:B------:R-:W-:-:S03]  /*2b50*/  IMAD.SHL.U32 R6, R4, 0x100, RZ ;  /* 0x0000010004067824 */ /* 0x000fc600078e00ff */
[----:B------:R-:W-:-:S13]  /*2b60*/  ISETP.GE.U32.AND P0, PT, R0, 0x8000000, PT ;  /* 0x080000000000780c */ /* 0x000fda0003f06070 */
[----:B------:R-:W-:Y:S02]  /*2b70*/  @!P0 LOP3.LUT R3, R6, 0x7f00, RZ, 0xc0, !PT ;  /* 0x00007f0006038812 */ /* 0x000fe400078ec0ff */
[----:B------:R-:W-:Y:S02]  /*2b80*/  @P0 LEA.HI R0, R0, 0x70000000, RZ, 0x1c ;  /* 0x7000000000000811 */ /* 0x000fe400078fe0ff */
[----:B------:R-:W-:Y:S02]  /*2b90*/  @!P0 LOP3.LUT R3, R3, 0x3f000000, RZ, 0xfc, !PT ;  /* 0x3f00000003038812 */ /* 0x000fe400078efcff */
[----:B------:R-:W-:Y:S01]  /*2ba0*/  PRMT R6, R6, 0x9910, RZ ;  /* 0x0000991006067816 */ /* 0x000fe200000000ff */
[----:B------:R-:W-:Y:S02]  /*2bb0*/  @P0 FMUL.FTZ R0, R0, 1.9259299443872358531e-34 ;  /* 0x0780000000000820 */ /* 0x000fe40000410000 */
[----:B------:R-:W-:Y:S02]  /*2bc0*/  @!P0 FADD.FTZ R0, R3, -0.5 ;  /* 0xbf00000003008421 */ /* 0x000fe40000010000 */
[----:B------:R-:W-:-:S05]  /*2bd0*/  IMAD.MOV.U32 R3, RZ, RZ, R6 ;  /* 0x000000ffff037224 */ /* 0x000fca00078e0006 */
[----:B------:R-:W-:-:S04]  /*2be0*/  LOP3.LUT R0, R0, 0x80000000, R3, 0xf8, !PT ;  /* 0x8000000000007812 */ /* 0x000fc800078ef803 */
[----:B------:R-:W-:-:S04]  /*2bf0*/  F2FP.BF16.F32.PACK_AB R0, RZ, R0 ;  /* 0x00000000ff00723e */ /* 0x000fc800000010ff */
[----:B------:R-:W-:Y:S01]  /*2c00*/  PRMT R26, R0, 0x7610, R26 ;  /* 0x00007610001a7816 */ /* 0x000fe2000000001a */
[----:B------:R-:W-:Y:S06]  /*2c10*/  BRA `(.L_x_494) ;  /* 0x0000000400d87947 */ /* 0x000fec0003800000 */
.L_x_504:
[----:B------:R0:W5:Y:S01]  /*2c20*/  LDG.E.U16 R26, desc[UR36][R4.64] ;  /* 0x00000024041a7981 */ /* 0x000162000c1e1500 */
[----:B------:R-:W-:Y:S05]  /*2c30*/  BRA `(.L_x_494) ;  /* 0x0000000400d07947 */ /* 0x000fea0003800000 */
.L_x_501:
        /* <DEDUP_REMOVED lines=13> */
.L_x_508:
        /* <DEDUP_REMOVED lines=21> */
.L_x_512:
[----:B------:R-:W-:Y:S05]  /*2e60*/  BSYNC.RECONVERGENT B1 ;  /* 0x0000000000017941 */ /* 0x000fea0003800200 */
.L_x_511:
[----:B------:R-:W-:Y:S01]  /*2e70*/  IMAD.SHL.U32 R0, R0, 0x100000, RZ ;  /* 0x0010000000007824 */ /* 0x000fe200078e00ff */
[----:B------:R-:W-:-:S04]  /*2e80*/  LEA R3, R3, 0x3b800000, 0x17 ;  /* 0x3b80000003037811 */ /* 0x000fc800078eb8ff */
[----:B------:R-:W-:-:S07]  /*2e90*/  LOP3.LUT R0, R3, R0, R7, 0xfe, !PT ;  /* 0x0000000003007212 */ /* 0x000fce00078efe07 */
.L_x_510:
[----:B------:R-:W-:Y:S05]  /*2ea0*/  BSYNC.RECONVERGENT B0 ;  /* 0x0000000000007941 */ /* 0x000fea0003800200 */
.L_x_509:
[----:B------:R-:W-:-:S04]  /*2eb0*/  F2FP.BF16.F32.PACK_AB R0, RZ, R0 ;  /* 0x00000000ff00723e */ /* 0x000fc800000010ff */
[----:B------:R-:W-:Y:S01]  /*2ec0*/  PRMT R26, R0, 0x7610, R26 ;  /* 0x00007610001a7816 */ /* 0x000fe2000000001a */
[----:B------:R-:W-:Y:S06]  /*2ed0*/  BRA `(.L_x_494) ;  /* 0x0000000400287947 */ /* 0x000fec0003800000 */
.L_x_507:
        /* <DEDUP_REMOVED lines=21> */
.L_x_516:
[----:B------:R-:W-:Y:S05]  /*3030*/  BSYNC.RECONVERGENT B1 ;  /* 0x0000000000017941 */ /* 0x000fea0003800200 */
.L_x_515:
[----:B------:R-:W-:Y:S01]  /*3040*/  IMAD.SHL.U32 R0, R0, 0x200000, RZ ;  /* 0x0020000000007824 */ /* 0x000fe200078e00ff */
[----:B------:R-:W-:-:S04]  /*3050*/  LEA R3, R3, 0x37800000, 0x17 ;  /* 0x3780000003037811 */ /* 0x000fc800078eb8ff */
[----:B------:R-:W-:-:S07]  /*3060*/  LOP3.LUT R0, R3, R0, R7, 0xfe, !PT ;  /* 0x0000000003007212 */ /* 0x000fce00078efe07 */
.L_x_514:
[----:B------:R-:W-:Y:S05]  /*3070*/  BSYNC.RECONVERGENT B0 ;  /* 0x0000000000007941 */ /* 0x000fea0003800200 */
.L_x_513:
[----:B------:R-:W-:-:S04]  /*3080*/  F2FP.BF16.F32.PACK_AB R0, RZ, R0 ;  /* 0x00000000ff00723e */ /* 0x000fc800000010ff */
[----:B------:R-:W-:Y:S01]  /*3090*/  PRMT R26, R0, 0x7610, R26 ;  /* 0x00007610001a7816 */ /* 0x000fe2000000001a */
[----:B------:R-:W-:Y:S06]  /*30a0*/  BRA `(.L_x_494) ;  /* 0x0000000000b47947 */ /* 0x000fec0003800000 */
.L_x_506:
        /* <DEDUP_REMOVED lines=14> */
.L_x_520:
[----:B------:R-:W-:Y:S05]  /*3190*/  BSYNC.RECONVERGENT B0 ;  /* 0x0000000000007941 */ /* 0x000fea0003800200 */
.L_x_519:
[----:B------:R-:W-:-:S04]  /*31a0*/  F2FP.BF16.F32.PACK_AB R0, RZ, R0 ;  /* 0x00000000ff00723e */ /* 0x000fc800000010ff */
[----:B------:R-:W-:Y:S01]  /*31b0*/  PRMT R26, R0, 0x7610, R26 ;  /* 0x00007610001a7816 */ /* 0x000fe2000000001a */
[----:B------:R-:W-:Y:S06]  /*31c0*/  BRA `(.L_x_494) ;  /* 0x00000000006c7947 */ /* 0x000fec0003800000 */
.L_x_493:
        /* <DEDUP_REMOVED lines=16> */
.L_x_521:
[----:B------:R-:W-:Y:S01]  /*32d0*/  PRMT R26, RZ, 0x7610, R26 ;  /* 0x00007610ff1a7816 */ /* 0x000fe2000000001a */
[----:B------:R-:W-:Y:S06]  /*32e0*/  BRA `(.L_x_494) ;  /* 0x0000000000247947 */ /* 0x000fec0003800000 */
.L_x_518:
[----:B------:R-:W2:Y:S02]  /*32f0*/  LDG.E.64 R4, desc[UR36][R4.64] ;  /* 0x0000002404047981 */ /* 0x000ea4000c1e1b00 */
[----:B--2---:R-:W0:Y:S02]  /*3300*/  I2F.U64 R0, R4 ;  /* 0x0000000400007312 */ /* 0x004e240000301000 */
[----:B0-----:R-:W-:-:S04]  /*3310*/  F2FP.BF16.F32.PACK_AB R0, RZ, R0 ;  /* 0x00000000ff00723e */ /* 0x001fc800000010ff */
[----:B------:R-:W-:Y:S01]  /*3320*/  PRMT R26, R0, 0x7610, R26 ;  /* 0x00007610001a7816 */ /* 0x000fe2000000001a */
[----:B------:R-:W-:Y:S06]  /*3330*/  BRA `(.L_x_494) ;  /* 0x0000000000107947 */ /* 0x000fec0003800000 */
.L_x_517:
[----:B------:R-:W2:Y:S02]  /*3340*/  LDG.E R4, desc[UR36][R4.64] ;  /* 0x0000002404047981 */ /* 0x000ea4000c1e1900 */
[----:B--2---:R-:W-:-:S04]  /*3350*/  I2FP.F32.U32 R0, R4 ;  /* 0x0000000400007245 */ /* 0x004fc80000201000 */
[----:B------:R-:W-:-:S04]  /*3360*/  F2FP.BF16.F32.PACK_AB R0, RZ, R0 ;  /* 0x00000000ff00723e */ /* 0x000fc800000010ff */
[----:B------:R-:W-:-:S07]  /*3370*/  PRMT R26, R0, 0x7610, R26 ;  /* 0x00007610001a7816 */ /* 0x000fce000000001a */
.L_x_494:
        /* <DEDUP_REMOVED lines=21> */
.L_x_525:
[----:B------:R-:W2:Y:S02]  /*34d0*/  LDG.E.U8 R4, desc[UR36][R4.64] ;  /* 0x0000002404047981 */ /* 0x000ea4000c1e1100 */
[----:B--2---:R-:W-:-:S04]  /*34e0*/  I2FP.F32.U32 R0, R4 ;  /* 0x0000000400007245 */ /* 0x004fc80000201000 */
[----:B------:R-:W-:-:S04]  /*34f0*/  F2FP.BF16.F32.PACK_AB R0, RZ, R0 ;  /* 0x00000000ff00723e */ /* 0x000fc800000010ff */
[----:B------:R-:W-:Y:S01]  /*3500*/  PRMT R27, R0, 0x7610, R27 ;  /* 0x00007610001b7816 */ /* 0x000fe2000000001b */
[----:B------:R-:W-:Y:S06]  /*3510*/  BRA `(.L_x_527) ;  /* 0x0000000c00c47947 */ /* 0x000fec0003800000 */
.L_x_524:
        /* <DEDUP_REMOVED lines=11> */
.L_x_529:
[----:B------:R-:W2:Y:S02]  /*35d0*/  LDG.E R4, desc[UR36][R4.64] ;  /* 0x0000002404047981 */ /* 0x000ea4000c1e1900 */
[----:B--2---:R-:W-:-:S04]  /*35e0*/  I2FP.F32.S32 R0, R4 ;  /* 0x0000000400007245 */ /* 0x004fc80000201400 */
[----:B------:R-:W-:-:S04]  /*35f0*/  F2FP.BF16.F32.PACK_AB R0, RZ, R0 ;  /* 0x00000000ff00723e */ /* 0x000fc800000010ff */
[----:B------:R-:W-:Y:S01]  /*3600*/  PRMT R27, R0, 0x7610, R27 ;  /* 0x00007610001b7816 */ /* 0x000fe2000000001b */
[----:B------:R-:W-:Y:S06]  /*3610*/  BRA `(.L_x_527) ;  /* 0x0000000c00847947 */ /* 0x000fec0003800000 */
.L_x_528:
[----:B------:R-:W2:Y:S02]  /*3620*/  LDG.E.U16 R4, desc[UR36][R4.64] ;  /* 0x0000002404047981 */ /* 0x000ea4000c1e1500 */
[----:B--2---:R-:W0:Y:S02]  /*3630*/  I2F.S16 R0, R4 ;  /* 0x0000000400007306 */ /* 0x004e240000101400 */
[----:B0-----:R-:W-:-:S04]  /*3640*/  F2FP.BF16.F32.PACK_AB R0, RZ, R0 ;  /* 0x00000000ff00723e */ /* 0x001fc800000010ff */
[----:B------:R-:W-:Y:S01]  /*3650*/  PRMT R27, R0, 0x7610, R27 ;  /* 0x00007610001b7816 */ /* 0x000fe2000000001b */
[----:B------:R-:W-:Y:S06]  /*3660*/  BRA `(.L_x_527) ;  /* 0x0000000c00707947 */ /* 0x000fec0003800000 */
.L_x_523:
        /* <DEDUP_REMOVED lines=9> */
.L_x_531:
[----:B------:R-:W2:Y:S02]  /*3700*/  LDG.E.U16 R0, desc[UR36][R4.64] ;  /* 0x0000002404007981 */ /* 0x000ea4000c1e1500 */
[----:B--2---:R-:W-:-:S05]  /*3710*/  HADD2.F32 R0, -RZ, R0.H0_H0 ;  /* 0x20000000ff007230 */ /* 0x004fca0000004100 */
[----:B------:R-:W-:-:S04]  /*3720*/  F2FP.BF16.F32.PACK_AB R0, RZ, R0 ;  /* 0x00000000ff00723e */ /* 0x000fc800000010ff */
[----:B------:R-:W-:Y:S01]  /*3730*/  PRMT R27, R0, 0x7610, R27 ;  /* 0x00007610001b7816 */ /* 0x000fe2000000001b */
[----:B------:R-:W-:Y:S06]  /*3740*/  BRA `(.L_x_527) ;  /* 0x0000000c00387947 */ /* 0x000fec0003800000 */
.L_x_530:
        /* <DEDUP_REMOVED lines=9> */
.L_x_533:
[----:B------:R-:W2:Y:S02]  /*37e0*/  LDG.E.U16 R4, desc[UR36][R4.64] ;  /* 0x0000002404047981 */ /* 0x000ea4000c1e1500 */
[----:B--2---:R-:W-:-:S05]  /*37f0*/  HADD2.F32 R0, -RZ, R4.H0_H0 ;  /* 0x20000004ff007230 */ /* 0x004fca0000004100 */
[----:B------:R-:W-:-:S04]  /*3800*/  F2FP.BF16.F32.PACK_AB R0, RZ, R0 ;  /* 0x00000000ff00723e */ /* 0x000fc800000010ff */
[----:B------:R-:W-:Y:S01]  /*3810*/  PRMT R27, R0, 0x7610, R27 ;  /* 0x00007610001b7816 */ /* 0x000fe2000000001b */
[----:B------:R-:W-:Y:S06]  /*3820*/  BRA `(.L_x_527) ;  /* 0x0000000c00007947 */ /* 0x000fec0003800000 */
.L_x_532:
        /* <DEDUP_REMOVED lines=9> */
.L_x_522:
        /* <DEDUP_REMOVED lines=14> */
.L_x_536:
        /* <DEDUP_REMOVED lines=9> */
.L_x_535:
        /* <DEDUP_REMOVED lines=27> */
.L_x_538:
        /* <DEDUP_REMOVED lines=15> */
.L_x_537:
[----:B------:R0:W5:Y:S01]  /*3cd0*/  LDG.E.U16 R27, desc[UR36][R4.64] ;  /* 0x00000024041b7981 */ /* 0x000162000c1e1500 */
[----:B------:R-:W-:Y:S05]  /*3ce0*/  BRA `(.L_x_527) ;  /* 0x0000000400d07947 */ /* 0x000fea0003800000 */
.L_x_534:
        /* <DEDUP_REMOVED lines=13> */
.L_x_541:
        /* <DEDUP_REMOVED lines=21> */
.L_x_545:
[----:B------:R-:W-:Y:S05]  /*3f10*/  BSYNC.RECONVERGENT B1 ;  /* 0x0000000000017941 */ /* 0x000fea0003800200 */
.L_x_544:
[----:B------:R-:W-:Y:S01]  /*3f20*/  IMAD.SHL.U32 R0, R0, 0x100000, RZ ;  /* 0x0010000000007824 */ /* 0x000fe200078e00ff */
[----:B------:R-:W-:-:S04]  /*3f30*/  LEA R3, R3, 0x3b800000, 0x17 ;  /* 0x3b80000003037811 */ /* 0x000fc800078eb8ff */
[----:B------:R-:W-:-:S07]  /*3f40*/  LOP3.LUT R0, R3, R0, R7, 0xfe, !PT ;  /* 0x0000000003007212 */ /* 0x000fce00078efe07 */
.L_x_543:
[----:B------:R-:W-:Y:S05]  /*3f50*/  BSYNC.RECONVERGENT B0 ;  /* 0x0000000000007941 */ /* 0x000fea0003800200 */
.L_x_542:
[----:B------:R-:W-:-:S04]  /*3f60*/  F2FP.BF16.F32.PACK_AB R0, RZ, R0 ;  /* 0x00000000ff00723e */ /* 0x000fc800000010ff */
[----:B------:R-:W-:Y:S01]  /*3f70*/  PRMT R27, R0, 0x7610, R27 ;  /* 0x00007610001b7816 */ /* 0x000fe2000000001b */
[----:B------:R-:W-:Y:S06]  /*3f80*/  BRA `(.L_x_527) ;  /* 0x0000000400287947 */ /* 0x000fec0003800000 */
.L_x_540:
        /* <DEDUP_REMOVED lines=21> */
.L_x_549:
[----:B------:R-:W-:Y:S05]  /*40e0*/  BSYNC.RECONVERGENT B1 ;  /* 0x0000000000017941 */ /* 0x000fea0003800200 */
.L_x_548:
[----:B------:R-:W-:Y:S01]  /*40f0*/  IMAD.SHL.U32 R0, R0, 0x200000, RZ ;  /* 0x0020000000007824 */ /* 0x000fe200078e00ff */
[----:B------:R-:W-:-:S04]  /*4100*/  LEA R3, R3, 0x37800000, 0x17 ;  /* 0x3780000003037811 */ /* 0x000fc800078eb8ff */
[----:B------:R-:W-:-:S07]  /*4110*/  LOP3.LUT R0, R3, R0, R7, 0xfe, !PT ;  /* 0x0000000003007212 */ /* 0x000fce00078efe07 */
.L_x_547:
[----:B------:R-:W-:Y:S05]  /*4120*/  BSYNC.RECONVERGENT B0 ;  /* 0x0000000000007941 */ /* 0x000fea0003800200 */
.L_x_546:
[----:B------:R-:W-:-:S04]  /*4130*/  F2FP.BF16.F32.PACK_AB R0, RZ, R0 ;  /* 0x00000000ff00723e */ /* 0x000fc800000010ff */
[----:B------:R-:W-:Y:S01]  /*4140*/  PRMT R27, R0, 0x7610, R27 ;  /* 0x00007610001b7816 */ /* 0x000fe2000000001b */
[----:B------:R-:W-:Y:S06]  /*4150*/  BRA `(.L_x_527) ;  /* 0x0000000000b47947 */ /* 0x000fec0003800000 */
.L_x_539:
        /* <DEDUP_REMOVED lines=14> */
.L_x_553:
[----:B------:R-:W-:Y:S05]  /*4240*/  BSYNC.RECONVERGENT B0 ;  /* 0x0000000000007941 */ /* 0x000fea0003800200 */
.L_x_552:
[----:B------:R-:W-:-:S04]  /*4250*/  F2FP.BF16.F32.PACK_AB R0, RZ, R0 ;  /* 0x00000000ff00723e */ /* 0x000fc800000010ff */
[----:B------:R-:W-:Y:S01]  /*4260*/  PRMT R27, R0, 0x7610, R27 ;  /* 0x00007610001b7816 */ /* 0x000fe2000000001b */
[----:B------:R-:W-:Y:S06]  /*4270*/  BRA `(.L_x_527) ;  /* 0x00000000006c7947 */ /* 0x000fec0003800000 */
.L_x_526:
        /* <DEDUP_REMOVED lines=16> */
.L_x_554:
[----:B------:R-:W-:Y:S01]  /*4380*/  PRMT R27, RZ, 0x7610, R27 ;  /* 0x00007610ff1b7816 */ /* 0x000fe2000000001b */
[----:B------:R-:W-:Y:S06]  /*4390*/  BRA `(.L_x_527) ;  /* 0x0000000000247947 */ /* 0x000fec0003800000 */
.L_x_551:
[----:B------:R-:W2:Y:S02]  /*43a0*/  LDG.E.64 R4, desc[UR36][R4.64] ;  /* 0x0000002404047981 */ /* 0x000ea4000c1e1b00 */
[----:B--2---:R-:W0:Y:S02]  /*43b0*/  I2F.U64 R0, R4 ;  /* 0x0000000400007312 */ /* 0x004e240000301000 */
[----:B0-----:R-:W-:-:S04]  /*43c0*/  F2FP.BF16.F32.PACK_AB R0, RZ, R0 ;  /* 0x00000000ff00723e */ /* 0x001fc800000010ff */
[----:B------:R-:W-:Y:S01]  /*43d0*/  PRMT R27, R0, 0x7610, R27 ;  /* 0x00007610001b7816 */ /* 0x000fe2000000001b */
[----:B------:R-:W-:Y:S06]  /*43e0*/  BRA `(.L_x_527) ;  /* 0x0000000000107947 */ /* 0x000fec0003800000 */
.L_x_550:
[----:B------:R-:W2:Y:S02]  /*43f0*/  LDG.E R4, desc[UR36][R4.64] ;  /* 0x0000002404047981 */ /* 0x000ea4000c1e1900 */
[----:B--2---:R-:W-:-:S04]  /*4400*/  I2FP.F32.U32 R0, R4 ;  /* 0x0000000400007245 */ /* 0x004fc80000201000 */
[----:B------:R-:W-:-:S04]  /*4410*/  F2FP.BF16.F32.PACK_AB R0, RZ, R0 ;  /* 0x00000000ff00723e */ /* 0x000fc800000010ff */
[----:B------:R-:W-:-:S07]  /*4420*/  PRMT R27, R0, 0x7610, R27 ;  /* 0x00007610001b7816 */ /* 0x000fce000000001b */
.L_x_527:
[----:B------:R-:W-:-:S07]  /*4430*/  VIADD R17, R17, 0x80 ;  /* 0x0000008011117836 */ /* 0x000fce0000000000 */
.L_x_488:
[----:B------:R-:W-:Y:S05]  /*4440*/  BSYNC.RECONVERGENT B6 ;  /* 0x0000000000067941 */ /* 0x000fea0003800200 */
.L_x_487:
        /* <DEDUP_REMOVED lines=27> */
.L_x_560:
[----:B------:R-:W2:Y:S02]  /*4600*/  LDG.E.U8 R4, desc[UR36][R4.64] ;  /* 0x0000002404047981 */ /* 0x000ea4000c1e1100 */
[----:B--2---:R-:W-:-:S04]  /*4610*/  I2FP.F32.U32 R0, R4 ;  /* 0x0000000400007245 */ /* 0x004fc80000201000 */
[----:B------:R-:W-:-:S04]  /*4620*/  F2FP.BF16.F32.PACK_AB R0, RZ, R0 ;  /* 0x00000000ff00723e */ /* 0x000fc800000010ff */
[----:B------:R-:W-:Y:S01]  /*4630*/  PRMT R18, R0, 0x7610, R18 ;  /* 0x0000761000127816 */ /* 0x000fe20000000012 */
[----:B------:R-:W-:Y:S06]  /*4640*/  BRA `(.L_x_562) ;  /* 0x0000000c00c47947 */ /* 0x000fec0003800000 */
.L_x_559:
        /* <DEDUP_REMOVED lines=11> */
.L_x_564:
[----:B------:R-:W2:Y:S02]  /*4700*/  LDG.E R4, desc[UR36][R4.64] ;  /* 0x0000002404047981 */ /* 0x000ea4000c1e1900 */
[----:B--2---:R-:W-:-:S04]  /*4710*/  I2FP.F32.S32 R0, R4 ;  /* 0x0000000400007245 */ /* 0x004fc80000201400 */
[----:B------:R-:W-:-:S04]  /*4720*/  F2FP.BF16.F32.PACK_AB R0, RZ, R0 ;  /* 0x00000000ff00723e */ /* 0x000fc800000010ff */
[----:B------:R-:W-:Y:S01]  /*4730*/  PRMT R18, R0, 0x7610, R18 ;  /* 0x0000761000127816 */ /* 0x000fe20000000012 */
[----:B------:R-:W-:Y:S06]  /*4740*/  BRA `(.L_x_562) ;  /* 0x0000000c00847947 */ /* 0x000fec0003800000 */
.L_x_563:
[----:B------:R-:W2:Y:S02]  /*4750*/  LDG.E.U16 R4, desc[UR36][R4.64] ;  /* 0x0000002404047981 */ /* 0x000ea4000c1e1500 */
[----:B--2---:R-:W0:Y:S02]  /*4760*/  I2F.S16 R0, R4 ;  /* 0x0000000400007306 */ /* 0x004e240000101400 */
[----:B0-----:R-:W-:-:S04]  /*4770*/  F2FP.BF16.F32.PACK_AB R0, RZ, R0 ;  /* 0x00000000ff00723e */ /* 0x001fc800000010ff */
[----:B------:R-:W-:Y:S01]  /*4780*/  PRMT R18, R0, 0x7610, R18 ;  /* 0x0000761000127816 */ /* 0x000fe20000000012 */
[----:B------:R-:W-:Y:S06]  /*4790*/  BRA `(.L_x_562) ;  /* 0x0000000c00707947 */ /* 0x000fec0003800000 */
.L_x_558:
        /* <DEDUP_REMOVED lines=9> */
.L_x_566:
[----:B------:R-:W2:Y:S02]  /*4830*/  LDG.E.U16 R0, desc[UR36][R4.64] ;  /* 0x0000002404007981 */ /* 0x000ea4000c1e1500 */
[----:B--2---:R-:W-:-:S05]  /*4840*/  HADD2.F32 R0, -RZ, R0.H0_H0 ;  /* 0x20000000ff007230 */ /* 0x004fca0000004100 */
[----:B------:R-:W-:-:S04]  /*4850*/  F2FP.BF16.F32.PACK_AB R0, RZ, R0 ;  /* 0x00000000ff00723e */ /* 0x000fc800000010ff */
[----:B------:R-:W-:Y:S01]  /*4860*/  PRMT R18, R0, 0x7610, R18 ;  /* 0x0000761000127816 */ /* 0x000fe20000000012 */
[----:B------:R-:W-:Y:S06]  /*4870*/  BRA `(.L_x_562) ;  /* 0x0000000c00387947 */ /* 0x000fec0003800000 */
.L_x_565:
        /* <DEDUP_REMOVED lines=9> */
.L_x_568:
[----:B------:R-:W2:Y:S02]  /*4910*/  LDG.E.U16 R4, desc[UR36][R4.64] ;  /* 0x0000002404047981 */ /* 0x000ea4000c1e1500 */
[----:B--2---:R-:W-:-:S05]  /*4920*/  HADD2.F32 R0, -RZ, R4.H0_H0 ;  /* 0x20000004ff007230 */ /* 0x004fca0000004100 */
[----:B------:R-:W-:-:S04]  /*4930*/  F2FP.BF16.F32.PACK_AB R0, RZ, R0 ;  /* 0x00000000ff00723e */ /* 0x000fc800000010ff */
[----:B------:R-:W-:Y:S01]  /*4940*/  PRMT R18, R0, 0x7610, R18 ;  /* 0x0000761000127816 */ /* 0x000fe20000000012 */
[----:B------:R-:W-:Y:S06]  /*4950*/  BRA `(.L_x_562) ;  /* 0x0000000c00007947 */ /* 0x000fec0003800000 */
.L_x_567:
        /* <DEDUP_REMOVED lines=9> */
.L_x_557:
        /* <DEDUP_REMOVED lines=14> */
.L_x_571:
        /* <DEDUP_REMOVED lines=9> */
.L_x_570:
        /* <DEDUP_REMOVED lines=27> */
.L_x_573:
        /* <DEDUP_REMOVED lines=15> */
.L_x_572:
[----:B------:R0:W5:Y:S01]  /*4e00*/  LDG.E.U16 R18, desc[UR36][R4.64] ;  /* 0x0000002404127981 */ /* 0x000162000c1e1500 */
[----:B------:R-:W-:Y:S05]  /*4e10*/  BRA `(.L_x_562) ;  /* 0x0000000400d07947 */ /* 0x000fea0003800000 */
.L_x_569:
        /* <DEDUP_REMOVED lines=13> */
.L_x_576:
        /* <DEDUP_REMOVED lines=21> */
.L_x_580:
[----:B------:R-:W-:Y:S05]  /*5040*/  BSYNC.RECONVERGENT B1 ;  /* 0x0000000000017941 */ /* 0x000fea0003800200 */
.L_x_579:
[----:B------:R-:W-:Y:S01]  /*5050*/  IMAD.SHL.U32 R0, R0, 0x100000, RZ ;  /* 0x0010000000007824 */ /* 0x000fe200078e00ff */
[----:B------:R-:W-:-:S04]  /*5060*/  LEA R3, R3, 0x3b800000, 0x17 ;  /* 0x3b80000003037811 */ /* 0x000fc800078eb8ff */
[----:B------:R-:W-:-:S07]  /*5070*/  LOP3.LUT R0, R3, R0, R7, 0xfe, !PT ;  /* 0x0000000003007212 */ /* 0x000fce00078efe07 */
.L_x_578:
[----:B------:R-:W-:Y:S05]  /*5080*/  BSYNC.RECONVERGENT B0 ;  /* 0x0000000000007941 */ /* 0x000fea0003800200 */
.L_x_577:
[----:B------:R-:W-:-:S04]  /*5090*/  F2FP.BF16.F32.PACK_AB R0, RZ, R0 ;  /* 0x00000000ff00723e */ /* 0x000fc800000010ff */
[----:B------:R-:W-:Y:S01]  /*50a0*/  PRMT R18, R0, 0x7610, R18 ;  /* 0x0000761000127816 */ /* 0x000fe20000000012 */
[----:B------:R-:W-:Y:S06]  /*50b0*/  BRA `(.L_x_562) ;  /* 0x0000000400287947 */ /* 0x000fec0003800000 */
.L_x_575:
        /* <DEDUP_REMOVED lines=21> */
.L_x_584:
[----:B------:R-:W-:Y:S05]  /*5210*/  BSYNC.RECONVERGENT B1 ;  /* 0x0000000000017941 */ /* 0x000fea0003800200 */
.L_x_583:
[----:B------:R-:W-:Y:S01]  /*5220*/  IMAD.SHL.U32 R0, R0, 0x200000, RZ ;  /* 0x0020000000007824 */ /* 0x000fe200078e00ff */
[----:B------:R-:W-:-:S04]  /*5230*/  LEA R3, R3, 0x37800000, 0x17 ;  /* 0x3780000003037811 */ /* 0x000fc800078eb8ff */
[----:B------:R-:W-:-:S07]  /*5240*/  LOP3.LUT R0, R3, R0, R7, 0xfe, !PT ;  /* 0x0000000003007212 */ /* 0x000fce00078efe07 */
.L_x_582:
[----:B------:R-:W-:Y:S05]  /*5250*/  BSYNC.RECONVERGENT B0 ;  /* 0x0000000000007941 */ /* 0x000fea0003800200 */
.L_x_581:
[----:B------:R-:W-:-:S04]  /*5260*/  F2FP.BF16.F32.PACK_AB R0, RZ, R0 ;  /* 0x00000000ff00723e */ /* 0x000fc800000010ff */
[----:B------:R-:W-:Y:S01]  /*5270*/  PRMT R18, R0, 0x7610, R18 ;  /* 0x0000761000127816 */ /* 0x000fe20000000012 */
[----:B------:R-:W-:Y:S06]  /*5280*/  BRA `(.L_x_562) ;  /* 0x0000000000b47947 */ /* 0x000fec0003800000 */
.L_x_574:
        /* <DEDUP_REMOVED lines=14> */
.L_x_588:
[----:B------:R-:W-:Y:S05]  /*5370*/  BSYNC.RECONVERGENT B0 ;  /* 0x0000000000007941 */ /* 0x000fea0003800200 */
.L_x_587:
[----:B------:R-:W-:-:S04]  /*5380*/  F2FP.BF16.F32.PACK_AB R0, RZ, R0 ;  /* 0x00000000ff00723e */ /* 0x000fc800000010ff */
[----:B------:R-:W-:Y:S01]  /*5390*/  PRMT R18, R0, 0x7610, R18 ;  /* 0x0000761000127816 */ /* 0x000fe20000000012 */
[----:B------:R-:W-:Y:S06]  /*53a0*/  BRA `(.L_x_562) ;  /* 0x00000000006c7947 */ /* 0x000fec0003800000 */
.L_x_561:
        /* <DEDUP_REMOVED lines=16> */
.L_x_589:
[----:B------:R-:W-:Y:S01]  /*54b0*/  PRMT R18, RZ, 0x7610, R18 ;  /* 0x00007610ff127816 */ /* 0x000fe20000000012 */
[----:B------:R-:W-:Y:S06]  /*54c0*/  BRA `(.L_x_562) ;  /* 0x0000000000247947 */ /* 0x000fec0003800000 */
.L_x_586:
[----:B------:R-:W2:Y:S02]  /*54d0*/  LDG.E.64 R4, desc[UR36][R4.64] ;  /* 0x0000002404047981 */ /* 0x000ea4000c1e1b00 */
[----:B--2---:R-:W0:Y:S02]  /*54e0*/  I2F.U64 R0, R4 ;  /* 0x0000000400007312 */ /* 0x004e240000301000 */
[----:B0-----:R-:W-:-:S04]  /*54f0*/  F2FP.BF16.F32.PACK_AB R0, RZ, R0 ;  /* 0x00000000ff00723e */ /* 0x001fc800000010ff */
[----:B------:R-:W-:Y:S01]  /*5500*/  PRMT R18, R0, 0x7610, R18 ;  /* 0x0000761000127816 */ /* 0x000fe20000000012 */
[----:B------:R-:W-:Y:S06]  /*5510*/  BRA `(.L_x_562) ;  /* 0x0000000000107947 */ /* 0x000fec0003800000 */
.L_x_585:
[----:B------:R-:W2:Y:S02]  /*5520*/  LDG.E R4, desc[UR36][R4.64] ;  /* 0x0000002404047981 */ /* 0x000ea4000c1e1900 */
[----:B--2---:R-:W-:-:S04]  /*5530*/  I2FP.F32.U32 R0, R4 ;  /* 0x0000000400007245 */ /* 0x004fc80000201000 */
[----:B------:R-:W-:-:S04]  /*5540*/  F2FP.BF16.F32.PACK_AB R0, RZ, R0 ;  /* 0x00000000ff00723e */ /* 0x000fc800000010ff */
[----:B------:R-:W-:-:S07]  /*5550*/  PRMT R18, R0, 0x7610, R18 ;  /* 0x0000761000127816 */ /* 0x000fce0000000012 */
.L_x_562:
[----:B------:R-:W1:Y:S01]  /*5560*/  LDCU.U8 UR6, c[0x0][0x3a5] ;  /* 0x000074a0ff0677ac */ /* 0x000e620008000000 */
[----:B0-----:R-:W0:Y:S01]  /*5570*/  LDC.64 R4, c[0x0][0x398] ;  /* 0x0000e600ff047b82 */ /* 0x001e220000000a00 */
[----:B------:R-:W2:Y:S01]  /*5580*/  LDCU UR5, c[0x0][0x3ac] ;  /* 0x00007580ff0577ac */ /* 0x000ea20008000800 */
[----:B-1----:R-:W-:-:S04]  /*5590*/  UPRMT UR4, UR6, 0x9910, URZ ;  /* 0x0000991006047896 */ /* 0x002fc800080000ff */
[----:B------:R-:W-:Y:S01]  /*55a0*/  UISETP.GT.AND UP0, UPT, UR4, 0x9, UPT ;  /* 0x000000090400788c */ /* 0x000fe2000bf04270 */
[----:B--2---:R-:W-:-:S05]  /*55b0*/  IMAD R19, R19, UR5, RZ ;  /* 0x0000000513137c24 */ /* 0x004fca000f8e02ff */
        /* <DEDUP_REMOVED lines=16> */
.L_x_593:
[----:B------:R-:W2:Y:S02]  /*56c0*/  LDG.E.U8 R4, desc[UR36][R4.64] ;  /* 0x0000002404047981 */ /* 0x000ea4000c1e1100 */
[----:B--2---:R-:W-:-:S04]  /*56d0*/  I2FP.F32.U32 R0, R4 ;  /* 0x0000000400007245 */ /* 0x004fc80000201000 */
[----:B------:R-:W-:-:S04]  /*56e0*/  F2FP.BF16.F32.PACK_AB R0, RZ, R0 ;  /* 0x00000000ff00723e */ /* 0x000fc800000010ff */
[----:B------:R-:W-:Y:S01]  /*56f0*/  PRMT R24, R0, 0x7610, R24 ;  /* 0x0000761000187816 */ /* 0x000fe20000000018 */
[----:B------:R-:W-:Y:S06]  /*5700*/  BRA `(.L_x_595) ;  /* 0x0000000c00c47947 */ /* 0x000fec0003800000 */
.L_x_592:
        /* <DEDUP_REMOVED lines=11> */
.L_x_597:
[----:B------:R-:W2:Y:S02]  /*57c0*/  LDG.E R4, desc[UR36][R4.64] ;  /* 0x0000002404047981 */ /* 0x000ea4000c1e1900 */
[----:B--2---:R-:W-:-:S04]  /*57d0*/  I2FP.F32.S32 R0, R4 ;  /* 0x0000000400007245 */ /* 0x004fc80000201400 */
[----:B------:R-:W-:-:S04]  /*57e0*/  F2FP.BF16.F32.PACK_AB R0, RZ, R0 ;  /* 0x00000000ff00723e */ /* 0x000fc800000010ff */
[----:B------:R-:W-:Y:S01]  /*57f0*/  PRMT R24, R0, 0x7610, R24 ;  /* 0x0000761000187816 */ /* 0x000fe20000000018 */
[----:B------:R-:W-:Y:S06]  /*5800*/  BRA `(.L_x_595) ;  /* 0x0000000c00847947 */ /* 0x000fec0003800000 */
.L_x_596:
[----:B------:R-:W2:Y:S02]  /*5810*/  LDG.E.U16 R4, desc[UR36][R4.64] ;  /* 0x0000002404047981 */ /* 0x000ea4000c1e1500 */
[----:B--2---:R-:W0:Y:S02]  /*5820*/  I2F.S16 R0, R4 ;  /* 0x0000000400007306 */ /* 0x004e240000101400 */
[----:B0-----:R-:W-:-:S04]  /*5830*/  F2FP.BF16.F32.PACK_AB R0, RZ, R0 ;  /* 0x00000000ff00723e */ /* 0x001fc800000010ff */
[----:B------:R-:W-:Y:S01]  /*5840*/  PRMT R24, R0, 0x7610, R24 ;  /* 0x0000761000187816 */ /* 0x000fe20000000018 */
[----:B------:R-:W-:Y:S06]  /*5850*/  BRA `(.L_x_595) ;  /* 0x0000000c00707947 */ /* 0x000fec0003800000 */
.L_x_591:
        /* <DEDUP_REMOVED lines=9> */
.L_x_599:
[----:B------:R-:W2:Y:S02]  /*58f0*/  LDG.E.U16 R0, desc[UR36][R4.64] ;  /* 0x0000002404007981 */ /* 0x000ea4000c1e1500 */
[----:B--2---:R-:W-:-:S05]  /*5900*/  HADD2.F32 R0, -RZ, R0.H0_H0 ;  /* 0x20000000ff007230 */ /* 0x004fca0000004100 */
[----:B------:R-:W-:-:S04]  /*5910*/  F2FP.BF16.F32.PACK_AB R0, RZ, R0 ;  /* 0x00000000ff00723e */ /* 0x000fc800000010ff */
[----:B------:R-:W-:Y:S01]  /*5920*/  PRMT R24, R0, 0x7610, R24 ;  /* 0x0000761000187816 */ /* 0x000fe20000000018 */
[----:B------:R-:W-:Y:S06]  /*5930*/  BRA `(.L_x_595) ;  /* 0x0000000c00387947 */ /* 0x000fec0003800000 */
.L_x_598:
        /* <DEDUP_REMOVED lines=9> */
.L_x_601:
[----:B------:R-:W2:Y:S02]  /*59d0*/  LDG.E.U16 R4, desc[UR36][R4.64] ;  /* 0x0000002404047981 */ /* 0x000ea4000c1e1500 */
[----:B--2---:R-:W-:-:S05]  /*59e0*/  HADD2.F32 R0, -RZ, R4.H0_H0 ;  /* 0x20000004ff007230 */ /* 0x004fca0000004100 */
[----:B------:R-:W-:-:S04]  /*59f0*/  F2FP.BF16.F32.PACK_AB R0, RZ, R0 ;  /* 0x00000000ff00723e */ /* 0x000fc800000010ff */
[----:B------:R-:W-:Y:S01]  /*5a00*/  PRMT R24, R0, 0x7610, R24 ;  /* 0x0000761000187816 */ /* 0x000fe20000000018 */
[----:B------:R-:W-:Y:S06]  /*5a10*/  BRA `(.L_x_595) ;  /* 0x0000000c00007947 */ /* 0x000fec0003800000 */
.L_x_600:
        /* <DEDUP_REMOVED lines=9> */
.L_x_590:
        /* <DEDUP_REMOVED lines=14> */
.L_x_604:
        /* <DEDUP_REMOVED lines=9> */
.L_x_603:
        /* <DEDUP_REMOVED lines=27> */
.L_x_606:
        /* <DEDUP_REMOVED lines=15> */
.L_x_605:
[----:B------:R0:W5:Y:S01]  /*5ec0*/  LDG.E.U16 R24, desc[UR36][R4.64] ;  /* 0x0000002404187981 */ /* 0x000162000c1e1500 */
[----:B------:R-:W-:Y:S05]  /*5ed0*/  BRA `(.L_x_595) ;  /* 0x0000000400d07947 */ /* 0x000fea0003800000 */
.L_x_602:
        /* <DEDUP_REMOVED lines=13> */
.L_x_609:
        /* <DEDUP_REMOVED lines=21> */
.L_x_613:
[----:B------:R-:W-:Y:S05]  /*6100*/  BSYNC.RECONVERGENT B1 ;  /* 0x0000000000017941 */ /* 0x000fea0003800200 */
.L_x_612:
[----:B------:R-:W-:Y:S01]  /*6110*/  IMAD.SHL.U32 R0, R0, 0x100000, RZ ;  /* 0x0010000000007824 */ /* 0x000fe200078e00ff */
[----:B------:R-:W-:-:S04]  /*6120*/  LEA R3, R3, 0x3b800000, 0x17 ;  /* 0x3b80000003037811 */ /* 0x000fc800078eb8ff */
[----:B------:R-:W-:-:S07]  /*6130*/  LOP3.LUT R0, R3, R0, R7, 0xfe, !PT ;  /* 0x0000000003007212 */ /* 0x000fce00078efe07 */
.L_x_611:
[----:B------:R-:W-:Y:S05]  /*6140*/  BSYNC.RECONVERGENT B0 ;  /* 0x0000000000007941 */ /* 0x000fea0003800200 */
.L_x_610:
[----:B------:R-:W-:-:S04]  /*6150*/  F2FP.BF16.F32.PACK_AB R0, RZ, R0 ;  /* 0x00000000ff00723e */ /* 0x000fc800000010ff */
[----:B------:R-:W-:Y:S01]  /*6160*/  PRMT R24, R0, 0x7610, R24 ;  /* 0x0000761000187816 */ /* 0x000fe20000000018 */
[----:B------:R-:W-:Y:S06]  /*6170*/  BRA `(.L_x_595) ;  /* 0x0000000400287947 */ /* 0x000fec0003800000 */
.L_x_608:
        /* <DEDUP_REMOVED lines=21> */
.L_x_617:
[----:B------:R-:W-:Y:S05]  /*62d0*/  BSYNC.RECONVERGENT B1 ;  /* 0x0000000000017941 */ /* 0x000fea0003800200 */
.L_x_616:
[----:B------:R-:W-:Y:S01]  /*62e0*/  IMAD.SHL.U32 R0, R0, 0x200000, RZ ;  /* 0x0020000000007824 */ /* 0x000fe200078e00ff */
[----:B------:R-:W-:-:S04]  /*62f0*/  LEA R3, R3, 0x37800000, 0x17 ;  /* 0x3780000003037811 */ /* 0x000fc800078eb8ff */
[----:B------:R-:W-:-:S07]  /*6300*/  LOP3.LUT R0, R3, R0, R7, 0xfe, !PT ;  /* 0x0000000003007212 */ /* 0x000fce00078efe07 */
.L_x_615:
[----:B------:R-:W-:Y:S05]  /*6310*/  BSYNC.RECONVERGENT B0 ;  /* 0x0000000000007941 */ /* 0x000fea0003800200 */
.L_x_614:
[----:B------:R-:W-:-:S04]  /*6320*/  F2FP.BF16.F32.PACK_AB R0, RZ, R0 ;  /* 0x00000000ff00723e */ /* 0x000fc800000010ff */
[----:B------:R-:W-:Y:S01]  /*6330*/  PRMT R24, R0, 0x7610, R24 ;  /* 0x0000761000187816 */ /* 0x000fe20000000018 */
[----:B------:R-:W-:Y:S06]  /*6340*/  BRA `(.L_x_595) ;  /* 0x0000000000b47947 */ /* 0x000fec0003800000 */
.L_x_607:
        /* <DEDUP_REMOVED lines=14> */
.L_x_621:
[----:B------:R-:W-:Y:S05]  /*6430*/  BSYNC.RECONVERGENT B0 ;  /* 0x0000000000007941 */ /* 0x000fea0003800200 */
.L_x_620:
[----:B------:R-:W-:-:S04]  /*6440*/  F2FP.BF16.F32.PACK_AB R0, RZ, R0 ;  /* 0x00000000ff00723e */ /* 0x000fc800000010ff */
[----:B------:R-:W-:Y:S01]  /*6450*/  PRMT R24, R0, 0x7610, R24 ;  /* 0x0000761000187816 */ /* 0x000fe20000000018 */
[----:B------:R-:W-:Y:S06]  /*6460*/  BRA `(.L_x_595) ;  /* 0x00000000006c7947 */ /* 0x000fec0003800000 */
.L_x_594:
        /* <DEDUP_REMOVED lines=16> */
.L_x_622:
[----:B------:R-:W-:Y:S01]  /*6570*/  PRMT R24, RZ, 0x7610, R24 ;  /* 0x00007610ff187816 */ /* 0x000fe20000000018 */
[----:B------:R-:W-:Y:S06]  /*6580*/  BRA `(.L_x_595) ;  /* 0x0000000000247947 */ /* 0x000fec0003800000 */
.L_x_619:
[----:B------:R-:W2:Y:S02]  /*6590*/  LDG.E.64 R4, desc[UR36][R4.64] ;  /* 0x0000002404047981 */ /* 0x000ea4000c1e1b00 */
[----:B--2---:R-:W0:Y:S02]  /*65a0*/  I2F.U64 R0, R4 ;  /* 0x0000000400007312 */ /* 0x004e240000301000 */
[----:B0-----:R-:W-:-:S04]  /*65b0*/  F2FP.BF16.F32.PACK_AB R0, RZ, R0 ;  /* 0x00000000ff00723e */ /* 0x001fc800000010ff */
[----:B------:R-:W-:Y:S01]  /*65c0*/  PRMT R24, R0, 0x7610, R24 ;  /* 0x0000761000187816 */ /* 0x000fe20000000018 */
[----:B------:R-:W-:Y:S06]  /*65d0*/  BRA `(.L_x_595) ;  /* 0x0000000000107947 */ /* 0x000fec0003800000 */
.L_x_618:
[----:B------:R-:W2:Y:S02]  /*65e0*/  LDG.E R4, desc[UR36][R4.64] ;  /* 0x0000002404047981 */ /* 0x000ea4000c1e1900 */
[----:B--2---:R-:W-:-:S04]  /*65f0*/  I2FP.F32.U32 R0, R4 ;  /* 0x0000000400007245 */ /* 0x004fc80000201000 */
[----:B------:R-:W-:-:S04]  /*6600*/  F2FP.BF16.F32.PACK_AB R0, RZ, R0 ;  /* 0x00000000ff00723e */ /* 0x000fc800000010ff */
[----:B------:R-:W-:-:S07]  /*6610*/  PRMT R24, R0, 0x7610, R24 ;  /* 0x0000761000187816 */ /* 0x000fce0000000018 */
.L_x_595:
[----:B------:R-:W-:-:S07]  /*6620*/  VIADD R17, R17, 0x80 ;  /* 0x0000008011117836 */ /* 0x000fce0000000000 */
.L_x_556:
[----:B------:R-:W-:Y:S05]  /*6630*/  BSYNC.RECONVERGENT B6 ;  /* 0x0000000000067941 */ /* 0x000fea0003800200 */
.L_x_555:
        /* <DEDUP_REMOVED lines=27> */
.L_x_628:
[----:B------:R-:W2:Y:S02]  /*67f0*/  LDG.E.U8 R4, desc[UR36][R4.64] ;  /* 0x0000002404047981 */ /* 0x000ea4000c1e1100 */
[----:B--2---:R-:W-:-:S04]  /*6800*/  I2FP.F32.U32 R0, R4 ;  /* 0x0000000400007245 */ /* 0x004fc80000201000 */
[----:B------:R-:W-:-:S04]  /*6810*/  F2FP.BF16.F32.PACK_AB R0, RZ, R0 ;  /* 0x00000000ff00723e */ /* 0x000fc800000010ff */
[----:B------:R-:W-:Y:S01]  /*6820*/  PRMT R19, R0, 0x7610, R19 ;  /* 0x0000761000137816 */ /* 0x000fe20000000013 */
[----:B------:R-:W-:Y:S06]  /*6830*/  BRA `(.L_x_630) ;  /* 0x0000000c00c47947 */ /* 0x000fec0003800000 */
.L_x_627:
        /* <DEDUP_REMOVED lines=11> */
.L_x_632:
[----:B------:R-:W2:Y:S02]  /*68f0*/  LDG.E R4, desc[UR36][R4.64] ;  /* 0x0000002404047981 */ /* 0x000ea4000c1e1900 */
[----:B--2---:R-:W-:-:S04]  /*6900*/  I2FP.F32.S32 R0, R4 ;  /* 0x0000000400007245 */ /* 0x004fc80000201400 */
[----:B------:R-:W-:-:S04]  /*6910*/  F2FP.BF16.F32.PACK_AB R0, RZ, R0 ;  /* 0x00000000ff00723e */ /* 0x000fc800000010ff */
[----:B------:R-:W-:Y:S01]  /*6920*/  PRMT R19, R0, 0x7610, R19 ;  /* 0x0000761000137816 */ /* 0x000fe20000000013 */
[----:B------:R-:W-:Y:S06]  /*6930*/  BRA `(.L_x_630) ;  /* 0x0000000c00847947 */ /* 0x000fec0003800000 */
.L_x_631:
[----:B------:R-:W2:Y:S02]  /*6940*/  LDG.E.U16 R4, desc[UR36][R4.64] ;  /* 0x0000002404047981 */ /* 0x000ea4000c1e1500 */
[----:B--2---:R-:W0:Y:S02]  /*6950*/  I2F.S16 R0, R4 ;  /* 0x0000000400007306 */ /* 0x004e240000101400 */
[----:B0-----:R-:W-:-:S04]  /*6960*/  F2FP.BF16.F32.PACK_AB R0, RZ, R0 ;  /* 0x00000000ff00723e */ /* 0x001fc800000010ff */
[----:B------:R-:W-:Y:S01]  /*6970*/  PRMT R19, R0, 0x7610, R19 ;  /* 0x0000761000137816 */ /* 0x000fe20000000013 */
[----:B------:R-:W-:Y:S06]  /*6980*/  BRA `(.L_x_630) ;  /* 0x0000000c00707947 */ /* 0x000fec0003800000 */
.L_x_626:
        /* <DEDUP_REMOVED lines=9> */
.L_x_634:
[----:B------:R-:W2:Y:S02]  /*6a20*/  LDG.E.U16 R0, desc[UR36][R4.64] ;  /* 0x0000002404007981 */ /* 0x000ea4000c1e1500 */
[----:B--2---:R-:W-:-:S05]  /*6a30*/  HADD2.F32 R0, -RZ, R0.H0_H0 ;  /* 0x20000000ff007230 */ /* 0x004fca0000004100 */
[----:B------:R-:W-:-:S04]  /*6a40*/  F2FP.BF16.F32.PACK_AB R0, RZ, R0 ;  /* 0x00000000ff00723e */ /* 0x000fc800000010ff */
[----:B------:R-:W-:Y:S01]  /*6a50*/  PRMT R19, R0, 0x7610, R19 ;  /* 0x0000761000137816 */ /* 0x000fe20000000013 */
[----:B------:R-:W-:Y:S06]  /*6a60*/  BRA `(.L_x_630) ;  /* 0x0000000c00387947 */ /* 0x000fec0003800000 */
.L_x_633:
        /* <DEDUP_REMOVED lines=9> */
.L_x_636:
[----:B------:R-:W2:Y:S02]  /*6b00*/  LDG.E.U16 R4, desc[UR36][R4.64] ;  /* 0x0000002404047981 */ /* 0x000ea4000c1e1500 */
[----:B--2---:R-:W-:-:S05]  /*6b10*/  HADD2.F32 R0, -RZ, R4.H0_H0 ;  /* 0x20000004ff007230 */ /* 0x004fca0000004100 */
[----:B------:R-:W-:-:S04]  /*6b20*/  F2FP.BF16.F32.PACK_AB R0, RZ, R0 ;  /* 0x00000000ff00723e */ /* 0x000fc800000010ff */
[----:B------:R-:W-:Y:S01]  /*6b30*/  PRMT R19, R0, 0x7610, R19 ;  /* 0x0000761000137816 */ /* 0x000fe20000000013 */
[----:B------:R-:W-:Y:S06]  /*6b40*/  BRA `(.L_x_630) ;  /* 0x0000000c00007947 */ /* 0x000fec0003800000 */
.L_x_635:
        /* <DEDUP_REMOVED lines=9> */
.L_x_625:
        /* <DEDUP_REMOVED lines=14> */
.L_x_639:
        /* <DEDUP_REMOVED lines=9> */
.L_x_638:
        /* <DEDUP_REMOVED lines=27> */
.L_x_641:
        /* <DEDUP_REMOVED lines=15> */
.L_x_640:
[----:B------:R0:W5:Y:S01]  /*6ff0*/  LDG.E.U16 R19, desc[UR36][R4.64] ;  /* 0x0000002404137981 */ /* 0x000162000c1e1500 */
[----:B------:R-:W-:Y:S05]  /*7000*/  BRA `(.L_x_630) ;  /* 0x0000000400d07947 */ /* 0x000fea0003800000 */
.L_x_637:
        /* <DEDUP_REMOVED lines=13> */
.L_x_644:
        /* <DEDUP_REMOVED lines=21> */
.L_x_648:
[----:B------:R-:W-:Y:S05]  /*7230*/  BSYNC.RECONVERGENT B1 ;  /* 0x0000000000017941 */ /* 0x000fea0003800200 */
.L_x_647:
[----:B------:R-:W-:Y:S01]  /*7240*/  IMAD.SHL.U32 R0, R0, 0x100000, RZ ;  /* 0x0010000000007824 */ /* 0x000fe200078e00ff */
[----:B------:R-:W-:-:S04]  /*7250*/  LEA R3, R3, 0x3b800000, 0x17 ;  /* 0x3b80000003037811 */ /* 0x000fc800078eb8ff */
[----:B------:R-:W-:-:S07]  /*7260*/  LOP3.LUT R0, R3, R0, R7, 0xfe, !PT ;  /* 0x0000000003007212 */ /* 0x000fce00078efe07 */
.L_x_646:
[----:B------:R-:W-:Y:S05]  /*7270*/  BSYNC.RECONVERGENT B0 ;  /* 0x0000000000007941 */ /* 0x000fea0003800200 */
.L_x_645:
[----:B------:R-:W-:-:S04]  /*7280*/  F2FP.BF16.F32.PACK_AB R0, RZ, R0 ;  /* 0x00000000ff00723e */ /* 0x000fc800000010ff */
[----:B------:R-:W-:Y:S01]  /*7290*/  PRMT R19, R0, 0x7610, R19 ;  /* 0x0000761000137816 */ /* 0x000fe20000000013 */
[----:B------:R-:W-:Y:S06]  /*72a0*/  BRA `(.L_x_630) ;  /* 0x0000000400287947 */ /* 0x000fec0003800000 */
.L_x_643:
        /* <DEDUP_REMOVED lines=21> */
.L_x_652:
[----:B------:R-:W-:Y:S05]  /*7400*/  BSYNC.RECONVERGENT B1 ;  /* 0x0000000000017941 */ /* 0x000fea0003800200 */
.L_x_651:
[----:B------:R-:W-:Y:S01]  /*7410*/  IMAD.SHL.U32 R0, R0, 0x200000, RZ ;  /* 0x0020000000007824 */ /* 0x000fe200078e00ff */
[----:B------:R-:W-:-:S04]  /*7420*/  LEA R3, R3, 0x37800000, 0x17 ;  /* 0x3780000003037811 */ /* 0x000fc800078eb8ff */
[----:B------:R-:W-:-:S07]  /*7430*/  LOP3.LUT R0, R3, R0, R7, 0xfe, !PT ;  /* 0x0000000003007212 */ /* 0x000fce00078efe07 */
.L_x_650:
[----:B------:R-:W-:Y:S05]  /*7440*/  BSYNC.RECONVERGENT B0 ;  /* 0x0000000000007941 */ /* 0x000fea0003800200 */
.L_x_649:
[----:B------:R-:W-:-:S04]  /*7450*/  F2FP.BF16.F32.PACK_AB R0, RZ, R0 ;  /* 0x00000000ff00723e */ /* 0x000fc800000010ff */
[----:B------:R-:W-:Y:S01]  /*7460*/  PRMT R19, R0, 0x7610, R19 ;  /* 0x0000761000137816 */ /* 0x000fe20000000013 */
[----:B------:R-:W-:Y:S06]  /*7470*/  BRA `(.L_x_630) ;  /* 0x0000000000b47947 */ /* 0x000fec0003800000 */
.L_x_642:
        /* <DEDUP_REMOVED lines=14> */
.L_x_656:
[----:B------:R-:W-:Y:S05]  /*7560*/  BSYNC.RECONVERGENT B0 ;  /* 0x0000000000007941 */ /* 0x000fea0003800200 */
.L_x_655:
[----:B------:R-:W-:-:S04]  /*7570*/  F2FP.BF16.F32.PACK_AB R0, RZ, R0 ;  /* 0x00000000ff00723e */ /* 0x000fc800000010ff */
[----:B------:R-:W-:Y:S01]  /*7580*/  PRMT R19, R0, 0x7610, R19 ;  /* 0x0000761000137816 */ /* 0x000fe20000000013 */
[----:B------:R-:W-:Y:S06]  /*7590*/  BRA `(.L_x_630) ;  /* 0x00000000006c7947 */ /* 0x000fec0003800000 */
.L_x_629:
        /* <DEDUP_REMOVED lines=16> */
.L_x_657:
[----:B------:R-:W-:Y:S01]  /*76a0*/  PRMT R19, RZ, 0x7610, R19 ;  /* 0x00007610ff137816 */ /* 0x000fe20000000013 */
[----:B------:R-:W-:Y:S06]  /*76b0*/  BRA `(.L_x_630) ;  /* 0x0000000000247947 */ /* 0x000fec0003800000 */
.L_x_654:
[----:B------:R-:W2:Y:S02]  /*76c0*/  LDG.E.64 R4, desc[UR36][R4.64] ;  /* 0x0000002404047981 */ /* 0x000ea4000c1e1b00 */
[----:B--2---:R-:W0:Y:S02]  /*76d0*/  I2F.U64 R0, R4 ;  /* 0x0000000400007312 */ /* 0x004e240000301000 */
[----:B0-----:R-:W-:-:S04]  /*76e0*/  F2FP.BF16.F32.PACK_AB R0, RZ, R0 ;  /* 0x00000000ff00723e */ /* 0x001fc800000010ff */
[----:B------:R-:W-:Y:S01]  /*76f0*/  PRMT R19, R0, 0x7610, R19 ;  /* 0x0000761000137816 */ /* 0x000fe20000000013 */
[----:B------:R-:W-:Y:S06]  /*7700*/  BRA `(.L_x_630) ;  /* 0x0000000000107947 */ /* 0x000fec0003800000 */
.L_x_653:
[----:B------:R-:W2:Y:S02]  /*7710*/  LDG.E R4, desc[UR36][R4.64] ;  /* 0x0000002404047981 */ /* 0x000ea4000c1e1900 */
[----:B--2---:R-:W-:-:S04]  /*7720*/  I2FP.F32.U32 R0, R4 ;  /* 0x0000000400007245 */ /* 0x004fc80000201000 */
[----:B------:R-:W-:-:S04]  /*7730*/  F2FP.BF16.F32.PACK_AB R0, RZ, R0 ;  /* 0x00000000ff00723e */ /* 0x000fc800000010ff */
[----:B------:R-:W-:-:S07]  /*7740*/  PRMT R19, R0, 0x7610, R19 ;  /* 0x0000761000137816 */ /* 0x000fce0000000013 */
.L_x_630:
        /* <DEDUP_REMOVED lines=21> */
.L_x_661:
[----:B------:R-:W2:Y:S02]  /*78a0*/  LDG.E.U8 R4, desc[UR36][R4.64] ;  /* 0x0000002404047981 */ /* 0x000ea4000c1e1100 */
[----:B--2---:R-:W-:-:S04]  /*78b0*/  I2FP.F32.U32 R0, R4 ;  /* 0x0000000400007245 */ /* 0x004fc80000201000 */
[----:B------:R-:W-:Y:S01]  /*78c0*/  F2FP.BF16.F32.PACK_AB R0, RZ, R0 ;  /* 0x00000000ff00723e */ /* 0x000fe200000010ff */
[----:B------:R-:W-:Y:S06]  /*78d0*/  BRA `(.L_x_624) ;  /* 0x0000000c00887947 */ /* 0x000fec0003800000 */
.L_x_660:
        /* <DEDUP_REMOVED lines=10> */
.L_x_664:
[----:B------:R-:W2:Y:S02]  /*7980*/  LDG.E R4, desc[UR36][R4.64] ;  /* 0x0000002404047981 */ /* 0x000ea4000c1e1900 */
[----:B--2---:R-:W-:-:S04]  /*7990*/  I2FP.F32.S32 R0, R4 ;  /* 0x0000000400007245 */ /* 0x004fc80000201400 */
[----:B------:R-:W-:Y:S01]  /*79a0*/  F2FP.BF16.F32.PACK_AB R0, RZ, R0 ;  /* 0x00000000ff00723e */ /* 0x000fe200000010ff */
[----:B------:R-:W-:Y:S06]  /*79b0*/  BRA `(.L_x_624) ;  /* 0x0000000c00507947 */ /* 0x000fec0003800000 */
.L_x_663:
[----:B------:R-:W2:Y:S02]  /*79c0*/  LDG.E.U16 R4, desc[UR36][R4.64] ;  /* 0x0000002404047981 */ /* 0x000ea4000c1e1500 */
[----:B--2---:R-:W0:Y:S02]  /*79d0*/  I2F.S16 R0, R4 ;  /* 0x0000000400007306 */ /* 0x004e240000101400 */
[----:B0-----:R-:W-:Y:S01]  /*79e0*/  F2FP.BF16.F32.PACK_AB R0, RZ, R0 ;  /* 0x00000000ff00723e */ /* 0x001fe200000010ff */
[----:B------:R-:W-:Y:S06]  /*79f0*/  BRA `(.L_x_624) ;  /* 0x0000000c00407947 */ /* 0x000fec0003800000 */
.L_x_659:
        /* <DEDUP_REMOVED lines=9> */
.L_x_666:
[----:B------:R-:W2:Y:S02]  /*7a90*/  LDG.E.U16 R0, desc[UR36][R4.64] ;  /* 0x0000002404007981 */ /* 0x000ea4000c1e1500 */
[----:B--2---:R-:W-:-:S05]  /*7aa0*/  HADD2.F32 R0, -RZ, R0.H0_H0 ;  /* 0x20000000ff007230 */ /* 0x004fca0000004100 */
[----:B------:R-:W-:Y:S01]  /*7ab0*/  F2FP.BF16.F32.PACK_AB R0, RZ, R0 ;  /* 0x00000000ff00723e */ /* 0x000fe200000010ff */
[----:B------:R-:W-:Y:S06]  /*7ac0*/  BRA `(.L_x_624) ;  /* 0x0000000c000c7947 */ /* 0x000fec0003800000 */
.L_x_665:
        /* <DEDUP_REMOVED lines=9> */
.L_x_668:
[----:B------:R-:W2:Y:S02]  /*7b60*/  LDG.E.U16 R4, desc[UR36][R4.64] ;  /* 0x0000002404047981 */ /* 0x000ea4000c1e1500 */
[----:B--2---:R-:W-:-:S05]  /*7b70*/  HADD2.F32 R0, -RZ, R4.H0_H0 ;  /* 0x20000004ff007230 */ /* 0x004fca0000004100 */
[----:B------:R-:W-:Y:S01]  /*7b80*/  F2FP.BF16.F32.PACK_AB R0, RZ, R0 ;  /* 0x00000000ff00723e */ /* 0x000fe200000010ff */
[----:B------:R-:W-:Y:S06]  /*7b90*/  BRA `(.L_x_624) ;  /* 0x0000000800d87947 */ /* 0x000fec0003800000 */
.L_x_667:
        /* <DEDUP_REMOVED lines=8> */
.L_x_658:
        /* <DEDUP_REMOVED lines=13> */
.L_x_671:
        /* <DEDUP_REMOVED lines=8> */
.L_x_670:
        /* <DEDUP_REMOVED lines=27> */
.L_x_673:
        /* <DEDUP_REMOVED lines=12> */
[----:B------:R-:W-:Y:S01]  /*7fe0*/  F2FP.BF16.F32.PACK_AB R0, RZ, R0 ;  /* 0x00000000ff00723e */ /* 0x000fe200000010ff */
[----:B------:R-:W-:Y:S06]  /*7ff0*/  BRA `(.L_x_624) ;  /* 0x0000000400c07947 */ /* 0x000fec0003800000 */
.L_x_672:
[----:B------:R1:W5:Y:S01]  /*8000*/  LDG.E.U16 R0, desc[UR36][R4.64] ;  /* 0x0000002404007981 */ /* 0x000362000c1e1500 */
[----:B------:R-:W-:Y:S05]  /*8010*/  BRA `(.L_x_624) ;  /* 0x0000000400b87947 */ /* 0x000fea0003800000 */
.L_x_669:
        /* <DEDUP_REMOVED lines=12> */
.L_x_676:
        /* <DEDUP_REMOVED lines=21> */
.L_x_680:
[----:B------:R-:W-:Y:S05]  /*8230*/  BSYNC.RECONVERGENT B1 ;  /* 0x0000000000017941 */ /* 0x000fea0003800200 */
.L_x_679:
[----:B------:R-:W-:Y:S01]  /*8240*/  IMAD.SHL.U32 R0, R0, 0x100000, RZ ;  /* 0x0010000000007824 */ /* 0x000fe200078e00ff */
[----:B------:R-:W-:-:S04]  /*8250*/  LEA R3, R3, 0x3b800000, 0x17 ;  /* 0x3b80000003037811 */ /* 0x000fc800078eb8ff */
[----:B------:R-:W-:-:S07]  /*8260*/  LOP3.LUT R0, R3, R0, R7, 0xfe, !PT ;  /* 0x0000000003007212 */ /* 0x000fce00078efe07 */
.L_x_678:
[----:B------:R-:W-:Y:S05]  /*8270*/  BSYNC.RECONVERGENT B0 ;  /* 0x0000000000007941 */ /* 0x000fea0003800200 */
.L_x_677:
[----:B------:R-:W-:Y:S01]  /*8280*/  F2FP.BF16.F32.PACK_AB R0, RZ, R0 ;  /* 0x00000000ff00723e */ /* 0x000fe200000010ff */
[----:B------:R-:W-:Y:S06]  /*8290*/  BRA `(.L_x_624) ;  /* 0x0000000400187947 */ /* 0x000fec0003800000 */
.L_x_675:
        /* <DEDUP_REMOVED lines=21> */
.L_x_684:
[----:B------:R-:W-:Y:S05]  /*83f0*/  BSYNC.RECONVERGENT B1 ;  /* 0x0000000000017941 */ /* 0x000fea0003800200 */
.L_x_683:
[----:B------:R-:W-:Y:S01]  /*8400*/  IMAD.SHL.U32 R0, R0, 0x200000, RZ ;  /* 0x0020000000007824 */ /* 0x000fe200078e00ff */
[----:B------:R-:W-:-:S04]  /*8410*/  LEA R3, R3, 0x37800000, 0x17 ;  /* 0x3780000003037811 */ /* 0x000fc800078eb8ff */
[----:B------:R-:W-:-:S07]  /*8420*/  LOP3.LUT R0, R3, R0, R7, 0xfe, !PT ;  /* 0x0000000003007212 */ /* 0x000fce00078efe07 */
.L_x_682:
[----:B------:R-:W-:Y:S05]  /*8430*/  BSYNC.RECONVERGENT B0 ;  /* 0x0000000000007941 */ /* 0x000fea0003800200 */
.L_x_681:
[----:B------:R-:W-:Y:S01]  /*8440*/  F2FP.BF16.F32.PACK_AB R0, RZ, R0 ;  /* 0x00000000ff00723e */ /* 0x000fe200000010ff */
[----:B------:R-:W-:Y:S06]  /*8450*/  BRA `(.L_x_624) ;  /* 0x0000000000a87947 */ /* 0x000fec0003800000 */
.L_x_674:
        /* <DEDUP_REMOVED lines=14> */
.L_x_688:
[----:B------:R-:W-:Y:S05]  /*8540*/  BSYNC.RECONVERGENT B0 ;  /* 0x0000000000007941 */ /* 0x000fea0003800200 */
.L_x_687:
[----:B------:R-:W-:Y:S01]  /*8550*/  F2FP.BF16.F32.PACK_AB R0, RZ, R0 ;  /* 0x00000000ff00723e */ /* 0x000fe200000010ff */
[----:B------:R-:W-:Y:S06]  /*8560*/  BRA `(.L_x_624) ;  /* 0x0000000000647947 */ /* 0x000fec0003800000 */
.L_x_662:
        /* <DEDUP_REMOVED lines=16> */
.L_x_689:
[----:B------:R-:W-:Y:S01]  /*8670*/  PRMT R0, RZ, 0x7610, R0 ;  /* 0x00007610ff007816 */ /* 0x000fe20000000000 */
[----:B------:R-:W-:Y:S06]  /*8680*/  BRA `(.L_x_624) ;  /* 0x00000000001c7947 */ /* 0x000fec0003800000 */
.L_x_686:
[----:B------:R-:W2:Y:S02]  /*8690*/  LDG.E.64 R4, desc[UR36][R4.64] ;  /* 0x0000002404047981 */ /* 0x000ea4000c1e1b00 */
[----:B--2---:R-:W0:Y:S02]  /*86a0*/  I2F.U64 R0, R4 ;  /* 0x0000000400007312 */ /* 0x004e240000301000 */
[----:B0-----:R-:W-:Y:S01]  /*86b0*/  F2FP.BF16.F32.PACK_AB R0, RZ, R0 ;  /* 0x00000000ff00723e */ /* 0x001fe200000010ff */
[----:B------:R-:W-:Y:S06]  /*86c0*/  BRA `(.L_x_624) ;  /* 0x00000000000c7947 */ /* 0x000fec0003800000 */
.L_x_685:
[----:B------:R-:W2:Y:S02]  /*86d0*/  LDG.E R4, desc[UR36][R4.64] ;  /* 0x0000002404047981 */ /* 0x000ea4000c1e1900 */
[----:B--2---:R-:W-:-:S04]  /*86e0*/  I2FP.F32.U32 R0, R4 ;  /* 0x0000000400007245 */ /* 0x004fc80000201000 */
[----:B------:R-:W-:-:S07]  /*86f0*/  F2FP.BF16.F32.PACK_AB R0, RZ, R0 ;  /* 0x00000000ff00723e */ /* 0x000fce00000010ff */
.L_x_624:
[----:B------:R-:W-:Y:S05]  /*8700*/  BSYNC.RECONVERGENT B6 ;  /* 0x0000000000067941 */ /* 0x000fea0003800200 */
.L_x_623:
[----:B------:R-:W2:Y:S01]  /*8710*/  LDC.U8 R17, c[0x0][0x3b0] ;  /* 0x0000ec00ff117b82 */ /* 0x000ea20000000000 */
[CC--:B------:R-:W-:Y:S01]  /*8720*/  ISETP.GE.AND P0, PT, R25.reuse, R16.reuse, PT ;  /* 0x000000101900720c */ /* 0x0c0fe20003f06270 */
[C---:B------:R-:W-:Y:S01]  /*8730*/  VIADD R3, R25.reuse, 0x100 ;  /* 0x0000010019037836 */ /* 0x040fe20000000000 */
[----:B------:R-:W-:Y:S01]  /*8740*/  BSSY.RECONVERGENT B0, `(.L_x_690) ;  /* 0x0000011000007945 */ /* 0x000fe20003800200 */
[C---:B01----:R-:W-:Y:S02]  /*8750*/  VIADD R5, R25.reuse, 0x180 ;  /* 0x0000018019057836 */ /* 0x043fe40000000000 */
[----:B------:R-:W-:Y:S01]  /*8760*/  VIADD R23, R25, 0x80 ;  /* 0x0000008019177836 */ /* 0x000fe20000000000 */
[-C--:B------:R-:W-:Y:S02]  /*8770*/  ISETP.GE.AND P2, PT, R3, R16.reuse, PT ;  /* 0x000000100300720c */ /* 0x080fe40003f46270 */
[-C--:B------:R-:W-:Y:S02]  /*8780*/  ISETP.GE.AND P3, PT, R5, R16.reuse, PT ;  /* 0x000000100500720c */ /* 0x080fe40003f66270 */
[----:B------:R-:W-:-:S03]  /*8790*/  ISETP.GE.AND P1, PT, R23, R16, PT ;  /* 0x000000101700720c */ /* 0x000fc60003f26270 */
[----:B------:R-:W-:Y:S10]  /*87a0*/  @P0 BRA `(.L_x_691) ;  /* 0x0000000000280947 */ /* 0x000ff40003800000 */
[----:B-----5:R-:W-:Y:S02]  /*87b0*/  IMAD.U32 R22, R22, 0x10000, RZ ;  /* 0x0001000016167824 */ /* 0x020fe400078e00ff */
[----:B------:R-:W-:Y:S02]  /*87c0*/  IMAD.U32 R28, R28, 0x10000, RZ ;  /* 0x000100001c1c7824 */ /* 0x000fe400078e00ff */
[----:B------:R-:W-:-:S06]  /*87d0*/  FMUL.FTZ R22, R22, R22 ;  /* 0x0000001616167220 */ /* 0x000fcc0000410000 */
[----:B------:R-:W0:Y:S02]  /*87e0*/  F2F.BF16.F32 R22, R22 ;  /* 0x0000001600167304 */ /* 0x000e240000202000 */
[----:B0-----:R-:W-:-:S04]  /*87f0*/  IMAD.U32 R3, R22, 0x10000, RZ ;  /* 0x0001000016037824 */ /* 0x001fc800078e00ff */
[----:B------:R-:W-:-:S06]  /*8800*/  FADD.FTZ R4, -R3, 1 ;  /* 0x3f80000003047421 */ /* 0x000fcc0000010100 */
[----:B------:R-:W0:Y:S02]  /*8810*/  F2F.BF16.F32 R4, R4 ;  /* 0x0000000400047304 */ /* 0x000e240000202000 */
[----:B0-----:R-:W-:-:S04]  /*8820*/  IMAD.U32 R3, R4, 0x10000, RZ ;  /* 0x0001000004037824 */ /* 0x001fc800078e00ff */
[----:B------:R-:W-:-:S06]  /*8830*/  FMUL.FTZ R3, R28, R3 ;  /* 0x000000031c037220 */ /* 0x000fcc0000410000 */
[----:B------:R-:W0:Y:S02]  /*8840*/  F2F.BF16.F32 R3, R3 ;  /* 0x0000000300037304 */ /* 0x000e240000202000 */
.L_x_691:
[----:B------:R-:W-:Y:S05]  /*8850*/  BSYNC.RECONVERGENT B0 ;  /* 0x0000000000007941 */ /* 0x000fea0003800200 */
.L_x_690:
[----:B------:R-:W-:Y:S04]  /*8860*/  BSSY.RECONVERGENT B0, `(.L_x_692) ;  /* 0x000000c000007945 */ /* 0x000fe80003800200 */
[----:B------:R-:W-:Y:S05]  /*8870*/  @P1 BRA `(.L_x_693) ;  /* 0x0000000000281947 */ /* 0x000fea0003800000 */
[----:B-----5:R-:W-:Y:S02]  /*8880*/  IMAD.U32 R27, R27, 0x10000, RZ ;  /* 0x000100001b1b7824 */ /* 0x020fe400078e00ff */
[----:B------:R-:W-:Y:S02]  /*8890*/  IMAD.U32 R26, R26, 0x10000, RZ ;  /* 0x000100001a1a7824 */ /* 0x000fe400078e00ff */
[----:B------:R-:W-:-:S06]  /*88a0*/  FMUL.FTZ R27, R27, R27 ;  /* 0x0000001b1b1b7220 */ /* 0x000fcc0000410000 */
[----:B------:R-:W1:Y:S02]  /*88b0*/  F2F.BF16.F32 R27, R27 ;  /* 0x0000001b001b7304 */ /* 0x000e640000202000 */
[----:B-1----:R-:W-:-:S04]  /*88c0*/  IMAD.U32 R4, R27, 0x10000, RZ ;  /* 0x000100001b047824 */ /* 0x002fc800078e00ff */
[----:B------:R-:W-:-:S06]  /*88d0*/  FADD.FTZ R4, -R4, 1 ;  /* 0x3f80000004047421 */ /* 0x000fcc0000010100 */
[----:B------:R-:W1:Y:S02]  /*88e0*/  F2F.BF16.F32 R4, R4 ;  /* 0x0000000400047304 */ /* 0x000e640000202000 */
[----:B-1----:R-:W-:-:S04]  /*88f0*/  IMAD.U32 R5, R4, 0x10000, RZ ;  /* 0x0001000004057824 */ /* 0x002fc800078e00ff */
[----:B------:R-:W-:-:S04]  /*8900*/  FMUL.FTZ R5, R26, R5 ;  /* 0x000000051a057220 */ /* 0x000fc80000410000 */
[----:B------:R1:W3:Y:S03]  /*8910*/  F2F.BF16.F32 R22, R5 ;  /* 0x0000000500167304 */ /* 0x0002e60000202000 */
.L_x_693:
[----:B------:R-:W-:Y:S05]  /*8920*/  BSYNC.RECONVERGENT B0 ;  /* 0x0000000000007941 */ /* 0x000fea0003800200 */
.L_x_692:
[----:B------:R-:W-:Y:S04]  /*8930*/  BSSY.RECONVERGENT B0, `(.L_x_694) ;  /* 0x000000c000007945 */ /* 0x000fe80003800200 */
[----:B------:R-:W-:Y:S05]  /*8940*/  @P2 BRA `(.L_x_695) ;  /* 0x0000000000282947 */ /* 0x000fea0003800000 */
[----:B-----5:R-:W-:Y:S02]  /*8950*/  IMAD.U32 R24, R24, 0x10000, RZ ;  /* 0x0001000018187824 */ /* 0x020fe400078e00ff */
[----:B------:R-:W-:Y:S02]  /*8960*/  IMAD.U32 R18, R18, 0x10000, RZ ;  /* 0x0001000012127824 */ /* 0x000fe400078e00ff */
[----:B------:R-:W-:-:S06]  /*8970*/  FMUL.FTZ R24, R24, R24 ;  /* 0x0000001818187220 */ /* 0x000fcc0000410000 */
[----:B------:R-:W4:Y:S02]  /*8980*/  F2F.BF16.F32 R24, R24 ;  /* 0x0000001800187304 */ /* 0x000f240000202000 */
[----:B----4-:R-:W-:-:S04]  /*8990*/  IMAD.U32 R4, R24, 0x10000, RZ ;  /* 0x0001000018047824 */ /* 0x010fc800078e00ff */
[----:B------:R-:W-:-:S06]  /*89a0*/  FADD.FTZ R4, -R4, 1 ;  /* 0x3f80000004047421 */ /* 0x000fcc0000010100 */
[----:B------:R-:W1:Y:S02]  /*89b0*/  F2F.BF16.F32 R4, R4 ;  /* 0x0000000400047304 */ /* 0x000e640000202000 */
[----:B-1----:R-:W-:-:S04]  /*89c0*/  IMAD.U32 R5, R4, 0x10000, RZ ;  /* 0x0001000004057824 */ /* 0x002fc800078e00ff */
[----:B------:R-:W-:-:S06]  /*89d0*/  FMUL.FTZ R18, R18, R5 ;  /* 0x0000000512127220 */ /* 0x000fcc0000410000 */
[----:B------:R-:W4:Y:S02]  /*89e0*/  F2F.BF16.F32 R18, R18 ;  /* 0x0000001200127304 */ /* 0x000f240000202000 */
.L_x_695:
[----:B------:R-:W-:Y:S05]  /*89f0*/  BSYNC.RECONVERGENT B0 ;  /* 0x0000000000007941 */ /* 0x000fea0003800200 */
.L_x_694:
[----:B------:R-:W-:Y:S04]  /*8a00*/  BSSY.RECONVERGENT B0, `(.L_x_696) ;  /* 0x000000c000007945 */ /* 0x000fe80003800200 */
[----:B------:R-:W-:Y:S05]  /*8a10*/  @P3 BRA `(.L_x_697) ;  /* 0x0000000000283947 */ /* 0x000fea0003800000 */
        /* <DEDUP_REMOVED lines=10> */
.L_x_697:
[----:B------:R-:W-:Y:S05]  /*8ac0*/  BSYNC.RECONVERGENT B0 ;  /* 0x0000000000007941 */ /* 0x000fea0003800200 */
.L_x_696:
[----:B------:R-:W-:Y:S04]  /*8ad0*/  BSSY.RECONVERGENT B6, `(.L_x_698) ;  /* 0x000010e000067945 */ /* 0x000fe80003800200 */
[----:B------:R-:W-:Y:S05]  /*8ae0*/  @P0 BRA `(.L_x_699) ;  /* 0x0000001000300947 */ /* 0x000fea0003800000 */
[----:B------:R-:W1:Y:S01]  /*8af0*/  LDCU UR4, c[0x0][0x3b4] ;  /* 0x00007680ff0477ac */ /* 0x000e620008000800 */
[----:B------:R-:W0:Y:S01]  /*8b00*/  LDC.64 R8, c[0x0][0x388] ;  /* 0x0000e200ff087b82 */ /* 0x000e220000000a00 */
[----:B-----5:R-:W-:Y:S01]  /*8b10*/  IMAD R0, R2, 0x200, R25 ;  /* 0x0000020002007824 */ /* 0x020fe200078e0219 */
[----:B--2---:R-:W-:-:S03]  /*8b20*/  PRMT R4, R17, 0x9910, RZ ;  /* 0x0000991011047816 */ /* 0x004fc600000000ff */
[----:B-1----:R-:W-:Y:S02]  /*8b30*/  IMAD R5, R0, UR4, RZ ;  /* 0x0000000400057c24 */ /* 0x002fe4000f8e02ff */
[----:B------:R-:W-:-:S05]  /*8b40*/  IMAD.MOV.U32 R0, RZ, RZ, R4 ;  /* 0x000000ffff007224 */ /* 0x000fca00078e0004 */
[----:B------:R-:W-:Y:S02]  /*8b50*/  ISETP.GT.AND P0, PT, R0, 0x9, PT ;  /* 0x000000090000780c */ /* 0x000fe40003f04270 */
[----:B0-----:R-:W-:-:S05]  /*8b60*/  IADD3 R8, P1, PT, R5, R8, RZ ;  /* 0x0000000805087210 */ /* 0x001fca0007f3e0ff */
[----:B------:R-:W-:-:S06]  /*8b70*/  IMAD.X R9, RZ, RZ, R9, P1 ;  /* 0x000000ffff097224 */ /* 0x000fcc00008e0609 */
[----:B------:R-:W-:Y:S05]  /*8b80*/  @P0 BRA `(.L_x_700) ;  /* 0x0000000400340947 */ /* 0x000fea0003800000 */
[----:B------:R-:W-:-:S13]  /*8b90*/  ISETP.GT.AND P0, PT, R0, 0x4, PT ;  /* 0x000000040000780c */ /* 0x000fda0003f04270 */
[----:B------:R-:W-:Y:S05]  /*8ba0*/  @P0 BRA `(.L_x_701) ;  /* 0x0000000000940947 */ /* 0x000fea0003800000 */
[----:B------:R-:W-:-:S13]  /*8bb0*/  ISETP.GT.AND P0, PT, R0, 0x1, PT ;  /* 0x000000010000780c */ /* 0x000fda0003f04270 */
[----:B------:R-:W-:Y:S05]  /*8bc0*/  @P0 BRA `(.L_x_702) ;  /* 0x0000000000380947 */ /* 0x000fea0003800000 */
[----:B------:R-:W-:-:S13]  /*8bd0*/  ISETP.NE.AND P0, PT, R17, RZ, PT ;  /* 0x000000ff1100720c */ /* 0x000fda0003f05270 */
[----:B------:R-:W-:Y:S05]  /*8be0*/  @!P0 BRA `(.L_x_703) ;  /* 0x00000000001c8947 */ /* 0x000fea0003800000 */
[----:B------:R-:W-:-:S13]  /*8bf0*/  ISETP.NE.AND P0, PT, R0, 0x1, PT ;  /* 0x000000010000780c */ /* 0x000fda0003f05270 */
[----:B------:R-:W-:Y:S05]  /*8c00*/  @P0 BRA `(.L_x_704) ;  /* 0x0000000c00380947 */ /* 0x000fea0003800000 */
[----:B------:R-:W-:Y:S02]  /*8c10*/  IMAD.U32 R3, R3, 0x10000, RZ ;  /* 0x0001000003037824 */ /* 0x000fe400078e00ff */
[----:B------:R-:W-:-:S04]  /*8c20*/  IMAD.MOV.U32 R25, RZ, RZ, R23 ;  /* 0x000000ffff197224 */ /* 0x000fc800078e0017 */
[----:B------:R-:W0:Y:S02]  /*8c30*/  F2I.FTZ.TRUNC.NTZ R3, R3 ;  /* 0x0000000300037305 */ /* 0x000e24000021f100 */
[----:B0-----:R0:W-:Y:S01]  /*8c40*/  STG.E.U8 desc[UR36][R8.64], R3 ;  /* 0x0000000308007986 */ /* 0x0011e2000c101124 */
[----:B------:R-:W-:Y:S05]  /*8c50*/  BRA `(.L_x_699) ;  /* 0x0000000c00d47947 */ /* 0x000fea0003800000 */
.L_x_703:
[----:B------:R-:W-:Y:S02]  /*8c60*/  IMAD.U32 R5, R3, 0x10000, RZ ;  /* 0x0001000003057824 */ /* 0x000fe400078e00ff */
[----:B------:R-:W-:-:S04]  /*8c70*/  IMAD.MOV.U32 R25, RZ, RZ, R23 ;  /* 0x000000ffff197224 */ /* 0x000fc800078e0017 */
[----:B------:R-:W0:Y:S02]  /*8c80*/  F2I.S64.TRUNC R4, R5 ;  /* 0x0000000500047311 */ /* 0x000e24000020d900 */
[----:B0-----:R0:W-:Y:S01]  /*8c90*/  STG.E.U8 desc[UR36][R8.64], R4 ;  /* 0x0000000408007986 */ /* 0x0011e2000c101124 */
[----:B------:R-:W-:Y:S05]  /*8ca0*/  BRA `(.L_x_699) ;  /* 0x0000000c00c07947 */ /* 0x000fea0003800000 */
.L_x_702:
[----:B------:R-:W-:-:S13]  /*8cb0*/  ISETP.NE.AND P0, PT, R0, 0x2, PT ;  /* 0x000000020000780c */ /* 0x000fda0003f05270 */
[----:B------:R-:W-:Y:S05]  /*8cc0*/  @!P0 BRA `(.L_x_705) ;  /* 0x0000000000388947 */ /* 0x000fea0003800000 */
[----:B------:R-:W-:-:S13]  /*8cd0*/  ISETP.NE.AND P0, PT, R0, 0x3, PT ;  /* 0x000000030000780c */ /* 0x000fda0003f05270 */
[----:B------:R-:W-:Y:S05]  /*8ce0*/  @!P0 BRA `(.L_x_706) ;  /* 0x00000000001c8947 */ /* 0x000fea0003800000 */
[----:B------:R-:W-:-:S13]  /*8cf0*/  ISETP.NE.AND P0, PT, R0, 0x4, PT ;  /* 0x000000040000780c */ /* 0x000fda0003f05270 */
[----:B------:R-:W-:Y:S05]  /*8d00*/  @P0 BRA `(.L_x_704) ;  /* 0x0000000800f80947 */ /* 0x000fea0003800000 */
[----:B------:R-:W-:Y:S02]  /*8d10*/  IMAD.U32 R4, R3, 0x10000, RZ ;  /* 0x0001000003047824 */ /* 0x000fe400078e00ff */
[----:B------:R-:W-:-:S04]  /*8d20*/  IMAD.MOV.U32 R25, RZ, RZ, R23 ;  /* 0x000000ffff197224 */ /* 0x000fc800078e0017 */
[----:B------:R-:W0:Y:S02]  /*8d30*/  F2I.S64.TRUNC R4, R4 ;  /* 0x0000000400047311 */ /* 0x000e24000020d900 */
[----:B0-----:R0:W-:Y:S01]  /*8d40*/  STG.E.64 desc[UR36][R8.64], R4 ;  /* 0x0000000408007986 */ /* 0x0011e2000c101b24 */
[----:B------:R-:W-:Y:S05]  /*8d50*/  BRA `(.L_x_699) ;  /* 0x0000000c00947947 */ /* 0x000fea0003800000 */
.L_x_706:
[----:B------:R-:W-:Y:S02]  /*8d60*/  IMAD.U32 R3, R3, 0x10000, RZ ;  /* 0x0001000003037824 */ /* 0x000fe400078e00ff */
[----:B------:R-:W-:-:S04]  /*8d70*/  IMAD.MOV.U32 R25, RZ, RZ, R23 ;  /* 0x000000ffff197224 */ /* 0x000fc800078e0017 */
[----:B------:R-:W0:Y:S02]  /*8d80*/  F2I.FTZ.TRUNC.NTZ R3, R3 ;  /* 0x0000000300037305 */ /* 0x000e24000021f100 */
[----:B0-----:R0:W-:Y:S01]  /*8d90*/  STG.E desc[UR36][R8.64], R3 ;  /* 0x0000000308007986 */ /* 0x0011e2000c101924 */
[----:B------:R-:W-:Y:S05]  /*8da0*/  BRA `(.L_x_699) ;  /* 0x0000000c00807947 */ /* 0x000fea0003800000 */
.L_x_705:
[----:B------:R-:W-:Y:S02]  /*8db0*/  IMAD.U32 R3, R3, 0x10000, RZ ;  /* 0x0001000003037824 */ /* 0x000fe400078e00ff */
[----:B------:R-:W-:-:S04]  /*8dc0*/  IMAD.MOV.U32 R25, RZ, RZ, R23 ;  /* 0x000000ffff197224 */ /* 0x000fc800078e0017 */
[----:B------:R-:W0:Y:S02]  /*8dd0*/  F2I.FTZ.TRUNC.NTZ R3, R3 ;  /* 0x0000000300037305 */ /* 0x000e24000021f100 */
[----:B0-----:R0:W-:Y:S01]  /*8de0*/  STG.E.U16 desc[UR36][R8.64], R3 ;  /* 0x0000000308007986 */ /* 0x0011e2000c101524 */
[----:B------:R-:W-:Y:S05]  /*8df0*/  BRA `(.L_x_699) ;  /* 0x0000000c006c7947 */ /* 0x000fea0003800000 */
.L_x_701:
[----:B------:R-:W-:-:S13]  /*8e00*/  ISETP.GT.AND P0, PT, R0, 0x6, PT ;  /* 0x000000060000780c */ /* 0x000fda0003f04270 */
[----:B------:R-:W-:Y:S05]  /*8e10*/  @P0 BRA `(.L_x_707) ;  /* 0x0000000000340947 */ /* 0x000fea0003800000 */
[----:B------:R-:W-:-:S13]  /*8e20*/  ISETP.NE.AND P0, PT, R0, 0x5, PT ;  /* 0x000000050000780c */ /* 0x000fda0003f05270 */
[----:B------:R-:W-:Y:S05]  /*8e30*/  @!P0 BRA `(.L_x_708) ;  /* 0x0000000000188947 */ /* 0x000fea0003800000 */
[----:B------:R-:W-:-:S13]  /*8e40*/  ISETP.NE.AND P0, PT, R0, 0x6, PT ;  /* 0x000000060000780c */ /* 0x000fda0003f05270 */
[----:B------:R-:W-:Y:S05]  /*8e50*/  @P0 BRA `(.L_x_704) ;  /* 0x0000000800a40947 */ /* 0x000fea0003800000 */
[----:B------:R-:W-:Y:S02]  /*8e60*/  IMAD.U32 R3, R3, 0x10000, RZ ;  /* 0x0001000003037824 */ /* 0x000fe400078e00ff */
[----:B------:R-:W-:-:S03]  /*8e70*/  IMAD.MOV.U32 R25, RZ, RZ, R23 ;  /* 0x000000ffff197224 */ /* 0x000fc600078e0017 */
[----:B------:R0:W-:Y:S01]  /*8e80*/  STG.E desc[UR36][R8.64], R3 ;  /* 0x0000000308007986 */ /* 0x0001e2000c101924 */
[----:B------:R-:W-:Y:S05]  /*8e90*/  BRA `(.L_x_699) ;  /* 0x0000000c00447947 */ /* 0x000fea0003800000 */
.L_x_708:
[----:B------:R-:W-:Y:S02]  /*8ea0*/  IMAD.U32 R0, R3, 0x10000, RZ ;  /* 0x0001000003007824 */ /* 0x000fe400078e00ff */
[----:B------:R-:W-:-:S03]  /*8eb0*/  IMAD.MOV.U32 R25, RZ, RZ, R23 ;  /* 0x000000ffff197224 */ /* 0x000fc600078e0017 */
[----:B------:R-:W-:-:S05]  /*8ec0*/  F2FP.F16.F32.PACK_AB R0, RZ, R0 ;  /* 0x00000000ff00723e */ /* 0x000fca00000000ff */
[----:B------:R0:W-:Y:S01]  /*8ed0*/  STG.E.U16 desc[UR36][R8.64], R0 ;  /* 0x0000000008007986 */ /* 0x0001e2000c101524 */
[----:B------:R-:W-:Y:S05]  /*8ee0*/  BRA `(.L_x_699) ;  /* 0x0000000c00307947 */ /* 0x000fea0003800000 */
.L_x_707:
[----:B------:R-:W-:-:S13]  /*8ef0*/  ISETP.NE.AND P0, PT, R0, 0x7, PT ;  /* 0x000000070000780c */ /* 0x000fda0003f05270 */
[----:B------:R-:W-:Y:S05]  /*8f00*/  @!P0 BRA `(.L_x_709) ;  /* 0x00000000003c8947 */ /* 0x000fea0003800000 */
[----:B------:R-:W-:-:S13]  /*8f10*/  ISETP.NE.AND P0, PT, R0, 0x8, PT ;  /* 0x000000080000780c */ /* 0x000fda0003f05270 */
[----:B------:R-:W-:Y:S05]  /*8f20*/  @!P0 BRA `(.L_x_710) ;  /* 0x00000000001c8947 */ /* 0x000fea0003800000 */
[----:B------:R-:W-:-:S13]  /*8f30*/  ISETP.NE.AND P0, PT, R0, 0x9, PT ;  /* 0x000000090000780c */ /* 0x000fda0003f05270 */
[----:B------:R-:W-:Y:S05]  /*8f40*/  @P0 BRA `(.L_x_704) ;  /* 0x0000000800680947 */ /* 0x000fea0003800000 */
[----:B------:R-:W-:Y:S02]  /*8f50*/  IMAD.U32 R4, R3, 0x10000, RZ ;  /* 0x0001000003047824 */ /* 0x000fe400078e00ff */
[----:B------:R-:W-:Y:S02]  /*8f60*/  IMAD.MOV.U32 R5, RZ, RZ, RZ ;  /* 0x000000ffff057224 */ /* 0x000fe400078e00ff */
[----:B------:R-:W-:-:S03]  /*8f70*/  IMAD.MOV.U32 R25, RZ, RZ, R23 ;  /* 0x000000ffff197224 */ /* 0x000fc600078e0017 */
[----:B------:R0:W-:Y:S01]  /*8f80*/  STG.E.64 desc[UR36][R8.64], R4 ;  /* 0x0000000408007986 */ /* 0x0001e2000c101b24 */
[----:B------:R-:W-:Y:S05]  /*8f90*/  BRA `(.L_x_699) ;  /* 0x0000000c00047947 */ /* 0x000fea0003800000 */
.L_x_710:
[----:B------:R-:W-:Y:S02]  /*8fa0*/  IMAD.U32 R3, R3, 0x10000, RZ ;  /* 0x0001000003037824 */ /* 0x000fe400078e00ff */
[----:B------:R-:W-:-:S03]  /*8fb0*/  IMAD.MOV.U32 R25, RZ, RZ, R23 ;  /* 0x000000ffff197224 */ /* 0x000fc600078e0017 */
[----:B------:R-:W-:-:S04]  /*8fc0*/  F2FP.F16.F32.PACK_AB R3, RZ, R3 ;  /* 0x00000003ff03723e */ /* 0x000fc800000000ff */
[----:B------:R-:W-:-:S05]  /*8fd0*/  PRMT R3, R3, 0x5410, RZ ;  /* 0x0000541003037816 */ /* 0x000fca00000000ff */
[----:B------:R0:W-:Y:S01]  /*8fe0*/  STG.E desc[UR36][R8.64], R3 ;  /* 0x0000000308007986 */ /* 0x0001e2000c101924 */
[----:B------:R-:W-:Y:S05]  /*8ff0*/  BRA `(.L_x_699) ;  /* 0x0000000800ec7947 */ /* 0x000fea0003800000 */
.L_x_709:
[----:B------:R-:W-:Y:S02]  /*9000*/  IMAD.U32 R4, R3, 0x10000, RZ ;  /* 0x0001000003047824 */ /* 0x000fe400078e00ff */
[----:B------:R-:W-:Y:S02]  /*9010*/  IMAD.MOV.U32 R25, RZ, RZ, R23 ;  /* 0x000000ffff197224 */ /* 0x000fe400078e0017 */
[----:B------:R-:W-:-:S06]  /*9020*/  FMUL.FTZ R4, R4, 1 ;  /* 0x3f80000004047820 */ /* 0x000fcc0000410000 */
[----:B------:R-:W0:Y:S02]  /*9030*/  F2F.F64.F32 R4, R4 ;  /* 0x0000000400047310 */ /* 0x000e240000201800 */
[----:B0-----:R0:W-:Y:S01]  /*9040*/  STG.E.64 desc[UR36][R8.64], R4 ;  /* 0x0000000408007986 */ /* 0x0011e2000c101b24 */
[----:B------:R-:W-:Y:S05]  /*9050*/  BRA `(.L_x_699) ;  /* 0x0000000800d47947 */ /* 0x000fea0003800000 */
.L_x_700:
[----:B------:R-:W-:-:S13]  /*9060*/  ISETP.GT.AND P0, PT, R0, 0x18, PT ;  /* 0x000000180000780c */ /* 0x000fda0003f04270 */
[----:B------:R-:W-:Y:S05]  /*9070*/  @P0 BRA `(.L_x_711) ;  /* 0x0000000400080947 */ /* 0x000fea0003800000 */
        /* <DEDUP_REMOVED lines=8> */
[----:B------:R-:W-:-:S04]  /*9100*/  FSETP.NEU.FTZ.AND P0, PT, R3, RZ, PT ;  /* 0x000000ff0300720b */ /* 0x000fc80003f1d000 */
[----:B------:R-:W-:-:S05]  /*9110*/  SEL R3, RZ, 0x1, !P0 ;  /* 0x00000001ff037807 */ /* 0x000fca0004000000 */
[----:B------:R0:W-:Y:S01]  /*9120*/  STG.E.U8 desc[UR36][R8.64], R3 ;  /* 0x0000000308007986 */ /* 0x0001e2000c101124 */
[----:B------:R-:W-:Y:S05]  /*9130*/  BRA `(.L_x_699) ;  /* 0x00000008009c7947 */ /* 0x000fea0003800000 */
.L_x_713:
[----:B------:R-:W-:Y:S01]  /*9140*/  IMAD.U32 R3, R3, 0x10000, RZ ;  /* 0x0001000003037824 */ /* 0x000fe200078e00ff */
[----:B------:R-:W-:Y:S01]  /*9150*/  CS2R R6, SRZ ;  /* 0x0000000000067805 */ /* 0x000fe2000001ff00 */
[----:B------:R-:W-:Y:S02]  /*9160*/  IMAD.MOV.U32 R25, RZ, RZ, R23 ;  /* 0x000000ffff197224 */ /* 0x000fe400078e0017 */
[----:B------:R-:W-:-:S04]  /*9170*/  FMUL.FTZ R3, R3, 1 ;  /* 0x3f80000003037820 */ /* 0x000fc80000410000 */
[----:B------:R-:W0:Y:S02]  /*9180*/  F2F.F64.F32 R4, R3 ;  /* 0x0000000300047310 */ /* 0x000e240000201800 */
[----:B0-----:R0:W-:Y:S01]  /*9190*/  STG.E.128 desc[UR36][R8.64], R4 ;  /* 0x0000000408007986 */ /* 0x0011e2000c101d24 */
[----:B------:R-:W-:Y:S05]  /*91a0*/  BRA `(.L_x_699) ;  /* 0x0000000800807947 */ /* 0x000fea0003800000 */
.L_x_712:
[----:B------:R-:W-:-:S13]  /*91b0*/  ISETP.NE.AND P0, PT, R0, 0xf, PT ;  /* 0x0000000f0000780c */ /* 0x000fda0003f05270 */
[----:B------:R-:W-:Y:S05]  /*91c0*/  @!P0 BRA `(.L_x_714) ;  /* 0x0000000000a88947 */ /* 0x000fea0003800000 */
[----:B------:R-:W-:-:S13]  /*91d0*/  ISETP.NE.AND P0, PT, R0, 0x17, PT ;  /* 0x000000170000780c */ /* 0x000fda0003f05270 */
[----:B------:R-:W-:Y:S05]  /*91e0*/  @!P0 BRA `(.L_x_715) ;  /* 0x0000000000508947 */ /* 0x000fea0003800000 */
[----:B------:R-:W-:-:S13]  /*91f0*/  ISETP.NE.AND P0, PT, R0, 0x18, PT ;  /* 0x000000180000780c */ /* 0x000fda0003f05270 */
[----:B------:R-:W-:Y:S05]  /*9200*/  @P0 BRA `(.L_x_704) ;  /* 0x0000000400b80947 */ /* 0x000fea0003800000 */
[----:B------:R-:W-:Y:S01]  /*9210*/  IMAD.U32 R6, R3, 0x10000, RZ ;  /* 0x0001000003067824 */ /* 0x000fe200078e00ff */
        /* <DEDUP_REMOVED lines=12> */
.L_x_717:
[----:B------:R-:W-:Y:S05]  /*92e0*/  BSYNC.RECONVERGENT B0 ;  /* 0x0000000000007941 */ /* 0x000fea0003800200 */
.L_x_716:
[----:B------:R-:W-:Y:S01]  /*92f0*/  LOP3.LUT R5, R0, 0x80, R5, 0xf8, !PT ;  /* 0x0000008000057812 */ /* 0x000fe200078ef805 */
[----:B------:R-:W-:-:S04]  /*9300*/  IMAD.MOV.U32 R25, RZ, RZ, R23 ;  /* 0x000000ffff197224 */ /* 0x000fc800078e0017 */
[----:B------:R0:W-:Y:S01]  /*9310*/  STG.E.U8 desc[UR36][R8.64], R5 ;  /* 0x0000000508007986 */ /* 0x0001e2000c101124 */
[----:B------:R-:W-:Y:S05]  /*9320*/  BRA `(.L_x_699) ;  /* 0x0000000800207947 */ /* 0x000fea0003800000 */
.L_x_715:
[----:B------:R-:W-:Y:S01]  /*9330*/  IMAD.U32 R6, R3, 0x10000, RZ ;  /* 0x0001000003067824 */ /* 0x000fe200078e00ff */
[----:B------:R-:W-:Y:S04]  /*9340*/  BSSY.RECONVERGENT B0, `(.L_x_718) ;  /* 0x000000e000007945 */ /* 0x000fe80003800200 */
        /* <DEDUP_REMOVED lines=13> */
.L_x_719:
[----:B------:R-:W-:Y:S05]  /*9420*/  BSYNC.RECONVERGENT B0 ;  /* 0x0000000000007941 */ /* 0x000fea0003800200 */
.L_x_718:
[----:B------:R-:W-:Y:S01]  /*9430*/  LOP3.LUT R5, R0, 0x80, R5, 0xf8, !PT ;  /* 0x0000008000057812 */ /* 0x000fe200078ef805 */
[----:B------:R-:W-:-:S04]  /*9440*/  IMAD.MOV.U32 R25, RZ, RZ, R23 ;  /* 0x000000ffff197224 */ /* 0x000fc800078e0017 */
[----:B------:R0:W-:Y:S01]  /*9450*/  STG.E.U8 desc[UR36][R8.64], R5 ;  /* 0x0000000508007986 */ /* 0x0001e2000c101124 */
[----:B------:R-:W-:Y:S05]  /*9460*/  BRA `(.L_x_699) ;  /* 0x0000000400d07947 */ /* 0x000fea0003800000 */
.L_x_714:
[----:B------:R0:W-:Y:S01]  /*9470*/  STG.E.U16 desc[UR36][R8.64], R3 ;  /* 0x0000000308007986 */ /* 0x0001e2000c101524 */
[----:B------:R-:W-:Y:S01]  /*9480*/  IMAD.MOV.U32 R25, RZ, RZ, R23 ;  /* 0x000000ffff197224 */ /* 0x000fe200078e0017 */
[----:B------:R-:W-:Y:S06]  /*9490*/  BRA `(.L_x_699) ;  /* 0x0000000400c47947 */ /* 0x000fec0003800000 */
.L_x_711:
[----:B------:R-:W-:-:S13]  /*94a0*/  ISETP.GT.AND P0, PT, R0, 0x1b, PT ;  /* 0x0000001b0000780c */ /* 0x000fda0003f04270 */
[----:B------:R-:W-:Y:S05]  /*94b0*/  @P0 BRA `(.L_x_720) ;  /* 0x0000000000f40947 */ /* 0x000fea0003800000 */
        /* <DEDUP_REMOVED lines=8> */
[----:B------:R-:W0:Y:S02]  /*9540*/  F2I.FTZ.U32.TRUNC.NTZ R3, R3 ;  /* 0x0000000300037305 */ /* 0x000e24000021f000 */
[----:B0-----:R0:W-:Y:S01]  /*9550*/  STG.E.U16 desc[UR36][R8.64], R3 ;  /* 0x0000000308007986 */ /* 0x0011e2000c101524 */
[----:B------:R-:W-:Y:S05]  /*9560*/  BRA `(.L_x_699) ;  /* 0x0000000400907947 */ /* 0x000fea0003800000 */
.L_x_722:
[----:B------:R-:W-:Y:S01]  /*9570*/  IMAD.U32 R3, R3, 0x10000, RZ ;  /* 0x0001000003037824 */ /* 0x000fe200078e00ff */
[----:B------:R-:W-:Y:S01]  /*9580*/  BSSY.RECONVERGENT B0, `(.L_x_723) ;  /* 0x0000014000007945 */ /* 0x000fe20003800200 */
[----:B------:R-:W-:-:S03]  /*9590*/  IMAD.MOV.U32 R4, RZ, RZ, 0x80 ;  /* 0x00000080ff047424 */ /* 0x000fc600078e00ff */
[----:B------:R-:W-:-:S04]  /*95a0*/  LOP3.LUT R0, R3, 0x7fffffff, RZ, 0xc0, !PT ;  /* 0x7fffffff03007812 */ /* 0x000fc800078ec0ff */
[----:B------:R-:W-:-:S13]  /*95b0*/  ISETP.GT.U32.AND P0, PT, R0, 0x437fffff, PT ;  /* 0x437fffff0000780c */ /* 0x000fda0003f04070 */
[----:B------:R-:W-:Y:S05]  /*95c0*/  @P0 BRA `(.L_x_724) ;  /* 0x00000000003c0947 */ /* 0x000fea0003800000 */
[----:B------:R-:W-:-:S13]  /*95d0*/  ISETP.GT.U32.AND P0, PT, R0, 0x3bffffff, PT ;  /* 0x3bffffff0000780c */ /* 0x000fda0003f04070 */
[----:B------:R-:W-:Y:S05]  /*95e0*/  @P0 BRA `(.L_x_725) ;  /* 0x0000000000140947 */ /* 0x000fea0003800000 */
[----:B------:R-:W-:Y:S01]  /*95f0*/  FADD.FTZ R0, R0, 8192 ;  /* 0x4600000000007421 */ /* 0x000fe20000010000 */
[----:B------:R-:W-:-:S04]  /*9600*/  PRMT R4, RZ, 0x7610, R4 ;  /* 0x00007610ff047816 */ /* 0x000fc80000000004 */
[----:B------:R-:W-:-:S13]  /*9610*/  LOP3.LUT P0, R0, R0, 0xff, RZ, 0xc0, !PT ;  /* 0x000000ff00007812 */ /* 0x000fda000780c0ff */
[----:B------:R-:W-:Y:S05]  /*9620*/  @!P0 BRA `(.L_x_724) ;  /* 0x0000000000248947 */ /* 0x000fea0003800000 */
[----:B------:R-:W-:Y:S05]  /*9630*/  BRA `(.L_x_726) ;  /* 0x0000000000147947 */ /* 0x000fea0003800000 */
.L_x_725:
[----:B------:R-:W-:-:S04]  /*9640*/  SHF.R.U32.HI R0, RZ, 0x14, R3 ;  /* 0x00000014ff007819 */ /* 0x000fc80000011603 */
[----:B------:R-:W-:-:S04]  /*9650*/  LOP3.LUT R0, R0, 0x1, RZ, 0xc0, !PT ;  /* 0x0000000100007812 */ /* 0x000fc800078ec0ff */
[----:B------:R-:W-:-:S04]  /*9660*/  IADD3 R0, PT, PT, R3, 0x487ffff, R0 ;  /* 0x0487ffff03007810 */ /* 0x000fc80007ffe000 */
[----:B------:R-:W-:-:S04]  /*9670*/  SHF.R.U32.HI R0, RZ, 0x14, R0 ;  /* 0x00000014ff007819 */ /* 0x000fc80000011600 */
[----:B------:R-:W-:-:S07]  /*9680*/  LOP3.LUT R0, R0, 0xff, RZ, 0xc0, !PT ;  /* 0x000000ff00007812 */ /* 0x000fce00078ec0ff */
.L_x_726:
[----:B------:R-:W-:-:S04]  /*9690*/  SHF.R.U32.HI R3, RZ, 0x18, R3 ;  /* 0x00000018ff037819 */ /* 0x000fc80000011603 */
[----:B------:R-:W-:-:S04]  /*96a0*/  LOP3.LUT R0, R0, 0x80, R3, 0xf8, !PT ;  /* 0x0000008000007812 */ /* 0x000fc800078ef803 */
[----:B------:R-:W-:-:S07]  /*96b0*/  PRMT R4, R0, 0x7610, R4 ;  /* 0x0000761000047816 */ /* 0x000fce0000000004 */
.L_x_724:
[----:B------:R-:W-:Y:S05]  /*96c0*/  BSYNC.RECONVERGENT B0 ;  /* 0x0000000000007941 */ /* 0x000fea0003800200 */
.L_x_723:
[----:B------:R0:W-:Y:S01]  /*96d0*/  STG.E.U8 desc[UR36][R8.64], R4 ;  /* 0x0000000408007986 */ /* 0x0001e2000c101124 */
[----:B------:R-:W-:Y:S01]  /*96e0*/  IMAD.MOV.U32 R25, RZ, RZ, R23 ;  /* 0x000000ffff197224 */ /* 0x000fe200078e0017 */
[----:B------:R-:W-:Y:S06]  /*96f0*/  BRA `(.L_x_699) ;  /* 0x00000004002c7947 */ /* 0x000fec0003800000 */
.L_x_721:
        /* <DEDUP_REMOVED lines=13> */
.L_x_729:
[----:B------:R-:W-:-:S04]  /*97d0*/  SHF.R.U32.HI R0, RZ, 0x15, R3 ;  /* 0x00000015ff007819 */ /* 0x000fc80000011603 */
[----:B------:R-:W-:-:S04]  /*97e0*/  LOP3.LUT R0, R0, 0x1, RZ, 0xc0, !PT ;  /* 0x0000000100007812 */ /* 0x000fc800078ec0ff */
[----:B------:R-:W-:-:S04]  /*97f0*/  IADD3 R0, PT, PT, R3, 0x88fffff, R0 ;  /* 0x088fffff03007810 */ /* 0x000fc80007ffe000 */
[----:B------:R-:W-:-:S04]  /*9800*/  SHF.R.U32.HI R0, RZ, 0x15, R0 ;  /* 0x00000015ff007819 */ /* 0x000fc80000011600 */
[----:B------:R-:W-:-:S07]  /*9810*/  LOP3.LUT R0, R0, 0xff, RZ, 0xc0, !PT ;  /* 0x000000ff00007812 */ /* 0x000fce00078ec0ff */
.L_x_730:
[----:B------:R-:W-:-:S04]  /*9820*/  SHF.R.U32.HI R3, RZ, 0x18, R3 ;  /* 0x00000018ff037819 */ /* 0x000fc80000011603 */
[----:B------:R-:W-:-:S04]  /*9830*/  LOP3.LUT R0, R0, 0x80, R3, 0xf8, !PT ;  /* 0x0000008000007812 */ /* 0x000fc800078ef803 */
[----:B------:R-:W-:-:S07]  /*9840*/  PRMT R4, R0, 0x7610, R4 ;  /* 0x0000761000047816 */ /* 0x000fce0000000004 */
.L_x_728:
[----:B------:R-:W-:Y:S05]  /*9850*/  BSYNC.RECONVERGENT B0 ;  /* 0x0000000000007941 */ /* 0x000fea0003800200 */
.L_x_727:
[----:B------:R0:W-:Y:S01]  /*9860*/  STG.E.U8 desc[UR36][R8.64], R4 ;  /* 0x0000000408007986 */ /* 0x0001e2000c101124 */
[----:B------:R-:W-:Y:S01]  /*9870*/  IMAD.MOV.U32 R25, RZ, RZ, R23 ;  /* 0x000000ffff197224 */ /* 0x000fe200078e0017 */
[----:B------:R-:W-:Y:S06]  /*9880*/  BRA `(.L_x_699) ;  /* 0x0000000000c87947 */ /* 0x000fec0003800000 */
.L_x_720:
[----:B------:R-:W-:-:S13]  /*9890*/  ISETP.NE.AND P0, PT, R0, 0x1c, PT ;  /* 0x0000001c0000780c */ /* 0x000fda0003f05270 */
[----:B------:R-:W-:Y:S05]  /*98a0*/  @!P0 BRA `(.L_x_731) ;  /* 0x0000000000b08947 */ /* 0x000fea0003800000 */
[----:B------:R-:W-:-:S13]  /*98b0*/  ISETP.NE.AND P0, PT, R0, 0x1d, PT ;  /* 0x0000001d0000780c */ /* 0x000fda0003f05270 */
[----:B------:R-:W-:Y:S05]  /*98c0*/  @!P0 BRA `(.L_x_732) ;  /* 0x0000000000948947 */ /* 0x000fea0003800000 */
[----:B------:R-:W-:-:S13]  /*98d0*/  ISETP.NE.AND P0, PT, R0, 0x2c, PT ;  /* 0x0000002c0000780c */ /* 0x000fda0003f05270 */
[----:B------:R-:W-:Y:S05]  /*98e0*/  @!P0 BRA `(.L_x_733) ;  /* 0x0000000000488947 */ /* 0x000fea0003800000 */
.L_x_704:
[----:B------:R-:W-:Y:S01]  /*98f0*/  MOV R14, 0x0 ;  /* 0x00000000000e7802 */ /* 0x000fe20000000f00 */
[----:B------:R-:W0:Y:S01]  /*9900*/  LDCU.64 UR6, c[0x4][0x128] ;  /* 0x01002500ff0677ac */ /* 0x000e220008000a00 */
[----:B------:R-:W-:Y:S02]  /*9910*/  IMAD.MOV.U32 R8, RZ, RZ, 0x65 ;  /* 0x00000065ff087424 */ /* 0x000fe400078e00ff */
[----:B------:R-:W-:Y:S01]  /*9920*/  IMAD.MOV.U32 R12, RZ, RZ, 0x1 ;  /* 0x00000001ff0c7424 */ /* 0x000fe200078e00ff */
[----:B------:R-:W1:Y:S01]  /*9930*/  LDCU.64 UR8, c[0x4][0x130] ;  /* 0x01002600ff0877ac */ /* 0x000e620008000a00 */
[----:B------:R-:W2:Y:S01]  /*9940*/  LDC.64 R14, c[0x4][R14] ;  /* 0x010000000e0e7b82 */ /* 0x000ea20000000a00 */
[----:B------:R-:W-:Y:S01]  /*9950*/  IMAD.MOV.U32 R13, RZ, RZ, RZ ;  /* 0x000000ffff0d7224 */ /* 0x000fe200078e00ff */
[----:B------:R-:W5:Y:S01]  /*9960*/  LDCU.64 UR4, c[0x4][0x40] ;  /* 0x01000800ff0477ac */ /* 0x000f620008000a00 */
[----:B0-----:R-:W-:Y:S02]  /*9970*/  IMAD.U32 R4, RZ, RZ, UR6 ;  /* 0x00000006ff047e24 */ /* 0x001fe4000f8e00ff */
[----:B------:R-:W-:-:S02]  /*9980*/  IMAD.U32 R5, RZ, RZ, UR7 ;  /* 0x00000007ff057e24 */ /* 0x000fc4000f8e00ff */
[----:B-1----:R-:W-:Y:S02]  /*9990*/  IMAD.U32 R6, RZ, RZ, UR8 ;  /* 0x00000008ff067e24 */ /* 0x002fe4000f8e00ff */
[----:B------:R-:W-:Y:S02]  /*99a0*/  IMAD.U32 R7, RZ, RZ, UR9 ;  /* 0x00000009ff077e24 */ /* 0x000fe4000f8e00ff */
[----:B-----5:R-:W-:Y:S02]  /*99b0*/  IMAD.U32 R10, RZ, RZ, UR4 ;  /* 0x00000004ff0a7e24 */ /* 0x020fe4000f8e00ff */
[----:B------:R-:W-:-:S07]  /*99c0*/  IMAD.U32 R11, RZ, RZ, UR5 ;  /* 0x00000005ff0b7e24 */ /* 0x000fce000f8e00ff */
[----:B------:R-:W-:-:S07]  /*99d0*/  LEPC R20, `(.L_x_734) ;  /* 0x000000001014794e */ /* 0x000fce0000000000 */
[----:B--234-:R-:W-:Y:S05]  /*99e0*/  CALL.ABS.NOINC R14 ;  /* 0x000000000e007343 */ /* 0x01cfea0003c00000 */
.L_x_734:
[----:B------:R-:W-:Y:S01]  /*99f0*/  IMAD.MOV.U32 R25, RZ, RZ, R23 ;  /* 0x000000ffff197224 */ /* 0x000fe200078e0017 */
[----:B------:R-:W-:Y:S06]  /*9a00*/  BRA `(.L_x_699) ;  /* 0x0000000000687947 */ /* 0x000fec0003800000 */
.L_x_733:
[----:B------:R-:W-:Y:S02]  /*9a10*/  IMAD.U32 R4, R3, 0x10000, RZ ;  /* 0x0001000003047824 */ /* 0x000fe400078e00ff */
[----:B------:R-:W-:-:S03]  /*9a20*/  IMAD.MOV.U32 R25, RZ, RZ, R23 ;  /* 0x000000ffff197224 */ /* 0x000fc600078e0017 */
[----:B------:R-:W-:-:S04]  /*9a30*/  SHF.R.U32.HI R5, RZ, 0x17, R4 ;  /* 0x00000017ff057819 */ /* 0x000fc80000011604 */
        /* <DEDUP_REMOVED lines=10> */
[----:B------:R-:W-:-:S04]  /*9ae0*/  @!P0 IMAD.MOV R0, RZ, RZ, R5 ;  /* 0x000000ffff008224 */ /* 0x000fc800078e0205 */
[----:B------:R-:W-:-:S05]  /*9af0*/  @P2 IMAD.MOV.U32 R3, RZ, RZ, R0 ;  /* 0x000000ffff032224 */ /* 0x000fca00078e0000 */
[----:B------:R0:W-:Y:S01]  /*9b00*/  STG.E.U8 desc[UR36][R8.64], R3 ;  /* 0x0000000308007986 */ /* 0x0001e2000c101124 */
[----:B------:R-:W-:Y:S05]  /*9b10*/  BRA `(.L_x_699) ;  /* 0x0000000000247947 */ /* 0x000fea0003800000 */
.L_x_732:
[----:B------:R-:W-:Y:S02]  /*9b20*/  IMAD.U32 R4, R3, 0x10000, RZ ;  /* 0x0001000003047824 */ /* 0x000fe400078e00ff */
[----:B------:R-:W-:-:S04]  /*9b30*/  IMAD.MOV.U32 R25, RZ, RZ, R23 ;  /* 0x000000ffff197224 */ /* 0x000fc800078e0017 */
[----:B------:R-:W0:Y:S02]  /*9b40*/  F2I.U64.TRUNC R4, R4 ;  /* 0x0000000400047311 */ /* 0x000e24000020d800 */
[----:B0-----:R0:W-:Y:S01]  /*9b50*/  STG.E.64 desc[UR36][R8.64], R4 ;  /* 0x0000000408007986 */ /* 0x0011e2000c101b24 */
[----:B------:R-:W-:Y:S05]  /*9b60*/  BRA `(.L_x_699) ;  /* 0x0000000000107947 */ /* 0x000fea0003800000 */
.L_x_731:
[----:B------:R-:W-:Y:S02]  /*9b70*/  IMAD.U32 R3, R3, 0x10000, RZ ;  /* 0x0001000003037824 */ /* 0x000fe400078e00ff */
[----:B------:R-:W-:-:S04]  /*9b80*/  IMAD.MOV.U32 R25, RZ, RZ, R23 ;  /* 0x000000ffff197224 */ /* 0x000fc800078e0017 */
[----:B------:R-:W0:Y:S02]  /*9b90*/  F2I.FTZ.U32.TRUNC.NTZ R3, R3 ;  /* 0x0000000300037305 */ /* 0x000e24000021f000 */
[----:B0-----:R0:W-:Y:S02]  /*9ba0*/  STG.E desc[UR36][R8.64], R3 ;  /* 0x0000000308007986 */ /* 0x0011e4000c101924 */
.L_x_699:
[----:B------:R-:W-:Y:S05]  /*9bb0*/  BSYNC.RECONVERGENT B6 ;  /* 0x0000000000067941 */ /* 0x000fea0003800200 */
.L_x_698:
[----:B------:R-:W-:Y:S01]  /*9bc0*/  ISETP.GE.AND P0, PT, R25, R16, PT ;  /* 0x000000101900720c */ /* 0x000fe20003f06270 */
[----:B------:R-:W-:-:S12]  /*9bd0*/  BSSY.RECONVERGENT B6, `(.L_x_735) ;  /* 0x00001f0000067945 */ /* 0x000fd80003800200 */
[----:B------:R-:W-:Y:S05]  /*9be0*/  @P0 BRA `(.L_x_736) ;  /* 0x0000001c00b80947 */ /* 0x000fea0003800000 */
[----:B------:R-:W1:Y:S01]  /*9bf0*/  LDCU UR4, c[0x0][0x3b4] ;  /* 0x00007680ff0477ac */ /* 0x000e620008000800 */
[----:B0-----:R-:W0:Y:S01]  /*9c00*/  LDC.64 R8, c[0x0][0x388] ;  /* 0x0000e200ff087b82 */ /* 0x001e220000000a00 */
        /* <DEDUP_REMOVED lines=16> */
[----:B---3--:R-:W-:-:S04]  /*9d10*/  IMAD.U32 R22, R22, 0x10000, RZ ;  /* 0x0001000016167824 */ /* 0x008fc800078e00ff */
[----:B------:R-:W0:Y:S02]  /*9d20*/  F2I.FTZ.TRUNC.NTZ R3, R22 ;  /* 0x0000001600037305 */ /* 0x000e24000021f100 */
[----:B0-----:R0:W-:Y:S01]  /*9d30*/  STG.E.U8 desc[UR36][R8.64], R3 ;  /* 0x0000000308007986 */ /* 0x0011e2000c101124 */
[----:B------:R-:W-:Y:S05]  /*9d40*/  BRA `(.L_x_742) ;  /* 0x0000000c007c7947 */ /* 0x000fea0003800000 */
.L_x_740:
[----:B---3--:R-:W-:-:S06]  /*9d50*/  IMAD.U32 R5, R22, 0x10000, RZ ;  /* 0x0001000016057824 */ /* 0x008fcc00078e00ff */
[----:B------:R-:W0:Y:S02]  /*9d60*/  F2I.S64.TRUNC R4, R5 ;  /* 0x0000000500047311 */ /* 0x000e24000020d900 */
[----:B0-----:R0:W-:Y:S01]  /*9d70*/  STG.E.U8 desc[UR36][R8.64], R4 ;  /* 0x0000000408007986 */ /* 0x0011e2000c101124 */
[----:B------:R-:W-:Y:S05]  /*9d80*/  BRA `(.L_x_742) ;  /* 0x0000000c006c7947 */ /* 0x000fea0003800000 */
.L_x_739:
[----:B------:R-:W-:-:S13]  /*9d90*/  ISETP.NE.AND P0, PT, R0, 0x2, PT ;  /* 0x000000020000780c */ /* 0x000fda0003f05270 */
[----:B------:R-:W-:Y:S05]  /*9da0*/  @!P0 BRA `(.L_x_743) ;  /* 0x0000000000308947 */ /* 0x000fea0003800000 */
[----:B------:R-:W-:-:S13]  /*9db0*/  ISETP.NE.AND P0, PT, R0, 0x3, PT ;  /* 0x000000030000780c */ /* 0x000fda0003f05270 */
[----:B------:R-:W-:Y:S05]  /*9dc0*/  @!P0 BRA `(.L_x_744) ;  /* 0x0000000000188947 */ /* 0x000fea0003800000 */
[----:B------:R-:W-:-:S13]  /*9dd0*/  ISETP.NE.AND P0, PT, R0, 0x4, PT ;  /* 0x000000040000780c */ /* 0x000fda0003f05270 */
[----:B------:R-:W-:Y:S05]  /*9de0*/  @P0 BRA `(.L_x_741) ;  /* 0x0000000800780947 */ /* 0x000fea0003800000 */
[----:B---3--:R-:W-:-:S06]  /*9df0*/  IMAD.U32 R4, R22, 0x10000, RZ ;  /* 0x0001000016047824 */ /* 0x008fcc00078e00ff */
[----:B------:R-:W0:Y:S02]  /*9e00*/  F2I.S64.TRUNC R4, R4 ;  /* 0x0000000400047311 */ /* 0x000e24000020d900 */
[----:B0-----:R0:W-:Y:S01]  /*9e10*/  STG.E.64 desc[UR36][R8.64], R4 ;  /* 0x0000000408007986 */ /* 0x0011e2000c101b24 */
[----:B------:R-:W-:Y:S05]  /*9e20*/  BRA `(.L_x_742) ;  /* 0x0000000c00447947 */ /* 0x000fea0003800000 */
.L_x_744:
[----:B---3--:R-:W-:-:S04]  /*9e30*/  IMAD.U32 R22, R22, 0x10000, RZ ;  /* 0x0001000016167824 */ /* 0x008fc800078e00ff */
[----:B------:R-:W0:Y:S02]  /*9e40*/  F2I.FTZ.TRUNC.NTZ R3, R22 ;  /* 0x0000001600037305 */ /* 0x000e24000021f100 */
[----:B0-----:R0:W-:Y:S01]  /*9e50*/  STG.E desc[UR36][R8.64], R3 ;  /* 0x0000000308007986 */ /* 0x0011e2000c101924 */
[----:B------:R-:W-:Y:S05]  /*9e60*/  BRA `(.L_x_742) ;  /* 0x0000000c00347947 */ /* 0x000fea0003800000 */
.L_x_743:
[----:B---3--:R-:W-:-:S04]  /*9e70*/  IMAD.U32 R22, R22, 0x10000, RZ ;  /* 0x0001000016167824 */ /* 0x008fc800078e00ff */
[----:B------:R-:W0:Y:S02]  /*9e80*/  F2I.FTZ.TRUNC.NTZ R3, R22 ;  /* 0x0000001600037305 */ /* 0x000e24000021f100 */
[----:B0-----:R0:W-:Y:S01]  /*9e90*/  STG.E.U16 desc[UR36][R8.64], R3 ;  /* 0x0000000308007986 */ /* 0x0011e2000c101524 */
[----:B------:R-:W-:Y:S05]  /*9ea0*/  BRA `(.L_x_742) ;  /* 0x0000000c00247947 */ /* 0x000fea0003800000 */
.L_x_738:
[----:B------:R-:W-:-:S13]  /*9eb0*/  ISETP.GT.AND P0, PT, R0, 0x6, PT ;  /* 0x000000060000780c */ /* 0x000fda0003f04270 */
[----:B------:R-:W-:Y:S05]  /*9ec0*/  @P0 BRA `(.L_x_745) ;  /* 0x00000000002c0947 */ /* 0x000fea0003800000 */
[----:B------:R-:W-:-:S13]  /*9ed0*/  ISETP.NE.AND P0, PT, R0, 0x5, PT ;  /* 0x000000050000780c */ /* 0x000fda0003f05270 */
[----:B------:R-:W-:Y:S05]  /*9ee0*/  @!P0 BRA `(.L_x_746) ;  /* 0x0000000000148947 */ /* 0x000fea0003800000 */
[----:B------:R-:W-:-:S13]  /*9ef0*/  ISETP.NE.AND P0, PT, R0, 0x6, PT ;  /* 0x000000060000780c */ /* 0x000fda0003f05270 */
[----:B------:R-:W-:Y:S05]  /*9f00*/  @P0 BRA `(.L_x_741) ;  /* 0x0000000800300947 */ /* 0x000fea0003800000 */
[----:B---3--:R-:W-:-:S05]  /*9f10*/  IMAD.U32 R3, R22, 0x10000, RZ ;  /* 0x0001000016037824 */ /* 0x008fca00078e00ff */
[----:B------:R3:W-:Y:S01]  /*9f20*/  STG.E desc[UR36][R8.64], R3 ;  /* 0x0000000308007986 */ /* 0x0007e2000c101924 */
[----:B------:R-:W-:Y:S05]  /*9f30*/  BRA `(.L_x_742) ;  /* 0x0000000c00007947 */ /* 0x000fea0003800000 */
.L_x_746:
[----:B---3--:R-:W-:-:S05]  /*9f40*/  IMAD.U32 R0, R22, 0x10000, RZ ;  /* 0x0001000016007824 */ /* 0x008fca00078e00ff */
[----:B------:R-:W-:-:S05]  /*9f50*/  F2FP.F16.F32.PACK_AB R0, RZ, R0 ;  /* 0x00000000ff00723e */ /* 0x000fca00000000ff */
[----:B------:R0:W-:Y:S01]  /*9f60*/  STG.E.U16 desc[UR36][R8.64], R0 ;  /* 0x0000000008007986 */ /* 0x0001e2000c101524 */
[----:B------:R-:W-:Y:S05]  /*9f70*/  BRA `(.L_x_742) ;  /* 0x0000000800f07947 */ /* 0x000fea0003800000 */
.L_x_745:
[----:B------:R-:W-:-:S13]  /*9f80*/  ISETP.NE.AND P0, PT, R0, 0x7, PT ;  /* 0x000000070000780c */ /* 0x000fda0003f05270 */
[----:B------:R-:W-:Y:S05]  /*9f90*/  @!P0 BRA `(.L_x_747) ;  /* 0x0000000000348947 */ /* 0x000fea0003800000 */
[----:B------:R-:W-:-:S13]  /*9fa0*/  ISETP.NE.AND P0, PT, R0, 0x8, PT ;  /* 0x000000080000780c */ /* 0x000fda0003f05270 */
[----:B------:R-:W-:Y:S05]  /*9fb0*/  @!P0 BRA `(.L_x_748) ;  /* 0x0000000000188947 */ /* 0x000fea0003800000 */
[----:B------:R-:W-:-:S13]  /*9fc0*/  ISETP.NE.AND P0, PT, R0, 0x9, PT ;  /* 0x000000090000780c */ /* 0x000fda0003f05270 */
[----:B------:R-:W-:Y:S05]  /*9fd0*/  @P0 BRA `(.L_x_741) ;  /* 0x0000000400fc0947 */ /* 0x000fea0003800000 */
[----:B---3--:R-:W-:Y:S02]  /*9fe0*/  IMAD.U32 R22, R22, 0x10000, RZ ;  /* 0x0001000016167824 */ /* 0x008fe400078e00ff */
[----:B------:R-:W-:-:S05]  /*9ff0*/  IMAD.MOV.U32 R23, RZ, RZ, RZ ;  /* 0x000000ffff177224 */ /* 0x000fca00078e00ff */
[----:B------:R1:W-:Y:S01]  /*a000*/  STG.E.64 desc[UR36][R8.64], R22 ;  /* 0x0000001608007986 */ /* 0x0003e2000c101b24 */
[----:B------:R-:W-:Y:S05]  /*a010*/  BRA `(.L_x_742) ;  /* 0x0000000800c87947 */ /* 0x000fea0003800000 */
.L_x_748:
[----:B---3--:R-:W-:-:S05]  /*a020*/  IMAD.U32 R22, R22, 0x10000, RZ ;  /* 0x0001000016167824 */ /* 0x008fca00078e00ff */
[----:B------:R-:W-:-:S04]  /*a030*/  F2FP.F16.F32.PACK_AB R3, RZ, R22 ;  /* 0x00000016ff03723e */ /* 0x000fc800000000ff */
[----:B------:R-:W-:-:S05]  /*a040*/  PRMT R3, R3, 0x5410, RZ ;  /* 0x0000541003037816 */ /* 0x000fca00000000ff */
[----:B------:R2:W-:Y:S01]  /*a050*/  STG.E desc[UR36][R8.64], R3 ;  /* 0x0000000308007986 */ /* 0x0005e2000c101924 */
[----:B------:R-:W-:Y:S05]  /*a060*/  BRA `(.L_x_742) ;  /* 0x0000000800b47947 */ /* 0x000fea0003800000 */
.L_x_747:
[----:B---3--:R-:W-:-:S04]  /*a070*/  IMAD.U32 R4, R22, 0x10000, RZ ;  /* 0x0001000016047824 */ /* 0x008fc800078e00ff */
[----:B------:R-:W-:-:S06]  /*a080*/  FMUL.FTZ R4, R4, 1 ;  /* 0x3f80000004047820 */ /* 0x000fcc0000410000 */
[----:B------:R-:W0:Y:S02]  /*a090*/  F2F.F64.F32 R4, R4 ;  /* 0x0000000400047310 */ /* 0x000e240000201800 */
[----:B0-----:R0:W-:Y:S01]  /*a0a0*/  STG.E.64 desc[UR36][R8.64], R4 ;  /* 0x0000000408007986 */ /* 0x0011e2000c101b24 */
[----:B------:R-:W-:Y:S05]  /*a0b0*/  BRA `(.L_x_742) ;  /* 0x0000000800a07947 */ /* 0x000fea0003800000 */
.L_x_737:
[----:B------:R-:W-:-:S13]  /*a0c0*/  ISETP.GT.AND P0, PT, R0, 0x18, PT ;  /* 0x000000180000780c */ /* 0x000fda0003f04270 */
[----:B------:R-:W-:Y:S05]  /*a0d0*/  @!P0 BRA `(.L_x_749) ;  /* 0x0000000400608947 */ /* 0x000fea0003800000 */
        /* <DEDUP_REMOVED lines=8> */
[----:B---3--:R-:W-:-:S06]  /*a160*/  IMAD.U32 R3, R22, 0x10000, RZ ;  /* 0x0001000016037824 */ /* 0x008fcc00078e00ff */
[----:B------:R-:W0:Y:S02]  /*a170*/  F2I.FTZ.U32.TRUNC.NTZ R3, R3 ;  /* 0x0000000300037305 */ /* 0x000e24000021f000 */
[----:B0-----:R0:W-:Y:S01]  /*a180*/  STG.E.U16 desc[UR36][R8.64], R3 ;  /* 0x0000000308007986 */ /* 0x0011e2000c101524 */
[----:B------:R-:W-:Y:S05]  /*a190*/  BRA `(.L_x_742) ;  /* 0x0000000800687947 */ /* 0x000fea0003800000 */
.L_x_752:
[----:B---3--:R-:W-:Y:S01]  /*a1a0*/  IMAD.U32 R5, R22, 0x10000, RZ ;  /* 0x0001000016057824 */ /* 0x008fe200078e00ff */
        /* <DEDUP_REMOVED lines=16> */
.L_x_755:
[----:B------:R-:W-:-:S04]  /*a2b0*/  SHF.R.U32.HI R3, RZ, 0x18, R5 ;  /* 0x00000018ff037819 */ /* 0x000fc80000011605 */
[----:B------:R-:W-:-:S04]  /*a2c0*/  LOP3.LUT R0, R0, 0x80, R3, 0xf8, !PT ;  /* 0x0000008000007812 */ /* 0x000fc800078ef803 */
[----:B------:R-:W-:-:S07]  /*a2d0*/  PRMT R4, R0, 0x7610, R4 ;  /* 0x0000761000047816 */ /* 0x000fce0000000004 */
.L_x_754:
[----:B------:R-:W-:Y:S05]  /*a2e0*/  BSYNC.RECONVERGENT B0 ;  /* 0x0000000000007941 */ /* 0x000fea0003800200 */
.L_x_753:
[----:B------:R0:W-:Y:S01]  /*a2f0*/  STG.E.U8 desc[UR36][R8.64], R4 ;  /* 0x0000000408007986 */ /* 0x0001e2000c101124 */
[----:B------:R-:W-:Y:S05]  /*a300*/  BRA `(.L_x_742) ;  /* 0x00000008000c7947 */ /* 0x000fea0003800000 */
.L_x_751:
        /* <DEDUP_REMOVED lines=17> */
.L_x_758:
[----:B------:R-:W-:-:S04]  /*a420*/  SHF.R.U32.HI R3, RZ, 0x18, R5 ;  /* 0x00000018ff037819 */ /* 0x000fc80000011605 */
[----:B------:R-:W-:-:S04]  /*a430*/  LOP3.LUT R0, R0, 0x80, R3, 0xf8, !PT ;  /* 0x0000008000007812 */ /* 0x000fc800078ef803 */
[----:B------:R-:W-:-:S07]  /*a440*/  PRMT R4, R0, 0x7610, R4 ;  /* 0x0000761000047816 */ /* 0x000fce0000000004 */
.L_x_757:
[----:B------:R-:W-:Y:S05]  /*a450*/  BSYNC.RECONVERGENT B0 ;  /* 0x0000000000007941 */ /* 0x000fea0003800200 */
.L_x_756:
[----:B------:R0:W-:Y:S01]  /*a460*/  STG.E.U8 desc[UR36][R8.64], R4 ;  /* 0x0000000408007986 */ /* 0x0001e2000c101124 */
[----:B------:R-:W-:Y:S05]  /*a470*/  BRA `(.L_x_742) ;  /* 0x0000000400b07947 */ /* 0x000fea0003800000 */
.L_x_750:
[----:B------:R-:W-:-:S13]  /*a480*/  ISETP.NE.AND P0, PT, R0, 0x1c, PT ;  /* 0x0000001c0000780c */ /* 0x000fda0003f05270 */
[----:B------:R-:W-:Y:S05]  /*a490*/  @!P0 BRA `(.L_x_759) ;  /* 0x0000000000608947 */ /* 0x000fea0003800000 */
[----:B------:R-:W-:-:S13]  /*a4a0*/  ISETP.NE.AND P0, PT, R0, 0x1d, PT ;  /* 0x0000001d0000780c */ /* 0x000fda0003f05270 */
[----:B------:R-:W-:Y:S05]  /*a4b0*/  @!P0 BRA `(.L_x_760) ;  /* 0x0000000000488947 */ /* 0x000fea0003800000 */
[----:B------:R-:W-:-:S13]  /*a4c0*/  ISETP.NE.AND P0, PT, R0, 0x2c, PT ;  /* 0x0000002c0000780c */ /* 0x000fda0003f05270 */
[----:B------:R-:W-:Y:S05]  /*a4d0*/  @P0 BRA `(.L_x_741) ;  /* 0x0000000000bc0947 */ /* 0x000fea0003800000 */
[----:B---3--:R-:W-:-:S05]  /*a4e0*/  IMAD.U32 R22, R22, 0x10000, RZ ;  /* 0x0001000016167824 */ /* 0x008fca00078e00ff */
        /* <DEDUP_REMOVED lines=15> */
.L_x_760:
[----:B---3--:R-:W-:-:S06]  /*a5e0*/  IMAD.U32 R4, R22, 0x10000, RZ ;  /* 0x0001000016047824 */ /* 0x008fcc00078e00ff */
[----:B------:R-:W0:Y:S02]  /*a5f0*/  F2I.U64.TRUNC R4, R4 ;  /* 0x0000000400047311 */ /* 0x000e24000020d800 */
[----:B0-----:R0:W-:Y:S01]  /*a600*/  STG.E.64 desc[UR36][R8.64], R4 ;  /* 0x0000000408007986 */ /* 0x0011e2000c101b24 */
[----:B------:R-:W-:Y:S05]  /*a610*/  BRA `(.L_x_742) ;  /* 0x0000000400487947 */ /* 0x000fea0003800000 */
.L_x_759:
[----:B---3--:R-:W-:-:S04]  /*a620*/  IMAD.U32 R22, R22, 0x10000, RZ ;  /* 0x0001000016167824 */ /* 0x008fc800078e00ff */
[----:B------:R-:W0:Y:S02]  /*a630*/  F2I.FTZ.U32.TRUNC.NTZ R3, R22 ;  /* 0x0000001600037305 */ /* 0x000e24000021f000 */
[----:B0-----:R0:W-:Y:S01]  /*a640*/  STG.E desc[UR36][R8.64], R3 ;  /* 0x0000000308007986 */ /* 0x0011e2000c101924 */
[----:B------:R-:W-:Y:S05]  /*a650*/  BRA `(.L_x_742) ;  /* 0x0000000400387947 */ /* 0x000fea0003800000 */
.L_x_749:
[----:B------:R-:W-:-:S13]  /*a660*/  ISETP.GT.AND P0, PT, R0, 0xe, PT ;  /* 0x0000000e0000780c */ /* 0x000fda0003f04270 */
[----:B------:R-:W-:Y:S05]  /*a670*/  @P0 BRA `(.L_x_761) ;  /* 0x00000000003c0947 */ /* 0x000fea0003800000 */
[----:B------:R-:W-:-:S13]  /*a680*/  ISETP.NE.AND P0, PT, R0, 0xa, PT ;  /* 0x0000000a0000780c */ /* 0x000fda0003f05270 */
[----:B------:R-:W-:Y:S05]  /*a690*/  @!P0 BRA `(.L_x_762) ;  /* 0x00000000001c8947 */ /* 0x000fea0003800000 */
[----:B------:R-:W-:-:S13]  /*a6a0*/  ISETP.NE.AND P0, PT, R0, 0xb, PT ;  /* 0x0000000b0000780c */ /* 0x000fda0003f05270 */
[----:B------:R-:W-:Y:S05]  /*a6b0*/  @P0 BRA `(.L_x_741) ;  /* 0x0000000000440947 */ /* 0x000fea0003800000 */
[----:B---3--:R-:W-:-:S05]  /*a6c0*/  IMAD.U32 R22, R22, 0x10000, RZ ;  /* 0x0001000016167824 */ /* 0x008fca00078e00ff */
[----:B------:R-:W-:-:S04]  /*a6d0*/  FSETP.NEU.FTZ.AND P0, PT, R22, RZ, PT ;  /* 0x000000ff1600720b */ /* 0x000fc80003f1d000 */
[----:B------:R-:W-:-:S05]  /*a6e0*/  SEL R3, RZ, 0x1, !P0 ;  /* 0x00000001ff037807 */ /* 0x000fca0004000000 */
[----:B------:R0:W-:Y:S01]  /*a6f0*/  STG.E.U8 desc[UR36][R8.64], R3 ;  /* 0x0000000308007986 */ /* 0x0001e2000c101124 */
[----:B------:R-:W-:Y:S05]  /*a700*/  BRA `(.L_x_742) ;  /* 0x00000004000c7947 */ /* 0x000fea0003800000 */
.L_x_762:
[----:B---3--:R-:W-:Y:S01]  /*a710*/  IMAD.U32 R22, R22, 0x10000, RZ ;  /* 0x0001000016167824 */ /* 0x008fe200078e00ff */
[----:B------:R-:W-:-:S03]  /*a720*/  CS2R R6, SRZ ;  /* 0x0000000000067805 */ /* 0x000fc6000001ff00 */
[----:B------:R-:W-:-:S06]  /*a730*/  FMUL.FTZ R4, R22, 1 ;  /* 0x3f80000016047820 */ /* 0x000fcc0000410000 */
[----:B------:R-:W0:Y:S02]  /*a740*/  F2F.F64.F32 R4, R4 ;  /* 0x0000000400047310 */ /* 0x000e240000201800 */
[----:B0-----:R0:W-:Y:S01]  /*a750*/  STG.E.128 desc[UR36][R8.64], R4 ;  /* 0x0000000408007986 */ /* 0x0011e2000c101d24 */
[----:B------:R-:W-:Y:S05]  /*a760*/  BRA `(.L_x_742) ;  /* 0x0000000000f47947 */ /* 0x000fea0003800000 */
.L_x_761:
[----:B------:R-:W-:-:S13]  /*a770*/  ISETP.NE.AND P0, PT, R0, 0xf, PT ;  /* 0x0000000f0000780c */ /* 0x000fda0003f05270 */
[----:B------:R-:W-:Y:S05]  /*a780*/  @!P0 BRA `(.L_x_763) ;  /* 0x0000000000e88947 */ /* 0x000fea0003800000 */
[----:B------:R-:W-:-:S13]  /*a790*/  ISETP.NE.AND P0, PT, R0, 0x17, PT ;  /* 0x000000170000780c */ /* 0x000fda0003f05270 */
[----:B------:R-:W-:Y:S05]  /*a7a0*/  @!P0 BRA `(.L_x_764) ;  /* 0x0000000000908947 */ /* 0x000fea0003800000 */
[----:B------:R-:W-:-:S13]  /*a7b0*/  ISETP.NE.AND P0, PT, R0, 0x18, PT ;  /* 0x000000180000780c */ /* 0x000fda0003f05270 */
[----:B------:R-:W-:Y:S05]  /*a7c0*/  @!P0 BRA `(.L_x_765) ;  /* 0x0000000000448947 */ /* 0x000fea0003800000 */
.L_x_741:
        /* <DEDUP_REMOVED lines=16> */
.L_x_766:
[----:B------:R-:W-:Y:S05]  /*a8d0*/  BRA `(.L_x_742) ;  /* 0x0000000000987947 */ /* 0x000fea0003800000 */
.L_x_765:
[----:B---3--:R-:W-:Y:S01]  /*a8e0*/  IMAD.U32 R5, R22, 0x10000, RZ ;  /* 0x0001000016057824 */ /* 0x008fe200078e00ff */
        /* <DEDUP_REMOVED lines=12> */
.L_x_768:
[----:B------:R-:W-:Y:S05]  /*a9b0*/  BSYNC.RECONVERGENT B0 ;  /* 0x0000000000007941 */ /* 0x000fea0003800200 */
.L_x_767:
[----:B------:R-:W-:-:S05]  /*a9c0*/  LOP3.LUT R3, R0, 0x80, R3, 0xf8, !PT ;  /* 0x0000008000037812 */ /* 0x000fca00078ef803 */
[----:B------:R0:W-:Y:S01]  /*a9d0*/  STG.E.U8 desc[UR36][R8.64], R3 ;  /* 0x0000000308007986 */ /* 0x0001e2000c101124 */
[----:B------:R-:W-:Y:S05]  /*a9e0*/  BRA `(.L_x_742) ;  /* 0x0000000000547947 */ /* 0x000fea0003800000 */
.L_x_764:
[----:B---3--:R-:W-:Y:S01]  /*a9f0*/  IMAD.U32 R3, R22, 0x10000, RZ ;  /* 0x0001000016037824 */ /* 0x008fe200078e00ff */
        /* <DEDUP_REMOVED lines=11> */
.L_x_770:
[----:B------:R-:W-:Y:S01]  /*aab0*/  IMAD.MOV.U32 R0, RZ, RZ, 0x7f ;  /* 0x0000007fff007424 */ /* 0x000fe200078e00ff */
[----:B------:R-:W-:-:S04]  /*aac0*/  ISETP.GT.U32.AND P0, PT, R4, 0x7f800000, PT ;  /* 0x7f8000000400780c */ /* 0x000fc80003f04070 */
[----:B------:R-:W-:-:S09]  /*aad0*/  SEL R0, R0, 0x7c, P0 ;  /* 0x0000007c00007807 */ /* 0x000fd20000000000 */
.L_x_771:
[----:B------:R-:W-:Y:S05]  /*aae0*/  BSYNC.RECONVERGENT B0 ;  /* 0x0000000000007941 */ /* 0x000fea0003800200 */
.L_x_769:
[----:B------:R-:W-:-:S04]  /*aaf0*/  SHF.R.U32.HI R3, RZ, 0x18, R3 ;  /* 0x00000018ff037819 */ /* 0x000fc80000011603 */
[----:B------:R-:W-:-:S05]  /*ab00*/  LOP3.LUT R3, R0, 0x80, R3, 0xf8, !PT ;  /* 0x0000008000037812 */ /* 0x000fca00078ef803 */
[----:B------:R0:W-:Y:S01]  /*ab10*/  STG.E.U8 desc[UR36][R8.64], R3 ;  /* 0x0000000308007986 */ /* 0x0001e2000c101124 */
[----:B------:R-:W-:Y:S05]  /*ab20*/  BRA `(.L_x_742) ;  /* 0x0000000000047947 */ /* 0x000fea0003800000 */
.L_x_763:
[----:B---3--:R0:W-:Y:S02]  /*ab30*/  STG.E.U16 desc[UR36][R8.64], R22 ;  /* 0x0000001608007986 */ /* 0x0081e4000c101524 */
.L_x_742:
[----:B------:R-:W-:-:S05]  /*ab40*/  VIADD R25, R25, 0x80 ;  /* 0x0000008019197836 */ /* 0x000fca0000000000 */
[----:B------:R-:W-:-:S13]  /*ab50*/  ISETP.GE.AND P0, PT, R25, R16, PT ;  /* 0x000000101900720c */ /* 0x000fda0003f06270 */
[----:B------:R-:W-:Y:S05]  /*ab60*/  @P0 BRA `(.L_x_736) ;  /* 0x0000000c00d80947 */ /* 0x000fea0003800000 */
[----:B------:R-:W5:Y:S01]  /*ab70*/  LDCU UR4, c[0x0][0x3b4] ;  /* 0x00007680ff0477ac */ /* 0x000f620008000800 */
[----:B0123--:R-:W0:Y:S01]  /*ab80*/  LDC.64 R8, c[0x0][0x388] ;  /* 0x0000e200ff087b82 */ /* 0x00fe220000000a00 */
[----:B------:R-:W-:Y:S01]  /*ab90*/  IMAD R0, R2, 0x200, R25 ;  /* 0x0000020002007824 */ /* 0x000fe200078e0219 */
[----:B------:R-:W-:-:S03]  /*aba0*/  PRMT R4, R17, 0x9910, RZ ;  /* 0x0000991011047816 */ /* 0x000fc600000000ff */
[----:B-----5:R-:W-:Y:S02]  /*abb0*/  IMAD R3, R0, UR4, RZ ;  /* 0x0000000400037c24 */ /* 0x020fe4000f8e02ff */
        /* <DEDUP_REMOVED lines=13> */
[----:B----4-:R-:W-:-:S04]  /*ac90*/  IMAD.U32 R18, R18, 0x10000, RZ ;  /* 0x0001000012127824 */ /* 0x010fc800078e00ff */
[----:B------:R-:W0:Y:S02]  /*aca0*/  F2I.FTZ.TRUNC.NTZ R3, R18 ;  /* 0x0000001200037305 */ /* 0x000e24000021f100 */
[----:B0-----:R0:W-:Y:S01]  /*acb0*/  STG.E.U8 desc[UR36][R8.64], R3 ;  /* 0x0000000308007986 */ /* 0x0011e2000c101124 */
[----:B------:R-:W-:Y:S05]  /*acc0*/  BRA `(.L_x_777) ;  /* 0x0000000c007c7947 */ /* 0x000fea0003800000 */
.L_x_775:
[----:B----4-:R-:W-:-:S06]  /*acd0*/  IMAD.U32 R5, R18, 0x10000, RZ ;  /* 0x0001000012057824 */ /* 0x010fcc00078e00ff */
[----:B------:R-:W0:Y:S02]  /*ace0*/  F2I.S64.TRUNC R4, R5 ;  /* 0x0000000500047311 */ /* 0x000e24000020d900 */
[----:B0-----:R0:W-:Y:S01]  /*acf0*/  STG.E.U8 desc[UR36][R8.64], R4 ;  /* 0x0000000408007986 */ /* 0x0011e2000c101124 */
[----:B------:R-:W-:Y:S05]  /*ad00*/  BRA `(.L_x_777) ;  /* 0x0000000c006c7947 */ /* 0x000fea0003800000 */
.L_x_774:
[----:B------:R-:W-:-:S13]  /*ad10*/  ISETP.NE.AND P0, PT, R0, 0x2, PT ;  /* 0x000000020000780c */ /* 0x000fda0003f05270 */
[----:B------:R-:W-:Y:S05]  /*ad20*/  @!P0 BRA `(.L_x_778) ;  /* 0x0000000000308947 */ /* 0x000fea0003800000 */
[----:B------:R-:W-:-:S13]  /*ad30*/  ISETP.NE.AND P0, PT, R0, 0x3, PT ;  /* 0x000000030000780c */ /* 0x000fda0003f05270 */
[----:B------:R-:W-:Y:S05]  /*ad40*/  @!P0 BRA `(.L_x_779) ;  /* 0x0000000000188947 */ /* 0x000fea0003800000 */
[----:B------:R-:W-:-:S13]  /*ad50*/  ISETP.NE.AND P0, PT, R0, 0x4, PT ;  /* 0x000000040000780c */ /* 0x000fda0003f05270 */
[----:B------:R-:W-:Y:S05]  /*ad60*/  @P0 BRA `(.L_x_776) ;  /* 0x0000000800780947 */ /* 0x000fea0003800000 */
[----:B----4-:R-:W-:-:S06]  /*ad70*/  IMAD.U32 R4, R18, 0x10000, RZ ;  /* 0x0001000012047824 */ /* 0x010fcc00078e00ff */
[----:B------:R-:W0:Y:S02]  /*ad80*/  F2I.S64.TRUNC R4, R4 ;  /* 0x0000000400047311 */ /* 0x000e24000020d900 */
[----:B0-----:R0:W-:Y:S01]  /*ad90*/  STG.E.64 desc[UR36][R8.64], R4 ;  /* 0x0000000408007986 */ /* 0x0011e2000c101b24 */
[----:B------:R-:W-:Y:S05]  /*ada0*/  BRA `(.L_x_777) ;  /* 0x0000000c00447947 */ /* 0x000fea0003800000 */
.L_x_779:
[----:B----4-:R-:W-:-:S04]  /*adb0*/  IMAD.U32 R18, R18, 0x10000, RZ ;  /* 0x0001000012127824 */ /* 0x010fc800078e00ff */
[----:B------:R-:W0:Y:S02]  /*adc0*/  F2I.FTZ.TRUNC.NTZ R3, R18 ;  /* 0x0000001200037305 */ /* 0x000e24000021f100 */
[----:B0-----:R0:W-:Y:S01]  /*add0*/  STG.E desc[UR36][R8.64], R3 ;  /* 0x0000000308007986 */ /* 0x0011e2000c101924 */
[----:B------:R-:W-:Y:S05]  /*ade0*/  BRA `(.L_x_777) ;  /* 0x0000000c00347947 */ /* 0x000fea0003800000 */
.L_x_778:
[----:B----4-:R-:W-:-:S04]  /*adf0*/  IMAD.U32 R18, R18, 0x10000, RZ ;  /* 0x0001000012127824 */ /* 0x010fc800078e00ff */
[----:B------:R-:W0:Y:S02]  /*ae00*/  F2I.FTZ.TRUNC.NTZ R3, R18 ;  /* 0x0000001200037305 */ /* 0x000e24000021f100 */
[----:B0-----:R0:W-:Y:S01]  /*ae10*/  STG.E.U16 desc[UR36][R8.64], R3 ;  /* 0x0000000308007986 */ /* 0x0011e2000c101524 */
[----:B------:R-:W-:Y:S05]  /*ae20*/  BRA `(.L_x_777) ;  /* 0x0000000c00247947 */ /* 0x000fea0003800000 */
.L_x_773:
[----:B------:R-:W-:-:S13]  /*ae30*/  ISETP.GT.AND P0, PT, R0, 0x6, PT ;  /* 0x000000060000780c */ /* 0x000fda0003f04270 */
[----:B------:R-:W-:Y:S05]  /*ae40*/  @P0 BRA `(.L_x_780) ;  /* 0x00000000002c0947 */ /* 0x000fea0003800000 */
[----:B------:R-:W-:-:S13]  /*ae50*/  ISETP.NE.AND P0, PT, R0, 0x5, PT ;  /* 0x000000050000780c */ /* 0x000fda0003f05270 */
[----:B------:R-:W-:Y:S05]  /*ae60*/  @!P0 BRA `(.L_x_781) ;  /* 0x0000000000148947 */ /* 0x000fea0003800000 */
[----:B------:R-:W-:-:S13]  /*ae70*/  ISETP.NE.AND P0, PT, R0, 0x6, PT ;  /* 0x000000060000780c */ /* 0x000fda0003f05270 */
[----:B------:R-:W-:Y:S05]  /*ae80*/  @P0 BRA `(.L_x_776) ;  /* 0x0000000800300947 */ /* 0x000fea0003800000 */
[----:B----4-:R-:W-:-:S05]  /*ae90*/  IMAD.U32 R3, R18, 0x10000, RZ ;  /* 0x0001000012037824 */ /* 0x010fca00078e00ff */
[----:B------:R0:W-:Y:S01]  /*aea0*/  STG.E desc[UR36][R8.64], R3 ;  /* 0x0000000308007986 */ /* 0x0001e2000c101924 */
[----:B------:R-:W-:Y:S05]  /*aeb0*/  BRA `(.L_x_777) ;  /* 0x0000000c00007947 */ /* 0x000fea0003800000 */
.L_x_781:
[----:B----4-:R-:W-:-:S05]  /*aec0*/  IMAD.U32 R0, R18, 0x10000, RZ ;  /* 0x0001000012007824 */ /* 0x010fca00078e00ff */
[----:B------:R-:W-:-:S05]  /*aed0*/  F2FP.F16.F32.PACK_AB R0, RZ, R0 ;  /* 0x00000000ff00723e */ /* 0x000fca00000000ff */
[----:B------:R0:W-:Y:S01]  /*aee0*/  STG.E.U16 desc[UR36][R8.64], R0 ;  /* 0x0000000008007986 */ /* 0x0001e2000c101524 */
[----:B------:R-:W-:Y:S05]  /*aef0*/  BRA `(.L_x_777) ;  /* 0x0000000800f07947 */ /* 0x000fea0003800000 */
.L_x_780:
[----:B------:R-:W-:-:S13]  /*af00*/  ISETP.NE.AND P0, PT, R0, 0x7, PT ;  /* 0x000000070000780c */ /* 0x000fda0003f05270 */
[----:B------:R-:W-:Y:S05]  /*af10*/  @!P0 BRA `(.L_x_782) ;  /* 0x0000000000348947 */ /* 0x000fea0003800000 */
[----:B------:R-:W-:-:S13]  /*af20*/  ISETP.NE.AND P0, PT, R0, 0x8, PT ;  /* 0x000000080000780c */ /* 0x000fda0003f05270 */
[----:B------:R-:W-:Y:S05]  /*af30*/  @!P0 BRA `(.L_x_783) ;  /* 0x0000000000188947 */ /* 0x000fea0003800000 */
[----:B------:R-:W-:-:S13]  /*af40*/  ISETP.NE.AND P0, PT, R0, 0x9, PT ;  /* 0x000000090000780c */ /* 0x000fda0003f05270 */
[----:B------:R-:W-:Y:S05]  /*af50*/  @P0 BRA `(.L_x_776) ;  /* 0x0000000400fc0947 */ /* 0x000fea0003800000 */
[----:B----4-:R-:W-:Y:S02]  /*af60*/  IMAD.U32 R4, R18, 0x10000, RZ ;  /* 0x0001000012047824 */ /* 0x010fe400078e00ff */
[----:B------:R-:W-:-:S05]  /*af70*/  IMAD.MOV.U32 R5, RZ, RZ, RZ ;  /* 0x000000ffff057224 */ /* 0x000fca00078e00ff */
[----:B------:R0:W-:Y:S01]  /*af80*/  STG.E.64 desc[UR36][R8.64], R4 ;  /* 0x0000000408007986 */ /* 0x0001e2000c101b24 */
[----:B------:R-:W-:Y:S05]  /*af90*/  BRA `(.L_x_777) ;  /* 0x0000000800c87947 */ /* 0x000fea0003800000 */
.L_x_783:
[----:B----4-:R-:W-:-:S05]  /*afa0*/  IMAD.U32 R18, R18, 0x10000, RZ ;  /* 0x0001000012127824 */ /* 0x010fca00078e00ff */
[----:B------:R-:W-:-:S04]  /*afb0*/  F2FP.F16.F32.PACK_AB R3, RZ, R18 ;  /* 0x00000012ff03723e */ /* 0x000fc800000000ff */
[----:B------:R-:W-:-:S05]  /*afc0*/  PRMT R3, R3, 0x5410, RZ ;  /* 0x0000541003037816 */ /* 0x000fca00000000ff */
[----:B------:R0:W-:Y:S01]  /*afd0*/  STG.E desc[UR36][R8.64], R3 ;  /* 0x0000000308007986 */ /* 0x0001e2000c101924 */
[----:B------:R-:W-:Y:S05]  /*afe0*/  BRA `(.L_x_777) ;  /* 0x0000000800b47947 */ /* 0x000fea0003800000 */
.L_x_782:
[----:B----4-:R-:W-:-:S04]  /*aff0*/  IMAD.U32 R4, R18, 0x10000, RZ ;  /* 0x0001000012047824 */ /* 0x010fc800078e00ff */
[----:B------:R-:W-:-:S06]  /*b000*/  FMUL.FTZ R4, R4, 1 ;  /* 0x3f80000004047820 */ /* 0x000fcc0000410000 */
[----:B------:R-:W0:Y:S02]  /*b010*/  F2F.F64.F32 R4, R4 ;  /* 0x0000000400047310 */ /* 0x000e240000201800 */
[----:B0-----:R0:W-:Y:S01]  /*b020*/  STG.E.64 desc[UR36][R8.64], R4 ;  /* 0x0000000408007986 */ /* 0x0011e2000c101b24 */
[----:B------:R-:W-:Y:S05]  /*b030*/  BRA `(.L_x_777) ;  /* 0x0000000800a07947 */ /* 0x000fea0003800000 */
.L_x_772:
        /* <DEDUP_REMOVED lines=10> */
[----:B----4-:R-:W-:-:S06]  /*b0e0*/  IMAD.U32 R3, R18, 0x10000, RZ ;  /* 0x0001000012037824 */ /* 0x010fcc00078e00ff */
[----:B------:R-:W0:Y:S02]  /*b0f0*/  F2I.FTZ.U32.TRUNC.NTZ R3, R3 ;  /* 0x0000000300037305 */ /* 0x000e24000021f000 */
[----:B0-----:R0:W-:Y:S01]  /*b100*/  STG.E.U16 desc[UR36][R8.64], R3 ;  /* 0x0000000308007986 */ /* 0x0011e2000c101524 */
[----:B------:R-:W-:Y:S05]  /*b110*/  BRA `(.L_x_777) ;  /* 0x0000000800687947 */ /* 0x000fea0003800000 */
.L_x_787:
[----:B----4-:R-:W-:Y:S01]  /*b120*/  IMAD.U32 R5, R18, 0x10000, RZ ;  /* 0x0001000012057824 */ /* 0x010fe200078e00ff */
        /* <DEDUP_REMOVED lines=16> */
.L_x_790:
[----:B------:R-:W-:-:S04]  /*b230*/  SHF.R.U32.HI R3, RZ, 0x18, R5 ;  /* 0x00000018ff037819 */ /* 0x000fc80000011605 */
[----:B------:R-:W-:-:S04]  /*b240*/  LOP3.LUT R0, R0, 0x80, R3, 0xf8, !PT ;  /* 0x0000008000007812 */ /* 0x000fc800078ef803 */
[----:B------:R-:W-:-:S07]  /*b250*/  PRMT R4, R0, 0x7610, R4 ;  /* 0x0000761000047816 */ /* 0x000fce0000000004 */
.L_x_789:
[----:B------:R-:W-:Y:S05]  /*b260*/  BSYNC.RECONVERGENT B0 ;  /* 0x0000000000007941 */ /* 0x000fea0003800200 */
.L_x_788:
[----:B------:R0:W-:Y:S01]  /*b270*/  STG.E.U8 desc[UR36][R8.64], R4 ;  /* 0x0000000408007986 */ /* 0x0001e2000c101124 */
[----:B------:R-:W-:Y:S05]  /*b280*/  BRA `(.L_x_777) ;  /* 0x00000008000c7947 */ /* 0x000fea0003800000 */
.L_x_786:
        /* <DEDUP_REMOVED lines=17> */
.L_x_793:
[----:B------:R-:W-:-:S04]  /*b3a0*/  SHF.R.U32.HI R3, RZ, 0x18, R5 ;  /* 0x00000018ff037819 */ /* 0x000fc80000011605 */
[----:B------:R-:W-:-:S04]  /*b3b0*/  LOP3.LUT R0, R0, 0x80, R3, 0xf8, !PT ;  /* 0x0000008000007812 */ /* 0x000fc800078ef803 */
[----:B------:R-:W-:-:S07]  /*b3c0*/  PRMT R4, R0, 0x7610, R4 ;  /* 0x0000761000047816 */ /* 0x000fce0000000004 */
.L_x_792:
[----:B------:R-:W-:Y:S05]  /*b3d0*/  BSYNC.RECONVERGENT B0 ;  /* 0x0000000000007941 */ /* 0x000fea0003800200 */
.L_x_791:
[----:B------:R0:W-:Y:S01]  /*b3e0*/  STG.E.U8 desc[UR36][R8.64], R4 ;  /* 0x0000000408007986 */ /* 0x0001e2000c101124 */
[----:B------:R-:W-:Y:S05]  /*b3f0*/  BRA `(.L_x_777) ;  /* 0x0000000400b07947 */ /* 0x000fea0003800000 */
.L_x_785:
[----:B------:R-:W-:-:S13]  /*b400*/  ISETP.NE.AND P0, PT, R0, 0x1c, PT ;  /* 0x0000001c0000780c */ /* 0x000fda0003f05270 */
[----:B------:R-:W-:Y:S05]  /*b410*/  @!P0 BRA `(.L_x_794) ;  /* 0x0000000000608947 */ /* 0x000fea0003800000 */
[----:B------:R-:W-:-:S13]  /*b420*/  ISETP.NE.AND P0, PT, R0, 0x1d, PT ;  /* 0x0000001d0000780c */ /* 0x000fda0003f05270 */
[----:B------:R-:W-:Y:S05]  /*b430*/  @!P0 BRA `(.L_x_795) ;  /* 0x0000000000488947 */ /* 0x000fea0003800000 */
[----:B------:R-:W-:-:S13]  /*b440*/  ISETP.NE.AND P0, PT, R0, 0x2c, PT ;  /* 0x0000002c0000780c */ /* 0x000fda0003f05270 */
[----:B------:R-:W-:Y:S05]  /*b450*/  @P0 BRA `(.L_x_776) ;  /* 0x0000000000bc0947 */ /* 0x000fea0003800000 */
[----:B----4-:R-:W-:-:S05]  /*b460*/  IMAD.U32 R18, R18, 0x10000, RZ ;  /* 0x0001000012127824 */ /* 0x010fca00078e00ff */
        /* <DEDUP_REMOVED lines=15> */
.L_x_795:
[----:B----4-:R-:W-:-:S06]  /*b560*/  IMAD.U32 R4, R18, 0x10000, RZ ;  /* 0x0001000012047824 */ /* 0x010fcc00078e00ff */
[----:B------:R-:W0:Y:S02]  /*b570*/  F2I.U64.TRUNC R4, R4 ;  /* 0x0000000400047311 */ /* 0x000e24000020d800 */
[----:B0-----:R0:W-:Y:S01]  /*b580*/  STG.E.64 desc[UR36][R8.64], R4 ;  /* 0x0000000408007986 */ /* 0x0011e2000c101b24 */
[----:B------:R-:W-:Y:S05]  /*b590*/  BRA `(.L_x_777) ;  /* 0x0000000400487947 */ /* 0x000fea0003800000 */
.L_x_794:
[----:B----4-:R-:W-:-:S04]  /*b5a0*/  IMAD.U32 R18, R18, 0x10000, RZ ;  /* 0x0001000012127824 */ /* 0x010fc800078e00ff */
[----:B------:R-:W0:Y:S02]  /*b5b0*/  F2I.FTZ.U32.TRUNC.NTZ R3, R18 ;  /* 0x0000001200037305 */ /* 0x000e24000021f000 */
[----:B0-----:R0:W-:Y:S01]  /*b5c0*/  STG.E desc[UR36][R8.64], R3 ;  /* 0x0000000308007986 */ /* 0x0011e2000c101924 */
[----:B------:R-:W-:Y:S05]  /*b5d0*/  BRA `(.L_x_777) ;  /* 0x0000000400387947 */ /* 0x000fea0003800000 */
.L_x_784:
[----:B------:R-:W-:-:S13]  /*b5e0*/  ISETP.GT.AND P0, PT, R0, 0xe, PT ;  /* 0x0000000e0000780c */ /* 0x000fda0003f04270 */
[----:B------:R-:W-:Y:S05]  /*b5f0*/  @P0 BRA `(.L_x_796) ;  /* 0x00000000003c0947 */ /* 0x000fea0003800000 */
[----:B------:R-:W-:-:S13]  /*b600*/  ISETP.NE.AND P0, PT, R0, 0xa, PT ;  /* 0x0000000a0000780c */ /* 0x000fda0003f05270 */
[----:B------:R-:W-:Y:S05]  /*b610*/  @!P0 BRA `(.L_x_797) ;  /* 0x00000000001c8947 */ /* 0x000fea0003800000 */
[----:B------:R-:W-:-:S13]  /*b620*/  ISETP.NE.AND P0, PT, R0, 0xb, PT ;  /* 0x0000000b0000780c */ /* 0x000fda0003f05270 */
[----:B------:R-:W-:Y:S05]  /*b630*/  @P0 BRA `(.L_x_776) ;  /* 0x0000000000440947 */ /* 0x000fea0003800000 */
[----:B----4-:R-:W-:-:S05]  /*b640*/  IMAD.U32 R18, R18, 0x10000, RZ ;  /* 0x0001000012127824 */ /* 0x010fca00078e00ff */
[----:B------:R-:W-:-:S04]  /*b650*/  FSETP.NEU.FTZ.AND P0, PT, R18, RZ, PT ;  /* 0x000000ff1200720b */ /* 0x000fc80003f1d000 */
[----:B------:R-:W-:-:S05]  /*b660*/  SEL R3, RZ, 0x1, !P0 ;  /* 0x00000001ff037807 */ /* 0x000fca0004000000 */
[----:B------:R4:W-:Y:S01]  /*b670*/  STG.E.U8 desc[UR36][R8.64], R3 ;  /* 0x0000000308007986 */ /* 0x0009e2000c101124 */
[----:B------:R-:W-:Y:S05]  /*b680*/  BRA `(.L_x_777) ;  /* 0x00000004000c7947 */ /* 0x000fea0003800000 */
.L_x_797:
[----:B----4-:R-:W-:Y:S01]  /*b690*/  IMAD.U32 R18, R18, 0x10000, RZ ;  /* 0x0001000012127824 */ /* 0x010fe200078e00ff */
[----:B------:R-:W-:-:S03]  /*b6a0*/  CS2R R6, SRZ ;  /* 0x0000000000067805 */ /* 0x000fc6000001ff00 */
[----:B------:R-:W-:-:S06]  /*b6b0*/  FMUL.FTZ R4, R18, 1 ;  /* 0x3f80000012047820 */ /* 0x000fcc0000410000 */
[----:B------:R-:W0:Y:S02]  /*b6c0*/  F2F.F64.F32 R4, R4 ;  /* 0x0000000400047310 */ /* 0x000e240000201800 */
[----:B0-----:R3:W-:Y:S01]  /*b6d0*/  STG.E.128 desc[UR36][R8.64], R4 ;  /* 0x0000000408007986 */ /* 0x0017e2000c101d24 */
[----:B------:R-:W-:Y:S05]  /*b6e0*/  BRA `(.L_x_777) ;  /* 0x0000000000f47947 */ /* 0x000fea0003800000 */
.L_x_796:
[----:B------:R-:W-:-:S13]  /*b6f0*/  ISETP.NE.AND P0, PT, R0, 0xf, PT ;  /* 0x0000000f0000780c */ /* 0x000fda0003f05270 */
[----:B------:R-:W-:Y:S05]  /*b700*/  @!P0 BRA `(.L_x_798) ;  /* 0x0000000000e88947 */ /* 0x000fea0003800000 */
[----:B------:R-:W-:-:S13]  /*b710*/  ISETP.NE.AND P0, PT, R0, 0x17, PT ;  /* 0x000000170000780c */ /* 0x000fda0003f05270 */
[----:B------:R-:W-:Y:S05]  /*b720*/  @!P0 BRA `(.L_x_799) ;  /* 0x0000000000908947 */ /* 0x000fea0003800000 */
[----:B------:R-:W-:-:S13]  /*b730*/  ISETP.NE.AND P0, PT, R0, 0x18, PT ;  /* 0x000000180000780c */ /* 0x000fda0003f05270 */
[----:B------:R-:W-:Y:S05]  /*b740*/  @!P0 BRA `(.L_x_800) ;  /* 0x0000000000448947 */ /* 0x000fea0003800000 */
.L_x_776:
        /* <DEDUP_REMOVED lines=15> */
[----:B--2-4-:R-:W-:Y:S05]  /*b840*/  CALL.ABS.NOINC R14 ;  /* 0x000000000e007343 */ /* 0x014fea0003c00000 */
.L_x_801:
[----:B------:R-:W-:Y:S05]  /*b850*/  BRA `(.L_x_777) ;  /* 0x0000000000987947 */ /* 0x000fea0003800000 */
.L_x_800:
[----:B----4-:R-:W-:Y:S01]  /*b860*/  IMAD.U32 R5, R18, 0x10000, RZ ;  /* 0x0001000012057824 */ /* 0x010fe200078e00ff */
        /* <DEDUP_REMOVED lines=12> */
.L_x_803:
[----:B------:R-:W-:Y:S05]  /*b930*/  BSYNC.RECONVERGENT B0 ;  /* 0x0000000000007941 */ /* 0x000fea0003800200 */
.L_x_802:
[----:B------:R-:W-:-:S05]  /*b940*/  LOP3.LUT R3, R0, 0x80, R3, 0xf8, !PT ;  /* 0x0000008000037812 */ /* 0x000fca00078ef803 */
[----:B------:R1:W-:Y:S01]  /*b950*/  STG.E.U8 desc[UR36][R8.64], R3 ;  /* 0x0000000308007986 */ /* 0x0003e2000c101124 */
[----:B------:R-:W-:Y:S05]  /*b960*/  BRA `(.L_x_777) ;  /* 0x0000000000547947 */ /* 0x000fea0003800000 */
.L_x_799:
[----:B----4-:R-:W-:Y:S01]  /*b970*/  IMAD.U32 R3, R18, 0x10000, RZ ;  /* 0x0001000012037824 */ /* 0x010fe200078e00ff */
        /* <DEDUP_REMOVED lines=11> */
.L_x_805:
[----:B------:R-:W-:Y:S01]  /*ba30*/  IMAD.MOV.U32 R0, RZ, RZ, 0x7f ;  /* 0x0000007fff007424 */ /* 0x000fe200078e00ff */
[----:B------:R-:W-:-:S04]  /*ba40*/  ISETP.GT.U32.AND P0, PT, R4, 0x7f800000, PT ;  /* 0x7f8000000400780c */ /* 0x000fc80003f04070 */
[----:B------:R-:W-:-:S09]  /*ba50*/  SEL R0, R0, 0x7c, P0 ;  /* 0x0000007c00007807 */ /* 0x000fd20000000000 */
.L_x_806:
[----:B------:R-:W-:Y:S05]  /*ba60*/  BSYNC.RECONVERGENT B0 ;  /* 0x0000000000007941 */ /* 0x000fea0003800200 */
.L_x_804:
[----:B------:R-:W-:-:S04]  /*ba70*/  SHF.R.U32.HI R3, RZ, 0x18, R3 ;  /* 0x00000018ff037819 */ /* 0x000fc80000011603 */
[----:B------:R-:W-:-:S05]  /*ba80*/  LOP3.LUT R3, R0, 0x80, R3, 0xf8, !PT ;  /* 0x0000008000037812 */ /* 0x000fca00078ef803 */
[----:B------:R2:W-:Y:S01]  /*ba90*/  STG.E.U8 desc[UR36][R8.64], R3 ;  /* 0x0000000308007986 */ /* 0x0005e2000c101124 */
[----:B------:R-:W-:Y:S05]  /*baa0*/  BRA `(.L_x_777) ;  /* 0x0000000000047947 */ /* 0x000fea0003800000 */
.L_x_798:
[----:B----4-:R0:W-:Y:S02]  /*bab0*/  STG.E.U16 desc[UR36][R8.64], R18 ;  /* 0x0000001208007986 */ /* 0x0101e4000c101524 */
.L_x_777:
[----:B------:R-:W-:-:S07]  /*bac0*/  VIADD R25, R25, 0x80 ;  /* 0x0000008019197836 */ /* 0x000fce0000000000 */
.L_x_736:
[----:B------:R-:W-:Y:S05]  /*bad0*/  BSYNC.RECONVERGENT B6 ;  /* 0x0000000000067941 */ /* 0x000fea0003800200 */
.L_x_735:
[----:B------:R-:W-:-:S13]  /*bae0*/  ISETP.GE.AND P0, PT, R25, R16, PT ;  /* 0x000000101900720c */ /* 0x000fda0003f06270 */
[----:B------:R-:W-:Y:S05]  /*baf0*/  @P0 EXIT ;  /* 0x000000000000094d */ /* 0x000fea0003800000 */
[----:B01-3--:R-:W0:Y:S01]  /*bb00*/  LDC.64 R4, c[0x0][0x388] ;  /* 0x0000e200ff047b82 */ /* 0x00be220000000a00 */
[----:B------:R-:W4:Y:S01]  /*bb10*/  LDCU UR4, c[0x0][0x3b4] ;  /* 0x00007680ff0477ac */ /* 0x000f220008000800 */
[----:B--2--5:R-:W-:Y:S01]  /*bb20*/  PRMT R0, R17, 0x9910, RZ ;  /* 0x0000991011007816 */ /* 0x024fe200000000ff */
[----:B------:R-:W-:-:S03]  /*bb30*/  IMAD R2, R2, 0x200, R25 ;  /* 0x0000020002027824 */ /* 0x000fc600078e0219 */
[----:B------:R-:W-:Y:S01]  /*bb40*/  ISETP.GT.AND P1, PT, R0, 0x9, PT ;  /* 0x000000090000780c */ /* 0x000fe20003f24270 */
[----:B----4-:R-:W-:-:S05]  /*bb50*/  IMAD R3, R2, UR4, RZ ;  /* 0x0000000402037c24 */ /* 0x010fca000f8e02ff */
[----:B0-----:R-:W-:-:S05]  /*bb60*/  IADD3 R2, P0, PT, R3, R4, RZ ;  /* 0x0000000403027210 */ /* 0x001fca0007f1e0ff */
[----:B------:R-:W-:Y:S02]  /*bb70*/  IMAD.X R3, RZ, RZ, R5, P0 ;  /* 0x000000ffff037224 */ /* 0x000fe400000e0605 */
[----:B------:R-:W-:Y:S06]  /*bb80*/  @P1 BRA `(.L_x_807) ;  /* 0x00000004000c1947 */ /* 0x000fec0003800000 */
        /* <DEDUP_REMOVED lines=8> */
[----:B------:R-:W-:-:S06]  /*bc10*/  IMAD.U32 R19, R19, 0x10000, RZ ;  /* 0x0001000013137824 */ /* 0x000fcc00078e00ff */
[----:B------:R-:W0:Y:S02]  /*bc20*/  F2I.FTZ.TRUNC.NTZ R19, R19 ;  /* 0x0000001300137305 */ /* 0x000e24000021f100 */
[----:B0-----:R-:W-:Y:S01]  /*bc30*/  STG.E.U8 desc[UR36][R2.64], R19 ;  /* 0x0000001302007986 */ /* 0x001fe2000c101124 */
[----:B------:R-:W-:Y:S05]  /*bc40*/  EXIT ;  /* 0x000000000000794d */ /* 0x000fea0003800000 */
.L_x_810:
[----:B------:R-:W-:-:S06]  /*bc50*/  IMAD.U32 R5, R19, 0x10000, RZ ;  /* 0x0001000013057824 */ /* 0x000fcc00078e00ff */
[----:B------:R-:W0:Y:S02]  /*bc60*/  F2I.S64.TRUNC R4, R5 ;  /* 0x0000000500047311 */ /* 0x000e24000020d900 */
[----:B0-----:R-:W-:Y:S01]  /*bc70*/  STG.E.U8 desc[UR36][R2.64], R4 ;  /* 0x0000000402007986 */ /* 0x001fe2000c101124 */
[----:B------:R-:W-:Y:S05]  /*bc80*/  EXIT ;  /* 0x000000000000794d */ /* 0x000fea0003800000 */
.L_x_809:
[----:B------:R-:W-:-:S13]  /*bc90*/  ISETP.NE.AND P0, PT, R0, 0x2, PT ;  /* 0x000000020000780c */ /* 0x000fda0003f05270 */
[----:B------:R-:W-:Y:S05]  /*bca0*/  @!P0 BRA `(.L_x_812) ;  /* 0x0000000000308947 */ /* 0x000fea0003800000 */
[----:B------:R-:W-:-:S13]  /*bcb0*/  ISETP.NE.AND P0, PT, R0, 0x3, PT ;  /* 0x000000030000780c */ /* 0x000fda0003f05270 */
[----:B------:R-:W-:Y:S05]  /*bcc0*/  @!P0 BRA `(.L_x_813) ;  /* 0x0000000000188947 */ /* 0x000fea0003800000 */
[----:B------:R-:W-:-:S13]  /*bcd0*/  ISETP.NE.AND P0, PT, R0, 0x4, PT ;  /* 0x000000040000780c */ /* 0x000fda0003f05270 */
[----:B------:R-:W-:Y:S05]  /*bce0*/  @P0 BRA `(.L_x_811) ;  /* 0x0000000800780947 */ /* 0x000fea0003800000 */
[----:B------:R-:W-:-:S06]  /*bcf0*/  IMAD.U32 R4, R19, 0x10000, RZ ;  /* 0x0001000013047824 */ /* 0x000fcc00078e00ff */
[----:B------:R-:W0:Y:S02]  /*bd00*/  F2I.S64.TRUNC R4, R4 ;  /* 0x0000000400047311 */ /* 0x000e24000020d900 */
[----:B0-----:R-:W-:Y:S01]  /*bd10*/  STG.E.64 desc[UR36][R2.64], R4 ;  /* 0x0000000402007986 */ /* 0x001fe2000c101b24 */
[----:B------:R-:W-:Y:S05]  /*bd20*/  EXIT ;  /* 0x000000000000794d */ /* 0x000fea0003800000 */
.L_x_813:
[----:B------:R-:W-:-:S06]  /*bd30*/  IMAD.U32 R19, R19, 0x10000, RZ ;  /* 0x0001000013137824 */ /* 0x000fcc00078e00ff */
[----:B------:R-:W0:Y:S02]  /*bd40*/  F2I.FTZ.TRUNC.NTZ R19, R19 ;  /* 0x0000001300137305 */ /* 0x000e24000021f100 */
[----:B0-----:R-:W-:Y:S01]  /*bd50*/  STG.E desc[UR36][R2.64], R19 ;  /* 0x0000001302007986 */ /* 0x001fe2000c101924 */
[----:B------:R-:W-:Y:S05]  /*bd60*/  EXIT ;  /* 0x000000000000794d */ /* 0x000fea0003800000 */
.L_x_812:
[----:B------:R-:W-:-:S06]  /*bd70*/  IMAD.U32 R19, R19, 0x10000, RZ ;  /* 0x0001000013137824 */ /* 0x000fcc00078e00ff */
[----:B------:R-:W0:Y:S02]  /*bd80*/  F2I.FTZ.TRUNC.NTZ R19, R19 ;  /* 0x0000001300137305 */ /* 0x000e24000021f100 */
[----:B0-----:R-:W-:Y:S01]  /*bd90*/  STG.E.U16 desc[UR36][R2.64], R19 ;  /* 0x0000001302007986 */ /* 0x001fe2000c101524 */
[----:B------:R-:W-:Y:S05]  /*bda0*/  EXIT ;  /* 0x000000000000794d */ /* 0x000fea0003800000 */
.L_x_808:
[----:B------:R-:W-:-:S13]  /*bdb0*/  ISETP.GT.AND P0, PT, R0, 0x6, PT ;  /* 0x000000060000780c */ /* 0x000fda0003f04270 */
[----:B------:R-:W-:Y:S05]  /*bdc0*/  @P0 BRA `(.L_x_814) ;  /* 0x00000000002c0947 */ /* 0x000fea0003800000 */
[----:B------:R-:W-:-:S13]  /*bdd0*/  ISETP.NE.AND P0, PT, R0, 0x5, PT ;  /* 0x000000050000780c */ /* 0x000fda0003f05270 */
[----:B------:R-:W-:Y:S05]  /*bde0*/  @!P0 BRA `(.L_x_815) ;  /* 0x0000000000148947 */ /* 0x000fea0003800000 */
[----:B------:R-:W-:-:S13]  /*bdf0*/  ISETP.NE.AND P0, PT, R0, 0x6, PT ;  /* 0x000000060000780c */ /* 0x000fda0003f05270 */
[----:B------:R-:W-:Y:S05]  /*be00*/  @P0 BRA `(.L_x_811) ;  /* 0x0000000800300947 */ /* 0x000fea0003800000 */
[----:B------:R-:W-:-:S05]  /*be10*/  IMAD.U32 R19, R19, 0x10000, RZ ;  /* 0x0001000013137824 */ /* 0x000fca00078e00ff */
[----:B------:R-:W-:Y:S01]  /*be20*/  STG.E desc[UR36][R2.64], R19 ;  /* 0x0000001302007986 */ /* 0x000fe2000c101924 */
[----:B------:R-:W-:Y:S05]  /*be30*/  EXIT ;  /* 0x000000000000794d */ /* 0x000fea0003800000 */
.L_x_815:
[----:B------:R-:W-:-:S05]  /*be40*/  IMAD.U32 R0, R19, 0x10000, RZ ;  /* 0x0001000013007824 */ /* 0x000fca00078e00ff */
[----:B------:R-:W-:-:S05]  /*be50*/  F2FP.F16.F32.PACK_AB R0, RZ, R0 ;  /* 0x00000000ff00723e */ /* 0x000fca00000000ff */
[----:B------:R-:W-:Y:S01]  /*be60*/  STG.E.U16 desc[UR36][R2.64], R0 ;  /* 0x0000000002007986 */ /* 0x000fe2000c101524 */
[----:B------:R-:W-:Y:S05]  /*be70*/  EXIT ;  /* 0x000000000000794d */ /* 0x000fea0003800000 */
.L_x_814:
[----:B------:R-:W-:-:S13]  /*be80*/  ISETP.NE.AND P0, PT, R0, 0x7, PT ;  /* 0x000000070000780c */ /* 0x000fda0003f05270 */
[----:B------:R-:W-:Y:S05]  /*be90*/  @!P0 BRA `(.L_x_816) ;  /* 0x0000000000348947 */ /* 0x000fea0003800000 */
[----:B------:R-:W-:-:S13]  /*bea0*/  ISETP.NE.AND P0, PT, R0, 0x8, PT ;  /* 0x000000080000780c */ /* 0x000fda0003f05270 */
[----:B------:R-:W-:Y:S05]  /*beb0*/  @!P0 BRA `(.L_x_817) ;  /* 0x0000000000188947 */ /* 0x000fea0003800000 */
[----:B------:R-:W-:-:S13]  /*bec0*/  ISETP.NE.AND P0, PT, R0, 0x9, PT ;  /* 0x000000090000780c */ /* 0x000fda0003f05270 */
[----:B------:R-:W-:Y:S05]  /*bed0*/  @P0 BRA `(.L_x_811) ;  /* 0x0000000400fc0947 */ /* 0x000fea0003800000 */
[----:B------:R-:W-:Y:S02]  /*bee0*/  IMAD.U32 R4, R19, 0x10000, RZ ;  /* 0x0001000013047824 */ /* 0x000fe400078e00ff */
[----:B------:R-:W-:-:S05]  /*bef0*/  IMAD.MOV.U32 R5, RZ, RZ, RZ ;  /* 0x000000ffff057224 */ /* 0x000fca00078e00ff */
[----:B------:R-:W-:Y:S01]  /*bf00*/  STG.E.64 desc[UR36][R2.64], R4 ;  /* 0x0000000402007986 */ /* 0x000fe2000c101b24 */
[----:B------:R-:W-:Y:S05]  /*bf10*/  EXIT ;  /* 0x000000000000794d */ /* 0x000fea0003800000 */
.L_x_817:
[----:B------:R-:W-:-:S05]  /*bf20*/  IMAD.U32 R19, R19, 0x10000, RZ ;  /* 0x0001000013137824 */ /* 0x000fca00078e00ff */
[----:B------:R-:W-:-:S04]  /*bf30*/  F2FP.F16.F32.PACK_AB R5, RZ, R19 ;  /* 0x00000013ff05723e */ /* 0x000fc800000000ff */
[----:B------:R-:W-:-:S05]  /*bf40*/  PRMT R5, R5, 0x5410, RZ ;  /* 0x0000541005057816 */ /* 0x000fca00000000ff */
[----:B------:R-:W-:Y:S01]  /*bf50*/  STG.E desc[UR36][R2.64], R5 ;  /* 0x0000000502007986 */ /* 0x000fe2000c101924 */
[----:B------:R-:W-:Y:S05]  /*bf60*/  EXIT ;  /* 0x000000000000794d */ /* 0x000fea0003800000 */
.L_x_816:
[----:B------:R-:W-:-:S04]  /*bf70*/  IMAD.U32 R4, R19, 0x10000, RZ ;  /* 0x0001000013047824 */ /* 0x000fc800078e00ff */
[----:B------:R-:W-:-:S06]  /*bf80*/  FMUL.FTZ R4, R4, 1 ;  /* 0x3f80000004047820 */ /* 0x000fcc0000410000 */
[----:B------:R-:W0:Y:S02]  /*bf90*/  F2F.F64.F32 R4, R4 ;  /* 0x0000000400047310 */ /* 0x000e240000201800 */
[----:B0-----:R-:W-:Y:S01]  /*bfa0*/  STG.E.64 desc[UR36][R2.64], R4 ;  /* 0x0000000402007986 */ /* 0x001fe2000c101b24 */
[----:B------:R-:W-:Y:S05]  /*bfb0*/  EXIT ;  /* 0x000000000000794d */ /* 0x000fea0003800000 */
.L_x_807:
        /* <DEDUP_REMOVED lines=10> */
[----:B------:R-:W-:-:S06]  /*c060*/  IMAD.U32 R5, R19, 0x10000, RZ ;  /* 0x0001000013057824 */ /* 0x000fcc00078e00ff */
[----:B------:R-:W0:Y:S02]  /*c070*/  F2I.FTZ.U32.TRUNC.NTZ R5, R5 ;  /* 0x0000000500057305 */ /* 0x000e24000021f000 */
[----:B0-----:R-:W-:Y:S01]  /*c080*/  STG.E.U16 desc[UR36][R2.64], R5 ;  /* 0x0000000502007986 */ /* 0x001fe2000c101524 */
[----:B------:R-:W-:Y:S05]  /*c090*/  EXIT ;  /* 0x000000000000794d */ /* 0x000fea0003800000 */
.L_x_821:
[----:B------:R-:W-:Y:S01]  /*c0a0*/  IMAD.U32 R5, R19, 0x10000, RZ ;  /* 0x0001000013057824 */ /* 0x000fe200078e00ff */
        /* <DEDUP_REMOVED lines=17> */
.L_x_824:
[----:B------:R-:W-:-:S04]  /*c1c0*/  SHF.R.U32.HI R5, RZ, 0x18, R5 ;  /* 0x00000018ff057819 */ /* 0x000fc80000011605 */
[----:B------:R-:W-:-:S07]  /*c1d0*/  LOP3.LUT R0, R0, 0x80, R5, 0xf8, !PT ;  /* 0x0000008000007812 */ /* 0x000fce00078ef805 */
.L_x_823:
[----:B------:R-:W-:Y:S05]  /*c1e0*/  BSYNC.RECONVERGENT B0 ;  /* 0x0000000000007941 */ /* 0x000fea0003800200 */
.L_x_822:
[----:B------:R-:W-:Y:S01]  /*c1f0*/  STG.E.U8 desc[UR36][R2.64], R0 ;  /* 0x0000000002007986 */ /* 0x000fe2000c101124 */
[----:B------:R-:W-:Y:S05]  /*c200*/  EXIT ;  /* 0x000000000000794d */ /* 0x000fea0003800000 */
.L_x_820:
        /* <DEDUP_REMOVED lines=18> */
.L_x_827:
[----:B------:R-:W-:-:S04]  /*c330*/  SHF.R.U32.HI R5, RZ, 0x18, R5 ;  /* 0x00000018ff057819 */ /* 0x000fc80000011605 */
[----:B------:R-:W-:-:S07]  /*c340*/  LOP3.LUT R0, R0, 0x80, R5, 0xf8, !PT ;  /* 0x0000008000007812 */ /* 0x000fce00078ef805 */
.L_x_826:
[----:B------:R-:W-:Y:S05]  /*c350*/  BSYNC.RECONVERGENT B0 ;  /* 0x0000000000007941 */ /* 0x000fea0003800200 */
.L_x_825:
[----:B------:R-:W-:Y:S01]  /*c360*/  STG.E.U8 desc[UR36][R2.64], R0 ;  /* 0x0000000002007986 */ /* 0x000fe2000c101124 */
[----:B------:R-:W-:Y:S05]  /*c370*/  EXIT ;  /* 0x000000000000794d */ /* 0x000fea0003800000 */
.L_x_819:
[----:B------:R-:W-:-:S13]  /*c380*/  ISETP.NE.AND P0, PT, R0, 0x1c, PT ;  /* 0x0000001c0000780c */ /* 0x000fda0003f05270 */
[----:B------:R-:W-:Y:S05]  /*c390*/  @!P0 BRA `(.L_x_828) ;  /* 0x0000000000608947 */ /* 0x000fea0003800000 */
[----:B------:R-:W-:-:S13]  /*c3a0*/  ISETP.NE.AND P0, PT, R0, 0x1d, PT ;  /* 0x0000001d0000780c */ /* 0x000fda0003f05270 */
[----:B------:R-:W-:Y:S05]  /*c3b0*/  @!P0 BRA `(.L_x_829) ;  /* 0x0000000000488947 */ /* 0x000fea0003800000 */
[----:B------:R-:W-:-:S13]  /*c3c0*/  ISETP.NE.AND P0, PT, R0, 0x2c, PT ;  /* 0x0000002c0000780c */ /* 0x000fda0003f05270 */
[----:B------:R-:W-:Y:S05]  /*c3d0*/  @P0 BRA `(.L_x_811) ;  /* 0x0000000000bc0947 */ /* 0x000fea0003800000 */
[----:B------:R-:W-:Y:S02]  /*c3e0*/  IMAD.U32 R19, R19, 0x10000, RZ ;  /* 0x0001000013137824 */ /* 0x000fe400078e00ff */
        /* <DEDUP_REMOVED lines=11> */
[----:B------:R-:W-:-:S04]  /*c4a0*/  @!P0 IMAD.MOV R0, RZ, RZ, R6 ;  /* 0x000000ffff008224 */ /* 0x000fc800078e0206 */
[----:B------:R-:W-:-:S05]  /*c4b0*/  @P2 IMAD.MOV.U32 R5, RZ, RZ, R0 ;  /* 0x000000ffff052224 */ /* 0x000fca00078e0000 */
[----:B------:R-:W-:Y:S01]  /*c4c0*/  STG.E.U8 desc[UR36][R2.64], R5 ;  /* 0x0000000502007986 */ /* 0x000fe2000c101124 */
[----:B------:R-:W-:Y:S05]  /*c4d0*/  EXIT ;  /* 0x000000000000794d */ /* 0x000fea0003800000 */
.L_x_829:
[----:B------:R-:W-:-:S06]  /*c4e0*/  IMAD.U32 R4, R19, 0x10000, RZ ;  /* 0x0001000013047824 */ /* 0x000fcc00078e00ff */
[----:B------:R-:W0:Y:S02]  /*c4f0*/  F2I.U64.TRUNC R4, R4 ;  /* 0x0000000400047311 */ /* 0x000e24000020d800 */
[----:B0-----:R-:W-:Y:S01]  /*c500*/  STG.E.64 desc[UR36][R2.64], R4 ;  /* 0x0000000402007986 */ /* 0x001fe2000c101b24 */
[----:B------:R-:W-:Y:S05]  /*c510*/  EXIT ;  /* 0x000000000000794d */ /* 0x000fea0003800000 */
.L_x_828:
[----:B------:R-:W-:-:S06]  /*c520*/  IMAD.U32 R19, R19, 0x10000, RZ ;  /* 0x0001000013137824 */ /* 0x000fcc00078e00ff */
[----:B------:R-:W0:Y:S02]  /*c530*/  F2I.FTZ.U32.TRUNC.NTZ R19, R19 ;  /* 0x0000001300137305 */ /* 0x000e24000021f000 */
[----:B0-----:R-:W-:Y:S01]  /*c540*/  STG.E desc[UR36][R2.64], R19 ;  /* 0x0000001302007986 */ /* 0x001fe2000c101924 */
[----:B------:R-:W-:Y:S05]  /*c550*/  EXIT ;  /* 0x000000000000794d */ /* 0x000fea0003800000 */
.L_x_818:
[----:B------:R-:W-:-:S13]  /*c560*/  ISETP.GT.AND P0, PT, R0, 0xe, PT ;  /* 0x0000000e0000780c */ /* 0x000fda0003f04270 */
[----:B------:R-:W-:Y:S05]  /*c570*/  @P0 BRA `(.L_x_830) ;  /* 0x00000000003c0947 */ /* 0x000fea0003800000 */
[----:B------:R-:W-:-:S13]  /*c580*/  ISETP.NE.AND P0, PT, R0, 0xa, PT ;  /* 0x0000000a0000780c */ /* 0x000fda0003f05270 */
[----:B------:R-:W-:Y:S05]  /*c590*/  @!P0 BRA `(.L_x_831) ;  /* 0x00000000001c8947 */ /* 0x000fea0003800000 */
[----:B------:R-:W-:-:S13]  /*c5a0*/  ISETP.NE.AND P0, PT, R0, 0xb, PT ;  /* 0x0000000b0000780c */ /* 0x000fda0003f05270 */
[----:B------:R-:W-:Y:S05]  /*c5b0*/  @P0 BRA `(.L_x_811) ;  /* 0x0000000000440947 */ /* 0x000fea0003800000 */
[----:B------:R-:W-:-:S05]  /*c5c0*/  IMAD.U32 R19, R19, 0x10000, RZ ;  /* 0x0001000013137824 */ /* 0x000fca00078e00ff */
[----:B------:R-:W-:-:S04]  /*c5d0*/  FSETP.NEU.FTZ.AND P0, PT, R19, RZ, PT ;  /* 0x000000ff1300720b */ /* 0x000fc80003f1d000 */
[----:B------:R-:W-:-:S05]  /*c5e0*/  SEL R5, RZ, 0x1, !P0 ;  /* 0x00000001ff057807 */ /* 0x000fca0004000000 */
[----:B------:R-:W-:Y:S01]  /*c5f0*/  STG.E.U8 desc[UR36][R2.64], R5 ;  /* 0x0000000502007986 */ /* 0x000fe2000c101124 */
[----:B------:R-:W-:Y:S05]  /*c600*/  EXIT ;  /* 0x000000000000794d */ /* 0x000fea0003800000 */
.L_x_831:
[----:B------:R-:W-:Y:S01]  /*c610*/  IMAD.U32 R19, R19, 0x10000, RZ ;  /* 0x0001000013137824 */ /* 0x000fe200078e00ff */
[----:B------:R-:W-:-:S03]  /*c620*/  CS2R R6, SRZ ;  /* 0x0000000000067805 */ /* 0x000fc6000001ff00 */
[----:B------:R-:W-:-:S06]  /*c630*/  FMUL.FTZ R4, R19, 1 ;  /* 0x3f80000013047820 */ /* 0x000fcc0000410000 */
[----:B------:R-:W0:Y:S02]  /*c640*/  F2F.F64.F32 R4, R4 ;  /* 0x0000000400047310 */ /* 0x000e240000201800 */
[----:B0-----:R-:W-:Y:S01]  /*c650*/  STG.E.128 desc[UR36][R2.64], R4 ;  /* 0x0000000402007986 */ /* 0x001fe2000c101d24 */
[----:B------:R-:W-:Y:S05]  /*c660*/  EXIT ;  /* 0x000000000000794d */ /* 0x000fea0003800000 */
.L_x_830:
[----:B------:R-:W-:-:S13]  /*c670*/  ISETP.NE.AND P0, PT, R0, 0xf, PT ;  /* 0x0000000f0000780c */ /* 0x000fda0003f05270 */
[----:B------:R-:W-:Y:S05]  /*c680*/  @!P0 BRA `(.L_x_832) ;  /* 0x0000000000e88947 */ /* 0x000fea0003800000 */
[----:B------:R-:W-:-:S13]  /*c690*/  ISETP.NE.AND P0, PT, R0, 0x17, PT ;  /* 0x000000170000780c */ /* 0x000fda0003f05270 */
[----:B------:R-:W-:Y:S05]  /*c6a0*/  @!P0 BRA `(.L_x_833) ;  /* 0x0000000000908947 */ /* 0x000fea0003800000 */
[----:B------:R-:W-:-:S13]  /*c6b0*/  ISETP.NE.AND P0, PT, R0, 0x18, PT ;  /* 0x000000180000780c */ /* 0x000fda0003f05270 */
[----:B------:R-:W-:Y:S05]  /*c6c0*/  @!P0 BRA `(.L_x_834) ;  /* 0x0000000000448947 */ /* 0x000fea0003800000 */
.L_x_811:
[----:B------:R-:W-:Y:S01]  /*c6d0*/  MOV R0, 0x0 ;  /* 0x0000000000007802 */ /* 0x000fe20000000f00 */
[----:B------:R-:W0:Y:S01]  /*c6e0*/  LDCU.64 UR4, c[0x4][0x128] ;  /* 0x01002500ff0477ac */ /* 0x000e220008000a00 */
[----:B------:R-:W-:Y:S02]  /*c6f0*/  IMAD.MOV.U32 R8, RZ, RZ, 0x65 ;  /* 0x00000065ff087424 */ /* 0x000fe400078e00ff */
[----:B------:R1:W2:Y:S01]  /*c700*/  LDC.64 R2, c[0x4][R0] ;  /* 0x0100000000027b82 */ /* 0x0002a20000000a00 */
[----:B------:R-:W3:Y:S01]  /*c710*/  LDCU.64 UR6, c[0x4][0x130] ;  /* 0x01002600ff0677ac */ /* 0x000ee20008000a00 */
[----:B------:R-:W-:Y:S02]  /*c720*/  IMAD.MOV.U32 R12, RZ, RZ, 0x1 ;  /* 0x00000001ff0c7424 */ /* 0x000fe400078e00ff */
[----:B------:R-:W-:Y:S01]  /*c730*/  IMAD.MOV.U32 R13, RZ, RZ, RZ ;  /* 0x000000ffff0d7224 */ /* 0x000fe200078e00ff */
[----:B------:R-:W4:Y:S01]  /*c740*/  LDCU.64 UR8, c[0x4][0x40] ;  /* 0x01000800ff0877ac */ /* 0x000f220008000a00 */
[----:B0-----:R-:W-:-:S02]  /*c750*/  IMAD.U32 R4, RZ, RZ, UR4 ;  /* 0x00000004ff047e24 */ /* 0x001fc4000f8e00ff */
[----:B------:R-:W-:Y:S02]  /*c760*/  IMAD.U32 R5, RZ, RZ, UR5 ;  /* 0x00000005ff057e24 */ /* 0x000fe4000f8e00ff */
[----:B---3--:R-:W-:Y:S02]  /*c770*/  IMAD.U32 R6, RZ, RZ, UR6 ;  /* 0x00000006ff067e24 */ /* 0x008fe4000f8e00ff */
[----:B------:R-:W-:Y:S02]  /*c780*/  IMAD.U32 R7, RZ, RZ, UR7 ;  /* 0x00000007ff077e24 */ /* 0x000fe4000f8e00ff */
[----:B----4-:R-:W-:Y:S02]  /*c790*/  IMAD.U32 R10, RZ, RZ, UR8 ;  /* 0x00000008ff0a7e24 */ /* 0x010fe4000f8e00ff */
[----:B-1----:R-:W-:-:S07]  /*c7a0*/  IMAD.U32 R11, RZ, RZ, UR9 ;  /* 0x00000009ff0b7e24 */ /* 0x002fce000f8e00ff */
[----:B------:R-:W-:-:S07]  /*c7b0*/  LEPC R20, `(.L_x_835) ;  /* 0x000000001014794e */ /* 0x000fce0000000000 */
[----:B--2---:R-:W-:Y:S05]  /*c7c0*/  CALL.ABS.NOINC R2 ;  /* 0x0000000002007343 */ /* 0x004fea0003c00000 */
.L_x_835:
[----:B------:R-:W-:Y:S05]  /*c7d0*/  EXIT ;  /* 0x000000000000794d */ /* 0x000fea0003800000 */
.L_x_834:
[----:B------:R-:W-:Y:S01]  /*c7e0*/  IMAD.U32 R19, R19, 0x10000, RZ ;  /* 0x0001000013137824 */ /* 0x000fe200078e00ff */
        /* <DEDUP_REMOVED lines=12> */
.L_x_837:
[----:B------:R-:W-:Y:S05]  /*c8b0*/  BSYNC.RECONVERGENT B0 ;  /* 0x0000000000007941 */ /* 0x000fea0003800200 */
.L_x_836:
[----:B------:R-:W-:-:S05]  /*c8c0*/  LOP3.LUT R5, R0, 0x80, R5, 0xf8, !PT ;  /* 0x0000008000057812 */ /* 0x000fca00078ef805 */
[----:B------:R-:W-:Y:S01]  /*c8d0*/  STG.E.U8 desc[UR36][R2.64], R5 ;  /* 0x0000000502007986 */ /* 0x000fe2000c101124 */
[----:B------:R-:W-:Y:S05]  /*c8e0*/  EXIT ;  /* 0x000000000000794d */ /* 0x000fea0003800000 */
.L_x_833:
[----:B------:R-:W-:Y:S01]  /*c8f0*/  IMAD.U32 R5, R19, 0x10000, RZ ;  /* 0x0001000013057824 */ /* 0x000fe200078e00ff */
        /* <DEDUP_REMOVED lines=11> */
.L_x_839:
[----:B------:R-:W-:Y:S01]  /*c9b0*/  IMAD.MOV.U32 R0, RZ, RZ, 0x7f ;  /* 0x0000007fff007424 */ /* 0x000fe200078e00ff */
[----:B------:R-:W-:-:S04]  /*c9c0*/  ISETP.GT.U32.AND P0, PT, R4, 0x7f800000, PT ;  /* 0x7f8000000400780c */ /* 0x000fc80003f04070 */
[----:B------:R-:W-:-:S09]  /*c9d0*/  SEL R0, R0, 0x7c, P0 ;  /* 0x0000007c00007807 */ /* 0x000fd20000000000 */
.L_x_840:
[----:B------:R-:W-:Y:S05]  /*c9e0*/  BSYNC.RECONVERGENT B0 ;  /* 0x0000000000007941 */ /* 0x000fea0003800200 */
.L_x_838:
[----:B------:R-:W-:-:S04]  /*c9f0*/  SHF.R.U32.HI R5, RZ, 0x18, R5 ;  /* 0x00000018ff057819 */ /* 0x000fc80000011605 */
[----:B------:R-:W-:-:S05]  /*ca00*/  LOP3.LUT R5, R0, 0x80, R5, 0xf8, !PT ;  /* 0x0000008000057812 */ /* 0x000fca00078ef805 */
[----:B------:R-:W-:Y:S01]  /*ca10*/  STG.E.U8 desc[UR36][R2.64], R5 ;  /* 0x0000000502007986 */ /* 0x000fe2000c101124 */
[----:B------:R-:W-:Y:S05]  /*ca20*/  EXIT ;  /* 0x000000000000794d */ /* 0x000fea0003800000 */
.L_x_832:
[----:B------:R-:W-:Y:S01]  /*ca30*/  STG.E.U16 desc[UR36][R2.64], R19 ;  /* 0x0000001302007986 */ /* 0x000fe2000c101524 */
[----:B------:R-:W-:Y:S05]  /*ca40*/  EXIT ;  /* 0x000000000000794d */ /* 0x000fea0003800000 */
.L_x_841:
        /* <DEDUP_REMOVED lines=11> */
.L_x_14593:


//--------------------- .text._ZN2at6native18elementwise_kernelILi128ELi4EZNS0_22gpu_kernel_impl_nocastIZZZNS0_25tanh_backward_kernel_cudaERNS_18TensorIteratorBaseEENKUlvE0_clEvENKUlvE2_clEvEUlN3c108BFloat16ES8_E_EEvS4_RKT_EUliE_EEviT1_ --------------------------
	.section	.text._ZN2at6native18elementwise_kernelILi128ELi4EZNS0_22gpu_kernel_impl_nocastIZZZNS0_25tanh_backward_kernel_cudaERNS_18TensorIteratorBaseEENKUlvE0_clEvENKUlvE2_clEvEUlN3c108BFloat16ES8_E_EEvS4_RKT_EUliE_EEviT1_,"ax",@progbits
	.align	128
        .global         _ZN2at6native18elementwise_kernelILi128ELi4EZNS0_22gpu_kernel_impl_nocastIZZZNS0_25tanh_backward_kernel_cudaERNS_18TensorIteratorBaseEENKUlvE0_clEvENKUlvE2_clEvEUlN3c108BFloat16ES8_E_EEvS4_RKT_EUliE_EEviT1_
        .type           _ZN2at6native18elementwise_kernelILi128ELi4EZNS0_22gpu_kernel_impl_nocastIZZZNS0_25tanh_backward_kernel_cudaERNS_18TensorIteratorBaseEENKUlvE0_clEvENKUlvE2_clEvEUlN3c108BFloat16ES8_E_EEvS4_RKT_EUliE_EEviT1_,@function
        .size           _ZN2at6native18elementwise_kernelILi128ELi4EZNS0_22gpu_kernel_impl_nocastIZZZNS0_25tanh_backward_kernel_cudaERNS_18TensorIteratorBaseEENKUlvE0_clEvENKUlvE2_clEvEUlN3c108BFloat16ES8_E_EEvS4_RKT_EUliE_EEviT1_,(.L_x_14594 - _ZN2at6native18elementwise_kernelILi128ELi4EZNS0_22gpu_kernel_impl_nocastIZZZNS0_25tanh_backward_kernel_cudaERNS_18TensorIteratorBaseEENKUlvE0_clEvENKUlvE2_clEvEUlN3c108BFloat16ES8_E_EEvS4_RKT_EUliE_EEviT1_)
        .other          _ZN2at6native18elementwise_kernelILi128ELi4EZNS0_22gpu_kernel_impl_nocastIZZZNS0_25tanh_backward_kernel_cudaERNS_18TensorIteratorBaseEENKUlvE0_clEvENKUlvE2_clEvEUlN3c108BFloat16ES8_E_EEvS4_RKT_EUliE_EEviT1_,@"STO_CUDA_ENTRY STV_DEFAULT"
_ZN2at6native18elementwise_kernelILi128ELi4EZNS0_22gpu_kernel_impl_nocastIZZZNS0_25tanh_backward_kernel_cudaERNS_18TensorIteratorBaseEENKUlvE0_clEvENKUlvE2_clEvEUlN3c108BFloat16ES8_E_EEvS4_RKT_EUliE_EEviT1_:
.text._ZN2at6native18elementwise_kernelILi128ELi4EZNS0_22gpu_kernel_impl_nocastIZZZNS0_25tanh_backward_kernel_cudaERNS_18TensorIteratorBaseEENKUlvE0_clEvENKUlvE2_clEvEUlN3c108BFloat16ES8_E_EEvS4_RKT_EUliE_EEviT1_:
[----:B------:R-:W-:Y:S08]  /*0000*/  LDC R1, c[0x0][0x37c] ;  /* 0x0000df00ff017b82 */ /* 0x000ff00000000800 */
[----:B------:R-:W0:Y:S01]  /*0010*/  LDC R2, c[0x0][0x388] ;  /* 0x0000e200ff027b82 */ /* 0x000e220000000800 */
[----:B------:R-:W1:Y:S01]  /*0020*/  S2R R3, SR_TID.X ;  /* 0x0000000000037919 */ /* 0x000e620000002100 */
[----:B------:R-:W2:Y:S06]  /*0030*/  LDCU.64 UR6, c[0x0][0x358] ;  /* 0x00006b00ff0677ac */ /* 0x000eac0008000a00 */
[----:B------:R-:W3:Y:S01]  /*0040*/  S2UR UR4, SR_CTAID.X ;  /* 0x00000000000479c3 */ /* 0x000ee20000002500 */
[----:B0-----:R-:W-:Y:S01]  /*0050*/  ISETP.NE.AND P0, PT, R2, RZ, PT ;  /* 0x000000ff0200720c */ /* 0x001fe20003f05270 */
[----:B---3--:R-:W-:-:S06]  /*0060*/  USHF.L.U32 UR4, UR4, 0x9, URZ ;  /* 0x0000000904047899 */ /* 0x008fcc00080006ff */
[----:B-1----:R-:W-:-:S06]  /*0070*/  LOP3.LUT R3, R3, UR4, RZ, 0xfc, !PT ;  /* 0x0000000403037c12 */ /* 0x002fcc000f8efcff */
[----:B--2---:R-:W-:Y:S05]  /*0080*/  @P0 BRA `(.L_x_842) ;  /* 0x0000000400500947 */ /* 0x004fea0003800000 */
[----:B------:R-:W0:Y:S01]  /*0090*/  LDCU UR4, c[0x0][0x380] ;  /* 0x00007000ff0477ac */ /* 0x000e220008000800 */
[----:B------:R-:W-:Y:S04]  /*00a0*/  BSSY.RECONVERGENT B0, `(.L_x_843) ;  /* 0x000003e000007945 */ /* 0x000fe80003800200 */
[----:B------:R-:W-:Y:S01]  /*00b0*/  BSSY.RELIABLE B1, `(.L_x_844) ;  /* 0x000002b000017945 */ /* 0x000fe20003800100 */
[----:B0-----:R-:W-:-:S13]  /*00c0*/  ISETP.GE.AND P0, PT, R3, UR4, PT ;  /* 0x0000000403007c0c */ /* 0x001fda000bf06270 */
[----:B------:R-:W-:Y:S05]  /*00d0*/  @P0 BRA `(.L_x_845) ;  /* 0x0000000000940947 */ /* 0x000fea0003800000 */
[----:B------:R-:W0:Y:S02]  /*00e0*/  LDC.64 R6, c[0x0][0x5f8] ;  /* 0x00017e00ff067b82 */ /* 0x000e240000000a00 */
[----:B0-----:R-:W2:Y:S06]  /*00f0*/  LDG.E.U16 R6, desc[UR6][R6.64] ;  /* 0x0000000606067981 */ /* 0x001eac000c1e1500 */
[----:B------:R-:W0:Y:S02]  /*0100*/  LDC.64 R4, c[0x0][0x5f0] ;  /* 0x00017c00ff047b82 */ /* 0x000e240000000a00 */
[----:B0-----:R-:W3:Y:S06]  /*0110*/  LDG.E.U16 R4, desc[UR6][R4.64] ;  /* 0x0000000604047981 */ /* 0x001eec000c1e1500 */
[----:B------:R-:W0:Y:S01]  /*0120*/  LDC.64 R8, c[0x0][0x5e8] ;  /* 0x00017a00ff087b82 */ /* 0x000e220000000a00 */
[----:B------:R-:W-:-:S04]  /*0130*/  IADD3 R3, PT, PT, R3, 0x80, RZ ;  /* 0x0000008003037810 */ /* 0x000fc80007ffe0ff */
[----:B------:R-:W-:-:S13]  /*0140*/  ISETP.GE.AND P0, PT, R3, UR4, PT ;  /* 0x0000000403007c0c */ /* 0x000fda000bf06270 */
[----:B------:R-:W-:Y:S05]  /*0150*/  @P0 BREAK.RELIABLE B1 ;  /* 0x0000000000010942 */ /* 0x000fea0003800100 */
[----:B--2---:R-:W-:-:S05]  /*0160*/  SHF.L.U32 R0, R6, 0x10, RZ ;  /* 0x0000001006007819 */ /* 0x004fca00000006ff */
[----:B------:R-:W-:-:S06]  /*0170*/  FMUL.FTZ R0, R0, R0 ;  /* 0x0000000000007220 */ /* 0x000fcc0000410000 */
[----:B------:R-:W1:Y:S01]  /*0180*/  F2F.BF16.F32 R0, R0 ;  /* 0x0000000000007304 */ /* 0x000e620000202000 */
[----:B---3--:R-:W-:Y:S02]  /*0190*/  SHF.L.U32 R10, R4, 0x10, RZ ;  /* 0x00000010040a7819 */ /* 0x008fe400000006ff */
[----:B-1----:R-:W-:-:S05]  /*01a0*/  SHF.L.U32 R2, R0, 0x10, RZ ;  /* 0x0000001000027819 */ /* 0x002fca00000006ff */
[----:B------:R-:W-:-:S06]  /*01b0*/  FADD.FTZ R2, -R2, 1 ;  /* 0x3f80000002027421 */ /* 0x000fcc0000010100 */
[----:B------:R-:W1:Y:S02]  /*01c0*/  F2F.BF16.F32 R2, R2 ;  /* 0x0000000200027304 */ /* 0x000e640000202000 */
[----:B-1----:R-:W-:-:S05]  /*01d0*/  SHF.L.U32 R7, R2, 0x10, RZ ;  /* 0x0000001002077819 */ /* 0x002fca00000006ff */
[----:B------:R-:W-:-:S05]  /*01e0*/  FMUL.FTZ R7, R10, R7 ;  /* 0x000000070a077220 */ /* 0x000fca0000410000 */
[----:B------:R-:W-:-:S05]  /*01f0*/  F2FP.BF16.F32.PACK_AB R7, RZ, R7 ;  /* 0x00000007ff07723e */ /* 0x000fca00000010ff */
[----:B0-----:R0:W-:Y:S01]  /*0200*/  STG.E.U16 desc[UR6][R8.64], R7 ;  /* 0x0000000708007986 */ /* 0x0011e2000c101506 */
[----:B------:R-:W-:Y:S05]  /*0210*/  @P0 BRA `(.L_x_846) ;  /* 0x0000000000980947 */ /* 0x000fea0003800000 */
[----:B0-----:R-:W0:Y:S02]  /*0220*/  LDC.64 R6, c[0x0][0x5f8] ;  /* 0x00017e00ff067b82 */ /* 0x001e240000000a00 */
[----:B0-----:R-:W2:Y:S06]  /*0230*/  LDG.E.U16 R6, desc[UR6][R6.64] ;  /* 0x0000000606067981 */ /* 0x001eac000c1e1500 */
[----:B------:R-:W0:Y:S02]  /*0240*/  LDC.64 R4, c[0x0][0x5f0] ;  /* 0x00017c00ff047b82 */ /* 0x000e240000000a00 */
[----:B0-----:R-:W3:Y:S06]  /*0250*/  LDG.E.U16 R4, desc[UR6][R4.64] ;  /* 0x0000000604047981 */ /* 0x001eec000c1e1500 */
[----:B------:R-:W0:Y:S01]  /*0260*/  LDC.64 R8, c[0x0][0x5e8] ;  /* 0x00017a00ff087b82 */ /* 0x000e220000000a00 */
[----:B------:R-:W-:-:S02]  /*0270*/  IADD3 R3, PT, PT, R3, 0x80, RZ ;  /* 0x0000008003037810 */ /* 0x000fc40007ffe0ff */
        /* <DEDUP_REMOVED lines=10> */
[----:B0-----:R0:W-:Y:S02]  /*0320*/  STG.E.U16 desc[UR6][R8.64], R7 ;  /* 0x0000000708007986 */ /* 0x0011e4000c101506 */
.L_x_845:
[----:B------:R-:W-:-:S13]  /*0330*/  ISETP.GE.AND P0, PT, R3, UR4, PT ;  /* 0x0000000403007c0c */ /* 0x000fda000bf06270 */
[----:B------:R-:W-:Y:S05]  /*0340*/  @P0 BREAK.RELIABLE B1 ;  /* 0x0000000000010942 */ /* 0x000fea0003800100 */
[----:B------:R-:W-:Y:S05]  /*0350*/  @P0 BRA `(.L_x_846) ;  /* 0x0000000000480947 */ /* 0x000fea0003800000 */
[----:B------:R-:W-:Y:S05]  /*0360*/  BSYNC.RELIABLE B1 ;  /* 0x0000000000017941 */ /* 0x000fea0003800100 */
.L_x_844:
        /* <DEDUP_REMOVED lines=17> */
.L_x_846:
[----:B------:R-:W-:Y:S05]  /*0480*/  BSYNC.RECONVERGENT B0 ;  /* 0x0000000000007941 */ /* 0x000fea0003800200 */
.L_x_843:
[----:B------:R-:W-:Y:S05]  /*0490*/  WARPSYNC.ALL ;  /* 0x0000000000007948 */ /* 0x000fea0003800000 */
[----:B------:R-:W-:-:S13]  /*04a0*/  ISETP.GE.AND P0, PT, R3, UR4, PT ;  /* 0x0000000403007c0c */ /* 0x000fda000bf06270 */
[----:B------:R-:W-:Y:S05]  /*04b0*/  @P0 EXIT ;  /* 0x000000000000094d */ /* 0x000fea0003800000 */
[----:B------:R-:W2:Y:S02]  /*04c0*/  LDC.64 R4, c[0x0][0x5f8] ;  /* 0x00017e00ff047b82 */ /* 0x000ea40000000a00 */
[----:B--2---:R-:W2:Y:S06]  /*04d0*/  LDG.E.U16 R4, desc[UR6][R4.64] ;  /* 0x0000000604047981 */ /* 0x004eac000c1e1500 */
[----:B------:R-:W3:Y:S02]  /*04e0*/  LDC.64 R2, c[0x0][0x5f0] ;  /* 0x00017c00ff027b82 */ /* 0x000ee40000000a00 */
[----:B---3--:R-:W0:Y:S01]  /*04f0*/  LDG.E.U16 R2, desc[UR6][R2.64] ;  /* 0x0000000602027981 */ /* 0x008e22000c1e1500 */
[----:B--2---:R-:W-:-:S05]  /*0500*/  SHF.L.U32 R0, R4, 0x10, RZ ;  /* 0x0000001004007819 */ /* 0x004fca00000006ff */
[----:B------:R-:W-:-:S06]  /*0510*/  FMUL.FTZ R0, R0, R0 ;  /* 0x0000000000007220 */ /* 0x000fcc0000410000 */
[----:B------:R-:W2:Y:S01]  /*0520*/  F2F.BF16.F32 R0, R0 ;  /* 0x0000000000007304 */ /* 0x000ea20000202000 */
[----:B01----:R-:W-:Y:S02]  /*0530*/  SHF.L.U32 R9, R2, 0x10, RZ ;  /* 0x0000001002097819 */ /* 0x003fe400000006ff */
[----:B--2---:R-:W-:-:S05]  /*0540*/  SHF.L.U32 R6, R0, 0x10, RZ ;  /* 0x0000001000067819 */ /* 0x004fca00000006ff */
[----:B------:R-:W-:Y:S02]  /*0550*/  FADD.FTZ R8, -R6, 1 ;  /* 0x3f80000006087421 */ /* 0x000fe40000010100 */
[----:B------:R-:W0:Y:S04]  /*0560*/  LDC.64 R6, c[0x0][0x5e8] ;  /* 0x00017a00ff067b82 */ /* 0x000e280000000a00 */
[----:B------:R-:W1:Y:S02]  /*0570*/  F2F.BF16.F32 R8, R8 ;  /* 0x0000000800087304 */ /* 0x000e640000202000 */
[----:B-1----:R-:W-:-:S05]  /*0580*/  SHF.L.U32 R4, R8, 0x10, RZ ;  /* 0x0000001008047819 */ /* 0x002fca00000006ff */
[----:B------:R-:W-:-:S05]  /*0590*/  FMUL.FTZ R4, R9, R4 ;  /* 0x0000000409047220 */ /* 0x000fca0000410000 */
[----:B------:R-:W-:-:S05]  /*05a0*/  F2FP.BF16.F32.PACK_AB R4, RZ, R4 ;  /* 0x00000004ff04723e */ /* 0x000fca00000010ff */
[----:B0-----:R-:W-:Y:S01]  /*05b0*/  STG.E.U16 desc[UR6][R6.64], R4 ;  /* 0x0000000406007986 */ /* 0x001fe2000c101506 */
[----:B------:R-:W-:Y:S05]  /*05c0*/  EXIT ;  /* 0x000000000000794d */ /* 0x000fea0003800000 */
.L_x_842:
[----:B------:R-:W0:Y:S01]  /*05d0*/  LDCU UR4, c[0x0][0x380] ;  /* 0x00007000ff0477ac */ /* 0x000e220008000800 */
[----:B------:R-:W-:Y:S01]  /*05e0*/  IADD3 R2, PT, PT, R2, -0x1, RZ ;  /* 0xffffffff02027810 */ /* 0x000fe20007ffe0ff */
[----:B------:R-:W-:Y:S04]  /*05f0*/  BSSY.RECONVERGENT B0, `(.L_x_847) ;  /* 0x0000463000007945 */ /* 0x000fe80003800200 */
[----:B------:R-:W-:Y:S01]  /*0600*/  BSSY.RELIABLE B1, `(.L_x_848) ;  /* 0x00002ef000017945 */ /* 0x000fe20003800100 */
[----:B------:R-:W-:-:S04]  /*0610*/  VIMNMX.U32 R0, PT, PT, R2, 0x18, PT ;  /* 0x0000001802007848 */ /* 0x000fc80003fe0000 */
[----:B------:R-:W-:Y:S02]  /*0620*/  IADD3 R0, PT, PT, R0, 0x1, RZ ;  /* 0x0000000100007810 */ /* 0x000fe40007ffe0ff */
[----:B0-----:R-:W-:-:S13]  /*0630*/  ISETP.GE.AND P0, PT, R3, UR4, PT ;  /* 0x0000000403007c0c */ /* 0x001fda000bf06270 */
[----:B------:R-:W-:Y:S05]  /*0640*/  @P0 BRA `(.L_x_849) ;  /* 0x0000002c009c0947 */ /* 0x000fea0003800000 */
[----:B------:R-:W0:Y:S01]  /*0650*/  LDCU.64 UR8, c[0x0][0x390] ;  /* 0x00007200ff0877ac */ /* 0x000e220008000a00 */
[----:B------:R-:W-:Y:S01]  /*0660*/  HFMA2 R4, -RZ, RZ, 0, 0 ;  /* 0x00000000ff047431 */ /* 0x000fe200000001ff */
[----:B------:R-:W-:Y:S01]  /*0670*/  MOV R5, R3 ;  /* 0x0000000300057202 */ /* 0x000fe20000000f00 */
[----:B------:R-:W1:Y:S01]  /*0680*/  LDCU UR5, c[0x0][0x38c] ;  /* 0x00007180ff0577ac */ /* 0x000e620008000800 */
[----:B------:R-:W-:Y:S01]  /*0690*/  ISETP.NE.AND P0, PT, R2, RZ, PT ;  /* 0x000000ff0200720c */ /* 0x000fe20003f05270 */
[----:B------:R-:W2:Y:S01]  /*06a0*/  LDCU.64 UR10, c[0x0][0x4b8] ;  /* 0x00009700ff0a77ac */ /* 0x000ea20008000a00 */
[----:B0-----:R-:W-:Y:S01]  /*06b0*/  IMAD.HI.U32 R8, R3, UR8, R4 ;  /* 0x0000000803087c27 */ /* 0x001fe2000f8e0004 */
[----:B------:R-:W0:Y:S04]  /*06c0*/  LDCU UR8, c[0x0][0x4c0] ;  /* 0x00009800ff0877ac */ /* 0x000e280008000800 */
[----:B------:R-:W-:-:S04]  /*06d0*/  SHF.R.U32.HI R9, RZ, UR9, R8 ;  /* 0x00000009ff097c19 */ /* 0x000fc80008011608 */
[----:B------:R-:W-:-:S05]  /*06e0*/  IADD3 R6, PT, PT, -R9, RZ, RZ ;  /* 0x000000ff09067210 */ /* 0x000fca0007ffe1ff */
[----:B-1----:R-:W-:-:S04]  /*06f0*/  IMAD R6, R6, UR5, R3 ;  /* 0x0000000506067c24 */ /* 0x002fc8000f8e0203 */
[C---:B--2---:R-:W-:Y:S02]  /*0700*/  IMAD R5, R6.reuse, UR10, RZ ;  /* 0x0000000a06057c24 */ /* 0x044fe4000f8e02ff */
[C---:B------:R-:W-:Y:S02]  /*0710*/  IMAD R4, R6.reuse, UR11, RZ ;  /* 0x0000000b06047c24 */ /* 0x040fe4000f8e02ff */
[----:B0-----:R-:W-:Y:S01]  /*0720*/  IMAD R6, R6, UR8, RZ ;  /* 0x0000000806067c24 */ /* 0x001fe2000f8e02ff */
[----:B------:R-:W-:Y:S06]  /*0730*/  @!P0 BRA `(.L_x_850) ;  /* 0x0000001400348947 */ /* 0x000fec0003800000 */
[----:B------:R-:W0:Y:S01]  /*0740*/  LDCU.64 UR8, c[0x0][0x398] ;  /* 0x00007300ff0877ac */ /* 0x000e220008000a00 */
[----:B------:R-:W-:Y:S02]  /*0750*/  MOV R8, RZ ;  /* 0x000000ff00087202 */ /* 0x000fe40000000f00 */
[----:B------:R-:W-:Y:S01]  /*0760*/  ISETP.NE.AND P0, PT, R0, 0x2, PT ;  /* 0x000000020000780c */ /* 0x000fe20003f05270 */
[----:B------:R-:W1:Y:S01]  /*0770*/  LDCU UR5, c[0x0][0x3a0] ;  /* 0x00007400ff0577ac */ /* 0x000e620008000800 */
[----:B------:R-:W2:Y:S01]  /*0780*/  LDCU UR10, c[0x0][0x4c4] ;  /* 0x00009880ff0a77ac */ /* 0x000ea20008000800 */
[----:B------:R-:W3:Y:S01]  /*0790*/  LDCU.64 UR12, c[0x0][0x4c8] ;  /* 0x00009900ff0c77ac */ /* 0x000ee20008000a00 */
[----:B0-----:R-:W-:-:S05]  /*07a0*/  IMAD.HI.U32 R10, R9, UR9, R8 ;  /* 0x00000009090a7c27 */ /* 0x001fca000f8e0008 */
[----:B-1----:R-:W-:-:S04]  /*07b0*/  SHF.R.U32.HI R11, RZ, UR5, R10 ;  /* 0x00000005ff0b7c19 */ /* 0x002fc8000801160a */
[----:B------:R-:W-:-:S05]  /*07c0*/  IADD3 R7, PT, PT, -R11, RZ, RZ ;  /* 0x000000ff0b077210 */ /* 0x000fca0007ffe1ff */
[----:B------:R-:W-:-:S04]  /*07d0*/  IMAD R9, R7, UR8, R9 ;  /* 0x0000000807097c24 */ /* 0x000fc8000f8e0209 */
[C---:B--2---:R-:W-:Y:S02]  /*07e0*/  IMAD R5, R9.reuse, UR10, R5 ;  /* 0x0000000a09057c24 */ /* 0x044fe4000f8e0205 */
[C---:B---3--:R-:W-:Y:S02]  /*07f0*/  IMAD R4, R9.reuse, UR12, R4 ;  /* 0x0000000c09047c24 */ /* 0x048fe4000f8e0204 */
[----:B------:R-:W-:Y:S01]  /*0800*/  IMAD R6, R9, UR13, R6 ;  /* 0x0000000d09067c24 */ /* 0x000fe2000f8e0206 */
[----:B------:R-:W-:Y:S06]  /*0810*/  @!P0 BRA `(.L_x_850) ;  /* 0x0000001000fc8947 */ /* 0x000fec0003800000 */
[----:B------:R-:W0:Y:S01]  /*0820*/  LDCU.64 UR8, c[0x0][0x3a8] ;  /* 0x00007500ff0877ac */ /* 0x000e220008000a00 */
[----:B------:R-:W-:Y:S01]  /*0830*/  HFMA2 R10, -RZ, RZ, 0, 0 ;  /* 0x00000000ff0a7431 */ /* 0x000fe200000001ff */
[----:B------:R-:W-:Y:S01]  /*0840*/  ISETP.NE.AND P0, PT, R0, 0x3, PT ;  /* 0x000000030000780c */ /* 0x000fe20003f05270 */
[----:B------:R-:W1:Y:S01]  /*0850*/  LDCU UR5, c[0x0][0x3a4] ;  /* 0x00007480ff0577ac */ /* 0x000e620008000800 */
[----:B------:R-:W2:Y:S02]  /*0860*/  LDCU.64 UR10, c[0x0][0x4d0] ;  /* 0x00009a00ff0a77ac */ /* 0x000ea40008000a00 */
        /* <DEDUP_REMOVED lines=24> */
[----:B------:R-:W-:Y:S02]  /*09f0*/  MOV R10, RZ ;  /* 0x000000ff000a7202 */ /* 0x000fe40000000f00 */
[----:B------:R-:W-:Y:S01]  /*0a00*/  ISETP.NE.AND P0, PT, R0, 0x5, PT ;  /* 0x000000050000780c */ /* 0x000fe20003f05270 */
[----:B------:R-:W1:Y:S01]  /*0a10*/  LDCU UR5, c[0x0][0x3bc] ;  /* 0x00007780ff0577ac */ /* 0x000e620008000800 */
[----:B------:R-:W2:Y:S01]  /*0a20*/  LDCU.64 UR10, c[0x0][0x4e8] ;  /* 0x00009d00ff0a77ac */ /* 0x000ea20008000a00 */
        /* <DEDUP_REMOVED lines=10> */
[----:B------:R-:W-:Y:S01]  /*0ad0*/  HFMA2 R8, -RZ, RZ, 0, 0 ;  /* 0x00000000ff087431 */ /* 0x000fe200000001ff */
        /* <DEDUP_REMOVED lines=250> */
[----:B------:R-:W-:Y:S01]  /*1a80*/  ISETP.NE.AND P0, PT, R0, 0x18, PT ;  /* 0x000000180000780c */ /* 0x000fe20003f05270 */
[----:B------:R-:W0:Y:S01]  /*1a90*/  LDCU.64 UR8, c[0x0][0x4a0] ;  /* 0x00009400ff0877ac */ /* 0x000e220008000a00 */
[----:B------:R-:W-:Y:S01]  /*1aa0*/  HFMA2 R8, -RZ, RZ, 0, 0 ;  /* 0x00000000ff087431 */ /* 0x000fe200000001ff */
[----:B------:R-:W1:Y:S01]  /*1ab0*/  LDCU UR5, c[0x0][0x4a8] ;  /* 0x00009500ff0577ac */ /* 0x000e620008000800 */
[----:B------:R-:W2:Y:S09]  /*1ac0*/  LDCU.64 UR10, c[0x0][0x5d0] ;  /* 0x0000ba00ff0a77ac */ /* 0x000eb20008000a00 */
[----:B------:R-:W3:Y:S01]  /*1ad0*/  @P0 LDC.64 R14, c[0x0][0x4b0] ;  /* 0x00012c00ff0e0b82 */ /* 0x000ee20000000a00 */
[----:B0-----:R-:W-:Y:S01]  /*1ae0*/  IMAD.HI.U32 R12, R9, UR9, R8 ;  /* 0x00000009090c7c27 */ /* 0x001fe2000f8e0008 */
[----:B------:R-:W0:Y:S06]  /*1af0*/  LDCU UR9, c[0x0][0x5cc] ;  /* 0x0000b980ff0977ac */ /* 0x000e2c0008000800 */
[----:B------:R-:W4:Y:S01]  /*1b00*/  @P0 LDC R17, c[0x0][0x4ac] ;  /* 0x00012b00ff110b82 */ /* 0x000f220000000800 */
[----:B-1----:R-:W-:-:S02]  /*1b10*/  SHF.R.U32.HI R13, RZ, UR5, R12 ;  /* 0x00000005ff0d7c19 */ /* 0x002fc4000801160c */
[----:B------:R-:W-:Y:S02]  /*1b20*/  @P0 MOV R12, RZ ;  /* 0x000000ff000c0202 */ /* 0x000fe40000000f00 */
[----:B------:R-:W-:-:S03]  /*1b30*/  IADD3 R7, PT, PT, -R13, RZ, RZ ;  /* 0x000000ff0d077210 */ /* 0x000fc60007ffe1ff */
[----:B------:R-:W1:Y:S02]  /*1b40*/  @P0 LDC.64 R10, c[0x0][0x5d8] ;  /* 0x00017600ff0a0b82 */ /* 0x000e640000000a00 */
[----:B------:R-:W-:-:S06]  /*1b50*/  IMAD R9, R7, UR8, R9 ;  /* 0x0000000807097c24 */ /* 0x000fcc000f8e0209 */
[----:B------:R-:W5:Y:S01]  /*1b60*/  @P0 LDC R16, c[0x0][0x5e0] ;  /* 0x00017800ff100b82 */ /* 0x000f620000000800 */
[----:B---3--:R-:W-:-:S04]  /*1b70*/  @P0 IMAD.HI.U32 R8, R13, R14, R12 ;  /* 0x0000000e0d080227 */ /* 0x008fc800078e000c */
[C---:B0-----:R-:W-:Y:S01]  /*1b80*/  IMAD R5, R9.reuse, UR9, R5 ;  /* 0x0000000909057c24 */ /* 0x041fe2000f8e0205 */
[----:B------:R-:W-:Y:S01]  /*1b90*/  @P0 SHF.R.U32.HI R8, RZ, R15, R8 ;  /* 0x0000000fff080219 */ /* 0x000fe20000011608 */
[C---:B--2---:R-:W-:Y:S02]  /*1ba0*/  IMAD R4, R9.reuse, UR10, R4 ;  /* 0x0000000a09047c24 */ /* 0x044fe4000f8e0204 */
[----:B------:R-:W-:Y:S01]  /*1bb0*/  IMAD R6, R9, UR11, R6 ;  /* 0x0000000b09067c24 */ /* 0x000fe2000f8e0206 */
[----:B------:R-:W-:-:S05]  /*1bc0*/  @P0 IADD3 R12, PT, PT, -R8, RZ, RZ ;  /* 0x000000ff080c0210 */ /* 0x000fca0007ffe1ff */
[----:B----4-:R-:W-:-:S04]  /*1bd0*/  @P0 IMAD R13, R12, R17, R13 ;  /* 0x000000110c0d0224 */ /* 0x010fc800078e020d */
[C---:B-1----:R-:W-:Y:S02]  /*1be0*/  @P0 IMAD R5, R13.reuse, R10, R5 ;  /* 0x0000000a0d050224 */ /* 0x042fe400078e0205 */
[C---:B------:R-:W-:Y:S02]  /*1bf0*/  @P0 IMAD R4, R13.reuse, R11, R4 ;  /* 0x0000000b0d040224 */ /* 0x040fe400078e0204 */
[----:B-----5:R-:W-:-:S07]  /*1c00*/  @P0 IMAD R6, R13, R16, R6 ;  /* 0x000000100d060224 */ /* 0x020fce00078e0206 */
.L_x_850:
[----:B------:R-:W0:Y:S02]  /*1c10*/  LDCU.128 UR8, c[0x0][0x5f0] ;  /* 0x0000be00ff0877ac */ /* 0x000e240008000c00 */
[----:B0-----:R-:W-:-:S04]  /*1c20*/  IADD3 R8, P0, PT, R6, UR10, RZ ;  /* 0x0000000a06087c10 */ /* 0x001fc8000ff1e0ff */
[----:B------:R-:W-:-:S05]  /*1c30*/  IADD3.X R9, PT, PT, RZ, UR11, RZ, P0, !PT ;  /* 0x0000000bff097c10 */ /* 0x000fca00087fe4ff */
[----:B------:R-:W2:Y:S01]  /*1c40*/  LDG.E.U16 R8, desc[UR6][R8.64] ;  /* 0x0000000608087981 */ /* 0x000ea2000c1e1500 */
[----:B------:R-:W-:-:S04]  /*1c50*/  IADD3 R6, P0, PT, R4, UR8, RZ ;  /* 0x0000000804067c10 */ /* 0x000fc8000ff1e0ff */
[----:B------:R-:W-:Y:S01]  /*1c60*/  IADD3.X R7, PT, PT, RZ, UR9, RZ, P0, !PT ;  /* 0x00000009ff077c10 */ /* 0x000fe200087fe4ff */
[----:B------:R-:W0:Y:S04]  /*1c70*/  LDCU.64 UR8, c[0x0][0x5e8] ;  /* 0x0000bd00ff0877ac */ /* 0x000e280008000a00 */
[----:B------:R-:W3:Y:S01]  /*1c80*/  LDG.E.U16 R6, desc[UR6][R6.64] ;  /* 0x0000000606067981 */ /* 0x000ee2000c1e1500 */
[----:B------:R-:W-:Y:S02]  /*1c90*/  IADD3 R3, PT, PT, R3, 0x80, RZ ;  /* 0x0000008003037810 */ /* 0x000fe40007ffe0ff */
[----:B--2---:R-:W-:-:S05]  /*1ca0*/  SHF.L.U32 R4, R8, 0x10, RZ ;  /* 0x0000001008047819 */ /* 0x004fca00000006ff */
[----:B------:R-:W-:-:S06]  /*1cb0*/  FMUL.FTZ R10, R4, R4 ;  /* 0x00000004040a7220 */ /* 0x000fcc0000410000 */
[----:B------:R-:W1:Y:S02]  /*1cc0*/  F2F.BF16.F32 R10, R10 ;  /* 0x0000000a000a7304 */ /* 0x000e640000202000 */
[----:B-1----:R-:W-:-:S05]  /*1cd0*/  SHF.L.U32 R4, R10, 0x10, RZ ;  /* 0x000000100a047819 */ /* 0x002fca00000006ff */
[----:B------:R-:W-:Y:S01]  /*1ce0*/  FADD.FTZ R11, -R4, 1 ;  /* 0x3f800000040b7421 */ /* 0x000fe20000010100 */
[----:B---3--:R-:W-:-:S05]  /*1cf0*/  SHF.L.U32 R4, R6, 0x10, RZ ;  /* 0x0000001006047819 */ /* 0x008fca00000006ff */
[----:B------:R-:W1:Y:S02]  /*1d00*/  F2F.BF16.F32 R11, R11 ;  /* 0x0000000b000b7304 */ /* 0x000e640000202000 */
[----:B-1----:R-:W-:-:S05]  /*1d10*/  SHF.L.U32 R9, R11, 0x10, RZ ;  /* 0x000000100b097819 */ /* 0x002fca00000006ff */
[----:B------:R-:W-:Y:S01]  /*1d20*/  FMUL.FTZ R9, R4, R9 ;  /* 0x0000000904097220 */ /* 0x000fe20000410000 */
[----:B0-----:R-:W-:-:S04]  /*1d30*/  IADD3 R4, P0, PT, R5, UR8, RZ ;  /* 0x0000000805047c10 */ /* 0x001fc8000ff1e0ff */
[----:B------:R-:W-:Y:S02]  /*1d40*/  F2FP.BF16.F32.PACK_AB R9, RZ, R9 ;  /* 0x00000009ff09723e */ /* 0x000fe400000010ff */
[----:B------:R-:W-:Y:S02]  /*1d50*/  IADD3.X R5, PT, PT, RZ, UR9, RZ, P0, !PT ;  /* 0x00000009ff057c10 */ /* 0x000fe400087fe4ff */
[----:B------:R-:W-:-:S03]  /*1d60*/  ISETP.GE.AND P0, PT, R3, UR4, PT ;  /* 0x0000000403007c0c */ /* 0x000fc6000bf06270 */
[----:B------:R0:W-:Y:S10]  /*1d70*/  STG.E.U16 desc[UR6][R4.64], R9 ;  /* 0x0000000904007986 */ /* 0x0001f4000c101506 */
[----:B------:R-:W-:Y:S05]  /*1d80*/  @P0 BREAK.RELIABLE B1 ;  /* 0x0000000000010942 */ /* 0x000fea0003800100 */
[----:B------:R-:W-:Y:S05]  /*1d90*/  @P0 BRA `(.L_x_851) ;  /* 0x0000002c00a00947 */ /* 0x000fea0003800000 */
[----:B------:R-:W1:Y:S01]  /*1da0*/  LDCU.64 UR8, c[0x0][0x390] ;  /* 0x00007200ff0877ac */ /* 0x000e620008000a00 */
[----:B0-----:R-:W-:Y:S01]  /*1db0*/  HFMA2 R4, -RZ, RZ, 0, 0 ;  /* 0x00000000ff047431 */ /* 0x001fe200000001ff */
[----:B------:R-:W-:Y:S01]  /*1dc0*/  MOV R5, R3 ;  /* 0x0000000300057202 */ /* 0x000fe20000000f00 */
[----:B------:R-:W0:Y:S01]  /*1dd0*/  LDCU UR5, c[0x0][0x38c] ;  /* 0x00007180ff0577ac */ /* 0x000e220008000800 */
[----:B------:R-:W-:Y:S01]  /*1de0*/  ISETP.NE.AND P0, PT, R2, RZ, PT ;  /* 0x000000ff0200720c */ /* 0x000fe20003f05270 */
[----:B------:R-:W2:Y:S01]  /*1df0*/  LDCU.64 UR10, c[0x0][0x4b8] ;  /* 0x00009700ff0a77ac */ /* 0x000ea20008000a00 */
[----:B-1----:R-:W-:Y:S01]  /*1e00*/  IMAD.HI.U32 R8, R3, UR8, R4 ;  /* 0x0000000803087c27 */ /* 0x002fe2000f8e0004 */
[----:B------:R-:W1:Y:S04]  /*1e10*/  LDCU UR8, c[0x0][0x4c0] ;  /* 0x00009800ff0877ac */ /* 0x000e680008000800 */
[----:B------:R-:W-:-:S04]  /*1e20*/  SHF.R.U32.HI R9, RZ, UR9, R8 ;  /* 0x00000009ff097c19 */ /* 0x000fc80008011608 */
[----:B------:R-:W-:-:S05]  /*1e30*/  IADD3 R6, PT, PT, -R9, RZ, RZ ;  /* 0x000000ff09067210 */ /* 0x000fca0007ffe1ff */
[----:B0-----:R-:W-:-:S04]  /*1e40*/  IMAD R6, R6, UR5, R3 ;  /* 0x0000000506067c24 */ /* 0x001fc8000f8e0203 */
[C---:B--2---:R-:W-:Y:S02]  /*1e50*/  IMAD R5, R6.reuse, UR10, RZ ;  /* 0x0000000a06057c24 */ /* 0x044fe4000f8e02ff */
[C---:B------:R-:W-:Y:S02]  /*1e60*/  IMAD R4, R6.reuse, UR11, RZ ;  /* 0x0000000b06047c24 */ /* 0x040fe4000f8e02ff */
[----:B-1----:R-:W-:Y:S01]  /*1e70*/  IMAD R6, R6, UR8, RZ ;  /* 0x0000000806067c24 */ /* 0x002fe2000f8e02ff */
        /* <DEDUP_REMOVED lines=334> */
.L_x_852:
        /* <DEDUP_REMOVED lines=20> */
[----:B------:R-:W-:-:S05]  /*34a0*/  IADD3.X R5, PT, PT, RZ, UR9, RZ, P0, !PT ;  /* 0x00000009ff057c10 */ /* 0x000fca00087fe4ff */
[----:B------:R0:W-:Y:S02]  /*34b0*/  STG.E.U16 desc[UR6][R4.64], R9 ;  /* 0x0000000904007986 */ /* 0x0001e4000c101506 */
.L_x_849:
[----:B------:R-:W-:-:S13]  /*34c0*/  ISETP.GE.AND P0, PT, R3, UR4, PT ;  /* 0x0000000403007c0c */ /* 0x000fda000bf06270 */
[----:B------:R-:W-:Y:S05]  /*34d0*/  @P0 BREAK.RELIABLE B1 ;  /* 0x0000000000010942 */ /* 0x000fea0003800100 */
[----:B------:R-:W-:Y:S05]  /*34e0*/  @P0 BRA `(.L_x_851) ;  /* 0x0000001400cc0947 */ /* 0x000fea0003800000 */
[----:B------:R-:W-:Y:S05]  /*34f0*/  BSYNC.RELIABLE B1 ;  /* 0x0000000000017941 */ /* 0x000fea0003800100 */
.L_x_848:
        /* <DEDUP_REMOVED lines=348> */
.L_x_853:
        /* <DEDUP_REMOVED lines=22> */
.L_x_851:
[----:B------:R-:W-:Y:S05]  /*4c20*/  BSYNC.RECONVERGENT B0 ;  /* 0x0000000000007941 */ /* 0x000fea0003800200 */
.L_x_847:
[----:B------:R-:W-:Y:S05]  /*4c30*/  WARPSYNC.ALL ;  /* 0x0000000000007948 */ /* 0x000fea0003800000 */
[----:B------:R-:W-:-:S13]  /*4c40*/  ISETP.GE.AND P0, PT, R3, UR4, PT ;  /* 0x0000000403007c0c */ /* 0x000fda000bf06270 */
[----:B------:R-:W-:Y:S05]  /*4c50*/  @P0 EXIT ;  /* 0x000000000000094d */ /* 0x000fea0003800000 */
[----:B------:R-:W2:Y:S01]  /*4c60*/  LDCU.64 UR4, c[0x0][0x390] ;  /* 0x00007200ff0477ac */ /* 0x000ea20008000a00 */
[----:B01----:R-:W-:Y:S01]  /*4c70*/  HFMA2 R4, -RZ, RZ, 0, 0 ;  /* 0x00000000ff047431 */ /* 0x003fe200000001ff */
[----:B------:R-:W-:Y:S01]  /*4c80*/  MOV R5, R3 ;  /* 0x0000000300057202 */ /* 0x000fe20000000f00 */
[----:B------:R-:W0:Y:S01]  /*4c90*/  LDCU UR8, c[0x0][0x38c] ;  /* 0x00007180ff0877ac */ /* 0x000e220008000800 */
[----:B------:R-:W-:Y:S01]  /*4ca0*/  ISETP.NE.AND P0, PT, R2, RZ, PT ;  /* 0x000000ff0200720c */ /* 0x000fe20003f05270 */
[----:B------:R-:W1:Y:S01]  /*4cb0*/  LDCU.64 UR10, c[0x0][0x4b8] ;  /* 0x00009700ff0a77ac */ /* 0x000e620008000a00 */
[----:B--2---:R-:W-:Y:S01]  /*4cc0*/  IMAD.HI.U32 R6, R3, UR4, R4 ;  /* 0x0000000403067c27 */ /* 0x004fe2000f8e0004 */
[----:B------:R-:W2:Y:S04]  /*4cd0*/  LDCU UR4, c[0x0][0x4c0] ;  /* 0x00009800ff0477ac */ /* 0x000ea80008000800 */
[----:B------:R-:W-:-:S04]  /*4ce0*/  SHF.R.U32.HI R7, RZ, UR5, R6 ;  /* 0x00000005ff077c19 */ /* 0x000fc80008011606 */
[----:B------:R-:W-:-:S05]  /*4cf0*/  IADD3 R4, PT, PT, -R7, RZ, RZ ;  /* 0x000000ff07047210 */ /* 0x000fca0007ffe1ff */
[----:B0-----:R-:W-:-:S04]  /*4d00*/  IMAD R4, R4, UR8, R3 ;  /* 0x0000000804047c24 */ /* 0x001fc8000f8e0203 */
[C---:B-1----:R-:W-:Y:S02]  /*4d10*/  IMAD R3, R4.reuse, UR10, RZ ;  /* 0x0000000a04037c24 */ /* 0x042fe4000f8e02ff */
[C---:B------:R-:W-:Y:S02]  /*4d20*/  IMAD R2, R4.reuse, UR11, RZ ;  /* 0x0000000b04027c24 */ /* 0x040fe4000f8e02ff */
[----:B--2---:R-:W-:Y:S01]  /*4d30*/  IMAD R4, R4, UR4, RZ ;  /* 0x0000000404047c24 */ /* 0x004fe2000f8e02ff */
        /* <DEDUP_REMOVED lines=313> */
[----:B------:R-:W2:Y:S09]  /*60d0*/  LDCU UR5, c[0x0][0x5cc] ;  /* 0x0000b980ff0577ac */ /* 0x000eb20008000800 */
[----:B------:R-:W3:Y:S01]  /*60e0*/  @P0 LDC.64 R12, c[0x0][0x4b0] ;  /* 0x00012c00ff0c0b82 */ /* 0x000ee20000000a00 */
[----:B------:R-:W4:Y:S01]  /*60f0*/  LDCU.64 UR10, c[0x0][0x5d0] ;  /* 0x0000ba00ff0a77ac */ /* 0x000f220008000a00 */
[----:B0-----:R-:W-:-:S06]  /*6100*/  IMAD.HI.U32 R10, R7, UR9, R6 ;  /* 0x00000009070a7c27 */ /* 0x001fcc000f8e0006 */
[----:B------:R-:W0:Y:S01]  /*6110*/  @P0 LDC R15, c[0x0][0x4ac] ;  /* 0x00012b00ff0f0b82 */ /* 0x000e220000000800 */
[----:B-1----:R-:W-:Y:S02]  /*6120*/  SHF.R.U32.HI R11, RZ, UR4, R10 ;  /* 0x00000004ff0b7c19 */ /* 0x002fe4000801160a */
[----:B------:R-:W-:Y:S02]  /*6130*/  @P0 MOV R10, RZ ;  /* 0x000000ff000a0202 */ /* 0x000fe40000000f00 */
[----:B------:R-:W-:-:S03]  /*6140*/  IADD3 R5, PT, PT, -R11, RZ, RZ ;  /* 0x000000ff0b057210 */ /* 0x000fc60007ffe1ff */
[----:B------:R-:W1:Y:S02]  /*6150*/  @P0 LDC.64 R8, c[0x0][0x5d8] ;  /* 0x00017600ff080b82 */ /* 0x000e640000000a00 */
[----:B------:R-:W-:-:S06]  /*6160*/  IMAD R7, R5, UR8, R7 ;  /* 0x0000000805077c24 */ /* 0x000fcc000f8e0207 */
[----:B------:R-:W5:Y:S01]  /*6170*/  @P0 LDC R6, c[0x0][0x5e0] ;  /* 0x00017800ff060b82 */ /* 0x000f620000000800 */
[----:B---3--:R-:W-:-:S04]  /*6180*/  @P0 IMAD.HI.U32 R0, R11, R12, R10 ;  /* 0x0000000c0b000227 */ /* 0x008fc800078e000a */
[C---:B--2---:R-:W-:Y:S01]  /*6190*/  IMAD R3, R7.reuse, UR5, R3 ;  /* 0x0000000507037c24 */ /* 0x044fe2000f8e0203 */
[----:B------:R-:W-:Y:S01]  /*61a0*/  @P0 SHF.R.U32.HI R0, RZ, R13, R0 ;  /* 0x0000000dff000219 */ /* 0x000fe20000011600 */
[C---:B----4-:R-:W-:Y:S02]  /*61b0*/  IMAD R2, R7.reuse, UR10, R2 ;  /* 0x0000000a07027c24 */ /* 0x050fe4000f8e0202 */
[----:B------:R-:W-:Y:S01]  /*61c0*/  IMAD R4, R7, UR11, R4 ;  /* 0x0000000b07047c24 */ /* 0x000fe2000f8e0204 */
[----:B------:R-:W-:-:S05]  /*61d0*/  @P0 IADD3 R10, PT, PT, -R0, RZ, RZ ;  /* 0x000000ff000a0210 */ /* 0x000fca0007ffe1ff */
[----:B0-----:R-:W-:-:S04]  /*61e0*/  @P0 IMAD R11, R15, R10, R11 ;  /* 0x0000000a0f0b0224 */ /* 0x001fc800078e020b */
[C---:B-1----:R-:W-:Y:S02]  /*61f0*/  @P0 IMAD R3, R11.reuse, R8, R3 ;  /* 0x000000080b030224 */ /* 0x042fe400078e0203 */
[C---:B------:R-:W-:Y:S02]  /*6200*/  @P0 IMAD R2, R11.reuse, R9, R2 ;  /* 0x000000090b020224 */ /* 0x040fe400078e0202 */
[----:B-----5:R-:W-:-:S07]  /*6210*/  @P0 IMAD R4, R11, R6, R4 ;  /* 0x000000060b040224 */ /* 0x020fce00078e0204 */
.L_x_854:
[----:B------:R-:W0:Y:S01]  /*6220*/  LDCU.128 UR8, c[0x0][0x5f0] ;  /* 0x0000be00ff0877ac */ /* 0x000e220008000c00 */
[----:B------:R-:W1:Y:S01]  /*6230*/  LDCU.64 UR4, c[0x0][0x5e8] ;  /* 0x0000bd00ff0477ac */ /* 0x000e620008000a00 */
[----:B0-----:R-:W-:-:S04]  /*6240*/  IADD3 R6, P0, PT, R4, UR10, RZ ;  /* 0x0000000a04067c10 */ /* 0x001fc8000ff1e0ff */
[----:B------:R-:W-:-:S05]  /*6250*/  IADD3.X R7, PT, PT, RZ, UR11, RZ, P0, !PT ;  /* 0x0000000bff077c10 */ /* 0x000fca00087fe4ff */
[----:B------:R-:W2:Y:S01]  /*6260*/  LDG.E.U16 R6, desc[UR6][R6.64] ;  /* 0x0000000606067981 */ /* 0x000ea2000c1e1500 */
[----:B------:R-:W-:-:S04]  /*6270*/  IADD3 R4, P0, PT, R2, UR8, RZ ;  /* 0x0000000802047c10 */ /* 0x000fc8000ff1e0ff */
[----:B------:R-:W-:-:S05]  /*6280*/  IADD3.X R5, PT, PT, RZ, UR9, RZ, P0, !PT ;  /* 0x00000009ff057c10 */ /* 0x000fca00087fe4ff */
[----:B------:R-:W3:Y:S01]  /*6290*/  LDG.E.U16 R4, desc[UR6][R4.64] ;  /* 0x0000000604047981 */ /* 0x000ee2000c1e1500 */
[----:B--2---:R-:W-:-:S05]  /*62a0*/  SHF.L.U32 R0, R6, 0x10, RZ ;  /* 0x0000001006007819 */ /* 0x004fca00000006ff */
[----:B------:R-:W-:-:S06]  /*62b0*/  FMUL.FTZ R0, R0, R0 ;  /* 0x0000000000007220 */ /* 0x000fcc0000410000 */
[----:B------:R-:W0:Y:S02]  /*62c0*/  F2F.BF16.F32 R0, R0 ;  /* 0x0000000000007304 */ /* 0x000e240000202000 */
[----:B0-----:R-:W-:-:S05]  /*62d0*/  SHF.L.U32 R2, R0, 0x10, RZ ;  /* 0x0000001000027819 */ /* 0x001fca00000006ff */
[----:B------:R-:W-:Y:S01]  /*62e0*/  FADD.FTZ R8, -R2, 1 ;  /* 0x3f80000002087421 */ /* 0x000fe20000010100 */
[----:B---3--:R-:W-:-:S05]  /*62f0*/  SHF.L.U32 R2, R4, 0x10, RZ ;  /* 0x0000001004027819 */ /* 0x008fca00000006ff */
[----:B------:R-:W0:Y:S02]  /*6300*/  F2F.BF16.F32 R8, R8 ;  /* 0x0000000800087304 */ /* 0x000e240000202000 */
[----:B0-----:R-:W-:-:S05]  /*6310*/  SHF.L.U32 R7, R8, 0x10, RZ ;  /* 0x0000001008077819 */ /* 0x001fca00000006ff */
[----:B------:R-:W-:Y:S01]  /*6320*/  FMUL.FTZ R7, R2, R7 ;  /* 0x0000000702077220 */ /* 0x000fe20000410000 */
[----:B-1----:R-:W-:-:S04]  /*6330*/  IADD3 R2, P0, PT, R3, UR4, RZ ;  /* 0x0000000403027c10 */ /* 0x002fc8000ff1e0ff */
[----:B------:R-:W-:Y:S02]  /*6340*/  F2FP.BF16.F32.PACK_AB R7, RZ, R7 ;  /* 0x00000007ff07723e */ /* 0x000fe400000010ff */
[----:B------:R-:W-:-:S05]  /*6350*/  IADD3.X R3, PT, PT, RZ, UR5, RZ, P0, !PT ;  /* 0x00000005ff037c10 */ /* 0x000fca00087fe4ff */
[----:B------:R-:W-:Y:S01]  /*6360*/  STG.E.U16 desc[UR6][R2.64], R7 ;  /* 0x0000000702007986 */ /* 0x000fe2000c101506 */
[----:B------:R-:W-:Y:S05]  /*6370*/  EXIT ;  /* 0x000000000000794d */ /* 0x000fea0003800000 */
.L_x_855:
        /* <DEDUP_REMOVED lines=16> */
.L_x_14594:


//--------------------- .text._ZN2at6native27unrolled_elementwise_kernelIZZZNS0_25tanh_backward_kernel_cudaERNS_18TensorIteratorBaseEENKUlvE0_clEvENKUlvE2_clEvEUlN3c108BFloat16ES7_E_St5arrayIPcLm3EELi4E23TrivialOffsetCalculatorILi2EjESC_ILi1EjENS0_6memory15LoadWithoutCastENSF_16StoreWithoutCastEEEviT_T0_T2_T3_T4_T5_ --------------------------
	.section	.text._ZN2at6native27unrolled_elementwise_kernelIZZZNS0_25tanh_backward_kernel_cudaERNS_18TensorIteratorBaseEENKUlvE0_clEvENKUlvE2_clEvEUlN3c108BFloat16ES7_E_St5arrayIPcLm3EELi4E23TrivialOffsetCalculatorILi2EjESC_ILi1EjENS0_6memory15LoadWithoutCastENSF_16StoreWithoutCastEEEviT_T0_T2_T3_T4_T5_,"ax",@progbits
	.align	128
        .global         _ZN2at6native27unrolled_elementwise_kernelIZZZNS0_25tanh_backward_kernel_cudaERNS_18TensorIteratorBaseEENKUlvE0_clEvENKUlvE2_clEvEUlN3c108BFloat16ES7_E_St5arrayIPcLm3EELi4E23TrivialOffsetCalculatorILi2EjESC_ILi1EjENS0_6memory15LoadWithoutCastENSF_16StoreWithoutCastEEEviT_T0_T2_T3_T4_T5_
        .type           _ZN2at6native27unrolled_elementwise_kernelIZZZNS0_25tanh_backward_kernel_cudaERNS_18TensorIteratorBaseEENKUlvE0_clEvENKUlvE2_clEvEUlN3c108BFloat16ES7_E_St5arrayIPcLm3EELi4E23TrivialOffsetCalculatorILi2EjESC_ILi1EjENS0_6memory15LoadWithoutCastENSF_16StoreWithoutCastEEEviT_T0_T2_T3_T4_T5_,@function
        .size           _ZN2at6native27unrolled_elementwise_kernelIZZZNS0_25tanh_backward_kernel_cudaERNS_18TensorIteratorBaseEENKUlvE0_clEvENKUlvE2_clEvEUlN3c108BFloat16ES7_E_St5arrayIPcLm3EELi4E23TrivialOffsetCalculatorILi2EjESC_ILi1EjENS0_6memory15LoadWithoutCastENSF_16StoreWithoutCastEEEviT_T0_T2_T3_T4_T5_,(.L_x_14595 - _ZN2at6native27unrolled_elementwise_kernelIZZZNS0_25tanh_backward_kernel_cudaERNS_18TensorIteratorBaseEENKUlvE0_clEvENKUlvE2_clEvEUlN3c108BFloat16ES7_E_St5arrayIPcLm3EELi4E23TrivialOffsetCalculatorILi2EjESC_ILi1EjENS0_6memory15LoadWithoutCastENSF_16StoreWithoutCastEEEviT_T0_T2_T3_T4_T5_)
        .other          _ZN2at6native27unrolled_elementwise_kernelIZZZNS0_25tanh_backward_kernel_cudaERNS_18TensorIteratorBaseEENKUlvE0_clEvENKUlvE2_clEvEUlN3c108BFloat16ES7_E_St5arrayIPcLm3EELi4E23TrivialOffsetCalculatorILi2EjESC_ILi1EjENS0_6memory15LoadWithoutCastENSF_16StoreWithoutCastEEEviT_T0_T2_T3_T4_T5_,@"STO_CUDA_ENTRY STV_DEFAULT"
_ZN2at6native27unrolled_elementwise_kernelIZZZNS0_25tanh_backward_kernel_cudaERNS_18TensorIteratorBaseEENKUlvE0_clEvENKUlvE2_clEvEUlN3c108BFloat16ES7_E_St5arrayIPcLm3EELi4E23TrivialOffsetCalculatorILi2EjESC_ILi1EjENS0_6memory15LoadWithoutCastENSF_16StoreWithoutCastEEEviT_T0_T2_T3_T4_T5_:
.text._ZN2at6native27unrolled_elementwise_kernelIZZZNS0_25tanh_backward_kernel_cudaERNS_18TensorIteratorBaseEENKUlvE0_clEvENKUlvE2_clEvEUlN3c108BFloat16ES7_E_St5arrayIPcLm3EELi4E23TrivialOffsetCalculatorILi2EjESC_ILi1EjENS0_6memory15LoadWithoutCastENSF_16StoreWithoutCastEEEviT_T0_T2_T3_T4_T5_:
[----:B------:R-:W-:Y:S01]  /*0000*/  LDC R1, c[0x0][0x37c] ;  /* 0x0000df00ff017b82 */ /* 0x000fe20000000800 */
[----:B------:R-:W0:Y:S07]  /*0010*/  S2R R11, SR_CTAID.X ;  /* 0x00000000000b7919 */ /* 0x000e2e0000002500 */
[----:B------:R-:W0:Y:S01]  /*0020*/  LDC R0, c[0x0][0x380] ;  /* 0x0000e000ff007b82 */ /* 0x000e220000000800 */
[----:B------:R-:W1:Y:S01]  /*0030*/  LDCU.64 UR4, c[0x0][0x358] ;  /* 0x00006b00ff0477ac */ /* 0x000e620008000a00 */
[----:B------:R-:W2:Y:S06]  /*0040*/  S2R R10, SR_TID.X ;  /* 0x00000000000a7919 */ /* 0x000eac0000002100 */
[----:B------:R-:W3:Y:S08]  /*0050*/  LDC.64 R18, c[0x0][0x390] ;  /* 0x0000e400ff127b82 */ /* 0x000ef00000000a00 */
[----:B------:R-:W4:Y:S08]  /*0060*/  LDC.64 R4, c[0x0][0x390] ;  /* 0x0000e400ff047b82 */ /* 0x000f300000000a00 */
[----:B------:R-:W4:Y:S01]  /*0070*/  LDC.64 R6, c[0x0][0x398] ;  /* 0x0000e600ff067b82 */ /* 0x000f220000000a00 */
[--C-:B0-----:R-:W-:Y:S01]  /*0080*/  IMAD R9, R11, -0x200, R0.reuse ;  /* 0xfffffe000b097824 */ /* 0x101fe200078e0200 */
[----:B------:R-:W-:-:S06]  /*0090*/  PRMT R0, RZ, 0x7610, R0 ;  /* 0x00007610ff007816 */ /* 0x000fcc0000000000 */
[----:B------:R-:W0:Y:S01]  /*00a0*/  LDC.64 R14, c[0x0][0x390] ;  /* 0x0000e400ff0e7b82 */ /* 0x000e220000000a00 */
[----:B--2---:R-:W-:Y:S02]  /*00b0*/  MOV R8, R10 ;  /* 0x0000000a00087202 */ /* 0x004fe40000000f00 */
[----:B------:R-:W-:-:S05]  /*00c0*/  ISETP.GE.AND P0, PT, R10, R9, PT ;  /* 0x000000090a00720c */ /* 0x000fca0003f06270 */
[----:B------:R-:W2:Y:S08]  /*00d0*/  LDC.64 R12, c[0x0][0x398] ;  /* 0x0000e600ff0c7b82 */ /* 0x000eb00000000a00 */
[----:B------:R-:W2:Y:S01]  /*00e0*/  LDC.64 R2, c[0x0][0x398] ;  /* 0x0000e600ff027b82 */ /* 0x000ea20000000a00 */
[----:B------:R-:W-:-:S05]  /*00f0*/  @!P0 VIADD R10, R8, 0x80 ;  /* 0x00000080080a8836 */ /* 0x000fca0000000000 */
[----:B------:R-:W-:-:S13]  /*0100*/  ISETP.GE.AND P1, PT, R10, R9, PT ;  /* 0x000000090a00720c */ /* 0x000fda0003f26270 */
[----:B------:R-:W-:Y:S01]  /*0110*/  @!P1 LEA R17, R11, R10, 0x9 ;  /* 0x0000000a0b119211 */ /* 0x000fe200078e48ff */
[----:B------:R-:W-:-:S04]  /*0120*/  @!P1 VIADD R10, R10, 0x80 ;  /* 0x000000800a0a9836 */ /* 0x000fc80000000000 */
[----:B---3--:R-:W-:Y:S01]  /*0130*/  @!P1 IMAD.WIDE.U32 R18, R17, 0x2, R18 ;  /* 0x0000000211129825 */ /* 0x008fe200078e0012 */
[----:B------:R-:W-:-:S04]  /*0140*/  ISETP.GE.AND P3, PT, R10, R9, PT ;  /* 0x000000090a00720c */ /* 0x000fc80003f66270 */
[----:B-1----:R1:W5:Y:S09]  /*0150*/  @!P1 LDG.E.U16 R0, desc[UR4][R18.64] ;  /* 0x0000000412009981 */ /* 0x002372000c1e1500 */
[----:B------:R-:W-:Y:S01]  /*0160*/  @!P3 LEA R21, R11, R10, 0x9 ;  /* 0x0000000a0b15b211 */ /* 0x000fe200078e48ff */
[----:B-1----:R-:W1:Y:S01]  /*0170*/  LDC.64 R18, c[0x0][0x390] ;  /* 0x0000e400ff127b82 */ /* 0x002e620000000a00 */
[----:B------:R-:W-:-:S03]  /*0180*/  @!P3 VIADD R10, R10, 0x80 ;  /* 0x000000800a0ab836 */ /* 0x000fc60000000000 */
[C---:B----4-:R-:W-:Y:S02]  /*0190*/  @!P3 IMAD.WIDE.U32 R4, R21.reuse, 0x2, R4 ;  /* 0x000000021504b825 */ /* 0x050fe400078e0004 */
[----:B------:R-:W-:Y:S02]  /*01a0*/  ISETP.GE.AND P2, PT, R10, R9, PT ;  /* 0x000000090a00720c */ /* 0x000fe40003f46270 */
[----:B------:R-:W-:Y:S02]  /*01b0*/  @!P3 IMAD.WIDE.U32 R6, R21, 0x2, R6 ;  /* 0x000000021506b825 */ /* 0x000fe400078e0006 */
[----:B------:R-:W3:Y:S02]  /*01c0*/  LDC.64 R20, c[0x0][0x398] ;  /* 0x0000e600ff147b82 */ /* 0x000ee40000000a00 */
[----:B------:R-:W-:Y:S01]  /*01d0*/  @!P0 IMAD R25, R11, 0x200, R8 ;  /* 0x000002000b198824 */ /* 0x000fe200078e0208 */
[----:B------:R-:W-:-:S06]  /*01e0*/  PRMT R24, RZ, 0x7610, R24 ;  /* 0x00007610ff187816 */ /* 0x000fcc0000000018 */
[----:B------:R-:W-:Y:S01]  /*01f0*/  @!P2 LEA R23, R11, R10, 0x9 ;  /* 0x0000000a0b17a211 */ /* 0x000fe200078e48ff */
[----:B-1----:R-:W-:-:S05]  /*0200*/  @!P0 IMAD.WIDE.U32 R18, R25, 0x2, R18 ;  /* 0x0000000219128825 */ /* 0x002fca00078e0012 */
[----:B------:R-:W5:Y:S01]  /*0210*/  @!P0 LDG.E.U16 R24, desc[UR4][R18.64] ;  /* 0x0000000412188981 */ /* 0x000f62000c1e1500 */
[----:B---3--:R-:W-:Y:S01]  /*0220*/  @!P0 IMAD.WIDE.U32 R20, R25, 0x2, R20 ;  /* 0x0000000219148825 */ /* 0x008fe200078e0014 */
[----:B------:R-:W-:-:S06]  /*0230*/  PRMT R25, RZ, 0x7610, R25 ;  /* 0x00007610ff197816 */ /* 0x000fcc0000000019 */
[----:B------:R-:W5:Y:S01]  /*0240*/  @!P0 LDG.E.U16 R25, desc[UR4][R20.64] ;  /* 0x0000000414198981 */ /* 0x000f62000c1e1500 */
[----:B------:R-:W-:Y:S01]  /*0250*/  ISETP.GE.AND P0, PT, R8, R9, PT ;  /* 0x000000090800720c */ /* 0x000fe20003f06270 */
[----:B0-----:R-:W-:-:S04]  /*0260*/  @!P2 IMAD.WIDE.U32 R14, R23, 0x2, R14 ;  /* 0x00000002170ea825 */ /* 0x001fc800078e000e */
[----:B--2---:R-:W-:Y:S01]  /*0270*/  @!P2 IMAD.WIDE.U32 R22, R23, 0x2, R12 ;  /* 0x000000021716a825 */ /* 0x004fe200078e000c */
[----:B------:R-:W-:-:S03]  /*0280*/  PRMT R13, RZ, 0x7610, R13 ;  /* 0x00007610ff0d7816 */ /* 0x000fc6000000000d */
[----:B------:R-:W-:-:S05]  /*0290*/  @!P1 IMAD.WIDE.U32 R2, R17, 0x2, R2 ;  /* 0x0000000211029825 */ /* 0x000fca00078e0002 */
[----:B------:R0:W5:Y:S01]  /*02a0*/  @!P1 LDG.E.U16 R13, desc[UR4][R2.64] ;  /* 0x00000004020d9981 */ /* 0x000162000c1e1500 */
[----:B------:R-:W-:Y:S02]  /*02b0*/  PRMT R10, RZ, 0x7610, R10 ;  /* 0x00007610ff0a7816 */ /* 0x000fe4000000000a */
[----:B------:R-:W-:Y:S02]  /*02c0*/  PRMT R16, RZ, 0x7610, R16 ;  /* 0x00007610ff107816 */ /* 0x000fe40000000010 */
[----:B------:R-:W-:Y:S02]  /*02d0*/  PRMT R17, RZ, 0x7610, R17 ;  /* 0x00007610ff117816 */ /* 0x000fe40000000011 */
[----:B------:R1:W5:Y:S01]  /*02e0*/  @!P2 LDG.E.U16 R10, desc[UR4][R14.64] ;  /* 0x000000040e0aa981 */ /* 0x000362000c1e1500 */
[----:B0-----:R-:W0:Y:S01]  /*02f0*/  @!P0 LDC.64 R2, c[0x0][0x388] ;  /* 0x0000e200ff028b82 */ /* 0x001e220000000a00 */
[----:B------:R-:W-:Y:S02]  /*0300*/  PRMT R12, RZ, 0x7610, R12 ;  /* 0x00007610ff0c7816 */ /* 0x000fe4000000000c */
[----:B------:R2:W5:Y:S01]  /*0310*/  @!P3 LDG.E.U16 R16, desc[UR4][R4.64] ;  /* 0x000000040410b981 */ /* 0x000562000c1e1500 */
[----:B------:R-:W-:Y:S03]  /*0320*/  BSSY.RECONVERGENT B0, `(.L_x_856) ;  /* 0x0000018000007945 */ /* 0x000fe60003800200 */
[----:B------:R3:W5:Y:S01]  /*0330*/  @!P3 LDG.E.U16 R17, desc[UR4][R6.64] ;  /* 0x000000040611b981 */ /* 0x000762000c1e1500 */
[----:B-1----:R-:W-:-:S03]  /*0340*/  IADD3 R14, PT, PT, R8, 0x80, RZ ;  /* 0x00000080080e7810 */ /* 0x002fc60007ffe0ff */
[----:B------:R1:W5:Y:S01]  /*0350*/  @!P2 LDG.E.U16 R12, desc[UR4][R22.64] ;  /* 0x00000004160ca981 */ /* 0x000362000c1e1500 */
[C---:B--2---:R-:W-:Y:S02]  /*0360*/  VIADD R4, R8.reuse, 0x100 ;  /* 0x0000010008047836 */ /* 0x044fe40000000000 */
[----:B------:R-:W-:Y:S01]  /*0370*/  @!P0 IMAD R5, R11, 0x200, R8 ;  /* 0x000002000b058824 */ /* 0x000fe200078e0208 */
[----:B---3--:R-:W-:Y:S02]  /*0380*/  IADD3 R6, PT, PT, R8, 0x180, RZ ;  /* 0x0000018008067810 */ /* 0x008fe40007ffe0ff */
[----:B------:R-:W-:Y:S02]  /*0390*/  @!P0 MOV R8, R14 ;  /* 0x0000000e00088202 */ /* 0x000fe40000000f00 */
[-C--:B------:R-:W-:Y:S02]  /*03a0*/  ISETP.GE.AND P1, PT, R14, R9.reuse, PT ;  /* 0x000000090e00720c */ /* 0x080fe40003f26270 */
[----:B------:R-:W-:-:S02]  /*03b0*/  ISETP.GE.AND P2, PT, R4, R9, PT ;  /* 0x000000090400720c */ /* 0x000fc40003f46270 */
[-C--:B------:R-:W-:Y:S01]  /*03c0*/  ISETP.GE.AND P3, PT, R6, R9.reuse, PT ;  /* 0x000000090600720c */ /* 0x080fe20003f66270 */
[----:B0-----:R-:W-:Y:S01]  /*03d0*/  @!P0 IMAD.WIDE.U32 R2, R5, 0x2, R2 ;  /* 0x0000000205028825 */ /* 0x001fe200078e0002 */
[----:B------:R-:W-:Y:S01]  /*03e0*/  ISETP.GE.AND P4, PT, R8, R9, PT ;  /* 0x000000090800720c */ /* 0x000fe20003f86270 */
[----:B-1----:R-:W-:-:S12]  /*03f0*/  @P0 BRA `(.L_x_857) ;  /* 0x0000000000280947 */ /* 0x002fd80003800000 */
[----:B-----5:R-:W-:Y:S02]  /*0400*/  IMAD.U32 R25, R25, 0x10000, RZ ;  /* 0x0001000019197824 */ /* 0x020fe400078e00ff */
[----:B------:R-:W-:Y:S02]  /*0410*/  IMAD.U32 R24, R24, 0x10000, RZ ;  /* 0x0001000018187824 */ /* 0x000fe400078e00ff */
[----:B------:R-:W-:-:S06]  /*0420*/  FMUL.FTZ R25, R25, R25 ;  /* 0x0000001919197220 */ /* 0x000fcc0000410000 */
[----:B------:R-:W0:Y:S02]  /*0430*/  F2F.BF16.F32 R25, R25 ;  /* 0x0000001900197304 */ /* 0x000e240000202000 */
[----:B0-----:R-:W-:-:S05]  /*0440*/  SHF.L.U32 R4, R25, 0x10, RZ ;  /* 0x0000001019047819 */ /* 0x001fca00000006ff */
[----:B------:R-:W-:-:S06]  /*0450*/  FADD.FTZ R5, -R4, 1 ;  /* 0x3f80000004057421 */ /* 0x000fcc0000010100 */
[----:B------:R-:W0:Y:S02]  /*0460*/  F2F.BF16.F32 R5, R5 ;  /* 0x0000000500057304 */ /* 0x000e240000202000 */
[----:B0-----:R-:W-:-:S05]  /*0470*/  SHF.L.U32 R7, R5, 0x10, RZ ;  /* 0x0000001005077819 */ /* 0x001fca00000006ff */
[----:B------:R-:W-:-:S05]  /*0480*/  FMUL.FTZ R4, R24, R7 ;  /* 0x0000000718047220 */ /* 0x000fca0000410000 */
[----:B------:R-:W-:-:S07]  /*0490*/  F2FP.BF16.F32.PACK_AB R4, RZ, R4 ;  /* 0x00000004ff04723e */ /* 0x000fce00000010ff */
.L_x_857:
[----:B------:R-:W-:Y:S05]  /*04a0*/  BSYNC.RECONVERGENT B0 ;  /* 0x0000000000007941 */ /* 0x000fea0003800200 */
.L_x_856:
[----:B------:R-:W-:Y:S04]  /*04b0*/  BSSY.RECONVERGENT B0, `(.L_x_858) ;  /* 0x000000c000007945 */ /* 0x000fe80003800200 */
[----:B------:R-:W-:Y:S05]  /*04c0*/  @P1 BRA `(.L_x_859) ;  /* 0x0000000000281947 */ /* 0x000fea0003800000 */
        /* <DEDUP_REMOVED lines=10> */
.L_x_859:
[----:B------:R-:W-:Y:S05]  /*0570*/  BSYNC.RECONVERGENT B0 ;  /* 0x0000000000007941 */ /* 0x000fea0003800200 */
.L_x_858:
        /* <DEDUP_REMOVED lines=12> */
.L_x_861:
[----:B------:R-:W-:Y:S05]  /*0640*/  BSYNC.RECONVERGENT B0 ;  /* 0x0000000000007941 */ /* 0x000fea0003800200 */
.L_x_860:
        /* <DEDUP_REMOVED lines=12> */
.L_x_863:
[----:B------:R-:W-:Y:S05]  /*0710*/  BSYNC.RECONVERGENT B0 ;  /* 0x0000000000007941 */ /* 0x000fea0003800200 */
.L_x_862:
[----:B------:R0:W-:Y:S01]  /*0720*/  @!P0 STG.E.U16 desc[UR4][R2.64], R4 ;  /* 0x0000000402008986 */ /* 0x0001e2000c101504 */
[----:B------:R-:W-:Y:S04]  /*0730*/  BSSY.RECONVERGENT B0, `(.L_x_864) ;  /* 0x000000c000007945 */ /* 0x000fe80003800200 */
[----:B------:R-:W-:Y:S05]  /*0740*/  @P4 BRA `(.L_x_865) ;  /* 0x0000000000284947 */ /* 0x000fea0003800000 */
[----:B0-----:R-:W0:Y:S01]  /*0750*/  LDC.64 R2, c[0x0][0x388] ;  /* 0x0000e200ff027b82 */ /* 0x001e220000000a00 */
[----:B------:R-:W-:Y:S01]  /*0760*/  IMAD R7, R11, 0x200, R8 ;  /* 0x000002000b077824 */ /* 0x000fe200078e0208 */
[----:B------:R-:W-:-:S04]  /*0770*/  IADD3 R8, PT, PT, R8, 0x80, RZ ;  /* 0x0000008008087810 */ /* 0x000fc80007ffe0ff */
[----:B------:R-:W-:-:S13]  /*0780*/  ISETP.GE.AND P0, PT, R8, R9, PT ;  /* 0x000000090800720c */ /* 0x000fda0003f06270 */
[----:B-----5:R-:W-:Y:S01]  /*0790*/  @!P0 IMAD R13, R11, 0x200, R8 ;  /* 0x000002000b0d8824 */ /* 0x020fe200078e0208 */
[----:B------:R-:W-:Y:S01]  /*07a0*/  @!P0 IADD3 R8, PT, PT, R8, 0x80, RZ ;  /* 0x0000008008088810 */ /* 0x000fe20007ffe0ff */
[----:B0-----:R-:W-:-:S04]  /*07b0*/  IMAD.WIDE.U32 R6, R7, 0x2, R2 ;  /* 0x0000000207067825 */ /* 0x001fc800078e0002 */
[----:B------:R-:W-:Y:S01]  /*07c0*/  @!P0 IMAD.WIDE.U32 R2, R13, 0x2, R2 ;  /* 0x000000020d028825 */ /* 0x000fe200078e0002 */
[----:B------:R1:W-:Y:S04]  /*07d0*/  STG.E.U16 desc[UR4][R6.64], R0 ;  /* 0x0000000006007986 */ /* 0x0003e8000c101504 */
[----:B------:R1:W-:Y:S02]  /*07e0*/  @!P0 STG.E.U16 desc[UR4][R2.64], R5 ;  /* 0x0000000502008986 */ /* 0x0003e4000c101504 */
.L_x_865:
[----:B------:R-:W-:Y:S05]  /*07f0*/  BSYNC.RECONVERGENT B0 ;  /* 0x0000000000007941 */ /* 0x000fea0003800200 */
.L_x_864:
[----:B------:R-:W-:-:S13]  /*0800*/  ISETP.GE.AND P0, PT, R8, R9, PT ;  /* 0x000000090800720c */ /* 0x000fda0003f06270 */
[----:B------:R-:W-:Y:S05]  /*0810*/  @P0 EXIT ;  /* 0x000000000000094d */ /* 0x000fea0003800000 */
[----:B01----:R-:W0:Y:S01]  /*0820*/  LDC.64 R2, c[0x0][0x388] ;  /* 0x0000e200ff027b82 */ /* 0x003e220000000a00 */
[----:B------:R-:W-:-:S05]  /*0830*/  LEA R11, R11, R8, 0x9 ;  /* 0x000000080b0b7211 */ /* 0x000fca00078e48ff */
[----:B0-----:R-:W-:-:S05]  /*0840*/  IMAD.WIDE.U32 R2, R11, 0x2, R2 ;  /* 0x000000020b027825 */ /* 0x001fca00078e0002 */
[----:B-----5:R-:W-:Y:S01]  /*0850*/  STG.E.U16 desc[UR4][R2.64], R10 ;  /* 0x0000000a02007986 */ /* 0x020fe2000c101504 */
[----:B------:R-:W-:Y:S05]  /*0860*/  EXIT ;  /* 0x000000000000794d */ /* 0x000fea0003800000 */
.L_x_866:
        /* <DEDUP_REMOVED lines=9> */
.L_x_14595:


//--------------------- .text._ZN2at6native29vectorized_elementwise_kernelILi2EZZZNS0_25tanh_backward_kernel_cudaERNS_18TensorIteratorBaseEENKUlvE0_clEvENKUlvE2_clEvEUlN3c108BFloat16ES7_E_St5arrayIPcLm3EEEEviT0_T1_ --------------------------
	.section	.text._ZN2at6native29vectorized_elementwise_kernelILi2EZZZNS0_25tanh_backward_kernel_cudaERNS_18TensorIteratorBaseEENKUlvE0_clEvENKUlvE2_clEvEUlN3c108BFloat16ES7_E_St5arrayIPcLm3EEEEviT0_T1_,"ax",@progbits
	.align	128
        .global         _ZN2at6native29vectorized_elementwise_kernelILi2EZZZNS0_25tanh_backward_kernel_cudaERNS_18TensorIteratorBaseEENKUlvE0_clEvENKUlvE2_clEvEUlN3c108BFloat16ES7_E_St5arrayIPcLm3EEEEviT0_T1_
        .type           _ZN2at6native29vectorized_elementwise_kernelILi2EZZZNS0_25tanh_backward_kernel_cudaERNS_18TensorIteratorBaseEENKUlvE0_clEvENKUlvE2_clEvEUlN3c108BFloat16ES7_E_St5arrayIPcLm3EEEEviT0_T1_,@function
        .size           _ZN2at6native29vectorized_elementwise_kernelILi2EZZZNS0_25tanh_backward_kernel_cudaERNS_18TensorIteratorBaseEENKUlvE0_clEvENKUlvE2_clEvEUlN3c108BFloat16ES7_E_St5arrayIPcLm3EEEEviT0_T1_,(.L_x_14596 - _ZN2at6native29vectorized_elementwise_kernelILi2EZZZNS0_25tanh_backward_kernel_cudaERNS_18TensorIteratorBaseEENKUlvE0_clEvENKUlvE2_clEvEUlN3c108BFloat16ES7_E_St5arrayIPcLm3EEEEviT0_T1_)
        .other          _ZN2at6native29vectorized_elementwise_kernelILi2EZZZNS0_25tanh_backward_kernel_cudaERNS_18TensorIteratorBaseEENKUlvE0_clEvENKUlvE2_clEvEUlN3c108BFloat16ES7_E_St5arrayIPcLm3EEEEviT0_T1_,@"STO_CUDA_ENTRY STV_DEFAULT"
_ZN2at6native29vectorized_elementwise_kernelILi2EZZZNS0_25tanh_backward_kernel_cudaERNS_18TensorIteratorBaseEENKUlvE0_clEvENKUlvE2_clEvEUlN3c108BFloat16ES7_E_St5arrayIPcLm3EEEEviT0_T1_:
.text._ZN2at6native29vectorized_elementwise_kernelILi2EZZZNS0_25tanh_backward_kernel_cudaERNS_18TensorIteratorBaseEENKUlvE0_clEvENKUlvE2_clEvEUlN3c108BFloat16ES7_E_St5arrayIPcLm3EEEEviT0_T1_:
[----:B------:R-:W-:Y:S01]  /*0000*/  LDC R1, c[0x0][0x37c] ;  /* 0x0000df00ff017b82 */ /* 0x000fe20000000800 */
[----:B------:R-:W0:Y:S01]  /*0010*/  S2R R0, SR_CTAID.X ;  /* 0x0000000000007919 */ /* 0x000e220000002500 */
[----:B------:R-:W1:Y:S01]  /*0020*/  LDCU UR6, c[0x0][0x380] ;  /* 0x00007000ff0677ac */ /* 0x000e620008000800 */
[----:B------:R-:W2:Y:S01]  /*0030*/  LDCU.64 UR4, c[0x0][0x358] ;  /* 0x00006b00ff0477ac */ /* 0x000ea20008000a00 */
[----:B0-----:R-:W-:-:S04]  /*0040*/  SHF.L.U32 R0, R0, 0xa, RZ ;  /* 0x0000000a00007819 */ /* 0x001fc800000006ff */
[----:B-1----:R-:W-:-:S04]  /*0050*/  IADD3 R2, PT, PT, -R0, UR6, RZ ;  /* 0x0000000600027c10 */ /* 0x002fc8000fffe1ff */
[----:B------:R-:W-:-:S13]  /*0060*/  ISETP.GT.U32.AND P0, PT, R2, 0x3ff, PT ;  /* 0x000003ff0200780c */ /* 0x000fda0003f04070 */
[----:B--2---:R-:W-:Y:S05]  /*0070*/  @P0 BRA `(.L_x_867) ;  /* 0x0000001000340947 */ /* 0x004fea0003800000 */
[----:B------:R-:W0:Y:S01]  /*0080*/  S2R R21, SR_TID.X ;  /* 0x0000000000157919 */ /* 0x000e220000002100 */
[----:B------:R-:W1:Y:S01]  /*0090*/  LDC.64 R12, c[0x0][0x390] ;  /* 0x0000e400ff0c7b82 */ /* 0x000e620000000a00 */
[----:B------:R-:W-:-:S07]  /*00a0*/  PRMT R4, RZ, 0x7610, R4 ;  /* 0x00007610ff047816 */ /* 0x000fce0000000004 */
[----:B------:R-:W2:Y:S08]  /*00b0*/  LDC.64 R24, c[0x0][0x398] ;  /* 0x0000e600ff187b82 */ /* 0x000eb00000000a00 */
[----:B------:R-:W3:Y:S08]  /*00c0*/  LDC.64 R6, c[0x0][0x390] ;  /* 0x0000e400ff067b82 */ /* 0x000ef00000000a00 */
[----:B------:R-:W4:Y:S01]  /*00d0*/  LDC.64 R22, c[0x0][0x398] ;  /* 0x0000e600ff167b82 */ /* 0x000f220000000a00 */
[----:B0-----:R-:W-:Y:S01]  /*00e0*/  ISETP.GE.U32.AND P0, PT, R21, R2, PT ;  /* 0x000000021500720c */ /* 0x001fe20003f06070 */
[----:B------:R-:W-:-:S06]  /*00f0*/  IMAD.MOV.U32 R3, RZ, RZ, R21 ;  /* 0x000000ffff037224 */ /* 0x000fcc00078e0015 */
[----:B------:R-:W0:Y:S08]  /*0100*/  LDC.64 R18, c[0x0][0x390] ;  /* 0x0000e400ff127b82 */ /* 0x000e300000000a00 */
[----:B------:R-:W0:Y:S01]  /*0110*/  LDC.64 R16, c[0x0][0x398] ;  /* 0x0000e600ff107b82 */ /* 0x000e220000000a00 */
[----:B------:R-:W-:-:S04]  /*0120*/  @!P0 IADD3 R21, PT, PT, R3, 0x80, RZ ;  /* 0x0000008003158810 */ /* 0x000fc80007ffe0ff */
[----:B------:R-:W-:-:S03]  /*0130*/  ISETP.GE.U32.AND P1, PT, R21, R2, PT ;  /* 0x000000021500720c */ /* 0x000fc60003f26070 */
[----:B------:R-:W0:Y:S08]  /*0140*/  LDC.64 R14, c[0x0][0x390] ;  /* 0x0000e400ff0e7b82 */ /* 0x000e300000000a00 */
[----:B------:R-:W0:Y:S02]  /*0150*/  LDC.64 R28, c[0x0][0x390] ;  /* 0x0000e400ff1c7b82 */ /* 0x000e240000000a00 */
[----:B------:R-:W-:Y:S01]  /*0160*/  @!P1 IMAD.IADD R5, R0, 0x1, R21 ;  /* 0x0000000100059824 */ /* 0x000fe200078e0215 */
[----:B------:R-:W-:-:S03]  /*0170*/  @!P1 IADD3 R21, PT, PT, R21, 0x80, RZ ;  /* 0x0000008015159810 */ /* 0x000fc60007ffe0ff */
[----:B-1----:R-:W-:Y:S01]  /*0180*/  @!P1 IMAD.WIDE.U32 R12, R5, 0x2, R12 ;  /* 0x00000002050c9825 */ /* 0x002fe200078e000c */
[----:B------:R-:W-:-:S03]  /*0190*/  ISETP.GE.U32.AND P2, PT, R21, R2, PT ;  /* 0x000000021500720c */ /* 0x000fc60003f46070 */
[----:B--2---:R-:W-:Y:S01]  /*01a0*/  @!P1 IMAD.WIDE.U32 R24, R5, 0x2, R24 ;  /* 0x0000000205189825 */ /* 0x004fe200078e0018 */
[----:B------:R1:W5:Y:S09]  /*01b0*/  @!P1 LDG.E.U16 R4, desc[UR4][R12.64] ;  /* 0x000000040c049981 */ /* 0x000372000c1e1500 */
[----:B------:R-:W-:Y:S01]  /*01c0*/  @!P2 IMAD.IADD R11, R0, 0x1, R21 ;  /* 0x00000001000ba824 */ /* 0x000fe200078e0215 */
[----:B------:R-:W-:Y:S01]  /*01d0*/  @!P2 IADD3 R21, PT, PT, R21, 0x80, RZ ;  /* 0x000000801515a810 */ /* 0x000fe20007ffe0ff */
[----:B-1----:R-:W1:Y:S03]  /*01e0*/  LDC.64 R12, c[0x0][0x398] ;  /* 0x0000e600ff0c7b82 */ /* 0x002e660000000a00 */
[----:B------:R-:W-:-:S13]  /*01f0*/  ISETP.GE.U32.AND P3, PT, R21, R2, PT ;  /* 0x000000021500720c */ /* 0x000fda0003f66070 */
[----:B------:R-:W-:Y:S01]  /*0200*/  @!P3 IMAD.IADD R9, R0, 0x1, R21 ;  /* 0x000000010009b824 */ /* 0x000fe200078e0215 */
[----:B------:R-:W-:-:S04]  /*0210*/  @!P3 IADD3 R21, PT, PT, R21, 0x80, RZ ;  /* 0x000000801515b810 */ /* 0x000fc80007ffe0ff */
[----:B------:R-:W-:Y:S01]  /*0220*/  ISETP.GE.U32.AND P4, PT, R21, R2, PT ;  /* 0x000000021500720c */ /* 0x000fe20003f86070 */
[----:B---3--:R-:W-:Y:S01]  /*0230*/  @!P2 IMAD.WIDE.U32 R26, R11, 0x2, R6 ;  /* 0x000000020b1aa825 */ /* 0x008fe200078e0006 */
[----:B------:R-:W-:-:S03]  /*0240*/  PRMT R5, RZ, 0x7610, R5 ;  /* 0x00007610ff057816 */ /* 0x000fc60000000005 */
[----:B----4-:R-:W-:-:S03]  /*0250*/  @!P2 IMAD.WIDE.U32 R22, R11, 0x2, R22 ;  /* 0x000000020b16a825 */ /* 0x010fc600078e0016 */
[----:B------:R2:W5:Y:S05]  /*0260*/  @!P1 LDG.E.U16 R5, desc[UR4][R24.64] ;  /* 0x0000000418059981 */ /* 0x00056a000c1e1500 */
[----:B------:R-:W-:Y:S01]  /*0270*/  @!P4 IMAD.IADD R11, R0, 0x1, R21 ;  /* 0x00000001000bc824 */ /* 0x000fe200078e0215 */
[----:B------:R-:W-:-:S04]  /*0280*/  @!P4 IADD3 R21, PT, PT, R21, 0x80, RZ ;  /* 0x000000801515c810 */ /* 0x000fc80007ffe0ff */
[----:B------:R-:W-:Y:S01]  /*0290*/  ISETP.GE.U32.AND P1, PT, R21, R2, PT ;  /* 0x000000021500720c */ /* 0x000fe20003f26070 */
[----:B--2---:R-:W2:Y:S01]  /*02a0*/  LDC.64 R24, c[0x0][0x398] ;  /* 0x0000e600ff187b82 */ /* 0x004ea20000000a00 */
[----:B------:R-:W-:Y:S02]  /*02b0*/  PRMT R6, RZ, 0x7610, R6 ;  /* 0x00007610ff067816 */ /* 0x000fe40000000006 */
[----:B------:R-:W-:Y:S01]  /*02c0*/  PRMT R7, RZ, 0x7610, R7 ;  /* 0x00007610ff077816 */ /* 0x000fe20000000007 */
[----:B0-----:R-:W-:-:S03]  /*02d0*/  @!P3 IMAD.WIDE.U32 R18, R9, 0x2, R18 ;  /* 0x000000020912b825 */ /* 0x001fc600078e0012 */
[----:B------:R-:W5:Y:S01]  /*02e0*/  @!P2 LDG.E.U16 R6, desc[UR4][R26.64] ;  /* 0x000000041a06a981 */ /* 0x000f62000c1e1500 */
[----:B------:R-:W-:-:S04]  /*02f0*/  @!P3 IMAD.WIDE.U32 R16, R9, 0x2, R16 ;  /* 0x000000020910b825 */ /* 0x000fc800078e0010 */
[----:B------:R-:W-:Y:S01]  /*0300*/  @!P1 IMAD.IADD R20, R0, 0x1, R21 ;  /* 0x0000000100149824 */ /* 0x000fe200078e0215 */
[----:B------:R-:W-:Y:S01]  /*0310*/  @!P1 IADD3 R21, PT, PT, R21, 0x80, RZ ;  /* 0x0000008015159810 */ /* 0x000fe20007ffe0ff */
[----:B------:R0:W5:Y:S01]  /*0320*/  @!P2 LDG.E.U16 R7, desc[UR4][R22.64] ;  /* 0x000000041607a981 */ /* 0x000162000c1e1500 */
[----:B------:R-:W-:Y:S02]  /*0330*/  PRMT R9, RZ, 0x7610, R9 ;  /* 0x00007610ff097816 */ /* 0x000fe40000000009 */
[----:B------:R-:W-:Y:S01]  /*0340*/  ISETP.GE.U32.AND P2, PT, R21, R2, PT ;  /* 0x000000021500720c */ /* 0x000fe20003f46070 */
[----:B------:R-:W-:Y:S01]  /*0350*/  @!P4 IMAD.WIDE.U32 R14, R11, 0x2, R14 ;  /* 0x000000020b0ec825 */ /* 0x000fe200078e000e */
[----:B------:R-:W-:Y:S02]  /*0360*/  PRMT R8, RZ, 0x7610, R8 ;  /* 0x00007610ff087816 */ /* 0x000fe40000000008 */
[----:B------:R-:W-:Y:S01]  /*0370*/  PRMT R10, RZ, 0x7610, R10 ;  /* 0x00007610ff0a7816 */ /* 0x000fe2000000000a */
[----:B------:R3:W5:Y:S01]  /*0380*/  @!P3 LDG.E.U16 R9, desc[UR4][R16.64] ;  /* 0x000000041009b981 */ /* 0x000762000c1e1500 */
[----:B0-----:R-:W0:Y:S03]  /*0390*/  LDC.64 R22, c[0x0][0x390] ;  /* 0x0000e400ff167b82 */ /* 0x001e260000000a00 */
[----:B------:R4:W5:Y:S01]  /*03a0*/  @!P3 LDG.E.U16 R8, desc[UR4][R18.64] ;  /* 0x000000041208b981 */ /* 0x000962000c1e1500 */
[----:B------:R-:W-:-:S03]  /*03b0*/  @!P1 IMAD.WIDE.U32 R28, R20, 0x2, R28 ;  /* 0x00000002141c9825 */ /* 0x000fc600078e001c */
[----:B------:R1:W5:Y:S01]  /*03c0*/  @!P4 LDG.E.U16 R10, desc[UR4][R14.64] ;  /* 0x000000040e0ac981 */ /* 0x000362000c1e1500 */
[----:B---3--:R-:W3:Y:S01]  /*03d0*/  LDC.64 R16, c[0x0][0x398] ;  /* 0x0000e600ff107b82 */ /* 0x008ee20000000a00 */
[----:B--2---:R-:W-:Y:S01]  /*03e0*/  @!P1 IMAD.WIDE.U32 R24, R20, 0x2, R24 ;  /* 0x0000000214189825 */ /* 0x004fe200078e0018 */
[----:B----4-:R-:W-:Y:S02]  /*03f0*/  PRMT R18, RZ, 0x7610, R18 ;  /* 0x00007610ff127816 */ /* 0x010fe40000000012 */
[----:B------:R-:W-:-:S04]  /*0400*/  PRMT R19, RZ, 0x7610, R19 ;  /* 0x00007610ff137816 */ /* 0x000fc80000000013 */
[----:B-1----:R-:W1:Y:S01]  /*0410*/  LDC.64 R14, c[0x0][0x398] ;  /* 0x0000e600ff0e7b82 */ /* 0x002e620000000a00 */
[----:B------:R-:W-:Y:S01]  /*0420*/  @!P2 IMAD.IADD R27, R0, 0x1, R21 ;  /* 0x00000001001ba824 */ /* 0x000fe200078e0215 */
[----:B------:R-:W-:Y:S01]  /*0430*/  @!P2 IADD3 R21, PT, PT, R21, 0x80, RZ ;  /* 0x000000801515a810 */ /* 0x000fe20007ffe0ff */
[----:B------:R-:W5:Y:S04]  /*0440*/  @!P1 LDG.E.U16 R18, desc[UR4][R28.64] ;  /* 0x000000041c129981 */ /* 0x000f68000c1e1500 */
[----:B------:R2:W5:Y:S01]  /*0450*/  @!P1 LDG.E.U16 R19, desc[UR4][R24.64] ;  /* 0x0000000418139981 */ /* 0x000562000c1e1500 */
[----:B------:R-:W-:Y:S01]  /*0460*/  ISETP.GE.U32.AND P1, PT, R21, R2, PT ;  /* 0x000000021500720c */ /* 0x000fe20003f26070 */
[----:B0-----:R-:W-:-:S04]  /*0470*/  @!P2 IMAD.WIDE.U32 R22, R27, 0x2, R22 ;  /* 0x000000021b16a825 */ /* 0x001fc800078e0016 */
[----:B---3--:R-:W-:Y:S01]  /*0480*/  @!P2 IMAD.WIDE.U32 R16, R27, 0x2, R16 ;  /* 0x000000021b10a825 */ /* 0x008fe200078e0010 */
[----:B--2---:R-:W-:-:S07]  /*0490*/  PRMT R25, RZ, 0x7610, R25 ;  /* 0x00007610ff197816 */ /* 0x004fce0000000019 */
[----:B------:R-:W-:-:S04]  /*04a0*/  @!P1 IMAD.IADD R27, R0, 0x1, R21 ;  /* 0x00000001001b9824 */ /* 0x000fc800078e0215 */
[----:B-1----:R-:W-:-:S05]  /*04b0*/  @!P1 IMAD.WIDE.U32 R14, R27, 0x2, R14 ;  /* 0x000000021b0e9825 */ /* 0x002fca00078e000e */
[----:B------:R-:W5:Y:S01]  /*04c0*/  @!P1 LDG.E.U16 R25, desc[UR4][R14.64] ;  /* 0x000000040e199981 */ /* 0x000f62000c1e1500 */
[----:B------:R-:W-:Y:S01]  /*04d0*/  @!P4 IMAD.WIDE.U32 R12, R11, 0x2, R12 ;  /* 0x000000020b0cc825 */ /* 0x000fe200078e000c */
[----:B------:R-:W-:Y:S02]  /*04e0*/  PRMT R11, RZ, 0x7610, R11 ;  /* 0x00007610ff0b7816 */ /* 0x000fe4000000000b */
[----:B------:R-:W-:Y:S02]  /*04f0*/  PRMT R20, RZ, 0x7610, R20 ;  /* 0x00007610ff147816 */ /* 0x000fe40000000014 */
[----:B------:R-:W-:Y:S02]  /*0500*/  PRMT R21, RZ, 0x7610, R21 ;  /* 0x00007610ff157816 */ /* 0x000fe40000000015 */
[----:B------:R0:W5:Y:S04]  /*0510*/  @!P4 LDG.E.U16 R11, desc[UR4][R12.64] ;  /* 0x000000040c0bc981 */ /* 0x000168000c1e1500 */
[----:B------:R1:W5:Y:S04]  /*0520*/  @!P2 LDG.E.U16 R20, desc[UR4][R22.64] ;  /* 0x000000041614a981 */ /* 0x000368000c1e1500 */
[----:B------:R2:W5:Y:S01]  /*0530*/  @!P2 LDG.E.U16 R21, desc[UR4][R16.64] ;  /* 0x000000041015a981 */ /* 0x000562000c1e1500 */
[----:B0-----:R-:W0:Y:S08]  /*0540*/  LDC.64 R12, c[0x0][0x390] ;  /* 0x0000e400ff0c7b82 */ /* 0x001e300000000a00 */
[----:B-1----:R-:W1:Y:S08]  /*0550*/  LDC.64 R22, c[0x0][0x390] ;  /* 0x0000e400ff167b82 */ /* 0x002e700000000a00 */
[----:B--2---:R-:W2:Y:S01]  /*0560*/  LDC.64 R16, c[0x0][0x398] ;  /* 0x0000e600ff107b82 */ /* 0x004ea20000000a00 */
[----:B------:R-:W-:Y:S01]  /*0570*/  PRMT R26, RZ, 0x7610, R26 ;  /* 0x00007610ff1a7816 */ /* 0x000fe2000000001a */
[----:B0-----:R-:W-:Y:S01]  /*0580*/  @!P1 IMAD.WIDE.U32 R12, R27, 0x2, R12 ;  /* 0x000000021b0c9825 */ /* 0x001fe200078e000c */
[----:B------:R-:W-:-:S05]  /*0590*/  @!P0 IADD3 R27, PT, PT, R0, R3, RZ ;  /* 0x00000003001b8210 */ /* 0x000fca0007ffe0ff */
[----:B-1----:R-:W-:-:S05]  /*05a0*/  @!P0 IMAD.WIDE.U32 R22, R27, 0x2, R22 ;  /* 0x000000021b168825 */ /* 0x002fca00078e0016 */
[----:B------:R-:W5:Y:S01]  /*05b0*/  @!P0 LDG.E.U16 R26, desc[UR4][R22.64] ;  /* 0x00000004161a8981 */ /* 0x000f62000c1e1500 */
[----:B--2---:R-:W-:Y:S01]  /*05c0*/  @!P0 IMAD.WIDE.U32 R16, R27, 0x2, R16 ;  /* 0x000000021b108825 */ /* 0x004fe200078e0010 */
[----:B------:R-:W-:-:S06]  /*05d0*/  PRMT R27, RZ, 0x7610, R27 ;  /* 0x00007610ff1b7816 */ /* 0x000fcc000000001b */
[----:B------:R-:W5:Y:S01]  /*05e0*/  @!P0 LDG.E.U16 R27, desc[UR4][R16.64] ;  /* 0x00000004101b8981 */ /* 0x000f62000c1e1500 */
[----:B------:R-:W-:Y:S02]  /*05f0*/  ISETP.GE.U32.AND P0, PT, R3, R2, PT ;  /* 0x000000020300720c */ /* 0x000fe40003f06070 */
[----:B------:R-:W-:-:S06]  /*0600*/  PRMT R24, RZ, 0x7610, R24 ;  /* 0x00007610ff187816 */ /* 0x000fcc0000000018 */
[----:B------:R0:W5:Y:S05]  /*0610*/  @!P1 LDG.E.U16 R24, desc[UR4][R12.64] ;  /* 0x000000040c189981 */ /* 0x00016a000c1e1500 */
[----:B0-----:R-:W0:Y:S01]  /*0620*/  @!P0 LDC.64 R12, c[0x0][0x388] ;  /* 0x0000e200ff0c8b82 */ /* 0x001e220000000a00 */
[----:B------:R-:W-:Y:S04]  /*0630*/  BSSY.RECONVERGENT B0, `(.L_x_868) ;  /* 0x000000c000007945 */ /* 0x000fe80003800200 */
[----:B------:R-:W-:Y:S05]  /*0640*/  @P0 BRA `(.L_x_869) ;  /* 0x0000000000280947 */ /* 0x000fea0003800000 */
[----:B-----5:R-:W-:Y:S02]  /*0650*/  IMAD.U32 R27, R27, 0x10000, RZ ;  /* 0x000100001b1b7824 */ /* 0x020fe400078e00ff */
[----:B------:R-:W-:Y:S02]  /*0660*/  IMAD.U32 R26, R26, 0x10000, RZ ;  /* 0x000100001a1a7824 */ /* 0x000fe400078e00ff */
[----:B------:R-:W-:-:S06]  /*0670*/  FMUL.FTZ R27, R27, R27 ;  /* 0x0000001b1b1b7220 */ /* 0x000fcc0000410000 */
[----:B------:R-:W1:Y:S02]  /*0680*/  F2F.BF16.F32 R27, R27 ;  /* 0x0000001b001b7304 */ /* 0x000e640000202000 */
[----:B-1----:R-:W-:-:S05]  /*0690*/  SHF.L.U32 R14, R27, 0x10, RZ ;  /* 0x000000101b0e7819 */ /* 0x002fca00000006ff */
[----:B------:R-:W-:-:S06]  /*06a0*/  FADD.FTZ R15, -R14, 1 ;  /* 0x3f8000000e0f7421 */ /* 0x000fcc0000010100 */
[----:B------:R-:W1:Y:S02]  /*06b0*/  F2F.BF16.F32 R15, R15 ;  /* 0x0000000f000f7304 */ /* 0x000e640000202000 */
[----:B-1----:R-:W-:-:S05]  /*06c0*/  SHF.L.U32 R17, R15, 0x10, RZ ;  /* 0x000000100f117819 */ /* 0x002fca00000006ff */
[----:B------:R-:W-:-:S05]  /*06d0*/  FMUL.FTZ R14, R26, R17 ;  /* 0x000000111a0e7220 */ /* 0x000fca0000410000 */
[----:B------:R-:W-:-:S07]  /*06e0*/  F2FP.BF16.F32.PACK_AB R14, RZ, R14 ;  /* 0x0000000eff0e723e */ /* 0x000fce00000010ff */
.L_x_869:
[----:B------:R-:W-:Y:S05]  /*06f0*/  BSYNC.RECONVERGENT B0 ;  /* 0x0000000000007941 */ /* 0x000fea0003800200 */
.L_x_868:
[C---:B------:R-:W-:Y:S01]  /*0700*/  VIADD R15, R3.reuse, 0x100 ;  /* 0x00000100030f7836 */ /* 0x040fe20000000000 */
[----:B-----5:R-:W-:Y:S01]  /*0710*/  @!P0 IADD3 R27, PT, PT, R0, R3, RZ ;  /* 0x00000003001b8210 */ /* 0x020fe20007ffe0ff */
[----:B------:R-:W-:Y:S01]  /*0720*/  VIADD R23, R3, 0x200 ;  /* 0x0000020003177836 */ /* 0x000fe20000000000 */
[----:B------:R-:W-:Y:S02]  /*0730*/  BSSY.RECONVERGENT B0, `(.L_x_870) ;  /* 0x000001a000007945 */ /* 0x000fe40003800200 */
[-C--:B------:R-:W-:Y:S01]  /*0740*/  ISETP.GE.U32.AND P1, PT, R15, R2.reuse, PT ;  /* 0x000000020f00720c */ /* 0x080fe20003f26070 */
[----:B0-----:R-:W-:Y:S01]  /*0750*/  @!P0 IMAD.WIDE.U32 R12, R27, 0x2, R12 ;  /* 0x000000021b0c8825 */ /* 0x001fe200078e000c */
[----:B------:R-:W-:Y:S02]  /*0760*/  IADD3 R15, PT, PT, R3, 0x180, RZ ;  /* 0x00000180030f7810 */ /* 0x000fe40007ffe0ff */
[----:B------:R-:W-:Y:S02]  /*0770*/  P2R R17, PR, RZ, 0x2 ;  /* 0x00000002ff117803 */ /* 0x000fe40000000000 */
[----:B------:R-:W-:-:S02]  /*0780*/  ISETP.GE.U32.AND P1, PT, R15, R2, PT ;  /* 0x000000020f00720c */ /* 0x000fc40003f26070 */
[----:B------:R-:W-:Y:S02]  /*0790*/  IADD3 R15, PT, PT, R3, 0x280, RZ ;  /* 0x00000280030f7810 */ /* 0x000fe40007ffe0ff */
[-C--:B------:R-:W-:Y:S01]  /*07a0*/  ISETP.GE.U32.AND P2, PT, R23, R2.reuse, PT ;  /* 0x000000021700720c */ /* 0x080fe20003f46070 */
[----:B------:R-:W-:Y:S01]  /*07b0*/  VIADD R23, R3, 0x300 ;  /* 0x0000030003177836 */ /* 0x000fe20000000000 */
[----:B------:R-:W-:Y:S01]  /*07c0*/  ISETP.GE.U32.AND P3, PT, R15, R2, PT ;  /* 0x000000020f00720c */ /* 0x000fe20003f66070 */
[----:B------:R-:W-:-:S03]  /*07d0*/  VIADD R15, R3, 0x80 ;  /* 0x00000080030f7836 */ /* 0x000fc60000000000 */
[-C--:B------:R-:W-:Y:S02]  /*07e0*/  ISETP.GE.U32.AND P4, PT, R23, R2.reuse, PT ;  /* 0x000000021700720c */ /* 0x080fe40003f86070 */
[----:B------:R-:W-:Y:S02]  /*07f0*/  ISETP.GE.U32.AND P6, PT, R15, R2, PT ;  /* 0x000000020f00720c */ /* 0x000fe40003fc6070 */
[----:B------:R-:W-:-:S04]  /*0800*/  IADD3 R23, PT, PT, R3, 0x380, RZ ;  /* 0x0000038003177810 */ /* 0x000fc80007ffe0ff */
[----:B------:R-:W-:-:S07]  /*0810*/  ISETP.GE.U32.AND P5, PT, R23, R2, PT ;  /* 0x000000021700720c */ /* 0x000fce0003fa6070 */
[----:B------:R-:W-:Y:S06]  /*0820*/  @P6 BRA `(.L_x_871) ;  /* 0x0000000000286947 */ /* 0x000fec0003800000 */
[----:B------:R-:W-:Y:S02]  /*0830*/  IMAD.U32 R5, R5, 0x10000, RZ ;  /* 0x0001000005057824 */ /* 0x000fe400078e00ff */
        /* <DEDUP_REMOVED lines=9> */
.L_x_871:
[----:B------:R-:W-:Y:S05]  /*08d0*/  BSYNC.RECONVERGENT B0 ;  /* 0x0000000000007941 */ /* 0x000fea0003800200 */
.L_x_870:
[----:B------:R-:W-:Y:S01]  /*08e0*/  ISETP.NE.AND P6, PT, R17, RZ, PT ;  /* 0x000000ff1100720c */ /* 0x000fe20003fc5270 */
[----:B------:R-:W-:-:S12]  /*08f0*/  BSSY.RECONVERGENT B0, `(.L_x_872) ;  /* 0x000000c000007945 */ /* 0x000fd80003800200 */
[----:B------:R-:W-:Y:S05]  /*0900*/  @P6 BRA `(.L_x_873) ;  /* 0x0000000000286947 */ /* 0x000fea0003800000 */
        /* <DEDUP_REMOVED lines=10> */
.L_x_873:
[----:B------:R-:W-:Y:S05]  /*09b0*/  BSYNC.RECONVERGENT B0 ;  /* 0x0000000000007941 */ /* 0x000fea0003800200 */
.L_x_872:
[----:B------:R-:W-:Y:S04]  /*09c0*/  BSSY.RECONVERGENT B0, `(.L_x_874) ;  /* 0x000000c000007945 */ /* 0x000fe80003800200 */
        /* <DEDUP_REMOVED lines=11> */
.L_x_875:
[----:B------:R-:W-:Y:S05]  /*0a80*/  BSYNC.RECONVERGENT B0 ;  /* 0x0000000000007941 */ /* 0x000fea0003800200 */
.L_x_874:
        /* <DEDUP_REMOVED lines=12> */
.L_x_877:
[----:B------:R-:W-:Y:S05]  /*0b50*/  BSYNC.RECONVERGENT B0 ;  /* 0x0000000000007941 */ /* 0x000fea0003800200 */
.L_x_876:
        /* <DEDUP_REMOVED lines=12> */
.L_x_879:
[----:B------:R-:W-:Y:S05]  /*0c20*/  BSYNC.RECONVERGENT B0 ;  /* 0x0000000000007941 */ /* 0x000fea0003800200 */
.L_x_878:
        /* <DEDUP_REMOVED lines=12> */
.L_x_881:
[----:B------:R-:W-:Y:S05]  /*0cf0*/  BSYNC.RECONVERGENT B0 ;  /* 0x0000000000007941 */ /* 0x000fea0003800200 */
.L_x_880:
        /* <DEDUP_REMOVED lines=12> */
.L_x_883:
[----:B------:R-:W-:Y:S05]  /*0dc0*/  BSYNC.RECONVERGENT B0 ;  /* 0x0000000000007941 */ /* 0x000fea0003800200 */
.L_x_882:
[----:B------:R-:W-:Y:S01]  /*0dd0*/  @!P0 IMAD.MOV.U32 R3, RZ, RZ, R15 ;  /* 0x000000ffff038224 */ /* 0x000fe200078e000f */
[----:B------:R0:W-:Y:S01]  /*0de0*/  @!P0 STG.E.U16 desc[UR4][R12.64], R14 ;  /* 0x0000000e0c008986 */ /* 0x0001e2000c101504 */
[----:B------:R-:W-:Y:S04]  /*0df0*/  BSSY.RECONVERGENT B0, `(.L_x_884) ;  /* 0x000002d000007945 */ /* 0x000fe80003800200 */
[----:B------:R-:W-:Y:S01]  /*0e00*/  BSSY.RELIABLE B1, `(.L_x_885) ;  /* 0x0000025000017945 */ /* 0x000fe20003800100 */
[----:B------:R-:W-:-:S13]  /*0e10*/  ISETP.GE.U32.AND P0, PT, R3, R2, PT ;  /* 0x000000020300720c */ /* 0x000fda0003f06070 */
[----:B0-----:R-:W-:Y:S05]  /*0e20*/  @P0 BRA `(.L_x_886) ;  /* 0x0000000000300947 */ /* 0x001fea0003800000 */
[----:B------:R-:W0:Y:S01]  /*0e30*/  LDC.64 R10, c[0x0][0x388] ;  /* 0x0000e200ff0a7b82 */ /* 0x000e220000000a00 */
[----:B------:R-:W-:Y:S01]  /*0e40*/  IADD3 R13, PT, PT, R0, R3, RZ ;  /* 0x00000003000d7210 */ /* 0x000fe20007ffe0ff */
[----:B------:R-:W-:-:S05]  /*0e50*/  VIADD R3, R3, 0x80 ;  /* 0x0000008003037836 */ /* 0x000fca0000000000 */
[----:B------:R-:W-:Y:S01]  /*0e60*/  ISETP.GE.U32.AND P0, PT, R3, R2, PT ;  /* 0x000000020300720c */ /* 0x000fe20003f06070 */
[----:B0-----:R-:W-:-:S05]  /*0e70*/  IMAD.WIDE.U32 R10, R13, 0x2, R10 ;  /* 0x000000020d0a7825 */ /* 0x001fca00078e000a */
[----:B------:R0:W-:Y:S07]  /*0e80*/  STG.E.U16 desc[UR4][R10.64], R16 ;  /* 0x000000100a007986 */ /* 0x0001ee000c101504 */
[----:B------:R-:W-:Y:S05]  /*0e90*/  @P0 BRA `(.L_x_887) ;  /* 0x0000000000300947 */ /* 0x000fea0003800000 */
[----:B0-----:R-:W0:Y:S01]  /*0ea0*/  LDC.64 R10, c[0x0][0x388] ;  /* 0x0000e200ff0a7b82 */ /* 0x001e220000000a00 */
[----:B------:R-:W-:Y:S01]  /*0eb0*/  IADD3 R13, PT, PT, R0, R3, RZ ;  /* 0x00000003000d7210 */ /* 0x000fe20007ffe0ff */
[----:B------:R-:W-:-:S04]  /*0ec0*/  VIADD R3, R3, 0x80 ;  /* 0x0000008003037836 */ /* 0x000fc80000000000 */
[----:B0-----:R-:W-:-:S05]  /*0ed0*/  IMAD.WIDE.U32 R10, R13, 0x2, R10 ;  /* 0x000000020d0a7825 */ /* 0x001fca00078e000a */
[----:B------:R0:W-:Y:S02]  /*0ee0*/  STG.E.U16 desc[UR4][R10.64], R4 ;  /* 0x000000040a007986 */ /* 0x0001e4000c101504 */
.L_x_886:
[----:B------:R-:W-:-:S13]  /*0ef0*/  ISETP.GE.U32.AND P0, PT, R3, R2, PT ;  /* 0x000000020300720c */ /* 0x000fda0003f06070 */
[----:B------:R-:W-:Y:S05]  /*0f00*/  @P0 BRA `(.L_x_888) ;  /* 0x0000000000300947 */ /* 0x000fea0003800000 */
[----:B0-----:R-:W0:Y:S01]  /*0f10*/  LDC.64 R10, c[0x0][0x388] ;  /* 0x0000e200ff0a7b82 */ /* 0x001e220000000a00 */
[----:B------:R-:W-:Y:S02]  /*0f20*/  IADD3 R13, PT, PT, R0, R3, RZ ;  /* 0x00000003000d7210 */ /* 0x000fe40007ffe0ff */
[----:B------:R-:W-:-:S03]  /*0f30*/  IADD3 R3, PT, PT, R3, 0x80, RZ ;  /* 0x0000008003037810 */ /* 0x000fc60007ffe0ff */
[----:B0-----:R-:W-:-:S05]  /*0f40*/  IMAD.WIDE.U32 R10, R13, 0x2, R10 ;  /* 0x000000020d0a7825 */ /* 0x001fca00078e000a */
[----:B------:R1:W-:Y:S02]  /*0f50*/  STG.E.U16 desc[UR4][R10.64], R5 ;  /* 0x000000050a007986 */ /* 0x0003e4000c101504 */
.L_x_887:
[----:B------:R-:W-:-:S13]  /*0f60*/  ISETP.GE.U32.AND P0, PT, R3, R2, PT ;  /* 0x000000020300720c */ /* 0x000fda0003f06070 */
[----:B------:R-:W-:Y:S05]  /*0f70*/  @P0 BRA `(.L_x_889) ;  /* 0x0000000000340947 */ /* 0x000fea0003800000 */
[----:B-1----:R-:W1:Y:S01]  /*0f80*/  LDC.64 R4, c[0x0][0x388] ;  /* 0x0000e200ff047b82 */ /* 0x002e620000000a00 */
[----:B0-----:R-:W-:Y:S01]  /*0f90*/  IMAD.IADD R11, R0, 0x1, R3 ;  /* 0x00000001000b7824 */ /* 0x001fe200078e0203 */
[----:B------:R-:W-:-:S03]  /*0fa0*/  IADD3 R3, PT, PT, R3, 0x80, RZ ;  /* 0x0000008003037810 */ /* 0x000fc60007ffe0ff */
[----:B-1----:R-:W-:-:S05]  /*0fb0*/  IMAD.WIDE.U32 R4, R11, 0x2, R4 ;  /* 0x000000020b047825 */ /* 0x002fca00078e0004 */
[----:B------:R1:W-:Y:S02]  /*0fc0*/  STG.E.U16 desc[UR4][R4.64], R6 ;  /* 0x0000000604007986 */ /* 0x0003e4000c101504 */
.L_x_888:
[----:B------:R-:W-:-:S13]  /*0fd0*/  ISETP.GE.U32.AND P0, PT, R3, R2, PT ;  /* 0x000000020300720c */ /* 0x000fda0003f06070 */
[----:B------:R-:W-:Y:S05]  /*0fe0*/  @P0 BREAK.RELIABLE B1 ;  /* 0x0000000000010942 */ /* 0x000fea0003800100 */
[----:B------:R-:W-:Y:S05]  /*0ff0*/  @P0 BRA `(.L_x_890) ;  /* 0x0000000000300947 */ /* 0x000fea0003800000 */
[----:B01----:R-:W0:Y:S01]  /*1000*/  LDC.64 R4, c[0x0][0x388] ;  /* 0x0000e200ff047b82 */ /* 0x003e220000000a00 */
[----:B------:R-:W-:Y:S01]  /*1010*/  IADD3 R11, PT, PT, R0, R3, RZ ;  /* 0x00000003000b7210 */ /* 0x000fe20007ffe0ff */
[----:B------:R-:W-:-:S04]  /*1020*/  VIADD R3, R3, 0x80 ;  /* 0x0000008003037836 */ /* 0x000fc80000000000 */
[----:B0-----:R-:W-:-:S05]  /*1030*/  IMAD.WIDE.U32 R4, R11, 0x2, R4 ;  /* 0x000000020b047825 */ /* 0x001fca00078e0004 */
[----:B------:R2:W-:Y:S02]  /*1040*/  STG.E.U16 desc[UR4][R4.64], R7 ;  /* 0x0000000704007986 */ /* 0x0005e4000c101504 */
.L_x_889:
[----:B------:R-:W-:Y:S05]  /*1050*/  BSYNC.RELIABLE B1 ;  /* 0x0000000000017941 */ /* 0x000fea0003800100 */
.L_x_885:
[----:B------:R-:W-:-:S13]  /*1060*/  ISETP.GE.U32.AND P0, PT, R3, R2, PT ;  /* 0x000000020300720c */ /* 0x000fda0003f06070 */
[----:B-12---:R-:W1:Y:S01]  /*1070*/  @!P0 LDC.64 R4, c[0x0][0x388] ;  /* 0x0000e200ff048b82 */ /* 0x006e620000000a00 */
[----:B------:R-:W-:Y:S02]  /*1080*/  @!P0 IADD3 R7, PT, PT, R0, R3, RZ ;  /* 0x0000000300078210 */ /* 0x000fe40007ffe0ff */
[----:B------:R-:W-:-:S03]  /*1090*/  @!P0 IADD3 R3, PT, PT, R3, 0x80, RZ ;  /* 0x0000008003038810 */ /* 0x000fc60007ffe0ff */
[----:B-1----:R-:W-:-:S05]  /*10a0*/  @!P0 IMAD.WIDE.U32 R4, R7, 0x2, R4 ;  /* 0x0000000207048825 */ /* 0x002fca00078e0004 */
[----:B------:R2:W-:Y:S02]  /*10b0*/  @!P0 STG.E.U16 desc[UR4][R4.64], R8 ;  /* 0x0000000804008986 */ /* 0x0005e4000c101504 */
.L_x_890:
[----:B------:R-:W-:Y:S05]  /*10c0*/  BSYNC.RECONVERGENT B0 ;  /* 0x0000000000007941 */ /* 0x000fea0003800200 */
.L_x_884:
[----:B------:R-:W-:Y:S05]  /*10d0*/  WARPSYNC.ALL ;  /* 0x0000000000007948 */ /* 0x000fea0003800000 */
[----:B------:R-:W-:-:S13]  /*10e0*/  ISETP.GE.U32.AND P0, PT, R3, R2, PT ;  /* 0x000000020300720c */ /* 0x000fda0003f06070 */
[----:B------:R-:W-:Y:S05]  /*10f0*/  @P0 EXIT ;  /* 0x000000000000094d */ /* 0x000fea0003800000 */
[----:B012---:R-:W0:Y:S01]  /*1100*/  LDC.64 R4, c[0x0][0x388] ;  /* 0x0000e200ff047b82 */ /* 0x007e220000000a00 */
[----:B------:R-:W-:-:S04]  /*1110*/  IMAD.IADD R3, R0, 0x1, R3 ;  /* 0x0000000100037824 */ /* 0x000fc800078e0203 */
[----:B0-----:R-:W-:-:S05]  /*1120*/  IMAD.WIDE.U32 R2, R3, 0x2, R4 ;  /* 0x0000000203027825 */ /* 0x001fca00078e0004 */
[----:B------:R-:W-:Y:S01]  /*1130*/  STG.E.U16 desc[UR4][R2.64], R9 ;  /* 0x0000000902007986 */ /* 0x000fe2000c101504 */
[----:B------:R-:W-:Y:S05]  /*1140*/  EXIT ;  /* 0x000000000000794d */ /* 0x000fea0003800000 */
.L_x_867:
[----:B------:R-:W0:Y:S01]  /*1150*/  S2R R4, SR_TID.X ;  /* 0x0000000000047919 */ /* 0x000e220000002100 */
[----:B------:R-:W1:Y:S08]  /*1160*/  LDC.64 R2, c[0x0][0x398] ;  /* 0x0000e600ff027b82 */ /* 0x000e700000000a00 */
[----:B------:R-:W2:Y:S01]  /*1170*/  LDC.64 R6, c[0x0][0x390] ;  /* 0x0000e400ff067b82 */ /* 0x000ea20000000a00 */
[----:B-1----:R-:W-:-:S04]  /*1180*/  IMAD.WIDE.U32 R2, R0, 0x2, R2 ;  /* 0x0000000200027825 */ /* 0x002fc800078e0002 */
[----:B0-----:R-:W-:-:S05]  /*1190*/  IMAD.WIDE.U32 R16, R4, 0x4, R2 ;  /* 0x0000000404107825 */ /* 0x001fca00078e0002 */
[----:B------:R-:W3:Y:S04]  /*11a0*/  LDG.E R9, desc[UR4][R16.64] ;  /* 0x0000000410097981 */ /* 0x000ee8000c1e1900 */
[----:B------:R-:W4:Y:S04]  /*11b0*/  LDG.E R13, desc[UR4][R16.64+0x200] ;  /* 0x00020004100d7981 */ /* 0x000f28000c1e1900 */
[----:B------:R-:W5:Y:S04]  /*11c0*/  LDG.E R2, desc[UR4][R16.64+0x400] ;  /* 0x0004000410027981 */ /* 0x000f68000c1e1900 */
[----:B------:R-:W5:Y:S01]  /*11d0*/  LDG.E R10, desc[UR4][R16.64+0x600] ;  /* 0x00060004100a7981 */ /* 0x000f62000c1e1900 */
[----:B--2---:R-:W-:-:S04]  /*11e0*/  IMAD.WIDE.U32 R6, R0, 0x2, R6 ;  /* 0x0000000200067825 */ /* 0x004fc800078e0006 */
[----:B------:R-:W-:-:S05]  /*11f0*/  IMAD.WIDE.U32 R14, R4, 0x4, R6 ;  /* 0x00000004040e7825 */ /* 0x000fca00078e0006 */
[----:B------:R-:W2:Y:S04]  /*1200*/  LDG.E R8, desc[UR4][R14.64] ;  /* 0x000000040e087981 */ /* 0x000ea8000c1e1900 */
[----:B------:R-:W2:Y:S04]  /*1210*/  LDG.E R7, desc[UR4][R14.64+0x200] ;  /* 0x000200040e077981 */ /* 0x000ea8000c1e1900 */
[----:B------:R-:W2:Y:S04]  /*1220*/  LDG.E R6, desc[UR4][R14.64+0x400] ;  /* 0x000400040e067981 */ /* 0x000ea8000c1e1900 */
[----:B------:R0:W2:Y:S01]  /*1230*/  LDG.E R5, desc[UR4][R14.64+0x600] ;  /* 0x000600040e057981 */ /* 0x0000a2000c1e1900 */
[----:B---3--:R-:W-:-:S02]  /*1240*/  SHF.L.U32 R3, R9, 0x10, RZ ;  /* 0x0000001009037819 */ /* 0x008fc400000006ff */
[----:B------:R-:W-:-:S03]  /*1250*/  PRMT R9, R9, 0x7632, R9 ;  /* 0x0000763209097816 */ /* 0x000fc60000000009 */
[----:B------:R-:W-:Y:S01]  /*1260*/  FMUL.FTZ R11, R3, R3 ;  /* 0x00000003030b7220 */ /* 0x000fe20000410000 */
[----:B----4-:R-:W-:Y:S02]  /*1270*/  SHF.L.U32 R3, R13, 0x10, RZ ;  /* 0x000000100d037819 */ /* 0x010fe400000006ff */
[----:B0-----:R-:W-:Y:S01]  /*1280*/  SHF.L.U32 R14, R9, 0x10, RZ ;  /* 0x00000010090e7819 */ /* 0x001fe200000006ff */
[----:B-----5:R-:W-:Y:S01]  /*1290*/  IMAD.U32 R16, R2, 0x10000, RZ ;  /* 0x0001000002107824 */ /* 0x020fe200078e00ff */
[----:B------:R-:W-:Y:S01]  /*12a0*/  PRMT R13, R13, 0x7632, R13 ;  /* 0x000076320d0d7816 */ /* 0x000fe2000000000d */
[----:B------:R-:W-:Y:S01]  /*12b0*/  FMUL.FTZ R12, R3, R3 ;  /* 0x00000003030c7220 */ /* 0x000fe20000410000 */
[----:B------:R-:W-:Y:S01]  /*12c0*/  F2F.BF16.F32 R11, R11 ;  /* 0x0000000b000b7304 */ /* 0x000fe20000202000 */
[----:B------:R-:W-:Y:S01]  /*12d0*/  FMUL.FTZ R14, R14, R14 ;  /* 0x0000000e0e0e7220 */ /* 0x000fe20000410000 */
[----:B------:R-:W-:Y:S01]  /*12e0*/  FMUL.FTZ R3, R16, R16 ;  /* 0x0000001010037220 */ /* 0x000fe20000410000 */
[----:B------:R-:W-:Y:S01]  /*12f0*/  IMAD.U32 R13, R13, 0x10000, RZ ;  /* 0x000100000d0d7824 */ /* 0x000fe200078e00ff */
[----:B------:R-:W-:-:S02]  /*1300*/  SHF.L.U32 R16, R10, 0x10, RZ ;  /* 0x000000100a107819 */ /* 0x000fc400000006ff */
[----:B------:R-:W-:Y:S01]  /*1310*/  PRMT R10, R10, 0x7632, R10 ;  /* 0x000076320a0a7816 */ /* 0x000fe2000000000a */
[----:B------:R-:W-:Y:S01]  /*1320*/  FMUL.FTZ R15, R13, R13 ;  /* 0x0000000d0d0f7220 */ /* 0x000fe20000410000 */
[----:B------:R-:W0:Y:S01]  /*1330*/  F2F.BF16.F32 R12, R12 ;  /* 0x0000000c000c7304 */ /* 0x000e220000202000 */
[----:B------:R-:W-:Y:S01]  /*1340*/  PRMT R2, R2, 0x7632, R2 ;  /* 0x0000763202027816 */ /* 0x000fe20000000002 */
[----:B------:R-:W-:Y:S01]  /*1350*/  FMUL.FTZ R16, R16, R16 ;  /* 0x0000001010107220 */ /* 0x000fe20000410000 */
[----:B------:R-:W-:Y:S02]  /*1360*/  SHF.L.U32 R10, R10, 0x10, RZ ;  /* 0x000000100a0a7819 */ /* 0x000fe400000006ff */
[----:B------:R-:W-:Y:S02]  /*1370*/  SHF.L.U32 R2, R2, 0x10, RZ ;  /* 0x0000001002027819 */ /* 0x000fe400000006ff */
[----:B--2---:R-:W-:Y:S01]  /*1380*/  SHF.L.U32 R18, R8, 0x10, RZ ;  /* 0x0000001008127819 */ /* 0x004fe200000006ff */
[----:B------:R-:W1:Y:S01]  /*1390*/  F2F.BF16.F32 R14, R14 ;  /* 0x0000000e000e7304 */ /* 0x000e620000202000 */
[----:B------:R-:W-:-:S02]  /*13a0*/  IMAD.U32 R19, R7, 0x10000, RZ ;  /* 0x0001000007137824 */ /* 0x000fc400078e00ff */
[----:B------:R-:W-:Y:S01]  /*13b0*/  FMUL.FTZ R2, R2, R2 ;  /* 0x0000000202027220 */ /* 0x000fe20000410000 */
[----:B0-----:R-:W-:-:S04]  /*13c0*/  SHF.L.U32 R13, R12, 0x10, RZ ;  /* 0x000000100c0d7819 */ /* 0x001fc800000006ff */
[----:B------:R0:W2:Y:S01]  /*13d0*/  F2F.BF16.F32 R9, R16 ;  /* 0x0000001000097304 */ /* 0x0000a20000202000 */
[----:B------:R-:W-:Y:S01]  /*13e0*/  FADD.FTZ R13, -R13, 1 ;  /* 0x3f8000000d0d7421 */ /* 0x000fe20000010100 */
[----:B-1----:R-:W-:-:S06]  /*13f0*/  SHF.L.U32 R14, R14, 0x10, RZ ;  /* 0x000000100e0e7819 */ /* 0x002fcc00000006ff */
[----:B------:R-:W1:Y:S01]  /*1400*/  F2F.BF16.F32 R15, R15 ;  /* 0x0000000f000f7304 */ /* 0x000e620000202000 */
[----:B0-----:R-:W-:Y:S01]  /*1410*/  FMUL.FTZ R16, R10, R10 ;  /* 0x0000000a0a107220 */ /* 0x001fe20000410000 */
[----:B------:R-:W-:Y:S02]  /*1420*/  IMAD.U32 R10, R11, 0x10000, RZ ;  /* 0x000100000b0a7824 */ /* 0x000fe400078e00ff */
[----:B------:R-:W-:Y:S02]  /*1430*/  FADD.FTZ R14, -R14, 1 ;  /* 0x3f8000000e0e7421 */ /* 0x000fe40000010100 */
[----:B------:R-:W-:Y:S01]  /*1440*/  FADD.FTZ R12, -R10, 1 ;  /* 0x3f8000000a0c7421 */ /* 0x000fe20000010100 */
[----:B--2---:R-:W-:Y:S01]  /*1450*/  IMAD.U32 R10, R9, 0x10000, RZ ;  /* 0x00010000090a7824 */ /* 0x004fe200078e00ff */
[----:B------:R-:W0:Y:S03]  /*1460*/  F2F.BF16.F32 R3, R3 ;  /* 0x0000000300037304 */ /* 0x000e260000202000 */
[----:B------:R-:W-:Y:S01]  /*1470*/  FADD.FTZ R10, -R10, 1 ;  /* 0x3f8000000a0a7421 */ /* 0x000fe20000010100 */
[----:B-1----:R-:W-:-:S04]  /*1480*/  SHF.L.U32 R15, R15, 0x10, RZ ;  /* 0x000000100f0f7819 */ /* 0x002fc800000006ff */
[----:B------:R1:W2:Y:S01]  /*1490*/  F2F.BF16.F32 R11, R16 ;  /* 0x00000010000b7304 */ /* 0x0002a20000202000 */
[----:B------:R-:W-:Y:S01]  /*14a0*/  FADD.FTZ R15, -R15, 1 ;  /* 0x3f8000000f0f7421 */ /* 0x000fe20000010100 */
[----:B0-----:R-:W-:-:S06]  /*14b0*/  SHF.L.U32 R3, R3, 0x10, RZ ;  /* 0x0000001003037819 */ /* 0x001fcc00000006ff */
[----:B------:R-:W0:Y:S01]  /*14c0*/  F2F.BF16.F32 R2, R2 ;  /* 0x0000000200027304 */ /* 0x000e220000202000 */
[----:B-1----:R-:W-:Y:S01]  /*14d0*/  PRMT R16, R8, 0x7632, R16 ;  /* 0x0000763208107816 */ /* 0x002fe20000000010 */
[----:B------:R-:W-:-:S03]  /*14e0*/  FADD.FTZ R9, -R3, 1 ;  /* 0x3f80000003097421 */ /* 0x000fc60000010100 */
[----:B------:R-:W-:Y:S02]  /*14f0*/  SHF.L.U32 R16, R16, 0x10, RZ ;  /* 0x0000001010107819 */ /* 0x000fe400000006ff */
[----:B--2---:R-:W-:Y:S01]  /*1500*/  SHF.L.U32 R11, R11, 0x10, RZ ;  /* 0x000000100b0b7819 */ /* 0x004fe200000006ff */
[----:B------:R-:W1:Y:S04]  /*1510*/  F2F.BF16.F32 R13, R13 ;  /* 0x0000000d000d7304 */ /* 0x000e680000202000 */
[----:B------:R-:W-:Y:S01]  /*1520*/  FADD.FTZ R11, -R11, 1 ;  /* 0x3f8000000b0b7421 */ /* 0x000fe20000010100 */
[----:B0-----:R-:W-:-:S03]  /*1530*/  IMAD.U32 R17, R2, 0x10000, RZ ;  /* 0x0001000002117824 */ /* 0x001fc600078e00ff */
[----:B------:R-:W0:Y:S01]  /*1540*/  F2F.BF16.F32 R14, R14 ;  /* 0x0000000e000e7304 */ /* 0x000e220000202000 */
[----:B------:R-:W2:Y:S01]  /*1550*/  LDC.64 R2, c[0x0][0x388] ;  /* 0x0000e200ff027b82 */ /* 0x000ea20000000a00 */
[----:B------:R-:W-:Y:S01]  /*1560*/  FADD.FTZ R21, -R17, 1 ;  /* 0x3f80000011157421 */ /* 0x000fe20000010100 */
[----:B------:R-:W-:Y:S02]  /*1570*/  PRMT R17, R7, 0x7632, R17 ;  /* 0x0000763207117816 */ /* 0x000fe40000000011 */
[----:B-1----:R-:W-:-:S03]  /*1580*/  SHF.L.U32 R20, R13, 0x10, RZ ;  /* 0x000000100d147819 */ /* 0x002fc600000006ff */
[----:B------:R-:W1:Y:S01]  /*1590*/  F2F.BF16.F32 R12, R12 ;  /* 0x0000000c000c7304 */ /* 0x000e620000202000 */
[----:B------:R-:W-:Y:S02]  /*15a0*/  SHF.L.U32 R17, R17, 0x10, RZ ;  /* 0x0000001011117819 */ /* 0x000fe400000006ff */
[----:B0-----:R-:W-:-:S05]  /*15b0*/  SHF.L.U32 R13, R14, 0x10, RZ ;  /* 0x000000100e0d7819 */ /* 0x001fca00000006ff */
[----:B------:R-:W0:Y:S01]  /*15c0*/  F2F.BF16.F32 R15, R15 ;  /* 0x0000000f000f7304 */ /* 0x000e220000202000 */
[----:B-1----:R-:W-:-:S07]  /*15d0*/  IMAD.U32 R7, R12, 0x10000, RZ ;  /* 0x000100000c077824 */ /* 0x002fce00078e00ff */
[----:B------:R-:W1:Y:S01]  /*15e0*/  F2F.BF16.F32 R9, R9 ;  /* 0x0000000900097304 */ /* 0x000e620000202000 */
[----:B------:R-:W-:Y:S01]  /*15f0*/  FMUL.FTZ R12, R16, R13 ;  /* 0x0000000d100c7220 */ /* 0x000fe20000410000 */
[C---:B------:R-:W-:Y:S01]  /*1600*/  PRMT R16, R5.reuse, 0x7632, R16 ;  /* 0x0000763205107816 */ /* 0x040fe20000000010 */
[----:B--2---:R-:W-:Y:S01]  /*1610*/  IMAD.WIDE.U32 R2, R0, 0x2, R2 ;  /* 0x0000000200027825 */ /* 0x004fe200078e0002 */
[----:B------:R-:W-:-:S03]  /*1620*/  SHF.L.U32 R5, R5, 0x10, RZ ;  /* 0x0000001005057819 */ /* 0x000fc600000006ff */
[----:B------:R-:W-:Y:S01]  /*1630*/  FMUL.FTZ R7, R18, R7 ;  /* 0x0000000712077220 */ /* 0x000fe20000410000 */
[----:B------:R-:W-:Y:S01]  /*1640*/  SHF.L.U32 R16, R16, 0x10, RZ ;  /* 0x0000001010107819 */ /* 0x000fe200000006ff */
[----:B0-----:R-:W-:Y:S01]  /*1650*/  IMAD.U32 R14, R15, 0x10000, RZ ;  /* 0x000100000f0e7824 */ /* 0x001fe200078e00ff */
[----:B------:R-:W0:Y:S01]  /*1660*/  F2F.BF16.F32 R10, R10 ;  /* 0x0000000a000a7304 */ /* 0x000e220000202000 */
[C---:B------:R-:W-:Y:S01]  /*1670*/  PRMT R15, R6.reuse, 0x7632, R15 ;  /* 0x00007632060f7816 */ /* 0x040fe2000000000f */
[----:B------:R-:W-:Y:S01]  /*1680*/  FMUL.FTZ R13, R19, R20 ;  /* 0x00000014130d7220 */ /* 0x000fe20000410000 */
[----:B------:R-:W-:Y:S01]  /*1690*/  SHF.L.U32 R6, R6, 0x10, RZ ;  /* 0x0000001006067819 */ /* 0x000fe200000006ff */
[----:B------:R-:W-:Y:S01]  /*16a0*/  FMUL.FTZ R14, R17, R14 ;  /* 0x0000000e110e7220 */ /* 0x000fe20000410000 */
[----:B------:R-:W-:Y:S01]  /*16b0*/  F2FP.BF16.F32.PACK_AB R7, R12, R7 ;  /* 0x000000070c07723e */ /* 0x000fe200000010ff */
[----:B------:R-:W-:Y:S01]  /*16c0*/  IMAD.U32 R15, R15, 0x10000, RZ ;  /* 0x000100000f0f7824 */ /* 0x000fe200078e00ff */
[----:B-1----:R-:W-:Y:S01]  /*16d0*/  SHF.L.U32 R9, R9, 0x10, RZ ;  /* 0x0000001009097819 */ /* 0x002fe200000006ff */
[----:B------:R-:W1:Y:S01]  /*16e0*/  F2F.BF16.F32 R11, R11 ;  /* 0x0000000b000b7304 */ /* 0x000e620000202000 */
[----:B------:R-:W-:Y:S01]  /*16f0*/  IMAD.WIDE.U32 R2, R4, 0x4, R2 ;  /* 0x0000000404027825 */ /* 0x000fe200078e0002 */
[----:B------:R-:W-:-:S03]  /*1700*/  F2FP.BF16.F32.PACK_AB R13, R14, R13 ;  /* 0x0000000d0e0d723e */ /* 0x000fc600000010ff */
[----:B------:R-:W-:Y:S01]  /*1710*/  FMUL.FTZ R6, R6, R9 ;  /* 0x0000000906067220 */ /* 0x000fe20000410000 */
[----:B------:R-:W-:Y:S01]  /*1720*/  STG.E desc[UR4][R2.64], R7 ;  /* 0x0000000702007986 */ /* 0x000fe2000c101904 */
[----:B0-----:R-:W-:Y:S01]  /*1730*/  SHF.L.U32 R10, R10, 0x10, RZ ;  /* 0x000000100a0a7819 */ /* 0x001fe200000006ff */
[----:B------:R-:W0:Y:S02]  /*1740*/  F2F.BF16.F32 R8, R21 ;  /* 0x0000001500087304 */ /* 0x000e240000202000 */
[----:B------:R-:W-:Y:S02]  /*1750*/  STG.E desc[UR4][R2.64+0x200], R13 ;  /* 0x0002000d02007986 */ /* 0x000fe4000c101904 */
[----:B------:R-:W-:Y:S01]  /*1760*/  FMUL.FTZ R5, R5, R10 ;  /* 0x0000000a05057220 */ /* 0x000fe20000410000 */
[----:B-1----:R-:W-:-:S05]  /*1770*/  SHF.L.U32 R11, R11, 0x10, RZ ;  /* 0x000000100b0b7819 */ /* 0x002fca00000006ff */
[----:B------:R-:W-:Y:S01]  /*1780*/  FMUL.FTZ R16, R16, R11 ;  /* 0x0000000b10107220 */ /* 0x000fe20000410000 */
[----:B0-----:R-:W-:-:S04]  /*1790*/  IMAD.U32 R8, R8, 0x10000, RZ ;  /* 0x0001000008087824 */ /* 0x001fc800078e00ff */
[----:B------:R-:W-:Y:S01]  /*17a0*/  F2FP.BF16.F32.PACK_AB R5, R16, R5 ;  /* 0x000000051005723e */ /* 0x000fe200000010ff */
[----:B------:R-:W-:-:S04]  /*17b0*/  FMUL.FTZ R15, R15, R8 ;  /* 0x000000080f0f7220 */ /* 0x000fc80000410000 */
[----:B------:R-:W-:Y:S01]  /*17c0*/  STG.E desc[UR4][R2.64+0x600], R5 ;  /* 0x0006000502007986 */ /* 0x000fe2000c101904 */
[----:B------:R-:W-:-:S05]  /*17d0*/  F2FP.BF16.F32.PACK_AB R15, R15, R6 ;  /* 0x000000060f0f723e */ /* 0x000fca00000010ff */
[----:B------:R-:W-:Y:S01]  /*17e0*/  STG.E desc[UR4][R2.64+0x400], R15 ;  /* 0x0004000f02007986 */ /* 0x000fe2000c101904 */
[----:B------:R-:W-:Y:S05]  /*17f0*/  EXIT ;  /* 0x000000000000794d */ /* 0x000fea0003800000 */
.L_x_891:
        /* <DEDUP_REMOVED lines=16> */
.L_x_14596:


//--------------------- .text._ZN2at6native29vectorized_elementwise_kernelILi4EZZZNS0_25tanh_backward_kernel_cudaERNS_18TensorIteratorBaseEENKUlvE0_clEvENKUlvE2_clEvEUlN3c108BFloat16ES7_E_St5arrayIPcLm3EEEEviT0_T1_ --------------------------
	.section	.text._ZN2at6native29vectorized_elementwise_kernelILi4EZZZNS0_25tanh_backward_kernel_cudaERNS_18TensorIteratorBaseEENKUlvE0_clEvENKUlvE2_clEvEUlN3c108BFloat16ES7_E_St5arrayIPcLm3EEEEviT0_T1_,"ax",@progbits
	.align	128
        .global         _ZN2at6native29vectorized_elementwise_kernelILi4EZZZNS0_25tanh_backward_kernel_cudaERNS_18TensorIteratorBaseEENKUlvE0_clEvENKUlvE2_clEvEUlN3c108BFloat16ES7_E_St5arrayIPcLm3EEEEviT0_T1_
        .type           _ZN2at6native29vectorized_elementwise_kernelILi4EZZZNS0_25tanh_backward_kernel_cudaERNS_18TensorIteratorBaseEENKUlvE0_clEvENKUlvE2_clEvEUlN3c108BFloat16ES7_E_St5arrayIPcLm3EEEEviT0_T1_,@function
        .size           _ZN2at6native29vectorized_elementwise_kernelILi4EZZZNS0_25tanh_backward_kernel_cudaERNS_18TensorIteratorBaseEENKUlvE0_clEvENKUlvE2_clEvEUlN3c108BFloat16ES7_E_St5arrayIPcLm3EEEEviT0_T1_,(.L_x_14597 - _ZN2at6native29vectorized_elementwise_kernelILi4EZZZNS0_25tanh_backward_kernel_cudaERNS_18TensorIteratorBaseEENKUlvE0_clEvENKUlvE2_clEvEUlN3c108BFloat16ES7_E_St5arrayIPcLm3EEEEviT0_T1_)
        .other          _ZN2at6native29vectorized_elementwise_kernelILi4EZZZNS0_25tanh_backward_kernel_cudaERNS_18TensorIteratorBaseEENKUlvE0_clEvENKUlvE2_clEvEUlN3c108BFloat16ES7_E_St5arrayIPcLm3EEEEviT0_T1_,@"STO_CUDA_ENTRY STV_DEFAULT"
_ZN2at6native29vectorized_elementwise_kernelILi4EZZZNS0_25tanh_backward_kernel_cudaERNS_18TensorIteratorBaseEENKUlvE0_clEvENKUlvE2_clEvEUlN3c108BFloat16ES7_E_St5arrayIPcLm3EEEEviT0_T1_:
.text._ZN2at6native29vectorized_elementwise_kernelILi4EZZZNS0_25tanh_backward_kernel_cudaERNS_18TensorIteratorBaseEENKUlvE0_clEvENKUlvE2_clEvEUlN3c108BFloat16ES7_E_St5arrayIPcLm3EEEEviT0_T1_:
        /* <DEDUP_REMOVED lines=111> */
.L_x_894:
[----:B------:R-:W-:Y:S05]  /*06f0*/  BSYNC.RECONVERGENT B0 ;  /* 0x0000000000007941 */ /* 0x000fea0003800200 */
.L_x_893:
        /* <DEDUP_REMOVED lines=29> */
.L_x_896:
[----:B------:R-:W-:Y:S05]  /*08d0*/  BSYNC.RECONVERGENT B0 ;  /* 0x0000000000007941 */ /* 0x000fea0003800200 */
.L_x_895:
        /* <DEDUP_REMOVED lines=13> */
.L_x_898:
[----:B------:R-:W-:Y:S05]  /*09b0*/  BSYNC.RECONVERGENT B0 ;  /* 0x0000000000007941 */ /* 0x000fea0003800200 */
.L_x_897:
        /* <DEDUP_REMOVED lines=12> */
.L_x_900:
[----:B------:R-:W-:Y:S05]  /*0a80*/  BSYNC.RECONVERGENT B0 ;  /* 0x0000000000007941 */ /* 0x000fea0003800200 */
.L_x_899:
        /* <DEDUP_REMOVED lines=12> */
.L_x_902:
[----:B------:R-:W-:Y:S05]  /*0b50*/  BSYNC.RECONVERGENT B0 ;  /* 0x0000000000007941 */ /* 0x000fea0003800200 */
.L_x_901:
        /* <DEDUP_REMOVED lines=12> */
.L_x_904:
[----:B------:R-:W-:Y:S05]  /*0c20*/  BSYNC.RECONVERGENT B0 ;  /* 0x0000000000007941 */ /* 0x000fea0003800200 */
.L_x_903:
        /* <DEDUP_REMOVED lines=12> */
.L_x_906:
[----:B------:R-:W-:Y:S05]  /*0cf0*/  BSYNC.RECONVERGENT B0 ;  /* 0x0000000000007941 */ /* 0x000fea0003800200 */
.L_x_905:
        /* <DEDUP_REMOVED lines=12> */
.L_x_908:
[----:B------:R-:W-:Y:S05]  /*0dc0*/  BSYNC.RECONVERGENT B0 ;  /* 0x0000000000007941 */ /* 0x000fea0003800200 */
.L_x_907:
        /* <DEDUP_REMOVED lines=18> */
.L_x_911:
[----:B------:R-:W-:-:S13]  /*0ef0*/  ISETP.GE.U32.AND P0, PT, R3, R2, PT ;  /* 0x000000020300720c */ /* 0x000fda0003f06070 */
[----:B------:R-:W-:Y:S05]  /*0f00*/  @P0 BRA `(.L_x_913) ;  /* 0x0000000000300947 */ /* 0x000fea0003800000 */
[----:B0-----:R-:W0:Y:S01]  /*0f10*/  LDC.64 R10, c[0x0][0x388] ;  /* 0x0000e200ff0a7b82 */ /* 0x001e220000000a00 */
[----:B------:R-:W-:Y:S02]  /*0f20*/  IADD3 R13, PT, PT, R0, R3, RZ ;  /* 0x00000003000d7210 */ /* 0x000fe40007ffe0ff */
[----:B------:R-:W-:-:S03]  /*0f30*/  IADD3 R3, PT, PT, R3, 0x80, RZ ;  /* 0x0000008003037810 */ /* 0x000fc60007ffe0ff */
[----:B0-----:R-:W-:-:S05]  /*0f40*/  IMAD.WIDE.U32 R10, R13, 0x2, R10 ;  /* 0x000000020d0a7825 */ /* 0x001fca00078e000a */
[----:B------:R1:W-:Y:S02]  /*0f50*/  STG.E.U16 desc[UR4][R10.64], R5 ;  /* 0x000000050a007986 */ /* 0x0003e4000c101504 */
.L_x_912:
[----:B------:R-:W-:-:S13]  /*0f60*/  ISETP.GE.U32.AND P0, PT, R3, R2, PT ;  /* 0x000000020300720c */ /* 0x000fda0003f06070 */
[----:B------:R-:W-:Y:S05]  /*0f70*/  @P0 BRA `(.L_x_914) ;  /* 0x0000000000340947 */ /* 0x000fea0003800000 */
[----:B-1----:R-:W1:Y:S01]  /*0f80*/  LDC.64 R4, c[0x0][0x388] ;  /* 0x0000e200ff047b82 */ /* 0x002e620000000a00 */
[----:B0-----:R-:W-:Y:S01]  /*0f90*/  IMAD.IADD R11, R0, 0x1, R3 ;  /* 0x00000001000b7824 */ /* 0x001fe200078e0203 */
[----:B------:R-:W-:-:S03]  /*0fa0*/  IADD3 R3, PT, PT, R3, 0x80, RZ ;  /* 0x0000008003037810 */ /* 0x000fc60007ffe0ff */
[----:B-1----:R-:W-:-:S05]  /*0fb0*/  IMAD.WIDE.U32 R4, R11, 0x2, R4 ;  /* 0x000000020b047825 */ /* 0x002fca00078e0004 */
[----:B------:R1:W-:Y:S02]  /*0fc0*/  STG.E.U16 desc[UR4][R4.64], R6 ;  /* 0x0000000604007986 */ /* 0x0003e4000c101504 */
.L_x_913:
        /* <DEDUP_REMOVED lines=8> */
.L_x_914:
[----:B------:R-:W-:Y:S05]  /*1050*/  BSYNC.RELIABLE B1 ;  /* 0x0000000000017941 */ /* 0x000fea0003800100 */
.L_x_910:
[----:B------:R-:W-:-:S13]  /*1060*/  ISETP.GE.U32.AND P0, PT, R3, R2, PT ;  /* 0x000000020300720c */ /* 0x000fda0003f06070 */
[----:B-12---:R-:W1:Y:S01]  /*1070*/  @!P0 LDC.64 R4, c[0x0][0x388] ;  /* 0x0000e200ff048b82 */ /* 0x006e620000000a00 */
[----:B------:R-:W-:Y:S02]  /*1080*/  @!P0 IADD3 R7, PT, PT, R0, R3, RZ ;  /* 0x0000000300078210 */ /* 0x000fe40007ffe0ff */
[----:B------:R-:W-:-:S03]  /*1090*/  @!P0 IADD3 R3, PT, PT, R3, 0x80, RZ ;  /* 0x0000008003038810 */ /* 0x000fc60007ffe0ff */
[----:B-1----:R-:W-:-:S05]  /*10a0*/  @!P0 IMAD.WIDE.U32 R4, R7, 0x2, R4 ;  /* 0x0000000207048825 */ /* 0x002fca00078e0004 */
[----:B------:R2:W-:Y:S02]  /*10b0*/  @!P0 STG.E.U16 desc[UR4][R4.64], R8 ;  /* 0x0000000804008986 */ /* 0x0005e4000c101504 */
.L_x_915:
[----:B------:R-:W-:Y:S05]  /*10c0*/  BSYNC.RECONVERGENT B0 ;  /* 0x0000000000007941 */ /* 0x000fea0003800200 */
.L_x_909:
        /* <DEDUP_REMOVED lines=8> */
.L_x_892:
[----:B------:R-:W0:Y:S01]  /*1150*/  S2R R8, SR_TID.X ;  /* 0x0000000000087919 */ /* 0x000e220000002100 */
[----:B------:R-:W1:Y:S02]  /*1160*/  LDC.64 R2, c[0x0][0x398] ;  /* 0x0000e600ff027b82 */ /* 0x000e640000000a00 */
[----:B-1----:R-:W-:-:S04]  /*1170*/  IMAD.WIDE.U32 R2, R0, 0x2, R2 ;  /* 0x0000000200027825 */ /* 0x002fc800078e0002 */
[----:B0-----:R-:W-:Y:S02]  /*1180*/  IMAD.WIDE.U32 R16, R8, 0x8, R2 ;  /* 0x0000000808107825 */ /* 0x001fe400078e0002 */
[----:B------:R-:W0:Y:S03]  /*1190*/  LDC.64 R2, c[0x0][0x390] ;  /* 0x0000e400ff027b82 */ /* 0x000e260000000a00 */
[----:B------:R-:W2:Y:S04]  /*11a0*/  LDG.E.64 R6, desc[UR4][R16.64] ;  /* 0x0000000410067981 */ /* 0x000ea8000c1e1b00 */
[----:B------:R-:W3:Y:S01]  /*11b0*/  LDG.E.64 R10, desc[UR4][R16.64+0x400] ;  /* 0x00040004100a7981 */ /* 0x000ee2000c1e1b00 */
[----:B0-----:R-:W-:-:S04]  /*11c0*/  IMAD.WIDE.U32 R2, R0, 0x2, R2 ;  /* 0x0000000200027825 */ /* 0x001fc800078e0002 */
[----:B------:R-:W-:-:S05]  /*11d0*/  IMAD.WIDE.U32 R14, R8, 0x8, R2 ;  /* 0x00000008080e7825 */ /* 0x000fca00078e0002 */
[----:B------:R-:W4:Y:S04]  /*11e0*/  LDG.E.64 R2, desc[UR4][R14.64] ;  /* 0x000000040e027981 */ /* 0x000f28000c1e1b00 */
[----:B------:R0:W5:Y:S01]  /*11f0*/  LDG.E.64 R4, desc[UR4][R14.64+0x400] ;  /* 0x000400040e047981 */ /* 0x000162000c1e1b00 */
[C---:B--2---:R-:W-:Y:S02]  /*1200*/  SHF.L.U32 R9, R6.reuse, 0x10, RZ ;  /* 0x0000001006097819 */ /* 0x044fe400000006ff */
[----:B------:R-:W-:Y:S01]  /*1210*/  PRMT R6, R6, 0x7632, R6 ;  /* 0x0000763206067816 */ /* 0x000fe20000000006 */
[----:B---3--:R-:W-:Y:S02]  /*1220*/  IMAD.U32 R18, R10, 0x10000, RZ ;  /* 0x000100000a127824 */ /* 0x008fe400078e00ff */
[----:B------:R-:W-:Y:S01]  /*1230*/  FMUL.FTZ R12, R9, R9 ;  /* 0x00000009090c7220 */ /* 0x000fe20000410000 */
[----:B------:R-:W-:-:S02]  /*1240*/  SHF.L.U32 R9, R7, 0x10, RZ ;  /* 0x0000001007097819 */ /* 0x000fc400000006ff */
[----:B------:R-:W-:Y:S02]  /*1250*/  PRMT R10, R10, 0x7632, R10 ;  /* 0x000076320a0a7816 */ /* 0x000fe4000000000a */
[----:B------:R-:W-:Y:S01]  /*1260*/  SHF.L.U32 R16, R11, 0x10, RZ ;  /* 0x000000100b107819 */ /* 0x000fe200000006ff */
[----:B------:R-:W-:Y:S01]  /*1270*/  FMUL.FTZ R13, R9, R9 ;  /* 0x00000009090d7220 */ /* 0x000fe20000410000 */
[----:B------:R-:W1:Y:S01]  /*1280*/  F2F.BF16.F32 R12, R12 ;  /* 0x0000000c000c7304 */ /* 0x000e620000202000 */
[----:B0-----:R-:W-:Y:S01]  /*1290*/  SHF.L.U32 R14, R6, 0x10, RZ ;  /* 0x00000010060e7819 */ /* 0x001fe200000006ff */
[----:B------:R-:W-:Y:S01]  /*12a0*/  FMUL.FTZ R9, R18, R18 ;  /* 0x0000001212097220 */ /* 0x000fe20000410000 */
[----:B------:R-:W-:Y:S01]  /*12b0*/  PRMT R7, R7, 0x7632, R7 ;  /* 0x0000763207077816 */ /* 0x000fe20000000007 */
[----:B------:R-:W-:Y:S01]  /*12c0*/  FMUL.FTZ R16, R16, R16 ;  /* 0x0000001010107220 */ /* 0x000fe20000410000 */
[----:B------:R-:W-:Y:S01]  /*12d0*/  PRMT R11, R11, 0x7632, R11 ;  /* 0x000076320b0b7816 */ /* 0x000fe2000000000b */
[----:B------:R-:W-:Y:S01]  /*12e0*/  FMUL.FTZ R14, R14, R14 ;  /* 0x0000000e0e0e7220 */ /* 0x000fe20000410000 */
[----:B------:R-:W-:Y:S01]  /*12f0*/  SHF.L.U32 R10, R10, 0x10, RZ ;  /* 0x000000100a0a7819 */ /* 0x000fe200000006ff */
[----:B------:R-:W0:Y:S01]  /*1300*/  F2F.BF16.F32 R13, R13 ;  /* 0x0000000d000d7304 */ /* 0x000e220000202000 */
[----:B------:R-:W-:Y:S01]  /*1310*/  IMAD.U32 R15, R7, 0x10000, RZ ;  /* 0x00010000070f7824 */ /* 0x000fe200078e00ff */
[----:B------:R-:W-:-:S02]  /*1320*/  SHF.L.U32 R17, R11, 0x10, RZ ;  /* 0x000000100b117819 */ /* 0x000fc400000006ff */
[----:B------:R-:W-:Y:S01]  /*1330*/  FMUL.FTZ R11, R10, R10 ;  /* 0x0000000a0a0b7220 */ /* 0x000fe20000410000 */
[----:B------:R-:W-:Y:S01]  /*1340*/  FMUL.FTZ R15, R15, R15 ;  /* 0x0000000f0f0f7220 */ /* 0x000fe20000410000 */
[----:B-1----:R-:W-:Y:S02]  /*1350*/  IMAD.U32 R10, R12, 0x10000, RZ ;  /* 0x000100000c0a7824 */ /* 0x002fe400078e00ff */
[----:B------:R1:W2:Y:S01]  /*1360*/  F2F.BF16.F32 R6, R16 ;  /* 0x0000001000067304 */ /* 0x0002a20000202000 */
[----:B------:R-:W-:-:S07]  /*1370*/  FMUL.FTZ R17, R17, R17 ;  /* 0x0000001111117220 */ /* 0x000fce0000410000 */
[----:B------:R3:W4:Y:S01]  /*1380*/  F2F.BF16.F32 R7, R14 ;  /* 0x0000000e00077304 */ /* 0x0007220000202000 */
[----:B-1----:R-:W-:Y:S01]  /*1390*/  FADD.FTZ R16, -R10, 1 ;  /* 0x3f8000000a107421 */ /* 0x002fe20000010100 */
[----:B0-----:R-:W-:Y:S01]  /*13a0*/  SHF.L.U32 R10, R13, 0x10, RZ ;  /* 0x000000100d0a7819 */ /* 0x001fe200000006ff */
[----:B--2---:R-:W-:-:S05]  /*13b0*/  IMAD.U32 R6, R6, 0x10000, RZ ;  /* 0x0001000006067824 */ /* 0x004fca00078e00ff */
[----:B------:R-:W0:Y:S01]  /*13c0*/  F2F.BF16.F32 R15, R15 ;  /* 0x0000000f000f7304 */ /* 0x000e220000202000 */
[----:B---3--:R-:W-:Y:S01]  /*13d0*/  FADD.FTZ R14, -R10, 1 ;  /* 0x3f8000000a0e7421 */ /* 0x008fe20000010100 */
[----:B------:R-:W-:Y:S01]  /*13e0*/  FADD.FTZ R10, -R6, 1 ;  /* 0x3f800000060a7421 */ /* 0x000fe20000010100 */
[----:B----4-:R-:W-:-:S05]  /*13f0*/  SHF.L.U32 R7, R7, 0x10, RZ ;  /* 0x0000001007077819 */ /* 0x010fca00000006ff */
[----:B------:R-:W1:Y:S01]  /*1400*/  F2F.BF16.F32 R9, R9 ;  /* 0x0000000900097304 */ /* 0x000e620000202000 */
[----:B0-----:R-:W-:-:S07]  /*1410*/  SHF.L.U32 R15, R15, 0x10, RZ ;  /* 0x000000100f0f7819 */ /* 0x001fce00000006ff */
[----:B------:R-:W0:Y:S01]  /*1420*/  F2F.BF16.F32 R11, R11 ;  /* 0x0000000b000b7304 */ /* 0x000e220000202000 */
[----:B------:R-:W-:Y:S01]  /*1430*/  FADD.FTZ R18, -R15, 1 ;  /* 0x3f8000000f127421 */ /* 0x000fe20000010100 */
[----:B------:R-:W-:Y:S02]  /*1440*/  PRMT R15, R2, 0x7632, R15 ;  /* 0x00007632020f7816 */ /* 0x000fe4000000000f */
[----:B-1----:R-:W-:-:S04]  /*1450*/  SHF.L.U32 R9, R9, 0x10, RZ ;  /* 0x0000001009097819 */ /* 0x002fc800000006ff */
[----:B------:R1:W2:Y:S01]  /*1460*/  F2F.BF16.F32 R12, R17 ;  /* 0x00000011000c7304 */ /* 0x0002a20000202000 */
[----:B------:R-:W-:Y:S01]  /*1470*/  SHF.L.U32 R15, R15, 0x10, RZ ;  /* 0x000000100f0f7819 */ /* 0x000fe200000006ff */
[----:B------:R-:W-:Y:S01]  /*1480*/  FADD.FTZ R9, -R9, 1 ;  /* 0x3f80000009097421 */ /* 0x000fe20000010100 */
[----:B0-----:R-:W-:-:S05]  /*1490*/  IMAD.U32 R19, R11, 0x10000, RZ ;  /* 0x000100000b137824 */ /* 0x001fca00078e00ff */
[----:B------:R0:W3:Y:S01]  /*14a0*/  F2F.BF16.F32 R13, R16 ;  /* 0x00000010000d7304 */ /* 0x0000e20000202000 */
[----:B-1----:R-:W-:Y:S02]  /*14b0*/  FADD.FTZ R17, -R7, 1 ;  /* 0x3f80000007117421 */ /* 0x002fe40000010100 */
[----:B------:R-:W1:Y:S01]  /*14c0*/  LDC.64 R6, c[0x0][0x388] ;  /* 0x0000e200ff067b82 */ /* 0x000e620000000a00 */
[----:B--2---:R-:W-:-:S04]  /*14d0*/  IMAD.U32 R12, R12, 0x10000, RZ ;  /* 0x000100000c0c7824 */ /* 0x004fc800078e00ff */
[----:B------:R-:W2:Y:S01]  /*14e0*/  F2F.BF16.F32 R14, R14 ;  /* 0x0000000e000e7304 */ /* 0x000ea20000202000 */
[----:B0-----:R-:W-:Y:S01]  /*14f0*/  SHF.L.U32 R16, R2, 0x10, RZ ;  /* 0x0000001002107819 */ /* 0x001fe200000006ff */
[----:B------:R-:W-:Y:S01]  /*1500*/  FADD.FTZ R2, -R19, 1 ;  /* 0x3f80000013027421 */ /* 0x000fe20000010100 */
[C---:B------:R-:W-:Y:S01]  /*1510*/  SHF.L.U32 R19, R3.reuse, 0x10, RZ ;  /* 0x0000001003137819 */ /* 0x040fe200000006ff */
[----:B------:R-:W-:Y:S01]  /*1520*/  FADD.FTZ R20, -R12, 1 ;  /* 0x3f8000000c147421 */ /* 0x000fe20000010100 */
[----:B------:R-:W-:Y:S02]  /*1530*/  PRMT R3, R3, 0x7632, R3 ;  /* 0x0000763203037816 */ /* 0x000fe40000000003 */
[----:B---3--:R-:W-:Y:S01]  /*1540*/  SHF.L.U32 R13, R13, 0x10, RZ ;  /* 0x000000100d0d7819 */ /* 0x008fe200000006ff */
[----:B------:R-:W0:Y:S01]  /*1550*/  F2F.BF16.F32 R17, R17 ;  /* 0x0000001100117304 */ /* 0x000e220000202000 */
[----:B------:R-:W-:-:S03]  /*1560*/  SHF.L.U32 R3, R3, 0x10, RZ ;  /* 0x0000001003037819 */ /* 0x000fc600000006ff */
[----:B------:R-:W-:Y:S01]  /*1570*/  FMUL.FTZ R12, R16, R13 ;  /* 0x0000000d100c7220 */ /* 0x000fe20000410000 */
[----:B-----5:R-:W-:Y:S01]  /*1580*/  SHF.L.U32 R16, R4, 0x10, RZ ;  /* 0x0000001004107819 */ /* 0x020fe200000006ff */
[----:B--2---:R-:W-:Y:S02]  /*1590*/  IMAD.U32 R14, R14, 0x10000, RZ ;  /* 0x000100000e0e7824 */ /* 0x004fe400078e00ff */
[----:B------:R0:W2:Y:S02]  /*15a0*/  F2F.BF16.F32 R11, R18 ;  /* 0x00000012000b7304 */ /* 0x0000a40000202000 */
[----:B------:R-:W-:Y:S01]  /*15b0*/  FMUL.FTZ R13, R19, R14 ;  /* 0x0000000e130d7220 */ /* 0x000fe20000410000 */
[----:B-1----:R-:W-:Y:S01]  /*15c0*/  IMAD.WIDE.U32 R6, R0, 0x2, R6 ;  /* 0x0000000200067825 */ /* 0x002fe200078e0006 */
[----:B------:R-:W-:Y:S02]  /*15d0*/  PRMT R0, R4, 0x7632, R0 ;  /* 0x0000763204007816 */ /* 0x000fe40000000000 */
[----:B------:R-:W-:-:S02]  /*15e0*/  PRMT R4, R5, 0x7632, R4 ;  /* 0x0000763205047816 */ /* 0x000fc40000000004 */
[----:B------:R-:W1:Y:S01]  /*15f0*/  F2F.BF16.F32 R9, R9 ;  /* 0x0000000900097304 */ /* 0x000e620000202000 */
[----:B0-----:R-:W-:Y:S01]  /*1600*/  SHF.L.U32 R18, R17, 0x10, RZ ;  /* 0x0000001011127819 */ /* 0x001fe200000006ff */
[----:B------:R-:W-:Y:S01]  /*1610*/  IMAD.U32 R17, R5, 0x10000, RZ ;  /* 0x0001000005117824 */ /* 0x000fe200078e00ff */
[----:B------:R-:W-:Y:S01]  /*1620*/  SHF.L.U32 R5, R0, 0x10, RZ ;  /* 0x0000001000057819 */ /* 0x000fe200000006ff */
[----:B------:R-:W-:Y:S02]  /*1630*/  IMAD.U32 R4, R4, 0x10000, RZ ;  /* 0x0001000004047824 */ /* 0x000fe400078e00ff */
[----:B------:R-:W-:Y:S01]  /*1640*/  FMUL.FTZ R15, R15, R18 ;  /* 0x000000120f0f7220 */ /* 0x000fe20000410000 */
[----:B--2---:R-:W-:Y:S01]  /*1650*/  SHF.L.U32 R0, R11, 0x10, RZ ;  /* 0x000000100b007819 */ /* 0x004fe200000006ff */
[----:B------:R-:W0:Y:S01]  /*1660*/  F2F.BF16.F32 R2, R2 ;  /* 0x0000000200027304 */ /* 0x000e220000202000 */
[----:B------:R-:W-:Y:S02]  /*1670*/  IMAD.WIDE.U32 R6, R8, 0x8, R6 ;  /* 0x0000000808067825 */ /* 0x000fe400078e0006 */
[----:B------:R-:W-:-:S02]  /*1680*/  F2FP.BF16.F32.PACK_AB R12, R15, R12 ;  /* 0x0000000c0f0c723e */ /* 0x000fc400000010ff */
[----:B------:R-:W-:Y:S01]  /*1690*/  FMUL.FTZ R0, R3, R0 ;  /* 0x0000000003007220 */ /* 0x000fe20000410000 */
[----:B-1----:R-:W-:Y:S02]  /*16a0*/  SHF.L.U32 R9, R9, 0x10, RZ ;  /* 0x0000001009097819 */ /* 0x002fe400000006ff */
[----:B------:R-:W1:Y:S02]  /*16b0*/  F2F.BF16.F32 R14, R20 ;  /* 0x00000014000e7304 */ /* 0x000e640000202000 */
[----:B------:R-:W-:Y:S01]  /*16c0*/  F2FP.BF16.F32.PACK_AB R13, R0, R13 ;  /* 0x0000000d000d723e */ /* 0x000fe200000010ff */
[----:B------:R-:W-:-:S04]  /*16d0*/  FMUL.FTZ R9, R16, R9 ;  /* 0x0000000910097220 */ /* 0x000fc80000410000 */
[----:B------:R-:W-:Y:S01]  /*16e0*/  STG.E.64 desc[UR4][R6.64], R12 ;  /* 0x0000000c06007986 */ /* 0x000fe2000c101b04 */
[----:B0-----:R-:W-:Y:S01]  /*16f0*/  SHF.L.U32 R2, R2, 0x10, RZ ;  /* 0x0000001002027819 */ /* 0x001fe200000006ff */
[----:B------:R-:W0:Y:S04]  /*1700*/  F2F.BF16.F32 R10, R10 ;  /* 0x0000000a000a7304 */ /* 0x000e280000202000 */
[----:B------:R-:W-:Y:S01]  /*1710*/  FMUL.FTZ R2, R5, R2 ;  /* 0x0000000205027220 */ /* 0x000fe20000410000 */
[----:B-1----:R-:W-:-:S04]  /*1720*/  SHF.L.U32 R11, R14, 0x10, RZ ;  /* 0x000000100e0b7819 */ /* 0x002fc800000006ff */
[----:B------:R-:W-:Y:S01]  /*1730*/  F2FP.BF16.F32.PACK_AB R2, R2, R9 ;  /* 0x000000090202723e */ /* 0x000fe200000010ff */
[----:B------:R-:W-:Y:S01]  /*1740*/  FMUL.FTZ R11, R4, R11 ;  /* 0x0000000b040b7220 */ /* 0x000fe20000410000 */
[----:B0-----:R-:W-:-:S04]  /*1750*/  IMAD.U32 R10, R10, 0x10000, RZ ;  /* 0x000100000a0a7824 */ /* 0x001fc800078e00ff */
[----:B------:R-:W-:-:S05]  /*1760*/  FMUL.FTZ R10, R17, R10 ;  /* 0x0000000a110a7220 */ /* 0x000fca0000410000 */
[----:B------:R-:W-:-:S05]  /*1770*/  F2FP.BF16.F32.PACK_AB R3, R11, R10 ;  /* 0x0000000a0b03723e */ /* 0x000fca00000010ff */
[----:B------:R-:W-:Y:S01]  /*1780*/  STG.E.64 desc[UR4][R6.64+0x400], R2 ;  /* 0x0004000206007986 */ /* 0x000fe2000c101b04 */
[----:B------:R-:W-:Y:S05]  /*1790*/  EXIT ;  /* 0x000000000000794d */ /* 0x000fea0003800000 */
.L_x_916:
        /* <DEDUP_REMOVED lines=14> */
.L_x_14597:


//--------------------- .text._ZN2at6native29vectorized_elementwise_kernelILi8EZZZNS0_25tanh_backward_kernel_cudaERNS_18TensorIteratorBaseEENKUlvE0_clEvENKUlvE2_clEvEUlN3c108BFloat16ES7_E_St5arrayIPcLm3EEEEviT0_T1_ --------------------------
	.section	.text._ZN2at6native29vectorized_elementwise_kernelILi8EZZZNS0_25tanh_backward_kernel_cudaERNS_18TensorIteratorBaseEENKUlvE0_clEvENKUlvE2_clEvEUlN3c108BFloat16ES7_E_St5arrayIPcLm3EEEEviT0_T1_,"ax",@progbits
	.align	128
        .global         _ZN2at6native29vectorized_elementwise_kernelILi8EZZZNS0_25tanh_backward_kernel_cudaERNS_18TensorIteratorBaseEENKUlvE0_clEvENKUlvE2_clEvEUlN3c108BFloat16ES7_E_St5arrayIPcLm3EEEEviT0_T1_
        .type           _ZN2at6native29vectorized_elementwise_kernelILi8EZZZNS0_25tanh_backward_kernel_cudaERNS_18TensorIteratorBaseEENKUlvE0_clEvENKUlvE2_clEvEUlN3c108BFloat16ES7_E_St5arrayIPcLm3EEEEviT0_T1_,@function
        .size           _ZN2at6native29vectorized_elementwise_kernelILi8EZZZNS0_25tanh_backward_kernel_cudaERNS_18TensorIteratorBaseEENKUlvE0_clEvENKUlvE2_clEvEUlN3c108BFloat16ES7_E_St5arrayIPcLm3EEEEviT0_T1_,(.L_x_14598 - _ZN2at6native29vectorized_elementwise_kernelILi8EZZZNS0_25tanh_backward_kernel_cudaERNS_18TensorIteratorBaseEENKUlvE0_clEvENKUlvE2_clEvEUlN3c108BFloat16ES7_E_St5arrayIPcLm3EEEEviT0_T1_)
        .other          _ZN2at6native29vectorized_elementwise_kernelILi8EZZZNS0_25tanh_backward_kernel_cudaERNS_18TensorIteratorBaseEENKUlvE0_clEvENKUlvE2_clEvEUlN3c108BFloat16ES7_E_St5arrayIPcLm3EEEEviT0_T1_,@"STO_CUDA_ENTRY STV_DEFAULT"
_ZN2at6native29vectorized_elementwise_kernelILi8EZZZNS0_25tanh_backward_kernel_cudaERNS_18TensorIteratorBaseEENKUlvE0_clEvENKUlvE2_clEvEUlN3c108BFloat16ES7_E_St5arrayIPcLm3EEEEviT0_T1_:
.text._ZN2at6native29vectorized_elementwise_kernelILi8EZZZNS0_25tanh_backward_kernel_cudaERNS_18TensorIteratorBaseEENKUlvE0_clEvENKUlvE2_clEvEUlN3c108BFloat16ES7_E_St5arrayIPcLm3EEEEviT0_T1_:
        /* <DEDUP_REMOVED lines=111> */
.L_x_919:
[----:B------:R-:W-:Y:S05]  /*06f0*/  BSYNC.RECONVERGENT B0 ;  /* 0x0000000000007941 */ /* 0x000fea0003800200 */
.L_x_918:
        /* <DEDUP_REMOVED lines=29> */
.L_x_921:
[----:B------:R-:W-:Y:S05]  /*08d0*/  BSYNC.RECONVERGENT B0 ;  /* 0x0000000000007941 */ /* 0x000fea0003800200 */
.L_x_920:
        /* <DEDUP_REMOVED lines=13> */
.L_x_923:
[----:B------:R-:W-:Y:S05]  /*09b0*/  BSYNC.RECONVERGENT B0 ;  /* 0x0000000000007941 */ /* 0x000fea0003800200 */
.L_x_922:
        /* <DEDUP_REMOVED lines=12> */
.L_x_925:
[----:B------:R-:W-:Y:S05]  /*0a80*/  BSYNC.RECONVERGENT B0 ;  /* 0x0000000000007941 */ /* 0x000fea0003800200 */
.L_x_924:
        /* <DEDUP_REMOVED lines=12> */
.L_x_927:
[----:B------:R-:W-:Y:S05]  /*0b50*/  BSYNC.RECONVERGENT B0 ;  /* 0x0000000000007941 */ /* 0x000fea0003800200 */
.L_x_926:
        /* <DEDUP_REMOVED lines=12> */
.L_x_929:
[----:B------:R-:W-:Y:S05]  /*0c20*/  BSYNC.RECONVERGENT B0 ;  /* 0x0000000000007941 */ /* 0x000fea0003800200 */
.L_x_928:
        /* <DEDUP_REMOVED lines=12> */
.L_x_931:
[----:B------:R-:W-:Y:S05]  /*0cf0*/  BSYNC.RECONVERGENT B0 ;  /* 0x0000000000007941 */ /* 0x000fea0003800200 */
.L_x_930:
        /* <DEDUP_REMOVED lines=12> */
.L_x_933:
[----:B------:R-:W-:Y:S05]  /*0dc0*/  BSYNC.RECONVERGENT B0 ;  /* 0x0000000000007941 */ /* 0x000fea0003800200 */
.L_x_932:
        /* <DEDUP_REMOVED lines=18> */
.L_x_936:
[----:B------:R-:W-:-:S13]  /*0ef0*/  ISETP.GE.U32.AND P0, PT, R3, R2, PT ;  /* 0x000000020300720c */ /* 0x000fda0003f06070 */
[----:B------:R-:W-:Y:S05]  /*0f00*/  @P0 BRA `(.L_x_938) ;  /* 0x0000000000300947 */ /* 0x000fea0003800000 */
[----:B0-----:R-:W0:Y:S01]  /*0f10*/  LDC.64 R10, c[0x0][0x388] ;  /* 0x0000e200ff0a7b82 */ /* 0x001e220000000a00 */
[----:B------:R-:W-:Y:S02]  /*0f20*/  IADD3 R13, PT, PT, R0, R3, RZ ;  /* 0x00000003000d7210 */ /* 0x000fe40007ffe0ff */
[----:B------:R-:W-:-:S03]  /*0f30*/  IADD3 R3, PT, PT, R3, 0x80, RZ ;  /* 0x0000008003037810 */ /* 0x000fc60007ffe0ff */
[----:B0-----:R-:W-:-:S05]  /*0f40*/  IMAD.WIDE.U32 R10, R13, 0x2, R10 ;  /* 0x000000020d0a7825 */ /* 0x001fca00078e000a */
[----:B------:R1:W-:Y:S02]  /*0f50*/  STG.E.U16 desc[UR4][R10.64], R5 ;  /* 0x000000050a007986 */ /* 0x0003e4000c101504 */
.L_x_937:
[----:B------:R-:W-:-:S13]  /*0f60*/  ISETP.GE.U32.AND P0, PT, R3, R2, PT ;  /* 0x000000020300720c */ /* 0x000fda0003f06070 */
[----:B------:R-:W-:Y:S05]  /*0f70*/  @P0 BRA `(.L_x_939) ;  /* 0x0000000000340947 */ /* 0x000fea0003800000 */
[----:B-1----:R-:W1:Y:S01]  /*0f80*/  LDC.64 R4, c[0x0][0x388] ;  /* 0x0000e200ff047b82 */ /* 0x002e620000000a00 */
[----:B0-----:R-:W-:Y:S01]  /*0f90*/  IMAD.IADD R11, R0, 0x1, R3 ;  /* 0x00000001000b7824 */ /* 0x001fe200078e0203 */
[----:B------:R-:W-:-:S03]  /*0fa0*/  IADD3 R3, PT, PT, R3, 0x80, RZ ;  /* 0x0000008003037810 */ /* 0x000fc60007ffe0ff */
[----:B-1----:R-:W-:-:S05]  /*0fb0*/  IMAD.WIDE.U32 R4, R11, 0x2, R4 ;  /* 0x000000020b047825 */ /* 0x002fca00078e0004 */
[----:B------:R1:W-:Y:S02]  /*0fc0*/  STG.E.U16 desc[UR4][R4.64], R6 ;  /* 0x0000000604007986 */ /* 0x0003e4000c101504 */
.L_x_938:
        /* <DEDUP_REMOVED lines=8> */
.L_x_939:
[----:B------:R-:W-:Y:S05]  /*1050*/  BSYNC.RELIABLE B1 ;  /* 0x0000000000017941 */ /* 0x000fea0003800100 */
.L_x_935:
[----:B------:R-:W-:-:S13]  /*1060*/  ISETP.GE.U32.AND P0, PT, R3, R2, PT ;  /* 0x000000020300720c */ /* 0x000fda0003f06070 */
[----:B-12---:R-:W1:Y:S01]  /*1070*/  @!P0 LDC.64 R4, c[0x0][0x388] ;  /* 0x0000e200ff048b82 */ /* 0x006e620000000a00 */
[----:B------:R-:W-:Y:S02]  /*1080*/  @!P0 IADD3 R7, PT, PT, R0, R3, RZ ;  /* 0x0000000300078210 */ /* 0x000fe40007ffe0ff */
[----:B------:R-:W-:-:S03]  /*1090*/  @!P0 IADD3 R3, PT, PT, R3, 0x80, RZ ;  /* 0x0000008003038810 */ /* 0x000fc60007ffe0ff */
[----:B-1----:R-:W-:-:S05]  /*10a0*/  @!P0 IMAD.WIDE.U32 R4, R7, 0x2, R4 ;  /* 0x0000000207048825 */ /* 0x002fca00078e0004 */
[----:B------:R2:W-:Y:S02]  /*10b0*/  @!P0 STG.E.U16 desc[UR4][R4.64], R8 ;  /* 0x0000000804008986 */ /* 0x0005e4000c101504 */
.L_x_940:
[----:B------:R-:W-:Y:S05]  /*10c0*/  BSYNC.RECONVERGENT B0 ;  /* 0x0000000000007941 */ /* 0x000fea0003800200 */
.L_x_934:
        /* <DEDUP_REMOVED lines=8> */
.L_x_917:
[----:B------:R-:W0:Y:S01]  /*1150*/  S2R R8, SR_TID.X ;  /* 0x0000000000087919 */ /* 0x000e220000002100 */
[----:B------:R-:W1:Y:S02]  /*1160*/  LDC.64 R2, c[0x0][0x398] ;  /* 0x0000e600ff027b82 */ /* 0x000e640000000a00 */
[----:B-1----:R-:W-:-:S04]  /*1170*/  IMAD.WIDE.U32 R2, R0, 0x2, R2 ;  /* 0x0000000200027825 */ /* 0x002fc800078e0002 */
[----:B0-----:R-:W-:Y:S02]  /*1180*/  IMAD.WIDE.U32 R12, R8, 0x10, R2 ;  /* 0x00000010080c7825 */ /* 0x001fe400078e0002 */
[----:B------:R-:W0:Y:S04]  /*1190*/  LDC.64 R2, c[0x0][0x390] ;  /* 0x0000e400ff027b82 */ /* 0x000e280000000a00 */
[----:B------:R-:W2:Y:S01]  /*11a0*/  LDG.E.128 R12, desc[UR4][R12.64] ;  /* 0x000000040c0c7981 */ /* 0x000ea2000c1e1d00 */
[----:B0-----:R-:W-:-:S04]  /*11b0*/  IMAD.WIDE.U32 R2, R0, 0x2, R2 ;  /* 0x0000000200027825 */ /* 0x001fc800078e0002 */
[----:B------:R-:W-:-:S06]  /*11c0*/  IMAD.WIDE.U32 R4, R8, 0x10, R2 ;  /* 0x0000001008047825 */ /* 0x000fcc00078e0002 */
[----:B------:R-:W3:Y:S01]  /*11d0*/  LDG.E.128 R4, desc[UR4][R4.64] ;  /* 0x0000000404047981 */ /* 0x000ee2000c1e1d00 */
[----:B--2---:R-:W-:Y:S01]  /*11e0*/  SHF.L.U32 R2, R15, 0x10, RZ ;  /* 0x000000100f027819 */ /* 0x004fe200000006ff */
[----:B------:R-:W-:Y:S01]  /*11f0*/  IMAD.U32 R9, R13, 0x10000, RZ ;  /* 0x000100000d097824 */ /* 0x000fe200078e00ff */
[----:B------:R-:W-:Y:S02]  /*1200*/  PRMT R15, R15, 0x7632, R15 ;  /* 0x000076320f0f7816 */ /* 0x000fe4000000000f */
[----:B------:R-:W-:Y:S01]  /*1210*/  SHF.L.U32 R10, R12, 0x10, RZ ;  /* 0x000000100c0a7819 */ /* 0x000fe200000006ff */
[----:B------:R-:W-:Y:S01]  /*1220*/  FMUL.FTZ R3, R2, R2 ;  /* 0x0000000202037220 */ /* 0x000fe20000410000 */
[C---:B------:R-:W-:Y:S01]  /*1230*/  SHF.L.U32 R2, R14.reuse, 0x10, RZ ;  /* 0x000000100e027819 */ /* 0x040fe200000006ff */
[----:B------:R-:W-:Y:S01]  /*1240*/  FMUL.FTZ R9, R9, R9 ;  /* 0x0000000909097220 */ /* 0x000fe20000410000 */
[----:B------:R-:W-:Y:S01]  /*1250*/  PRMT R14, R14, 0x7632, R14 ;  /* 0x000076320e0e7816 */ /* 0x000fe2000000000e */
[----:B------:R-:W-:Y:S01]  /*1260*/  FMUL.FTZ R11, R10, R10 ;  /* 0x0000000a0a0b7220 */ /* 0x000fe20000410000 */
[----:B------:R-:W-:Y:S01]  /*1270*/  SHF.L.U32 R15, R15, 0x10, RZ ;  /* 0x000000100f0f7819 */ /* 0x000fe200000006ff */
[----:B------:R-:W0:Y:S01]  /*1280*/  F2F.BF16.F32 R3, R3 ;  /* 0x0000000300037304 */ /* 0x000e220000202000 */
[----:B------:R-:W-:Y:S01]  /*1290*/  PRMT R13, R13, 0x7632, R13 ;  /* 0x000076320d0d7816 */ /* 0x000fe2000000000d */
[----:B------:R-:W-:Y:S01]  /*12a0*/  IMAD.U32 R14, R14, 0x10000, RZ ;  /* 0x000100000e0e7824 */ /* 0x000fe200078e00ff */
[----:B------:R-:W-:Y:S01]  /*12b0*/  PRMT R12, R12, 0x7632, R12 ;  /* 0x000076320c0c7816 */ /* 0x000fe2000000000c */
[----:B------:R-:W-:Y:S01]  /*12c0*/  FMUL.FTZ R10, R15, R15 ;  /* 0x0000000f0f0a7220 */ /* 0x000fe20000410000 */
[----:B------:R-:W-:Y:S01]  /*12d0*/  FMUL.FTZ R2, R2, R2 ;  /* 0x0000000202027220 */ /* 0x000fe20000410000 */
[----:B------:R-:W-:Y:S01]  /*12e0*/  FMUL.FTZ R15, R14, R14 ;  /* 0x0000000e0e0f7220 */ /* 0x000fe20000410000 */
[----:B------:R-:W-:Y:S01]  /*12f0*/  SHF.L.U32 R14, R13, 0x10, RZ ;  /* 0x000000100d0e7819 */ /* 0x000fe200000006ff */
[----:B------:R-:W1:Y:S01]  /*1300*/  F2F.BF16.F32 R9, R9 ;  /* 0x0000000900097304 */ /* 0x000e620000202000 */
[----:B------:R-:W-:-:S03]  /*1310*/  SHF.L.U32 R13, R12, 0x10, RZ ;  /* 0x000000100c0d7819 */ /* 0x000fc600000006ff */
[----:B------:R-:W-:Y:S02]  /*1320*/  FMUL.FTZ R12, R14, R14 ;  /* 0x0000000e0e0c7220 */ /* 0x000fe40000410000 */
[----:B------:R-:W-:Y:S01]  /*1330*/  FMUL.FTZ R17, R13, R13 ;  /* 0x0000000d0d117220 */ /* 0x000fe20000410000 */
[----:B0-----:R-:W-:Y:S01]  /*1340*/  IMAD.U32 R3, R3, 0x10000, RZ ;  /* 0x0001000003037824 */ /* 0x001fe200078e00ff */
[----:B------:R-:W0:Y:S03]  /*1350*/  F2F.BF16.F32 R2, R2 ;  /* 0x0000000200027304 */ /* 0x000e260000202000 */
[----:B------:R-:W-:Y:S01]  /*1360*/  FADD.FTZ R3, -R3, 1 ;  /* 0x3f80000003037421 */ /* 0x000fe20000010100 */
[----:B---3--:R-:W-:Y:S01]  /*1370*/  SHF.L.U32 R18, R7, 0x10, RZ ;  /* 0x0000001007127819 */ /* 0x008fe200000006ff */
[----:B------:R-:W-:Y:S01]  /*1380*/  IMAD.U32 R22, R6, 0x10000, RZ ;  /* 0x0001000006167824 */ /* 0x000fe200078e00ff */
[----:B-1----:R-:W-:-:S02]  /*1390*/  SHF.L.U32 R9, R9, 0x10, RZ ;  /* 0x0000001009097819 */ /* 0x002fc400000006ff */
[----:B------:R-:W1:Y:S03]  /*13a0*/  F2F.BF16.F32 R11, R11 ;  /* 0x0000000b000b7304 */ /* 0x000e660000202000 */
[----:B------:R-:W-:Y:S01]  /*13b0*/  FADD.FTZ R16, -R9, 1 ;  /* 0x3f80000009107421 */ /* 0x000fe20000010100 */
[----:B0-----:R-:W-:-:S04]  /*13c0*/  SHF.L.U32 R2, R2, 0x10, RZ ;  /* 0x0000001002027819 */ /* 0x001fc800000006ff */
[----:B------:R-:W0:Y:S01]  /*13d0*/  F2F.BF16.F32 R15, R15 ;  /* 0x0000000f000f7304 */ /* 0x000e220000202000 */
[----:B------:R-:W-:Y:S01]  /*13e0*/  FADD.FTZ R14, -R2, 1 ;  /* 0x3f800000020e7421 */ /* 0x000fe20000010100 */
[----:B-1----:R-:W-:-:S06]  /*13f0*/  IMAD.U32 R11, R11, 0x10000, RZ ;  /* 0x000100000b0b7824 */ /* 0x002fcc00078e00ff */
[----:B------:R-:W1:Y:S01]  /*1400*/  F2F.BF16.F32 R10, R10 ;  /* 0x0000000a000a7304 */ /* 0x000e620000202000 */
[----:B------:R-:W-:Y:S01]  /*1410*/  FADD.FTZ R9, -R11, 1 ;  /* 0x3f8000000b097421 */ /* 0x000fe20000010100 */
[----:B0-----:R-:W-:-:S06]  /*1420*/  SHF.L.U32 R15, R15, 0x10, RZ ;  /* 0x000000100f0f7819 */ /* 0x001fcc00000006ff */
[----:B------:R-:W0:Y:S01]  /*1430*/  F2F.BF16.F32 R17, R17 ;  /* 0x0000001100117304 */ /* 0x000e220000202000 */
[----:B------:R-:W-:Y:S01]  /*1440*/  FADD.FTZ R11, -R15, 1 ;  /* 0x3f8000000f0b7421 */ /* 0x000fe20000010100 */
[----:B-1----:R-:W-:-:S06]  /*1450*/  SHF.L.U32 R10, R10, 0x10, RZ ;  /* 0x000000100a0a7819 */ /* 0x002fcc00000006ff */
[----:B------:R-:W1:Y:S01]  /*1460*/  F2F.BF16.F32 R12, R12 ;  /* 0x0000000c000c7304 */ /* 0x000e620000202000 */
[----:B------:R-:W-:Y:S01]  /*1470*/  FADD.FTZ R10, -R10, 1 ;  /* 0x3f8000000a0a7421 */ /* 0x000fe20000010100 */
[----:B0-----:R-:W-:-:S06]  /*1480*/  SHF.L.U32 R19, R17, 0x10, RZ ;  /* 0x0000001011137819 */ /* 0x001fcc00000006ff */
[----:B------:R0:W2:Y:S01]  /*1490*/  F2F.BF16.F32 R13, R3 ;  /* 0x00000003000d7304 */ /* 0x0000a20000202000 */
[C---:B------:R-:W-:Y:S02]  /*14a0*/  PRMT R17, R5.reuse, 0x7632, R17 ;  /* 0x0000763205117816 */ /* 0x040fe40000000011 */
[----:B------:R-:W-:Y:S01]  /*14b0*/  SHF.L.U32 R5, R5, 0x10, RZ ;  /* 0x0000001005057819 */ /* 0x000fe200000006ff */
[----:B------:R-:W-:Y:S01]  /*14c0*/  FADD.FTZ R19, -R19, 1 ;  /* 0x3f80000013137421 */ /* 0x000fe20000010100 */
[----:B------:R-:W-:Y:S01]  /*14d0*/  SHF.L.U32 R17, R17, 0x10, RZ ;  /* 0x0000001011117819 */ /* 0x000fe200000006ff */
[----:B-1----:R-:W-:Y:S02]  /*14e0*/  IMAD.U32 R15, R12, 0x10000, RZ ;  /* 0x000100000c0f7824 */ /* 0x002fe400078e00ff */
[----:B------:R-:W1:Y:S01]  /*14f0*/  F2F.BF16.F32 R16, R16 ;  /* 0x0000001000107304 */ /* 0x000e620000202000 */
[----:B0-----:R-:W0:Y:S01]  /*1500*/  LDC.64 R2, c[0x0][0x388] ;  /* 0x0000e200ff027b82 */ /* 0x001e220000000a00 */
[----:B------:R-:W-:Y:S01]  /*1510*/  PRMT R12, R7, 0x7632, R12 ;  /* 0x00007632070c7816 */ /* 0x000fe2000000000c */
[----:B------:R-:W-:Y:S01]  /*1520*/  FADD.FTZ R21, -R15, 1 ;  /* 0x3f8000000f157421 */ /* 0x000fe20000010100 */
[----:B------:R-:W-:-:S02]  /*1530*/  PRMT R15, R6, 0x7632, R15 ;  /* 0x00007632060f7816 */ /* 0x000fc4000000000f */
[----:B--2---:R-:W-:Y:S02]  /*1540*/  SHF.L.U32 R25, R13, 0x10, RZ ;  /* 0x000000100d197819 */ /* 0x004fe400000006ff */
[----:B------:R-:W-:Y:S01]  /*1550*/  F2F.BF16.F32 R10, R10 ;  /* 0x0000000a000a7304 */ /* 0x000fe20000202000 */
[----:B------:R-:W-:Y:S01]  /*1560*/  IMAD.U32 R12, R12, 0x10000, RZ ;  /* 0x000100000c0c7824 */ /* 0x000fe200078e00ff */
[----:B------:R-:W-:Y:S01]  /*1570*/  SHF.L.U32 R15, R15, 0x10, RZ ;  /* 0x000000100f0f7819 */ /* 0x000fe200000006ff */
[----:B------:R-:W-:Y:S01]  /*1580*/  FMUL.FTZ R6, R18, R25 ;  /* 0x0000001912067220 */ /* 0x000fe20000410000 */
[----:B-1----:R-:W-:-:S04]  /*1590*/  SHF.L.U32 R20, R16, 0x10, RZ ;  /* 0x0000001010147819 */ /* 0x002fc800000006ff */
[----:B------:R-:W1:Y:S01]  /*15a0*/  F2F.BF16.F32 R14, R14 ;  /* 0x0000000e000e7304 */ /* 0x000e620000202000 */
[----:B------:R-:W-:Y:S01]  /*15b0*/  PRMT R16, R4, 0x7632, R16 ;  /* 0x0000763204107816 */ /* 0x000fe20000000010 */
[----:B------:R-:W-:-:S04]  /*15c0*/  FMUL.FTZ R5, R5, R20 ;  /* 0x0000001405057220 */ /* 0x000fc80000410000 */
[----:B------:R-:W-:Y:S02]  /*15d0*/  IMAD.U32 R16, R16, 0x10000, RZ ;  /* 0x0001000010107824 */ /* 0x000fe400078e00ff */
[----:B------:R-:W2:Y:S01]  /*15e0*/  F2F.BF16.F32 R9, R9 ;  /* 0x0000000900097304 */ /* 0x000ea20000202000 */
[----:B0-----:R-:W-:-:S04]  /*15f0*/  IMAD.WIDE.U32 R2, R0, 0x2, R2 ;  /* 0x0000000200027825 */ /* 0x001fc800078e0002 */
[----:B-1----:R-:W-:-:S03]  /*1600*/  IMAD.U32 R23, R14, 0x10000, RZ ;  /* 0x000100000e177824 */ /* 0x002fc600078e00ff */
[----:B------:R-:W-:Y:S01]  /*1610*/  F2F.BF16.F32 R11, R11 ;  /* 0x0000000b000b7304 */ /* 0x000fe20000202000 */
[----:B------:R-:W-:Y:S01]  /*1620*/  SHF.L.U32 R14, R4, 0x10, RZ ;  /* 0x00000010040e7819 */ /* 0x000fe200000006ff */
[----:B------:R-:W-:-:S04]  /*1630*/  IMAD.WIDE.U32 R2, R8, 0x10, R2 ;  /* 0x0000001008027825 */ /* 0x000fc800078e0002 */
[----:B------:R-:W-:Y:S01]  /*1640*/  FMUL.FTZ R4, R22, R23 ;  /* 0x0000001716047220 */ /* 0x000fe20000410000 */
[----:B--2---:R-:W-:Y:S01]  /*1650*/  SHF.L.U32 R9, R9, 0x10, RZ ;  /* 0x0000001009097819 */ /* 0x004fe200000006ff */
[----:B------:R-:W0:Y:S04]  /*1660*/  F2F.BF16.F32 R7, R21 ;  /* 0x0000001500077304 */ /* 0x000e280000202000 */
[----:B------:R-:W-:-:S04]  /*1670*/  FMUL.FTZ R9, R14, R9 ;  /* 0x000000090e097220 */ /* 0x000fc80000410000 */
[----:B------:R1:W2:Y:S01]  /*1680*/  F2F.BF16.F32 R13, R19 ;  /* 0x00000013000d7304 */ /* 0x0002a20000202000 */
[----:B0-----:R-:W-:Y:S02]  /*1690*/  SHF.L.U32 R0, R7, 0x10, RZ ;  /* 0x0000001007007819 */ /* 0x001fe400000006ff */
[----:B-1----:R-:W-:Y:S01]  /*16a0*/  SHF.L.U32 R19, R10, 0x10, RZ ;  /* 0x000000100a137819 */ /* 0x002fe200000006ff */
[----:B------:R-:W-:Y:S02]  /*16b0*/  IMAD.U32 R10, R11, 0x10000, RZ ;  /* 0x000100000b0a7824 */ /* 0x000fe400078e00ff */
[----:B------:R-:W-:Y:S02]  /*16c0*/  FMUL.FTZ R0, R17, R0 ;  /* 0x0000000011007220 */ /* 0x000fe40000410000 */
[----:B------:R-:W-:Y:S01]  /*16d0*/  FMUL.FTZ R7, R12, R19 ;  /* 0x000000130c077220 */ /* 0x000fe20000410000 */
[----:B--2---:R-:W-:Y:S01]  /*16e0*/  SHF.L.U32 R13, R13, 0x10, RZ ;  /* 0x000000100d0d7819 */ /* 0x004fe200000006ff */
[----:B------:R-:W-:Y:S01]  /*16f0*/  FMUL.FTZ R15, R15, R10 ;  /* 0x0000000a0f0f7220 */ /* 0x000fe20000410000 */
[----:B------:R-:W-:-:S02]  /*1700*/  F2FP.BF16.F32.PACK_AB R5, R0, R5 ;  /* 0x000000050005723e */ /* 0x000fc400000010ff */
[----:B------:R-:W-:Y:S01]  /*1710*/  F2FP.BF16.F32.PACK_AB R7, R7, R6 ;  /* 0x000000060707723e */ /* 0x000fe200000010ff */
[----:B------:R-:W-:Y:S01]  /*1720*/  FMUL.FTZ R16, R16, R13 ;  /* 0x0000000d10107220 */ /* 0x000fe20000410000 */
[----:B------:R-:W-:-:S04]  /*1730*/  F2FP.BF16.F32.PACK_AB R6, R15, R4 ;  /* 0x000000040f06723e */ /* 0x000fc800000010ff */
[----:B------:R-:W-:-:S05]  /*1740*/  F2FP.BF16.F32.PACK_AB R4, R16, R9 ;  /* 0x000000091004723e */ /* 0x000fca00000010ff */
[----:B------:R-:W-:Y:S01]  /*1750*/  STG.E.128 desc[UR4][R2.64], R4 ;  /* 0x0000000402007986 */ /* 0x000fe2000c101d04 */
[----:B------:R-:W-:Y:S05]  /*1760*/  EXIT ;  /* 0x000000000000794d */ /* 0x000fea0003800000 */
.L_x_941:
        /* <DEDUP_REMOVED lines=9> */
.L_x_14598:


//--------------------- .text._ZN2at6native18elementwise_kernelILi128ELi4EZNS0_15gpu_kernel_implIZZZNS0_25tanh_backward_kernel_cudaERNS_18TensorIteratorBaseEENKUlvE0_clEvENKUlvE1_clEvEUlN3c104HalfES8_E_EEvS4_RKT_EUliE_EEviT1_ --------------------------
	.section	.text._ZN2at6native18elementwise_kernelILi128ELi4EZNS0_15gpu_kernel_implIZZZNS0_25tanh_backward_kernel_cudaERNS_18TensorIteratorBaseEENKUlvE0_clEvENKUlvE1_clEvEUlN3c104HalfES8_E_EEvS4_RKT_EUliE_EEviT1_,"ax",@progbits
	.align	128
        .global         _ZN2at6native18elementwise_kernelILi128ELi4EZNS0_15gpu_kernel_implIZZZNS0_25tanh_backward_kernel_cudaERNS_18TensorIteratorBaseEENKUlvE0_clEvENKUlvE1_clEvEUlN3c104HalfES8_E_EEvS4_RKT_EUliE_EEviT1_
        .type           _ZN2at6native18elementwise_kernelILi128ELi4EZNS0_15gpu_kernel_implIZZZNS0_25tanh_backward_kernel_cudaERNS_18TensorIteratorBaseEENKUlvE0_clEvENKUlvE1_clEvEUlN3c104HalfES8_E_EEvS4_RKT_EUliE_EEviT1_,@function
        .size           _ZN2at6native18elementwise_kernelILi128ELi4EZNS0_15gpu_kernel_implIZZZNS0_25tanh_backward_kernel_cudaERNS_18TensorIteratorBaseEENKUlvE0_clEvENKUlvE1_clEvEUlN3c104HalfES8_E_EEvS4_RKT_EUliE_EEviT1_,(.L_x_14599 - _ZN2at6native18elementwise_kernelILi128ELi4EZNS0_15gpu_kernel_implIZZZNS0_25tanh_backward_kernel_cudaERNS_18TensorIteratorBaseEENKUlvE0_clEvENKUlvE1_clEvEUlN3c104HalfES8_E_EEvS4_RKT_EUliE_EEviT1_)
        .other          _ZN2at6native18elementwise_kernelILi128ELi4EZNS0_15gpu_kernel_implIZZZNS0_25tanh_backward_kernel_cudaERNS_18TensorIteratorBaseEENKUlvE0_clEvENKUlvE1_clEvEUlN3c104HalfES8_E_EEvS4_RKT_EUliE_EEviT1_,@"STO_CUDA_ENTRY STV_DEFAULT"
_ZN2at6native18elementwise_kernelILi128ELi4EZNS0_15gpu_kernel_implIZZZNS0_25tanh_backward_kernel_cudaERNS_18TensorIteratorBaseEENKUlvE0_clEvENKUlvE1_clEvEUlN3c104HalfES8_E_EEvS4_RKT_EUliE_EEviT1_:
.text._ZN2at6native18elementwise_kernelILi128ELi4EZNS0_15gpu_kernel_implIZZZNS0_25tanh_backward_kernel_cudaERNS_18TensorIteratorBaseEENKUlvE0_clEvENKUlvE1_clEvEUlN3c104HalfES8_E_EEvS4_RKT_EUliE_EEviT1_:
        /* <DEDUP_REMOVED lines=371> */
.L_x_944:
        /* <DEDUP_REMOVED lines=16> */
[----:B0-----:R-:W-:-:S04]  /*1830*/  F2FP.F16.F32.PACK_AB R0, RZ, R0 ;  /* 0x00000000ff00723e */ /* 0x001fc800000000ff */
[----:B------:R-:W-:Y:S01]  /*1840*/  PRMT R19, R0, 0x7610, R19 ;  /* 0x0000761000137816 */ /* 0x000fe20000000013 */
[----:B------:R-:W-:Y:S06]  /*1850*/  BRA `(.L_x_950) ;  /* 0x0000000c00c87947 */ /* 0x000fec0003800000 */
.L_x_948:
[----:B------:R-:W2:Y:S02]  /*1860*/  LDG.E.U8 R2, desc[UR36][R2.64] ;  /* 0x0000002402027981 */ /* 0x000ea4000c1e1100 */
[----:B--2---:R-:W-:-:S04]  /*1870*/  I2FP.F32.U32 R0, R2 ;  /* 0x0000000200007245 */ /* 0x004fc80000201000 */
[----:B------:R-:W-:-:S04]  /*1880*/  F2FP.F16.F32.PACK_AB R0, RZ, R0 ;  /* 0x00000000ff00723e */ /* 0x000fc800000000ff */
[----:B------:R-:W-:Y:S01]  /*1890*/  PRMT R19, R0, 0x7610, R19 ;  /* 0x0000761000137816 */ /* 0x000fe20000000013 */
[----:B------:R-:W-:Y:S06]  /*18a0*/  BRA `(.L_x_950) ;  /* 0x0000000c00b47947 */ /* 0x000fec0003800000 */
.L_x_947:
        /* <DEDUP_REMOVED lines=8> */
[----:B0-----:R-:W-:-:S04]  /*1930*/  F2FP.F16.F32.PACK_AB R0, RZ, R0 ;  /* 0x00000000ff00723e */ /* 0x001fc800000000ff */
[----:B------:R-:W-:Y:S01]  /*1940*/  PRMT R19, R0, 0x7610, R19 ;  /* 0x0000761000137816 */ /* 0x000fe20000000013 */
[----:B------:R-:W-:Y:S06]  /*1950*/  BRA `(.L_x_950) ;  /* 0x0000000c00887947 */ /* 0x000fec0003800000 */
.L_x_952:
[----:B------:R-:W2:Y:S02]  /*1960*/  LDG.E R2, desc[UR36][R2.64] ;  /* 0x0000002402027981 */ /* 0x000ea4000c1e1900 */
[----:B--2---:R-:W-:-:S04]  /*1970*/  I2FP.F32.S32 R0, R2 ;  /* 0x0000000200007245 */ /* 0x004fc80000201400 */
[----:B------:R-:W-:-:S04]  /*1980*/  F2FP.F16.F32.PACK_AB R0, RZ, R0 ;  /* 0x00000000ff00723e */ /* 0x000fc800000000ff */
[----:B------:R-:W-:Y:S01]  /*1990*/  PRMT R19, R0, 0x7610, R19 ;  /* 0x0000761000137816 */ /* 0x000fe20000000013 */
[----:B------:R-:W-:Y:S06]  /*19a0*/  BRA `(.L_x_950) ;  /* 0x0000000c00747947 */ /* 0x000fec0003800000 */
.L_x_951:
[----:B------:R-:W2:Y:S02]  /*19b0*/  LDG.E.U16 R2, desc[UR36][R2.64] ;  /* 0x0000002402027981 */ /* 0x000ea4000c1e1500 */
[----:B--2---:R-:W0:Y:S02]  /*19c0*/  I2F.S16 R0, R2 ;  /* 0x0000000200007306 */ /* 0x004e240000101400 */
[----:B0-----:R-:W-:-:S04]  /*19d0*/  F2FP.F16.F32.PACK_AB R0, RZ, R0 ;  /* 0x00000000ff00723e */ /* 0x001fc800000000ff */
[----:B------:R-:W-:Y:S01]  /*19e0*/  PRMT R19, R0, 0x7610, R19 ;  /* 0x0000761000137816 */ /* 0x000fe20000000013 */
[----:B------:R-:W-:Y:S06]  /*19f0*/  BRA `(.L_x_950) ;  /* 0x0000000c00607947 */ /* 0x000fec0003800000 */
.L_x_946:
[----:B------:R-:W-:-:S09]  /*1a00*/  UISETP.GT.AND UP0, UPT, UR4, 0x6, UPT ;  /* 0x000000060400788c */ /* 0x000fd2000bf04270 */
[----:B------:R-:W-:Y:S05]  /*1a10*/  BRA.U UP0, `(.L_x_953) ;  /* 0x0000000100247547 */ /* 0x000fea000b800000 */
[----:B------:R-:W-:-:S09]  /*1a20*/  UISETP.NE.AND UP0, UPT, UR4, 0x5, UPT ;  /* 0x000000050400788c */ /* 0x000fd2000bf05270 */
[----:B------:R-:W-:Y:S05]  /*1a30*/  BRA.U !UP0, `(.L_x_954) ;  /* 0x0000000108147547 */ /* 0x000fea000b800000 */
[----:B------:R-:W-:-:S09]  /*1a40*/  UISETP.NE.AND UP0, UPT, UR4, 0x6, UPT ;  /* 0x000000060400788c */ /* 0x000fd2000bf05270 */
[----:B------:R-:W-:Y:S05]  /*1a50*/  BRA.U UP0, `(.L_x_949) ;  /* 0x0000000900ac7547 */ /* 0x000fea000b800000 */
[----:B------:R-:W2:Y:S02]  /*1a60*/  LDG.E R2, desc[UR36][R2.64] ;  /* 0x0000002402027981 */ /* 0x000ea4000c1e1900 */
[----:B--2---:R-:W-:Y:S01]  /*1a70*/  F2FP.F16.F32.PACK_AB R19, RZ, R2 ;  /* 0x00000002ff13723e */ /* 0x004fe200000000ff */
[----:B------:R-:W-:Y:S06]  /*1a80*/  BRA `(.L_x_950) ;  /* 0x0000000c003c7947 */ /* 0x000fec0003800000 */
.L_x_954:
[----:B------:R0:W5:Y:S01]  /*1a90*/  LDG.E.U16 R19, desc[UR36][R2.64] ;  /* 0x0000002402137981 */ /* 0x000162000c1e1500 */
[----:B------:R-:W-:Y:S05]  /*1aa0*/  BRA `(.L_x_950) ;  /* 0x0000000c00347947 */ /* 0x000fea0003800000 */
.L_x_953:
[----:B------:R-:W-:-:S09]  /*1ab0*/  UISETP.NE.AND UP0, UPT, UR4, 0x7, UPT ;  /* 0x000000070400788c */ /* 0x000fd2000bf05270 */
[----:B------:R-:W-:Y:S05]  /*1ac0*/  BRA.U !UP0, `(.L_x_955) ;  /* 0x0000000108247547 */ /* 0x000fea000b800000 */
[----:B------:R-:W-:-:S09]  /*1ad0*/  UISETP.NE.AND UP0, UPT, UR4, 0x8, UPT ;  /* 0x000000080400788c */ /* 0x000fd2000bf05270 */
[----:B------:R-:W-:Y:S05]  /*1ae0*/  BRA.U !UP0, `(.L_x_956) ;  /* 0x0000000108147547 */ /* 0x000fea000b800000 */
[----:B------:R-:W-:-:S09]  /*1af0*/  UISETP.NE.AND UP0, UPT, UR4, 0x9, UPT ;  /* 0x000000090400788c */ /* 0x000fd2000bf05270 */
[----:B------:R-:W-:Y:S05]  /*1b00*/  BRA.U UP0, `(.L_x_949) ;  /* 0x0000000900807547 */ /* 0x000fea000b800000 */
[----:B------:R-:W2:Y:S02]  /*1b10*/  LDG.E R2, desc[UR36][R2.64] ;  /* 0x0000002402027981 */ /* 0x000ea4000c1e1900 */
[----:B--2---:R-:W-:Y:S01]  /*1b20*/  F2FP.F16.F32.PACK_AB R19, RZ, R2 ;  /* 0x00000002ff13723e */ /* 0x004fe200000000ff */
[----:B------:R-:W-:Y:S06]  /*1b30*/  BRA `(.L_x_950) ;  /* 0x0000000c00107947 */ /* 0x000fec0003800000 */
.L_x_956:
[----:B------:R1:W5:Y:S01]  /*1b40*/  LDG.E.U16 R19, desc[UR36][R2.64] ;  /* 0x0000002402137981 */ /* 0x000362000c1e1500 */
[----:B------:R-:W-:Y:S05]  /*1b50*/  BRA `(.L_x_950) ;  /* 0x0000000c00087947 */ /* 0x000fea0003800000 */
.L_x_955:
[----:B------:R-:W2:Y:S01]  /*1b60*/  LDG.E.64 R2, desc[UR36][R2.64] ;  /* 0x0000002402027981 */ /* 0x000ea2000c1e1b00 */
[----:B------:R-:W-:Y:S01]  /*1b70*/  UMOV UR4, 0xf0000000 ;  /* 0xf000000000047882 */ /* 0x000fe20000000000 */
[----:B------:R-:W-:Y:S01]  /*1b80*/  UMOV UR5, 0x380fffff ;  /* 0x380fffff00057882 */ /* 0x000fe20000000000 */
[----:B--2---:R-:W0:Y:S01]  /*1b90*/  F2F.F32.F64 R0, R2 ;  /* 0x0000000200007310 */ /* 0x004e220000301000 */
[----:B------:R-:W-:-:S14]  /*1ba0*/  DSETP.GEU.AND P0, PT, |R2|, UR4, PT ;  /* 0x0000000402007e2a */ /* 0x000fdc000bf0e200 */
[----:B0-----:R-:W-:-:S05]  /*1bb0*/  @!P0 FMUL R0, R0, 1.175494350822287508e-38 ;  /* 0x0080000000008820 */ /* 0x001fca0000400000 */
[----:B------:R-:W-:-:S04]  /*1bc0*/  F2FP.F16.F32.PACK_AB R0, RZ, R0 ;  /* 0x00000000ff00723e */ /* 0x000fc800000000ff */
[----:B------:R-:W-:Y:S01]  /*1bd0*/  PRMT R19, R0, 0x7610, R19 ;  /* 0x0000761000137816 */ /* 0x000fe20000000013 */
[----:B------:R-:W-:Y:S06]  /*1be0*/  BRA `(.L_x_950) ;  /* 0x0000000800e47947 */ /* 0x000fec0003800000 */
.L_x_945:
        /* <DEDUP_REMOVED lines=11> */
[----:B------:R-:W-:-:S04]  /*1ca0*/  F2FP.F16.F32.PACK_AB R0, RZ, R0 ;  /* 0x00000000ff00723e */ /* 0x000fc800000000ff */
[----:B------:R-:W-:Y:S01]  /*1cb0*/  PRMT R19, R0, 0x7610, R19 ;  /* 0x0000761000137816 */ /* 0x000fe20000000013 */
[----:B------:R-:W-:Y:S06]  /*1cc0*/  BRA `(.L_x_950) ;  /* 0x0000000800ac7947 */ /* 0x000fec0003800000 */
.L_x_959:
        /* <DEDUP_REMOVED lines=9> */
.L_x_958:
        /* <DEDUP_REMOVED lines=24> */
[----:B------:R-:W-:-:S04]  /*1ee0*/  F2FP.F16.F32.PACK_AB R5, RZ, R5 ;  /* 0x00000005ff05723e */ /* 0x000fc800000000ff */
[----:B------:R-:W-:Y:S01]  /*1ef0*/  PRMT R19, R5, 0x7610, R19 ;  /* 0x0000761005137816 */ /* 0x000fe20000000013 */
[----:B------:R-:W-:Y:S06]  /*1f00*/  BRA `(.L_x_950) ;  /* 0x00000008001c7947 */ /* 0x000fec0003800000 */
.L_x_961:
        /* <DEDUP_REMOVED lines=11> */
[----:B------:R-:W-:-:S04]  /*1fc0*/  F2FP.F16.F32.PACK_AB R0, RZ, R0 ;  /* 0x00000000ff00723e */ /* 0x000fc800000000ff */
[----:B------:R-:W-:Y:S01]  /*1fd0*/  PRMT R19, R0, 0x7610, R19 ;  /* 0x0000761000137816 */ /* 0x000fe20000000013 */
[----:B------:R-:W-:Y:S06]  /*1fe0*/  BRA `(.L_x_950) ;  /* 0x0000000400e47947 */ /* 0x000fec0003800000 */
.L_x_960:
[----:B------:R-:W2:Y:S02]  /*1ff0*/  LDG.E.U16 R0, desc[UR36][R2.64] ;  /* 0x0000002402007981 */ /* 0x000ea4000c1e1500 */
[----:B--2---:R-:W-:-:S05]  /*2000*/  IMAD.U32 R0, R0, 0x10000, RZ ;  /* 0x0001000000007824 */ /* 0x004fca00078e00ff */
[----:B------:R-:W-:-:S04]  /*2010*/  F2FP.F16.F32.PACK_AB R0, RZ, R0 ;  /* 0x00000000ff00723e */ /* 0x000fc800000000ff */
[----:B------:R-:W-:Y:S01]  /*2020*/  PRMT R19, R0, 0x7610, R19 ;  /* 0x0000761000137816 */ /* 0x000fe20000000013 */
[----:B------:R-:W-:Y:S06]  /*2030*/  BRA `(.L_x_950) ;  /* 0x0000000400d07947 */ /* 0x000fec0003800000 */
.L_x_957:
        /* <DEDUP_REMOVED lines=10> */
[----:B------:R-:W-:-:S04]  /*20e0*/  F2FP.F16.F32.PACK_AB R0, RZ, R0 ;  /* 0x00000000ff00723e */ /* 0x000fc800000000ff */
[----:B------:R-:W-:Y:S01]  /*20f0*/  PRMT R19, R0, 0x7610, R19 ;  /* 0x0000761000137816 */ /* 0x000fe20000000013 */
[----:B------:R-:W-:Y:S06]  /*2100*/  BRA `(.L_x_950) ;  /* 0x00000004009c7947 */ /* 0x000fec0003800000 */
.L_x_964:
        /* <DEDUP_REMOVED lines=21> */
.L_x_968:
[----:B------:R-:W-:Y:S05]  /*2260*/  BSYNC.RECONVERGENT B1 ;  /* 0x0000000000017941 */ /* 0x000fea0003800200 */
.L_x_967:
[----:B------:R-:W-:Y:S01]  /*2270*/  IMAD.SHL.U32 R0, R0, 0x100000, RZ ;  /* 0x0010000000007824 */ /* 0x000fe200078e00ff */
[----:B------:R-:W-:-:S04]  /*2280*/  LEA R2, R2, 0x3b800000, 0x17 ;  /* 0x3b80000002027811 */ /* 0x000fc800078eb8ff */
[----:B------:R-:W-:-:S07]  /*2290*/  LOP3.LUT R0, R2, R0, R7, 0xfe, !PT ;  /* 0x0000000002007212 */ /* 0x000fce00078efe07 */
.L_x_966:
[----:B------:R-:W-:Y:S05]  /*22a0*/  BSYNC.RECONVERGENT B0 ;  /* 0x0000000000007941 */ /* 0x000fea0003800200 */
.L_x_965:
[----:B------:R-:W-:-:S04]  /*22b0*/  F2FP.F16.F32.PACK_AB R0, RZ, R0 ;  /* 0x00000000ff00723e */ /* 0x000fc800000000ff */
[----:B------:R-:W-:Y:S01]  /*22c0*/  PRMT R19, R0, 0x7610, R19 ;  /* 0x0000761000137816 */ /* 0x000fe20000000013 */
[----:B------:R-:W-:Y:S06]  /*22d0*/  BRA `(.L_x_950) ;  /* 0x0000000400287947 */ /* 0x000fec0003800000 */
.L_x_963:
        /* <DEDUP_REMOVED lines=21> */
.L_x_972:
[----:B------:R-:W-:Y:S05]  /*2430*/  BSYNC.RECONVERGENT B1 ;  /* 0x0000000000017941 */ /* 0x000fea0003800200 */
.L_x_971:
[----:B------:R-:W-:Y:S01]  /*2440*/  IMAD.SHL.U32 R0, R0, 0x200000, RZ ;  /* 0x0020000000007824 */ /* 0x000fe200078e00ff */
[----:B------:R-:W-:-:S04]  /*2450*/  LEA R2, R2, 0x37800000, 0x17 ;  /* 0x3780000002027811 */ /* 0x000fc800078eb8ff */
[----:B------:R-:W-:-:S07]  /*2460*/  LOP3.LUT R0, R2, R0, R7, 0xfe, !PT ;  /* 0x0000000002007212 */ /* 0x000fce00078efe07 */
.L_x_970:
[----:B------:R-:W-:Y:S05]  /*2470*/  BSYNC.RECONVERGENT B0 ;  /* 0x0000000000007941 */ /* 0x000fea0003800200 */
.L_x_969:
[----:B------:R-:W-:-:S04]  /*2480*/  F2FP.F16.F32.PACK_AB R0, RZ, R0 ;  /* 0x00000000ff00723e */ /* 0x000fc800000000ff */
[----:B------:R-:W-:Y:S01]  /*2490*/  PRMT R19, R0, 0x7610, R19 ;  /* 0x0000761000137816 */ /* 0x000fe20000000013 */
[----:B------:R-:W-:Y:S06]  /*24a0*/  BRA `(.L_x_950) ;  /* 0x0000000000b47947 */ /* 0x000fec0003800000 */
.L_x_962:
[----:B------:R-:W-:-:S09]  /*24b0*/  UISETP.NE.AND UP0, UPT, UR4, 0x1c, UPT ;  /* 0x0000001c0400788c */ /* 0x000fd2000bf05270 */
[----:B------:R-:W-:Y:S05]  /*24c0*/  BRA.U !UP0, `(.L_x_973) ;  /* 0x00000001089c7547 */ /* 0x000fea000b800000 */
[----:B------:R-:W-:-:S09]  /*24d0*/  UISETP.NE.AND UP0, UPT, UR4, 0x1d, UPT ;  /* 0x0000001d0400788c */ /* 0x000fd2000bf05270 */
[----:B------:R-:W-:Y:S05]  /*24e0*/  BRA.U !UP0, `(.L_x_974) ;  /* 0x0000000108807547 */ /* 0x000fea000b800000 */
[----:B------:R-:W-:-:S09]  /*24f0*/  UISETP.NE.AND UP0, UPT, UR4, 0x2c, UPT ;  /* 0x0000002c0400788c */ /* 0x000fd2000bf05270 */
[----:B------:R-:W-:Y:S05]  /*2500*/  BRA.U !UP0, `(.L_x_975) ;  /* 0x0000000108487547 */ /* 0x000fea000b800000 */
.L_x_949:
        /* <DEDUP_REMOVED lines=12> */
[----:B---3--:R-:W-:Y:S01]  /*25d0*/  IMAD.U32 R10, RZ, RZ, UR8 ;  /* 0x00000008ff0a7e24 */ /* 0x008fe2000f8e00ff */
[----:B------:R-:W-:-:S07]  /*25e0*/  MOV R11, UR9 ;  /* 0x00000009000b7c02 */ /* 0x000fce0008000f00 */
[----:B------:R-:W-:-:S07]  /*25f0*/  LEPC R20, `(.L_x_976) ;  /* 0x000000001014794e */ /* 0x000fce0000000000 */
[----:B--2---:R-:W-:Y:S05]  /*2600*/  CALL.ABS.NOINC R2 ;  /* 0x0000000002007343 */ /* 0x004fea0003c00000 */
.L_x_976:
[----:B------:R-:W-:Y:S01]  /*2610*/  PRMT R19, RZ, 0x7610, R19 ;  /* 0x00007610ff137816 */ /* 0x000fe20000000013 */
[----:B------:R-:W-:Y:S06]  /*2620*/  BRA `(.L_x_950) ;  /* 0x0000000000547947 */ /* 0x000fec0003800000 */
.L_x_975:
        /* <DEDUP_REMOVED lines=8> */
.L_x_978:
[----:B------:R-:W-:Y:S05]  /*26b0*/  BSYNC.RECONVERGENT B0 ;  /* 0x0000000000007941 */ /* 0x000fea0003800200 */
.L_x_977:
[----:B------:R-:W-:-:S04]  /*26c0*/  F2FP.F16.F32.PACK_AB R0, RZ, R0 ;  /* 0x00000000ff00723e */ /* 0x000fc800000000ff */
[----:B------:R-:W-:Y:S01]  /*26d0*/  PRMT R19, R0, 0x7610, R19 ;  /* 0x0000761000137816 */ /* 0x000fe20000000013 */
[----:B------:R-:W-:Y:S06]  /*26e0*/  BRA `(.L_x_950) ;  /* 0x0000000000247947 */ /* 0x000fec0003800000 */
.L_x_974:
[----:B------:R-:W2:Y:S02]  /*26f0*/  LDG.E.64 R2, desc[UR36][R2.64] ;  /* 0x0000002402027981 */ /* 0x000ea4000c1e1b00 */
[----:B--2---:R-:W0:Y:S02]  /*2700*/  I2F.U64 R0, R2 ;  /* 0x0000000200007312 */ /* 0x004e240000301000 */
[----:B0-----:R-:W-:-:S04]  /*2710*/  F2FP.F16.F32.PACK_AB R0, RZ, R0 ;  /* 0x00000000ff00723e */ /* 0x001fc800000000ff */
[----:B------:R-:W-:Y:S01]  /*2720*/  PRMT R19, R0, 0x7610, R19 ;  /* 0x0000761000137816 */ /* 0x000fe20000000013 */
[----:B------:R-:W-:Y:S06]  /*2730*/  BRA `(.L_x_950) ;  /* 0x0000000000107947 */ /* 0x000fec0003800000 */
.L_x_973:
[----:B------:R-:W2:Y:S02]  /*2740*/  LDG.E R2, desc[UR36][R2.64] ;  /* 0x0000002402027981 */ /* 0x000ea4000c1e1900 */
[----:B--2---:R-:W-:-:S04]  /*2750*/  I2FP.F32.U32 R0, R2 ;  /* 0x0000000200007245 */ /* 0x004fc80000201000 */
[----:B------:R-:W-:-:S04]  /*2760*/  F2FP.F16.F32.PACK_AB R0, RZ, R0 ;  /* 0x00000000ff00723e */ /* 0x000fc800000000ff */
[----:B------:R-:W-:-:S07]  /*2770*/  PRMT R19, R0, 0x7610, R19 ;  /* 0x0000761000137816 */ /* 0x000fce0000000013 */
.L_x_950:
[----:B------:R-:W0:Y:S01]  /*2780*/  LDCU.64 UR6, c[0x0][0x5f8] ;  /* 0x0000bf00ff0677ac */ /* 0x000e220008000a00 */
[----:B------:R-:W-:-:S04]  /*2790*/  UPRMT UR4, UR42, 0x9910, URZ ;  /* 0x000099102a047896 */ /* 0x000fc800080000ff */
[----:B------:R-:W-:Y:S01]  /*27a0*/  UISETP.GT.AND UP0, UPT, UR4, 0x9, UPT ;  /* 0x000000090400788c */ /* 0x000fe2000bf04270 */
[----:B01----:R-:W-:-:S05]  /*27b0*/  IADD3 R2, P0, PT, R18, UR6, RZ ;  /* 0x0000000612027c10 */ /* 0x003fca000ff1e0ff */
        /* <DEDUP_REMOVED lines=12> */
[----:B0-----:R-:W-:Y:S01]  /*2880*/  F2FP.F16.F32.PACK_AB R0, RZ, R0 ;  /* 0x00000000ff00723e */ /* 0x001fe200000000ff */
[----:B------:R-:W-:Y:S06]  /*2890*/  BRA `(.L_x_984) ;  /* 0x0000000c008c7947 */ /* 0x000fec0003800000 */
.L_x_982:
[----:B------:R-:W2:Y:S02]  /*28a0*/  LDG.E.U8 R2, desc[UR36][R2.64] ;  /* 0x0000002402027981 */ /* 0x000ea4000c1e1100 */
[----:B--2---:R-:W-:-:S04]  /*28b0*/  I2FP.F32.U32 R0, R2 ;  /* 0x0000000200007245 */ /* 0x004fc80000201000 */
[----:B------:R-:W-:Y:S01]  /*28c0*/  F2FP.F16.F32.PACK_AB R0, RZ, R0 ;  /* 0x00000000ff00723e */ /* 0x000fe200000000ff */
[----:B------:R-:W-:Y:S06]  /*28d0*/  BRA `(.L_x_984) ;  /* 0x0000000c007c7947 */ /* 0x000fec0003800000 */
.L_x_981:
        /* <DEDUP_REMOVED lines=8> */
[----:B0-----:R-:W-:Y:S01]  /*2960*/  F2FP.F16.F32.PACK_AB R0, RZ, R0 ;  /* 0x00000000ff00723e */ /* 0x001fe200000000ff */
[----:B------:R-:W-:Y:S06]  /*2970*/  BRA `(.L_x_984) ;  /* 0x0000000c00547947 */ /* 0x000fec0003800000 */
.L_x_986:
[----:B------:R-:W2:Y:S02]  /*2980*/  LDG.E R2, desc[UR36][R2.64] ;  /* 0x0000002402027981 */ /* 0x000ea4000c1e1900 */
[----:B--2---:R-:W-:-:S04]  /*2990*/  I2FP.F32.S32 R0, R2 ;  /* 0x0000000200007245 */ /* 0x004fc80000201400 */
[----:B------:R-:W-:Y:S01]  /*29a0*/  F2FP.F16.F32.PACK_AB R0, RZ, R0 ;  /* 0x00000000ff00723e */ /* 0x000fe200000000ff */
[----:B------:R-:W-:Y:S06]  /*29b0*/  BRA `(.L_x_984) ;  /* 0x0000000c00447947 */ /* 0x000fec0003800000 */
.L_x_985:
[----:B------:R-:W2:Y:S02]  /*29c0*/  LDG.E.U16 R2, desc[UR36][R2.64] ;  /* 0x0000002402027981 */ /* 0x000ea4000c1e1500 */
[----:B--2---:R-:W0:Y:S02]  /*29d0*/  I2F.S16 R0, R2 ;  /* 0x0000000200007306 */ /* 0x004e240000101400 */
[----:B0-----:R-:W-:Y:S01]  /*29e0*/  F2FP.F16.F32.PACK_AB R0, RZ, R0 ;  /* 0x00000000ff00723e */ /* 0x001fe200000000ff */
[----:B------:R-:W-:Y:S06]  /*29f0*/  BRA `(.L_x_984) ;  /* 0x0000000c00347947 */ /* 0x000fec0003800000 */
.L_x_980:
        /* <DEDUP_REMOVED lines=9> */
.L_x_988:
[----:B------:R1:W5:Y:S01]  /*2a90*/  LDG.E.U16 R0, desc[UR36][R2.64] ;  /* 0x0000002402007981 */ /* 0x000362000c1e1500 */
[----:B------:R-:W-:Y:S05]  /*2aa0*/  BRA `(.L_x_984) ;  /* 0x0000000c00087947 */ /* 0x000fea0003800000 */
.L_x_987:
        /* <DEDUP_REMOVED lines=9> */
.L_x_990:
[----:B------:R0:W5:Y:S01]  /*2b40*/  LDG.E.U16 R0, desc[UR36][R2.64] ;  /* 0x0000002402007981 */ /* 0x000162000c1e1500 */
[----:B------:R-:W-:Y:S05]  /*2b50*/  BRA `(.L_x_984) ;  /* 0x0000000800dc7947 */ /* 0x000fea0003800000 */
.L_x_989:
[----:B------:R-:W2:Y:S01]  /*2b60*/  LDG.E.64 R2, desc[UR36][R2.64] ;  /* 0x0000002402027981 */ /* 0x000ea2000c1e1b00 */
[----:B------:R-:W-:Y:S01]  /*2b70*/  UMOV UR4, 0xf0000000 ;  /* 0xf000000000047882 */ /* 0x000fe20000000000 */
[----:B------:R-:W-:Y:S01]  /*2b80*/  UMOV UR5, 0x380fffff ;  /* 0x380fffff00057882 */ /* 0x000fe20000000000 */
[----:B--2---:R-:W0:Y:S01]  /*2b90*/  F2F.F32.F64 R0, R2 ;  /* 0x0000000200007310 */ /* 0x004e220000301000 */
[----:B------:R-:W-:-:S14]  /*2ba0*/  DSETP.GEU.AND P0, PT, |R2|, UR4, PT ;  /* 0x0000000402007e2a */ /* 0x000fdc000bf0e200 */
[----:B0-----:R-:W-:-:S05]  /*2bb0*/  @!P0 FMUL R0, R0, 1.175494350822287508e-38 ;  /* 0x0080000000008820 */ /* 0x001fca0000400000 */
[----:B------:R-:W-:Y:S01]  /*2bc0*/  F2FP.F16.F32.PACK_AB R0, RZ, R0 ;  /* 0x00000000ff00723e */ /* 0x000fe200000000ff */
[----:B------:R-:W-:Y:S06]  /*2bd0*/  BRA `(.L_x_984) ;  /* 0x0000000800bc7947 */ /* 0x000fec0003800000 */
.L_x_979:
        /* <DEDUP_REMOVED lines=11> */
[----:B------:R-:W-:Y:S01]  /*2c90*/  F2FP.F16.F32.PACK_AB R0, RZ, R0 ;  /* 0x00000000ff00723e */ /* 0x000fe200000000ff */
[----:B------:R-:W-:Y:S06]  /*2ca0*/  BRA `(.L_x_984) ;  /* 0x0000000800887947 */ /* 0x000fec0003800000 */
.L_x_993:
        /* <DEDUP_REMOVED lines=8> */
.L_x_992:
        /* <DEDUP_REMOVED lines=12> */
[----:B0-----:R-:W-:-:S04]  /*2df0*/  IADD3 R5, PT, PT, -R5, RZ, RZ ;  /* 0x000000ff05057210 */ /* 0x001fc80007ffe1ff */
        /* <DEDUP_REMOVED lines=14> */
.L_x_995:
[----:B------:R-:W2:Y:S02]  /*2ee0*/  LDG.E.U8 R2, desc[UR36][R2.64] ;  /* 0x0000002402027981 */ /* 0x000ea4000c1e1100 */
[C---:B--2---:R-:W-:Y:S01]  /*2ef0*/  SHF.L.U32 R4, R2.reuse, 0x19, RZ ;  /* 0x0000001902047819 */ /* 0x044fe200000006ff */
        /* <DEDUP_REMOVED lines=9> */
[----:B------:R-:W-:Y:S01]  /*2f90*/  F2FP.F16.F32.PACK_AB R0, RZ, R0 ;  /* 0x00000000ff00723e */ /* 0x000fe200000000ff */
[----:B------:R-:W-:Y:S06]  /*2fa0*/  BRA `(.L_x_984) ;  /* 0x0000000400c87947 */ /* 0x000fec0003800000 */
.L_x_994:
[----:B------:R-:W2:Y:S02]  /*2fb0*/  LDG.E.U16 R0, desc[UR36][R2.64] ;  /* 0x0000002402007981 */ /* 0x000ea4000c1e1500 */
[----:B--2---:R-:W-:-:S05]  /*2fc0*/  IMAD.U32 R0, R0, 0x10000, RZ ;  /* 0x0001000000007824 */ /* 0x004fca00078e00ff */
[----:B------:R-:W-:Y:S01]  /*2fd0*/  F2FP.F16.F32.PACK_AB R0, RZ, R0 ;  /* 0x00000000ff00723e */ /* 0x000fe200000000ff */
[----:B------:R-:W-:Y:S06]  /*2fe0*/  BRA `(.L_x_984) ;  /* 0x0000000400b87947 */ /* 0x000fec0003800000 */
.L_x_991:
        /* <DEDUP_REMOVED lines=10> */
[----:B------:R-:W-:Y:S01]  /*3090*/  F2FP.F16.F32.PACK_AB R0, RZ, R0 ;  /* 0x00000000ff00723e */ /* 0x000fe200000000ff */
[----:B------:R-:W-:Y:S06]  /*30a0*/  BRA `(.L_x_984) ;  /* 0x0000000400887947 */ /* 0x000fec0003800000 */
.L_x_998:
        /* <DEDUP_REMOVED lines=21> */
.L_x_1002:
[----:B------:R-:W-:Y:S05]  /*3200*/  BSYNC.RECONVERGENT B1 ;  /* 0x0000000000017941 */ /* 0x000fea0003800200 */
.L_x_1001:
[----:B------:R-:W-:Y:S01]  /*3210*/  IMAD.SHL.U32 R0, R0, 0x100000, RZ ;  /* 0x0010000000007824 */ /* 0x000fe200078e00ff */
[----:B------:R-:W-:-:S04]  /*3220*/  LEA R2, R2, 0x3b800000, 0x17 ;  /* 0x3b80000002027811 */ /* 0x000fc800078eb8ff */
[----:B------:R-:W-:-:S07]  /*3230*/  LOP3.LUT R0, R2, R0, R7, 0xfe, !PT ;  /* 0x0000000002007212 */ /* 0x000fce00078efe07 */
.L_x_1000:
[----:B------:R-:W-:Y:S05]  /*3240*/  BSYNC.RECONVERGENT B0 ;  /* 0x0000000000007941 */ /* 0x000fea0003800200 */
.L_x_999:
[----:B------:R-:W-:Y:S01]  /*3250*/  F2FP.F16.F32.PACK_AB R0, RZ, R0 ;  /* 0x00000000ff00723e */ /* 0x000fe200000000ff */
[----:B------:R-:W-:Y:S06]  /*3260*/  BRA `(.L_x_984) ;  /* 0x0000000400187947 */ /* 0x000fec0003800000 */
.L_x_997:
        /* <DEDUP_REMOVED lines=21> */
.L_x_1006:
[----:B------:R-:W-:Y:S05]  /*33c0*/  BSYNC.RECONVERGENT B1 ;  /* 0x0000000000017941 */ /* 0x000fea0003800200 */
.L_x_1005:
[----:B------:R-:W-:Y:S01]  /*33d0*/  IMAD.SHL.U32 R0, R0, 0x200000, RZ ;  /* 0x0020000000007824 */ /* 0x000fe200078e00ff */
[----:B------:R-:W-:-:S04]  /*33e0*/  LEA R2, R2, 0x37800000, 0x17 ;  /* 0x3780000002027811 */ /* 0x000fc800078eb8ff */
[----:B------:R-:W-:-:S07]  /*33f0*/  LOP3.LUT R0, R2, R0, R7, 0xfe, !PT ;  /* 0x0000000002007212 */ /* 0x000fce00078efe07 */
.L_x_1004:
[----:B------:R-:W-:Y:S05]  /*3400*/  BSYNC.RECONVERGENT B0 ;  /* 0x0000000000007941 */ /* 0x000fea0003800200 */
.L_x_1003:
[----:B------:R-:W-:Y:S01]  /*3410*/  F2FP.F16.F32.PACK_AB R0, RZ, R0 ;  /* 0x00000000ff00723e */ /* 0x000fe200000000ff */
[----:B------:R-:W-:Y:S06]  /*3420*/  BRA `(.L_x_984) ;  /* 0x0000000000a87947 */ /* 0x000fec0003800000 */
.L_x_996:
[----:B------:R-:W-:-:S09]  /*3430*/  UISETP.NE.AND UP0, UPT, UR4, 0x1c, UPT ;  /* 0x0000001c0400788c */ /* 0x000fd2000bf05270 */
[----:B------:R-:W-:Y:S05]  /*3440*/  BRA.U !UP0, `(.L_x_1007) ;  /* 0x0000000108947547 */ /* 0x000fea000b800000 */
[----:B------:R-:W-:-:S09]  /*3450*/  UISETP.NE.AND UP0, UPT, UR4, 0x1d, UPT ;  /* 0x0000001d0400788c */ /* 0x000fd2000bf05270 */
[----:B------:R-:W-:Y:S05]  /*3460*/  BRA.U !UP0, `(.L_x_1008) ;  /* 0x00000001087c7547 */ /* 0x000fea000b800000 */
[----:B------:R-:W-:-:S09]  /*3470*/  UISETP.NE.AND UP0, UPT, UR4, 0x2c, UPT ;  /* 0x0000002c0400788c */ /* 0x000fd2000bf05270 */
[----:B------:R-:W-:Y:S05]  /*3480*/  BRA.U !UP0, `(.L_x_1009) ;  /* 0x0000000108487547 */ /* 0x000fea000b800000 */
.L_x_983:
        /* <DEDUP_REMOVED lines=16> */
.L_x_1010:
[----:B------:R-:W-:Y:S01]  /*3590*/  PRMT R0, RZ, 0x7610, R0 ;  /* 0x00007610ff007816 */ /* 0x000fe20000000000 */
[----:B------:R-:W-:Y:S06]  /*35a0*/  BRA `(.L_x_984) ;  /* 0x0000000000487947 */ /* 0x000fec0003800000 */
.L_x_1009:
        /* <DEDUP_REMOVED lines=8> */
.L_x_1012:
[----:B------:R-:W-:Y:S05]  /*3630*/  BSYNC.RECONVERGENT B0 ;  /* 0x0000000000007941 */ /* 0x000fea0003800200 */
.L_x_1011:
[----:B------:R-:W-:Y:S01]  /*3640*/  F2FP.F16.F32.PACK_AB R0, RZ, R0 ;  /* 0x00000000ff00723e */ /* 0x000fe200000000ff */
[----:B------:R-:W-:Y:S06]  /*3650*/  BRA `(.L_x_984) ;  /* 0x00000000001c7947 */ /* 0x000fec0003800000 */
.L_x_1008:
[----:B------:R-:W2:Y:S02]  /*3660*/  LDG.E.64 R2, desc[UR36][R2.64] ;  /* 0x0000002402027981 */ /* 0x000ea4000c1e1b00 */
[----:B--2---:R-:W0:Y:S02]  /*3670*/  I2F.U64 R0, R2 ;  /* 0x0000000200007312 */ /* 0x004e240000301000 */
[----:B0-----:R-:W-:Y:S01]  /*3680*/  F2FP.F16.F32.PACK_AB R0, RZ, R0 ;  /* 0x00000000ff00723e */ /* 0x001fe200000000ff */
[----:B------:R-:W-:Y:S06]  /*3690*/  BRA `(.L_x_984) ;  /* 0x00000000000c7947 */ /* 0x000fec0003800000 */
.L_x_1007:
[----:B------:R-:W2:Y:S02]  /*36a0*/  LDG.E R2, desc[UR36][R2.64] ;  /* 0x0000002402027981 */ /* 0x000ea4000c1e1900 */
[----:B--2---:R-:W-:-:S04]  /*36b0*/  I2FP.F32.U32 R0, R2 ;  /* 0x0000000200007245 */ /* 0x004fc80000201000 */
[----:B------:R-:W-:-:S07]  /*36c0*/  F2FP.F16.F32.PACK_AB R0, RZ, R0 ;  /* 0x00000000ff00723e */ /* 0x000fce00000000ff */
.L_x_984:
[----:B-----5:R-:W-:Y:S01]  /*36d0*/  HADD2.F32 R0, -RZ, R0.H0_H0 ;  /* 0x20000000ff007230 */ /* 0x020fe20000004100 */
[----:B------:R-:W0:Y:S01]  /*36e0*/  LDCU.64 UR6, c[0x0][0x5e8] ;  /* 0x0000bd00ff0677ac */ /* 0x000e220008000a00 */
[----:B------:R-:W-:-:S03]  /*36f0*/  HADD2.F32 R19, -RZ, R19.H0_H0 ;  /* 0x20000013ff137230 */ /* 0x000fc60000004100 */
[----:B------:R-:W-:Y:S01]  /*3700*/  FMUL.FTZ R0, R0, R0 ;  /* 0x0000000000007220 */ /* 0x000fe20000410000 */
[----:B------:R-:W-:-:S04]  /*3710*/  UPRMT UR4, UR43, 0x9910, URZ ;  /* 0x000099102b047896 */ /* 0x000fc800080000ff */
[----:B------:R-:W-:Y:S01]  /*3720*/  F2FP.F16.F32.PACK_AB R0, RZ, R0 ;  /* 0x00000000ff00723e */ /* 0x000fe200000000ff */
[----:B------:R-:W-:-:S04]  /*3730*/  UISETP.GT.AND UP0, UPT, UR4, 0x9, UPT ;  /* 0x000000090400788c */ /* 0x000fc8000bf04270 */
[----:B------:R-:W-:Y:S01]  /*3740*/  HADD2.F32 R0, -RZ, R0.H0_H0 ;  /* 0x20000000ff007230 */ /* 0x000fe20000004100 */
[----:B01----:R-:W-:-:S04]  /*3750*/  IADD3 R2, P0, PT, R16, UR6, RZ ;  /* 0x0000000610027c10 */ /* 0x003fc8000ff1e0ff */
[----:B------:R-:W-:Y:S01]  /*3760*/  FADD.FTZ R0, -R0, 1 ;  /* 0x3f80000000007421 */ /* 0x000fe20000010100 */
[----:B------:R-:W-:-:S04]  /*3770*/  IADD3.X R3, PT, PT, RZ, UR7, RZ, P0, !PT ;  /* 0x00000007ff037c10 */ /* 0x000fc800087fe4ff */
[----:B------:R-:W-:-:S05]  /*3780*/  F2FP.F16.F32.PACK_AB R0, RZ, R0 ;  /* 0x00000000ff00723e */ /* 0x000fca00000000ff */
[----:B------:R-:W-:-:S05]  /*3790*/  HADD2.F32 R0, -RZ, R0.H0_H0 ;  /* 0x20000000ff007230 */ /* 0x000fca0000004100 */
[----:B------:R-:W-:-:S05]  /*37a0*/  FMUL.FTZ R0, R19, R0 ;  /* 0x0000000013007220 */ /* 0x000fca0000410000 */
[----:B------:R-:W-:Y:S01]  /*37b0*/  F2FP.F16.F32.PACK_AB R0, RZ, R0 ;  /* 0x00000000ff00723e */ /* 0x000fe200000000ff */
        /* <DEDUP_REMOVED lines=9> */
[----:B------:R-:W-:-:S04]  /*3850*/  HADD2.F32 R0, -RZ, R0.H0_H0 ;  /* 0x20000000ff007230 */ /* 0x000fc80000004100 */
[----:B------:R-:W0:Y:S02]  /*3860*/  F2I.FTZ.TRUNC.NTZ R5, R0 ;  /* 0x0000000000057305 */ /* 0x000e24000021f100 */
[----:B0-----:R0:W-:Y:S01]  /*3870*/  STG.E.U8 desc[UR36][R2.64], R5 ;  /* 0x0000000502007986 */ /* 0x0011e2000c101124 */
[----:B------:R-:W-:Y:S05]  /*3880*/  BRA `(.L_x_1018) ;  /* 0x0000000c00807947 */ /* 0x000fea0003800000 */
.L_x_1016:
[----:B------:R-:W-:-:S06]  /*3890*/  HADD2.F32 R5, -RZ, R0.H0_H0 ;  /* 0x20000000ff057230 */ /* 0x000fcc0000004100 */
[----:B------:R-:W0:Y:S02]  /*38a0*/  F2I.S64.TRUNC R4, R5 ;  /* 0x0000000500047311 */ /* 0x000e24000020d900 */
[----:B0-----:R1:W-:Y:S01]  /*38b0*/  STG.E.U8 desc[UR36][R2.64], R4 ;  /* 0x0000000402007986 */ /* 0x0013e2000c101124 */
[----:B------:R-:W-:Y:S05]  /*38c0*/  BRA `(.L_x_1018) ;  /* 0x0000000c00707947 */ /* 0x000fea0003800000 */
.L_x_1015:
[----:B------:R-:W-:-:S09]  /*38d0*/  UISETP.NE.AND UP0, UPT, UR4, 0x2, UPT ;  /* 0x000000020400788c */ /* 0x000fd2000bf05270 */
[----:B------:R-:W-:Y:S05]  /*38e0*/  BRA.U !UP0, `(.L_x_1019) ;  /* 0x0000000108307547 */ /* 0x000fea000b800000 */
[----:B------:R-:W-:-:S09]  /*38f0*/  UISETP.NE.AND UP0, UPT, UR4, 0x3, UPT ;  /* 0x000000030400788c */ /* 0x000fd2000bf05270 */
[----:B------:R-:W-:Y:S05]  /*3900*/  BRA.U !UP0, `(.L_x_1020) ;  /* 0x0000000108187547 */ /* 0x000fea000b800000 */
[----:B------:R-:W-:-:S09]  /*3910*/  UISETP.NE.AND UP0, UPT, UR4, 0x4, UPT ;  /* 0x000000040400788c */ /* 0x000fd2000bf05270 */
[----:B------:R-:W-:Y:S05]  /*3920*/  BRA.U UP0, `(.L_x_1017) ;  /* 0x0000000900b87547 */ /* 0x000fea000b800000 */
[----:B------:R-:W-:-:S06]  /*3930*/  HADD2.F32 R4, -RZ, R0.H0_H0 ;  /* 0x20000000ff047230 */ /* 0x000fcc0000004100 */
[----:B------:R-:W0:Y:S02]  /*3940*/  F2I.S64.TRUNC R4, R4 ;  /* 0x0000000400047311 */ /* 0x000e24000020d900 */
[----:B0-----:R4:W-:Y:S01]  /*3950*/  STG.E.64 desc[UR36][R2.64], R4 ;  /* 0x0000000402007986 */ /* 0x0019e2000c101b24 */
[----:B------:R-:W-:Y:S05]  /*3960*/  BRA `(.L_x_1018) ;  /* 0x0000000c00487947 */ /* 0x000fea0003800000 */
.L_x_1020:
[----:B------:R-:W-:-:S04]  /*3970*/  HADD2.F32 R0, -RZ, R0.H0_H0 ;  /* 0x20000000ff007230 */ /* 0x000fc80000004100 */
[----:B------:R-:W0:Y:S02]  /*3980*/  F2I.FTZ.TRUNC.NTZ R5, R0 ;  /* 0x0000000000057305 */ /* 0x000e24000021f100 */
[----:B0-----:R3:W-:Y:S01]  /*3990*/  STG.E desc[UR36][R2.64], R5 ;  /* 0x0000000502007986 */ /* 0x0017e2000c101924 */
[----:B------:R-:W-:Y:S05]  /*39a0*/  BRA `(.L_x_1018) ;  /* 0x0000000c00387947 */ /* 0x000fea0003800000 */
.L_x_1019:
[----:B------:R-:W-:-:S04]  /*39b0*/  HADD2.F32 R0, -RZ, R0.H0_H0 ;  /* 0x20000000ff007230 */ /* 0x000fc80000004100 */
[----:B------:R-:W0:Y:S02]  /*39c0*/  F2I.FTZ.TRUNC.NTZ R5, R0 ;  /* 0x0000000000057305 */ /* 0x000e24000021f100 */
[----:B0-----:R2:W-:Y:S01]  /*39d0*/  STG.E.U16 desc[UR36][R2.64], R5 ;  /* 0x0000000502007986 */ /* 0x0015e2000c101524 */
[----:B------:R-:W-:Y:S05]  /*39e0*/  BRA `(.L_x_1018) ;  /* 0x0000000c00287947 */ /* 0x000fea0003800000 */
.L_x_1014:
[----:B------:R-:W-:-:S09]  /*39f0*/  UISETP.GT.AND UP0, UPT, UR4, 0x6, UPT ;  /* 0x000000060400788c */ /* 0x000fd2000bf04270 */
[----:B------:R-:W-:Y:S05]  /*3a00*/  BRA.U UP0, `(.L_x_1021) ;  /* 0x0000000100247547 */ /* 0x000fea000b800000 */
[----:B------:R-:W-:-:S09]  /*3a10*/  UISETP.NE.AND UP0, UPT, UR4, 0x5, UPT ;  /* 0x000000050400788c */ /* 0x000fd2000bf05270 */
[----:B------:R-:W-:Y:S05]  /*3a20*/  BRA.U !UP0, `(.L_x_1022) ;  /* 0x0000000108147547 */ /* 0x000fea000b800000 */
[----:B------:R-:W-:-:S09]  /*3a30*/  UISETP.NE.AND UP0, UPT, UR4, 0x6, UPT ;  /* 0x000000060400788c */ /* 0x000fd2000bf05270 */
[----:B------:R-:W-:Y:S05]  /*3a40*/  BRA.U UP0, `(.L_x_1017) ;  /* 0x0000000900707547 */ /* 0x000fea000b800000 */
[----:B------:R-:W-:-:S05]  /*3a50*/  HADD2.F32 R5, -RZ, R0.H0_H0 ;  /* 0x20000000ff057230 */ /* 0x000fca0000004100 */
[----:B------:R0:W-:Y:S01]  /*3a60*/  STG.E desc[UR36][R2.64], R5 ;  /* 0x0000000502007986 */ /* 0x0001e2000c101924 */
[----:B------:R-:W-:Y:S05]  /*3a70*/  BRA `(.L_x_1018) ;  /* 0x0000000c00047947 */ /* 0x000fea0003800000 */
.L_x_1022:
[----:B------:R0:W-:Y:S01]  /*3a80*/  STG.E.U16 desc[UR36][R2.64], R0 ;  /* 0x0000000002007986 */ /* 0x0001e2000c101524 */
[----:B------:R-:W-:Y:S05]  /*3a90*/  BRA `(.L_x_1018) ;  /* 0x0000000800fc7947 */ /* 0x000fea0003800000 */
.L_x_1021:
[----:B------:R-:W-:-:S09]  /*3aa0*/  UISETP.NE.AND UP0, UPT, UR4, 0x7, UPT ;  /* 0x000000070400788c */ /* 0x000fd2000bf05270 */
[----:B------:R-:W-:Y:S05]  /*3ab0*/  BRA.U !UP0, `(.L_x_1023) ;  /* 0x0000000108347547 */ /* 0x000fea000b800000 */
[----:B------:R-:W-:-:S09]  /*3ac0*/  UISETP.NE.AND UP0, UPT, UR4, 0x8, UPT ;  /* 0x000000080400788c */ /* 0x000fd2000bf05270 */
[----:B------:R-:W-:Y:S05]  /*3ad0*/  BRA.U !UP0, `(.L_x_1024) ;  /* 0x0000000108187547 */ /* 0x000fea000b800000 */
[----:B------:R-:W-:-:S09]  /*3ae0*/  UISETP.NE.AND UP0, UPT, UR4, 0x9, UPT ;  /* 0x000000090400788c */ /* 0x000fd2000bf05270 */
[----:B------:R-:W-:Y:S05]  /*3af0*/  BRA.U UP0, `(.L_x_1017) ;  /* 0x0000000900447547 */ /* 0x000fea000b800000 */
[----:B------:R-:W-:Y:S02]  /*3b00*/  HADD2.F32 R4, -RZ, R0.H0_H0 ;  /* 0x20000000ff047230 */ /* 0x000fe40000004100 */
[----:B------:R-:W-:-:S05]  /*3b10*/  IMAD.MOV.U32 R5, RZ, RZ, RZ ;  /* 0x000000ffff057224 */ /* 0x000fca00078e00ff */
[----:B------:R0:W-:Y:S01]  /*3b20*/  STG.E.64 desc[UR36][R2.64], R4 ;  /* 0x0000000402007986 */ /* 0x0001e2000c101b24 */
[----:B------:R-:W-:Y:S05]  /*3b30*/  BRA `(.L_x_1018) ;  /* 0x0000000800d47947 */ /* 0x000fea0003800000 */
.L_x_1024:
[----:B------:R-:W-:-:S05]  /*3b40*/  HADD2.F32 R0, -RZ, R0.H0_H0 ;  /* 0x20000000ff007230 */ /* 0x000fca0000004100 */
[----:B------:R-:W-:-:S04]  /*3b50*/  F2FP.F16.F32.PACK_AB R0, RZ, R0 ;  /* 0x00000000ff00723e */ /* 0x000fc800000000ff */
[----:B------:R-:W-:-:S05]  /*3b60*/  PRMT R0, R0, 0x5410, RZ ;  /* 0x0000541000007816 */ /* 0x000fca00000000ff */
[----:B------:R0:W-:Y:S01]  /*3b70*/  STG.E desc[UR36][R2.64], R0 ;  /* 0x0000000002007986 */ /* 0x0001e2000c101924 */
[----:B------:R-:W-:Y:S05]  /*3b80*/  BRA `(.L_x_1018) ;  /* 0x0000000800c07947 */ /* 0x000fea0003800000 */
.L_x_1023:
[----:B------:R-:W-:-:S05]  /*3b90*/  HADD2.F32 R4, -RZ, R0.H0_H0 ;  /* 0x20000000ff047230 */ /* 0x000fca0000004100 */
[----:B------:R-:W-:-:S06]  /*3ba0*/  FMUL.FTZ R4, R4, 1 ;  /* 0x3f80000004047820 */ /* 0x000fcc0000410000 */
[----:B------:R-:W0:Y:S02]  /*3bb0*/  F2F.F64.F32 R4, R4 ;  /* 0x0000000400047310 */ /* 0x000e240000201800 */
[----:B0-----:R0:W-:Y:S01]  /*3bc0*/  STG.E.64 desc[UR36][R2.64], R4 ;  /* 0x0000000402007986 */ /* 0x0011e2000c101b24 */
[----:B------:R-:W-:Y:S05]  /*3bd0*/  BRA `(.L_x_1018) ;  /* 0x0000000800ac7947 */ /* 0x000fea0003800000 */
.L_x_1013:
        /* <DEDUP_REMOVED lines=8> */
[----:B------:R-:W-:-:S05]  /*3c60*/  HADD2.F32 R0, -RZ, R0.H0_H0 ;  /* 0x20000000ff007230 */ /* 0x000fca0000004100 */
[----:B------:R-:W-:-:S04]  /*3c70*/  FSETP.NEU.FTZ.AND P0, PT, R0, RZ, PT ;  /* 0x000000ff0000720b */ /* 0x000fc80003f1d000 */
[----:B------:R-:W-:-:S05]  /*3c80*/  SEL R5, RZ, 0x1, !P0 ;  /* 0x00000001ff057807 */ /* 0x000fca0004000000 */
[----:B------:R0:W-:Y:S01]  /*3c90*/  STG.E.U8 desc[UR36][R2.64], R5 ;  /* 0x0000000502007986 */ /* 0x0001e2000c101124 */
[----:B------:R-:W-:Y:S05]  /*3ca0*/  BRA `(.L_x_1018) ;  /* 0x0000000800787947 */ /* 0x000fea0003800000 */
.L_x_1027:
[----:B------:R-:W-:Y:S01]  /*3cb0*/  HADD2.F32 R0, -RZ, R0.H0_H0 ;  /* 0x20000000ff007230 */ /* 0x000fe20000004100 */
[----:B------:R-:W-:-:S04]  /*3cc0*/  CS2R R6, SRZ ;  /* 0x0000000000067805 */ /* 0x000fc8000001ff00 */
[----:B------:R-:W-:-:S04]  /*3cd0*/  FMUL.FTZ R0, R0, 1 ;  /* 0x3f80000000007820 */ /* 0x000fc80000410000 */
[----:B------:R-:W0:Y:S02]  /*3ce0*/  F2F.F64.F32 R4, R0 ;  /* 0x0000000000047310 */ /* 0x000e240000201800 */
[----:B0-----:R0:W-:Y:S01]  /*3cf0*/  STG.E.128 desc[UR36][R2.64], R4 ;  /* 0x0000000402007986 */ /* 0x0011e2000c101d24 */
[----:B------:R-:W-:Y:S05]  /*3d00*/  BRA `(.L_x_1018) ;  /* 0x0000000800607947 */ /* 0x000fea0003800000 */
.L_x_1026:
[----:B------:R-:W-:-:S09]  /*3d10*/  UISETP.NE.AND UP0, UPT, UR4, 0xf, UPT ;  /* 0x0000000f0400788c */ /* 0x000fd2000bf05270 */
[----:B------:R-:W-:Y:S05]  /*3d20*/  BRA.U !UP0, `(.L_x_1028) ;  /* 0x0000000108a07547 */ /* 0x000fea000b800000 */
[----:B------:R-:W-:-:S09]  /*3d30*/  UISETP.NE.AND UP0, UPT, UR4, 0x17, UPT ;  /* 0x000000170400788c */ /* 0x000fd2000bf05270 */
[----:B------:R-:W-:Y:S05]  /*3d40*/  BRA.U !UP0, `(.L_x_1029) ;  /* 0x00000001084c7547 */ /* 0x000fea000b800000 */
[----:B------:R-:W-:-:S09]  /*3d50*/  UISETP.NE.AND UP0, UPT, UR4, 0x18, UPT ;  /* 0x000000180400788c */ /* 0x000fd2000bf05270 */
[----:B------:R-:W-:Y:S05]  /*3d60*/  BRA.U UP0, `(.L_x_1017) ;  /* 0x0000000500a87547 */ /* 0x000fea000b800000 */
[----:B------:R-:W-:Y:S01]  /*3d70*/  HADD2.F32 R7, -RZ, R0.H0_H0 ;  /* 0x20000000ff077230 */ /* 0x000fe20000004100 */
        /* <DEDUP_REMOVED lines=12> */
.L_x_1031:
[----:B------:R-:W-:Y:S05]  /*3e40*/  BSYNC.RECONVERGENT B0 ;  /* 0x0000000000007941 */ /* 0x000fea0003800200 */
.L_x_1030:
[----:B------:R-:W-:-:S05]  /*3e50*/  LOP3.LUT R5, R0, 0x80, R5, 0xf8, !PT ;  /* 0x0000008000057812 */ /* 0x000fca00078ef805 */
[----:B------:R0:W-:Y:S01]  /*3e60*/  STG.E.U8 desc[UR36][R2.64], R5 ;  /* 0x0000000502007986 */ /* 0x0001e2000c101124 */
[----:B------:R-:W-:Y:S05]  /*3e70*/  BRA `(.L_x_1018) ;  /* 0x0000000800047947 */ /* 0x000fea0003800000 */
.L_x_1029:
[----:B------:R-:W-:Y:S01]  /*3e80*/  HADD2.F32 R7, -RZ, R0.H0_H0 ;  /* 0x20000000ff077230 */ /* 0x000fe20000004100 */
        /* <DEDUP_REMOVED lines=14> */
.L_x_1033:
[----:B------:R-:W-:Y:S05]  /*3f70*/  BSYNC.RECONVERGENT B0 ;  /* 0x0000000000007941 */ /* 0x000fea0003800200 */
.L_x_1032:
[----:B------:R-:W-:-:S05]  /*3f80*/  LOP3.LUT R5, R0, 0x80, R5, 0xf8, !PT ;  /* 0x0000008000057812 */ /* 0x000fca00078ef805 */
[----:B------:R0:W-:Y:S01]  /*3f90*/  STG.E.U8 desc[UR36][R2.64], R5 ;  /* 0x0000000502007986 */ /* 0x0001e2000c101124 */
[----:B------:R-:W-:Y:S05]  /*3fa0*/  BRA `(.L_x_1018) ;  /* 0x0000000400b87947 */ /* 0x000fea0003800000 */
.L_x_1028:
[----:B------:R-:W-:-:S05]  /*3fb0*/  HADD2.F32 R0, -RZ, R0.H0_H0 ;  /* 0x20000000ff007230 */ /* 0x000fca0000004100 */
[----:B------:R-:W-:-:S05]  /*3fc0*/  F2FP.BF16.F32.PACK_AB R0, RZ, R0 ;  /* 0x00000000ff00723e */ /* 0x000fca00000010ff */
[----:B------:R0:W-:Y:S01]  /*3fd0*/  STG.E.U16 desc[UR36][R2.64], R0 ;  /* 0x0000000002007986 */ /* 0x0001e2000c101524 */
[----:B------:R-:W-:Y:S05]  /*3fe0*/  BRA `(.L_x_1018) ;  /* 0x0000000400a87947 */ /* 0x000fea0003800000 */
.L_x_1025:
        /* <DEDUP_REMOVED lines=8> */
[----:B------:R-:W-:-:S06]  /*4070*/  HADD2.F32 R5, -RZ, R0.H0_H0 ;  /* 0x20000000ff057230 */ /* 0x000fcc0000004100 */
[----:B------:R-:W0:Y:S02]  /*4080*/  F2I.FTZ.U32.TRUNC.NTZ R5, R5 ;  /* 0x0000000500057305 */ /* 0x000e24000021f000 */
[----:B0-----:R0:W-:Y:S01]  /*4090*/  STG.E.U16 desc[UR36][R2.64], R5 ;  /* 0x0000000502007986 */ /* 0x0011e2000c101524 */
[----:B------:R-:W-:Y:S05]  /*40a0*/  BRA `(.L_x_1018) ;  /* 0x0000000400787947 */ /* 0x000fea0003800000 */
.L_x_1036:
[----:B------:R-:W-:Y:S01]  /*40b0*/  HADD2.F32 R5, -RZ, R0.H0_H0 ;  /* 0x20000000ff057230 */ /* 0x000fe20000004100 */
        /* <DEDUP_REMOVED lines=12> */
.L_x_1039:
[----:B------:R-:W-:-:S04]  /*4180*/  SHF.R.U32.HI R0, RZ, 0x14, R5 ;  /* 0x00000014ff007819 */ /* 0x000fc80000011605 */
[----:B------:R-:W-:-:S04]  /*4190*/  LOP3.LUT R0, R0, 0x1, RZ, 0xc0, !PT ;  /* 0x0000000100007812 */ /* 0x000fc800078ec0ff */
[----:B------:R-:W-:-:S04]  /*41a0*/  IADD3 R0, PT, PT, R5, 0x487ffff, R0 ;  /* 0x0487ffff05007810 */ /* 0x000fc80007ffe000 */
[----:B------:R-:W-:-:S04]  /*41b0*/  SHF.R.U32.HI R0, RZ, 0x14, R0 ;  /* 0x00000014ff007819 */ /* 0x000fc80000011600 */
[----:B------:R-:W-:-:S07]  /*41c0*/  LOP3.LUT R4, R0, 0xff, RZ, 0xc0, !PT ;  /* 0x000000ff00047812 */ /* 0x000fce00078ec0ff */
.L_x_1040:
[----:B------:R-:W-:-:S04]  /*41d0*/  SHF.R.U32.HI R5, RZ, 0x18, R5 ;  /* 0x00000018ff057819 */ /* 0x000fc80000011605 */
[----:B------:R-:W-:-:S04]  /*41e0*/  LOP3.LUT R4, R4, 0x80, R5, 0xf8, !PT ;  /* 0x0000008004047812 */ /* 0x000fc800078ef805 */
[----:B------:R-:W-:-:S07]  /*41f0*/  PRMT R0, R4, 0x7610, R0 ;  /* 0x0000761004007816 */ /* 0x000fce0000000000 */
.L_x_1038:
[----:B------:R-:W-:Y:S05]  /*4200*/  BSYNC.RECONVERGENT B0 ;  /* 0x0000000000007941 */ /* 0x000fea0003800200 */
.L_x_1037:
[----:B------:R0:W-:Y:S01]  /*4210*/  STG.E.U8 desc[UR36][R2.64], R0 ;  /* 0x0000000002007986 */ /* 0x0001e2000c101124 */
[----:B------:R-:W-:Y:S05]  /*4220*/  BRA `(.L_x_1018) ;  /* 0x0000000400187947 */ /* 0x000fea0003800000 */
.L_x_1035:
[----:B------:R-:W-:Y:S01]  /*4230*/  HADD2.F32 R5, -RZ, R0.H0_H0 ;  /* 0x20000000ff057230 */ /* 0x000fe20000004100 */
        /* <DEDUP_REMOVED lines=12> */
.L_x_1043:
[----:B------:R-:W-:-:S04]  /*4300*/  SHF.R.U32.HI R0, RZ, 0x15, R5 ;  /* 0x00000015ff007819 */ /* 0x000fc80000011605 */
[----:B------:R-:W-:-:S04]  /*4310*/  LOP3.LUT R0, R0, 0x1, RZ, 0xc0, !PT ;  /* 0x0000000100007812 */ /* 0x000fc800078ec0ff */
[----:B------:R-:W-:-:S04]  /*4320*/  IADD3 R0, PT, PT, R5, 0x88fffff, R0 ;  /* 0x088fffff05007810 */ /* 0x000fc80007ffe000 */
[----:B------:R-:W-:-:S04]  /*4330*/  SHF.R.U32.HI R0, RZ, 0x15, R0 ;  /* 0x00000015ff007819 */ /* 0x000fc80000011600 */
[----:B------:R-:W-:-:S07]  /*4340*/  LOP3.LUT R4, R0, 0xff, RZ, 0xc0, !PT ;  /* 0x000000ff00047812 */ /* 0x000fce00078ec0ff */
.L_x_1044:
[----:B------:R-:W-:-:S04]  /*4350*/  SHF.R.U32.HI R5, RZ, 0x18, R5 ;  /* 0x00000018ff057819 */ /* 0x000fc80000011605 */
[----:B------:R-:W-:-:S04]  /*4360*/  LOP3.LUT R4, R4, 0x80, R5, 0xf8, !PT ;  /* 0x0000008004047812 */ /* 0x000fc800078ef805 */
[----:B------:R-:W-:-:S07]  /*4370*/  PRMT R0, R4, 0x7610, R0 ;  /* 0x0000761004007816 */ /* 0x000fce0000000000 */
.L_x_1042:
[----:B------:R-:W-:Y:S05]  /*4380*/  BSYNC.RECONVERGENT B0 ;  /* 0x0000000000007941 */ /* 0x000fea0003800200 */
.L_x_1041:
[----:B------:R0:W-:Y:S01]  /*4390*/  STG.E.U8 desc[UR36][R2.64], R0 ;  /* 0x0000000002007986 */ /* 0x0001e2000c101124 */
[----:B------:R-:W-:Y:S05]  /*43a0*/  BRA `(.L_x_1018) ;  /* 0x0000000000b87947 */ /* 0x000fea0003800000 */
.L_x_1034:
[----:B------:R-:W-:-:S09]  /*43b0*/  UISETP.NE.AND UP0, UPT, UR4, 0x1c, UPT ;  /* 0x0000001c0400788c */ /* 0x000fd2000bf05270 */
[----:B------:R-:W-:Y:S05]  /*43c0*/  BRA.U !UP0, `(.L_x_1045) ;  /* 0x0000000108a47547 */ /* 0x000fea000b800000 */
[----:B------:R-:W-:-:S09]  /*43d0*/  UISETP.NE.AND UP0, UPT, UR4, 0x1d, UPT ;  /* 0x0000001d0400788c */ /* 0x000fd2000bf05270 */
[----:B------:R-:W-:Y:S05]  /*43e0*/  BRA.U !UP0, `(.L_x_1046) ;  /* 0x00000001088c7547 */ /* 0x000fea000b800000 */
[----:B------:R-:W-:-:S09]  /*43f0*/  UISETP.NE.AND UP0, UPT, UR4, 0x2c, UPT ;  /* 0x0000002c0400788c */ /* 0x000fd2000bf05270 */
[----:B------:R-:W-:Y:S05]  /*4400*/  BRA.U !UP0, `(.L_x_1047) ;  /* 0x0000000108447547 */ /* 0x000fea000b800000 */
.L_x_1017:
        /* <DEDUP_REMOVED lines=16> */
.L_x_1048:
[----:B------:R-:W-:Y:S05]  /*4510*/  BRA `(.L_x_1018) ;  /* 0x00000000005c7947 */ /* 0x000fea0003800000 */
.L_x_1047:
[----:B------:R-:W-:-:S05]  /*4520*/  HADD2.F32 R5, -RZ, R0.H0_H0 ;  /* 0x20000000ff057230 */ /* 0x000fca0000004100 */
[----:B------:R-:W-:-:S04]  /*4530*/  SHF.R.U32.HI R6, RZ, 0x17, R5 ;  /* 0x00000017ff067819 */ /* 0x000fc80000011605 */
[----:B------:R-:W-:-:S04]  /*4540*/  LOP3.LUT R4, R6, 0xff, RZ, 0xc0, !PT ;  /* 0x000000ff06047812 */ /* 0x000fc800078ec0ff */
[----:B------:R-:W-:-:S13]  /*4550*/  ISETP.NE.AND P1, PT, R4, 0xff, PT ;  /* 0x000000ff0400780c */ /* 0x000fda0003f25270 */
[--C-:B------:R-:W-:Y:S02]  /*4560*/  @P1 SHF.R.U32.HI R0, RZ, 0x16, R5.reuse ;  /* 0x00000016ff001819 */ /* 0x100fe40000011605 */
[----:B------:R-:W-:Y:S01]  /*4570*/  @P1 LOP3.LUT P0, RZ, R4, 0x3fffff, R5, 0xf8, !PT ;  /* 0x003fffff04ff1812 */ /* 0x000fe2000780f805 */
[----:B------:R-:W-:Y:S01]  /*4580*/  HFMA2 R5, -RZ, RZ, 0, 1.5199184417724609375e-05 ;  /* 0x000000ffff057431 */ /* 0x000fe200000001ff */
        /* <DEDUP_REMOVED lines=9> */
.L_x_1046:
[----:B------:R-:W-:-:S06]  /*4620*/  HADD2.F32 R4, -RZ, R0.H0_H0 ;  /* 0x20000000ff047230 */ /* 0x000fcc0000004100 */
[----:B------:R-:W0:Y:S02]  /*4630*/  F2I.U64.TRUNC R4, R4 ;  /* 0x0000000400047311 */ /* 0x000e24000020d800 */
[----:B0-----:R0:W-:Y:S01]  /*4640*/  STG.E.64 desc[UR36][R2.64], R4 ;  /* 0x0000000402007986 */ /* 0x0011e2000c101b24 */
[----:B------:R-:W-:Y:S05]  /*4650*/  BRA `(.L_x_1018) ;  /* 0x00000000000c7947 */ /* 0x000fea0003800000 */
.L_x_1045:
[----:B------:R-:W-:-:S04]  /*4660*/  HADD2.F32 R0, -RZ, R0.H0_H0 ;  /* 0x20000000ff007230 */ /* 0x000fc80000004100 */
[----:B------:R-:W0:Y:S02]  /*4670*/  F2I.FTZ.U32.TRUNC.NTZ R5, R0 ;  /* 0x0000000000057305 */ /* 0x000e24000021f000 */
[----:B0-----:R0:W-:Y:S02]  /*4680*/  STG.E desc[UR36][R2.64], R5 ;  /* 0x0000000502007986 */ /* 0x0011e4000c101924 */
.L_x_1018:
[----:B------:R-:W-:-:S07]  /*4690*/  VIADD R17, R17, 0x80 ;  /* 0x0000008011117836 */ /* 0x000fce0000000000 */
.L_x_943:
[----:B------:R-:W-:Y:S05]  /*46a0*/  BSYNC.RECONVERGENT B6 ;  /* 0x0000000000067941 */ /* 0x000fea0003800200 */
.L_x_942:
[----:B------:R-:W5:Y:S01]  /*46b0*/  LDCU UR4, c[0x0][0x380] ;  /* 0x00007000ff0477ac */ /* 0x000f620008000800 */
[----:B------:R-:W-:Y:S01]  /*46c0*/  BSSY.RECONVERGENT B6, `(.L_x_1049) ;  /* 0x000045b000067945 */ /* 0x000fe20003800200 */
[----:B-----5:R-:W-:-:S13]  /*46d0*/  ISETP.GE.AND P0, PT, R17, UR4, PT ;  /* 0x0000000411007c0c */ /* 0x020fda000bf06270 */
[----:B------:R-:W-:Y:S05]  /*46e0*/  @P0 BRA `(.L_x_1050) ;  /* 0x0000004400600947 */ /* 0x000fea0003800000 */
[----:B------:R-:W5:Y:S01]  /*46f0*/  LDCU UR4, c[0x0][0x388] ;  /* 0x00007100ff0477ac */ /* 0x000f620008000800 */
[----:B------:R-:W-:Y:S01]  /*4700*/  MOV R18, RZ ;  /* 0x000000ff00127202 */ /* 0x000fe20000000f00 */
        /* <DEDUP_REMOVED lines=352> */
.L_x_1051:
        /* <DEDUP_REMOVED lines=19> */
.L_x_1055:
[----:B------:R-:W2:Y:S02]  /*5e40*/  LDG.E.U8 R2, desc[UR36][R2.64] ;  /* 0x0000002402027981 */ /* 0x000ea4000c1e1100 */
[----:B--2---:R-:W-:-:S04]  /*5e50*/  I2FP.F32.U32 R0, R2 ;  /* 0x0000000200007245 */ /* 0x004fc80000201000 */
[----:B------:R-:W-:-:S04]  /*5e60*/  F2FP.F16.F32.PACK_AB R0, RZ, R0 ;  /* 0x00000000ff00723e */ /* 0x000fc800000000ff */
[----:B------:R-:W-:Y:S01]  /*5e70*/  PRMT R19, R0, 0x7610, R19 ;  /* 0x0000761000137816 */ /* 0x000fe20000000013 */
[----:B------:R-:W-:Y:S06]  /*5e80*/  BRA `(.L_x_1057) ;  /* 0x0000000c00b47947 */ /* 0x000fec0003800000 */
.L_x_1054:
        /* <DEDUP_REMOVED lines=11> */
.L_x_1059:
[----:B------:R-:W2:Y:S02]  /*5f40*/  LDG.E R2, desc[UR36][R2.64] ;  /* 0x0000002402027981 */ /* 0x000ea4000c1e1900 */
[----:B--2---:R-:W-:-:S04]  /*5f50*/  I2FP.F32.S32 R0, R2 ;  /* 0x0000000200007245 */ /* 0x004fc80000201400 */
[----:B------:R-:W-:-:S04]  /*5f60*/  F2FP.F16.F32.PACK_AB R0, RZ, R0 ;  /* 0x00000000ff00723e */ /* 0x000fc800000000ff */
[----:B------:R-:W-:Y:S01]  /*5f70*/  PRMT R19, R0, 0x7610, R19 ;  /* 0x0000761000137816 */ /* 0x000fe20000000013 */
[----:B------:R-:W-:Y:S06]  /*5f80*/  BRA `(.L_x_1057) ;  /* 0x0000000c00747947 */ /* 0x000fec0003800000 */
.L_x_1058:
[----:B------:R-:W2:Y:S02]  /*5f90*/  LDG.E.U16 R2, desc[UR36][R2.64] ;  /* 0x0000002402027981 */ /* 0x000ea4000c1e1500 */
[----:B--2---:R-:W0:Y:S02]  /*5fa0*/  I2F.S16 R0, R2 ;  /* 0x0000000200007306 */ /* 0x004e240000101400 */
[----:B0-----:R-:W-:-:S04]  /*5fb0*/  F2FP.F16.F32.PACK_AB R0, RZ, R0 ;  /* 0x00000000ff00723e */ /* 0x001fc800000000ff */
[----:B------:R-:W-:Y:S01]  /*5fc0*/  PRMT R19, R0, 0x7610, R19 ;  /* 0x0000761000137816 */ /* 0x000fe20000000013 */
[----:B------:R-:W-:Y:S06]  /*5fd0*/  BRA `(.L_x_1057) ;  /* 0x0000000c00607947 */ /* 0x000fec0003800000 */
.L_x_1053:
        /* <DEDUP_REMOVED lines=9> */
.L_x_1061:
[----:B------:R1:W5:Y:S01]  /*6070*/  LDG.E.U16 R19, desc[UR36][R2.64] ;  /* 0x0000002402137981 */ /* 0x000362000c1e1500 */
[----:B------:R-:W-:Y:S05]  /*6080*/  BRA `(.L_x_1057) ;  /* 0x0000000c00347947 */ /* 0x000fea0003800000 */
.L_x_1060:
        /* <DEDUP_REMOVED lines=9> */
.L_x_1063:
[----:B------:R0:W5:Y:S01]  /*6120*/  LDG.E.U16 R19, desc[UR36][R2.64] ;  /* 0x0000002402137981 */ /* 0x000162000c1e1500 */
[----:B------:R-:W-:Y:S05]  /*6130*/  BRA `(.L_x_1057) ;  /* 0x0000000c00087947 */ /* 0x000fea0003800000 */
.L_x_1062:
        /* <DEDUP_REMOVED lines=9> */
.L_x_1052:
        /* <DEDUP_REMOVED lines=14> */
.L_x_1066:
        /* <DEDUP_REMOVED lines=9> */
.L_x_1065:
        /* <DEDUP_REMOVED lines=24> */
[----:B------:R-:W-:-:S04]  /*64c0*/  F2FP.F16.F32.PACK_AB R5, RZ, R5 ;  /* 0x00000005ff05723e */ /* 0x000fc800000000ff */
[----:B------:R-:W-:Y:S01]  /*64d0*/  PRMT R19, R5, 0x7610, R19 ;  /* 0x0000761005137816 */ /* 0x000fe20000000013 */
[----:B------:R-:W-:Y:S06]  /*64e0*/  BRA `(.L_x_1057) ;  /* 0x00000008001c7947 */ /* 0x000fec0003800000 */
.L_x_1068:
        /* <DEDUP_REMOVED lines=11> */
[----:B------:R-:W-:-:S04]  /*65a0*/  F2FP.F16.F32.PACK_AB R0, RZ, R0 ;  /* 0x00000000ff00723e */ /* 0x000fc800000000ff */
[----:B------:R-:W-:Y:S01]  /*65b0*/  PRMT R19, R0, 0x7610, R19 ;  /* 0x0000761000137816 */ /* 0x000fe20000000013 */
[----:B------:R-:W-:Y:S06]  /*65c0*/  BRA `(.L_x_1057) ;  /* 0x0000000400e47947 */ /* 0x000fec0003800000 */
.L_x_1067:
[----:B------:R-:W2:Y:S02]  /*65d0*/  LDG.E.U16 R0, desc[UR36][R2.64] ;  /* 0x0000002402007981 */ /* 0x000ea4000c1e1500 */
[----:B--2---:R-:W-:-:S05]  /*65e0*/  IMAD.U32 R0, R0, 0x10000, RZ ;  /* 0x0001000000007824 */ /* 0x004fca00078e00ff */
[----:B------:R-:W-:-:S04]  /*65f0*/  F2FP.F16.F32.PACK_AB R0, RZ, R0 ;  /* 0x00000000ff00723e */ /* 0x000fc800000000ff */
[----:B------:R-:W-:Y:S01]  /*6600*/  PRMT R19, R0, 0x7610, R19 ;  /* 0x0000761000137816 */ /* 0x000fe20000000013 */
[----:B------:R-:W-:Y:S06]  /*6610*/  BRA `(.L_x_1057) ;  /* 0x0000000400d07947 */ /* 0x000fec0003800000 */
.L_x_1064:
        /* <DEDUP_REMOVED lines=13> */
.L_x_1071:
        /* <DEDUP_REMOVED lines=21> */
.L_x_1075:
[----:B------:R-:W-:Y:S05]  /*6840*/  BSYNC.RECONVERGENT B1 ;  /* 0x0000000000017941 */ /* 0x000fea0003800200 */
.L_x_1074:
[----:B------:R-:W-:Y:S01]  /*6850*/  IMAD.SHL.U32 R0, R0, 0x100000, RZ ;  /* 0x0010000000007824 */ /* 0x000fe200078e00ff */
[----:B------:R-:W-:-:S04]  /*6860*/  LEA R2, R2, 0x3b800000, 0x17 ;  /* 0x3b80000002027811 */ /* 0x000fc800078eb8ff */
[----:B------:R-:W-:-:S07]  /*6870*/  LOP3.LUT R0, R2, R0, R7, 0xfe, !PT ;  /* 0x0000000002007212 */ /* 0x000fce00078efe07 */
.L_x_1073:
[----:B------:R-:W-:Y:S05]  /*6880*/  BSYNC.RECONVERGENT B0 ;  /* 0x0000000000007941 */ /* 0x000fea0003800200 */
.L_x_1072:
[----:B------:R-:W-:-:S04]  /*6890*/  F2FP.F16.F32.PACK_AB R0, RZ, R0 ;  /* 0x00000000ff00723e */ /* 0x000fc800000000ff */
[----:B------:R-:W-:Y:S01]  /*68a0*/  PRMT R19, R0, 0x7610, R19 ;  /* 0x0000761000137816 */ /* 0x000fe20000000013 */
[----:B------:R-:W-:Y:S06]  /*68b0*/  BRA `(.L_x_1057) ;  /* 0x0000000400287947 */ /* 0x000fec0003800000 */
.L_x_1070:
        /* <DEDUP_REMOVED lines=21> */
.L_x_1079:
[----:B------:R-:W-:Y:S05]  /*6a10*/  BSYNC.RECONVERGENT B1 ;  /* 0x0000000000017941 */ /* 0x000fea0003800200 */
.L_x_1078:
[----:B------:R-:W-:Y:S01]  /*6a20*/  IMAD.SHL.U32 R0, R0, 0x200000, RZ ;  /* 0x0020000000007824 */ /* 0x000fe200078e00ff */
[----:B------:R-:W-:-:S04]  /*6a30*/  LEA R2, R2, 0x37800000, 0x17 ;  /* 0x3780000002027811 */ /* 0x000fc800078eb8ff */
[----:B------:R-:W-:-:S07]  /*6a40*/  LOP3.LUT R0, R2, R0, R7, 0xfe, !PT ;  /* 0x0000000002007212 */ /* 0x000fce00078efe07 */
.L_x_1077:
[----:B------:R-:W-:Y:S05]  /*6a50*/  BSYNC.RECONVERGENT B0 ;  /* 0x0000000000007941 */ /* 0x000fea0003800200 */
.L_x_1076:
[----:B------:R-:W-:-:S04]  /*6a60*/  F2FP.F16.F32.PACK_AB R0, RZ, R0 ;  /* 0x00000000ff00723e */ /* 0x000fc800000000ff */
[----:B------:R-:W-:Y:S01]  /*6a70*/  PRMT R19, R0, 0x7610, R19 ;  /* 0x0000761000137816 */ /* 0x000fe20000000013 */
[----:B------:R-:W-:Y:S06]  /*6a80*/  BRA `(.L_x_1057) ;  /* 0x0000000000b47947 */ /* 0x000fec0003800000 */
.L_x_1069:
        /* <DEDUP_REMOVED lines=14> */
.L_x_1083:
[----:B------:R-:W-:Y:S05]  /*6b70*/  BSYNC.RECONVERGENT B0 ;  /* 0x0000000000007941 */ /* 0x000fea0003800200 */
.L_x_1082:
[----:B------:R-:W-:-:S04]  /*6b80*/  F2FP.F16.F32.PACK_AB R0, RZ, R0 ;  /* 0x00000000ff00723e */ /* 0x000fc800000000ff */
[----:B------:R-:W-:Y:S01]  /*6b90*/  PRMT R19, R0, 0x7610, R19 ;  /* 0x0000761000137816 */ /* 0x000fe20000000013 */
[----:B------:R-:W-:Y:S06]  /*6ba0*/  BRA `(.L_x_1057) ;  /* 0x00000000006c7947 */ /* 0x000fec0003800000 */
.L_x_1056:
        /* <DEDUP_REMOVED lines=16> */
.L_x_1084:
[----:B------:R-:W-:Y:S01]  /*6cb0*/  PRMT R19, RZ, 0x7610, R19 ;  /* 0x00007610ff137816 */ /* 0x000fe20000000013 */
[----:B------:R-:W-:Y:S06]  /*6cc0*/  BRA `(.L_x_1057) ;  /* 0x0000000000247947 */ /* 0x000fec0003800000 */
.L_x_1081:
[----:B------:R-:W2:Y:S02]  /*6cd0*/  LDG.E.64 R2, desc[UR36][R2.64] ;  /* 0x0000002402027981 */ /* 0x000ea4000c1e1b00 */
[----:B--2---:R-:W0:Y:S02]  /*6ce0*/  I2F.U64 R0, R2 ;  /* 0x0000000200007312 */ /* 0x004e240000301000 */
[----:B0-----:R-:W-:-:S04]  /*6cf0*/  F2FP.F16.F32.PACK_AB R0, RZ, R0 ;  /* 0x00000000ff00723e */ /* 0x001fc800000000ff */
[----:B------:R-:W-:Y:S01]  /*6d00*/  PRMT R19, R0, 0x7610, R19 ;  /* 0x0000761000137816 */ /* 0x000fe20000000013 */
[----:B------:R-:W-:Y:S06]  /*6d10*/  BRA `(.L_x_1057) ;  /* 0x0000000000107947 */ /* 0x000fec0003800000 */
.L_x_1080:
[----:B------:R-:W2:Y:S02]  /*6d20*/  LDG.E R2, desc[UR36][R2.64] ;  /* 0x0000002402027981 */ /* 0x000ea4000c1e1900 */
[----:B--2---:R-:W-:-:S04]  /*6d30*/  I2FP.F32.U32 R0, R2 ;  /* 0x0000000200007245 */ /* 0x004fc80000201000 */
[----:B------:R-:W-:-:S04]  /*6d40*/  F2FP.F16.F32.PACK_AB R0, RZ, R0 ;  /* 0x00000000ff00723e */ /* 0x000fc800000000ff */
[----:B------:R-:W-:-:S07]  /*6d50*/  PRMT R19, R0, 0x7610, R19 ;  /* 0x0000761000137816 */ /* 0x000fce0000000013 */
.L_x_1057:
        /* <DEDUP_REMOVED lines=18> */
.L_x_1088:
[----:B------:R-:W2:Y:S02]  /*6e80*/  LDG.E.U8 R2, desc[UR36][R2.64] ;  /* 0x0000002402027981 */ /* 0x000ea4000c1e1100 */
[----:B--2---:R-:W-:-:S04]  /*6e90*/  I2FP.F32.U32 R0, R2 ;  /* 0x0000000200007245 */ /* 0x004fc80000201000 */
[----:B------:R-:W-:Y:S01]  /*6ea0*/  F2FP.F16.F32.PACK_AB R0, RZ, R0 ;  /* 0x00000000ff00723e */ /* 0x000fe200000000ff */
[----:B------:R-:W-:Y:S06]  /*6eb0*/  BRA `(.L_x_1090) ;  /* 0x0000000c007c7947 */ /* 0x000fec0003800000 */
.L_x_1087:
        /* <DEDUP_REMOVED lines=10> */
.L_x_1092:
[----:B------:R-:W2:Y:S02]  /*6f60*/  LDG.E R2, desc[UR36][R2.64] ;  /* 0x0000002402027981 */ /* 0x000ea4000c1e1900 */
[----:B--2---:R-:W-:-:S04]  /*6f70*/  I2FP.F32.S32 R0, R2 ;  /* 0x0000000200007245 */ /* 0x004fc80000201400 */
[----:B------:R-:W-:Y:S01]  /*6f80*/  F2FP.F16.F32.PACK_AB R0, RZ, R0 ;  /* 0x00000000ff00723e */ /* 0x000fe200000000ff */
[----:B------:R-:W-:Y:S06]  /*6f90*/  BRA `(.L_x_1090) ;  /* 0x0000000c00447947 */ /* 0x000fec0003800000 */
.L_x_1091:
[----:B------:R-:W2:Y:S02]  /*6fa0*/  LDG.E.U16 R2, desc[UR36][R2.64] ;  /* 0x0000002402027981 */ /* 0x000ea4000c1e1500 */
[----:B--2---:R-:W0:Y:S02]  /*6fb0*/  I2F.S16 R0, R2 ;  /* 0x0000000200007306 */ /* 0x004e240000101400 */
[----:B0-----:R-:W-:Y:S01]  /*6fc0*/  F2FP.F16.F32.PACK_AB R0, RZ, R0 ;  /* 0x00000000ff00723e */ /* 0x001fe200000000ff */
[----:B------:R-:W-:Y:S06]  /*6fd0*/  BRA `(.L_x_1090) ;  /* 0x0000000c00347947 */ /* 0x000fec0003800000 */
.L_x_1086:
        /* <DEDUP_REMOVED lines=9> */
.L_x_1094:
[----:B------:R0:W5:Y:S01]  /*7070*/  LDG.E.U16 R0, desc[UR36][R2.64] ;  /* 0x0000002402007981 */ /* 0x000162000c1e1500 */
[----:B------:R-:W-:Y:S05]  /*7080*/  BRA `(.L_x_1090) ;  /* 0x0000000c00087947 */ /* 0x000fea0003800000 */
.L_x_1093:
        /* <DEDUP_REMOVED lines=9> */
.L_x_1096:
[----:B------:R1:W5:Y:S01]  /*7120*/  LDG.E.U16 R0, desc[UR36][R2.64] ;  /* 0x0000002402007981 */ /* 0x000362000c1e1500 */
[----:B------:R-:W-:Y:S05]  /*7130*/  BRA `(.L_x_1090) ;  /* 0x0000000800dc7947 */ /* 0x000fea0003800000 */
.L_x_1095:
        /* <DEDUP_REMOVED lines=8> */
.L_x_1085:
        /* <DEDUP_REMOVED lines=13> */
.L_x_1099:
        /* <DEDUP_REMOVED lines=8> */
.L_x_1098:
        /* <DEDUP_REMOVED lines=27> */
.L_x_1101:
        /* <DEDUP_REMOVED lines=11> */
[----:B------:R-:W-:Y:S01]  /*7570*/  F2FP.F16.F32.PACK_AB R0, RZ, R0 ;  /* 0x00000000ff00723e */ /* 0x000fe200000000ff */
[----:B------:R-:W-:Y:S06]  /*7580*/  BRA `(.L_x_1090) ;  /* 0x0000000400c87947 */ /* 0x000fec0003800000 */
.L_x_1100:
[----:B------:R-:W2:Y:S02]  /*7590*/  LDG.E.U16 R0, desc[UR36][R2.64] ;  /* 0x0000002402007981 */ /* 0x000ea4000c1e1500 */
[----:B--2---:R-:W-:-:S05]  /*75a0*/  IMAD.U32 R0, R0, 0x10000, RZ ;  /* 0x0001000000007824 */ /* 0x004fca00078e00ff */
[----:B------:R-:W-:Y:S01]  /*75b0*/  F2FP.F16.F32.PACK_AB R0, RZ, R0 ;  /* 0x00000000ff00723e */ /* 0x000fe200000000ff */
[----:B------:R-:W-:Y:S06]  /*75c0*/  BRA `(.L_x_1090) ;  /* 0x0000000400b87947 */ /* 0x000fec0003800000 */
.L_x_1097:
        /* <DEDUP_REMOVED lines=12> */
.L_x_1104:
        /* <DEDUP_REMOVED lines=21> */
.L_x_1108:
[----:B------:R-:W-:Y:S05]  /*77e0*/  BSYNC.RECONVERGENT B1 ;  /* 0x0000000000017941 */ /* 0x000fea0003800200 */
.L_x_1107:
[----:B------:R-:W-:Y:S01]  /*77f0*/  IMAD.SHL.U32 R0, R0, 0x100000, RZ ;  /* 0x0010000000007824 */ /* 0x000fe200078e00ff */
[----:B------:R-:W-:-:S04]  /*7800*/  LEA R2, R2, 0x3b800000, 0x17 ;  /* 0x3b80000002027811 */ /* 0x000fc800078eb8ff */
[----:B------:R-:W-:-:S07]  /*7810*/  LOP3.LUT R0, R2, R0, R7, 0xfe, !PT ;  /* 0x0000000002007212 */ /* 0x000fce00078efe07 */
.L_x_1106:
[----:B------:R-:W-:Y:S05]  /*7820*/  BSYNC.RECONVERGENT B0 ;  /* 0x0000000000007941 */ /* 0x000fea0003800200 */
.L_x_1105:
[----:B------:R-:W-:Y:S01]  /*7830*/  F2FP.F16.F32.PACK_AB R0, RZ, R0 ;  /* 0x00000000ff00723e */ /* 0x000fe200000000ff */
[----:B------:R-:W-:Y:S06]  /*7840*/  BRA `(.L_x_1090) ;  /* 0x0000000400187947 */ /* 0x000fec0003800000 */
.L_x_1103:
        /* <DEDUP_REMOVED lines=21> */
.L_x_1112:
[----:B------:R-:W-:Y:S05]  /*79a0*/  BSYNC.RECONVERGENT B1 ;  /* 0x0000000000017941 */ /* 0x000fea0003800200 */
.L_x_1111:
[----:B------:R-:W-:Y:S01]  /*79b0*/  IMAD.SHL.U32 R0, R0, 0x200000, RZ ;  /* 0x0020000000007824 */ /* 0x000fe200078e00ff */
[----:B------:R-:W-:-:S04]  /*79c0*/  LEA R2, R2, 0x37800000, 0x17 ;  /* 0x3780000002027811 */ /* 0x000fc800078eb8ff */
[----:B------:R-:W-:-:S07]  /*79d0*/  LOP3.LUT R0, R2, R0, R7, 0xfe, !PT ;  /* 0x0000000002007212 */ /* 0x000fce00078efe07 */
.L_x_1110:
[----:B------:R-:W-:Y:S05]  /*79e0*/  BSYNC.RECONVERGENT B0 ;  /* 0x0000000000007941 */ /* 0x000fea0003800200 */
.L_x_1109:
[----:B------:R-:W-:Y:S01]  /*79f0*/  F2FP.F16.F32.PACK_AB R0, RZ, R0 ;  /* 0x00000000ff00723e */ /* 0x000fe200000000ff */
[----:B------:R-:W-:Y:S06]  /*7a00*/  BRA `(.L_x_1090) ;  /* 0x0000000000a87947 */ /* 0x000fec0003800000 */
.L_x_1102:
        /* <DEDUP_REMOVED lines=14> */
.L_x_1116:
[----:B------:R-:W-:Y:S05]  /*7af0*/  BSYNC.RECONVERGENT B0 ;  /* 0x0000000000007941 */ /* 0x000fea0003800200 */
.L_x_1115:
[----:B------:R-:W-:Y:S01]  /*7b00*/  F2FP.F16.F32.PACK_AB R0, RZ, R0 ;  /* 0x00000000ff00723e */ /* 0x000fe200000000ff */
[----:B------:R-:W-:Y:S06]  /*7b10*/  BRA `(.L_x_1090) ;  /* 0x0000000000647947 */ /* 0x000fec0003800000 */
.L_x_1089:
        /* <DEDUP_REMOVED lines=15> */
[----:B--2--5:R-:W-:Y:S05]  /*7c10*/  CALL.ABS.NOINC R2 ;  /* 0x0000000002007343 */ /* 0x024fea0003c00000 */
.L_x_1117:
[----:B------:R-:W-:Y:S01]  /*7c20*/  PRMT R0, RZ, 0x7610, R0 ;  /* 0x00007610ff007816 */ /* 0x000fe20000000000 */
[----:B------:R-:W-:Y:S06]  /*7c30*/  BRA `(.L_x_1090) ;  /* 0x00000000001c7947 */ /* 0x000fec0003800000 */
.L_x_1114:
[----:B------:R-:W2:Y:S02]  /*7c40*/  LDG.E.64 R2, desc[UR36][R2.64] ;  /* 0x0000002402027981 */ /* 0x000ea4000c1e1b00 */
[----:B--2---:R-:W0:Y:S02]  /*7c50*/  I2F.U64 R0, R2 ;  /* 0x0000000200007312 */ /* 0x004e240000301000 */
[----:B0-----:R-:W-:Y:S01]  /*7c60*/  F2FP.F16.F32.PACK_AB R0, RZ, R0 ;  /* 0x00000000ff00723e */ /* 0x001fe200000000ff */
[----:B------:R-:W-:Y:S06]  /*7c70*/  BRA `(.L_x_1090) ;  /* 0x00000000000c7947 */ /* 0x000fec0003800000 */
.L_x_1113:
[----:B------:R-:W2:Y:S02]  /*7c80*/  LDG.E R2, desc[UR36][R2.64] ;  /* 0x0000002402027981 */ /* 0x000ea4000c1e1900 */
[----:B--2---:R-:W-:-:S04]  /*7c90*/  I2FP.F32.U32 R0, R2 ;  /* 0x0000000200007245 */ /* 0x004fc80000201000 */
[----:B------:R-:W-:-:S07]  /*7ca0*/  F2FP.F16.F32.PACK_AB R0, RZ, R0 ;  /* 0x00000000ff00723e */ /* 0x000fce00000000ff */
.L_x_1090:
        /* <DEDUP_REMOVED lines=10> */
[----:B------:R-:W-:-:S04]  /*7d50*/  IMAD.X R3, RZ, RZ, UR7, P0 ;  /* 0x00000007ff037e24 */ /* 0x000fc800080e06ff */
        /* <DEDUP_REMOVED lines=17> */
.L_x_1121:
[----:B------:R-:W-:-:S06]  /*7e70*/  HADD2.F32 R5, -RZ, R0.H0_H0 ;  /* 0x20000000ff057230 */ /* 0x000fcc0000004100 */
[----:B------:R-:W0:Y:S02]  /*7e80*/  F2I.S64.TRUNC R4, R5 ;  /* 0x0000000500047311 */ /* 0x000e24000020d900 */
[----:B0-----:R0:W-:Y:S01]  /*7e90*/  STG.E.U8 desc[UR36][R2.64], R4 ;  /* 0x0000000402007986 */ /* 0x0011e2000c101124 */
[----:B------:R-:W-:Y:S05]  /*7ea0*/  BRA `(.L_x_1123) ;  /* 0x0000000c006c7947 */ /* 0x000fea0003800000 */
.L_x_1120:
        /* <DEDUP_REMOVED lines=10> */
.L_x_1125:
[----:B------:R-:W-:-:S04]  /*7f50*/  HADD2.F32 R0, -RZ, R0.H0_H0 ;  /* 0x20000000ff007230 */ /* 0x000fc80000004100 */
[----:B------:R-:W0:Y:S02]  /*7f60*/  F2I.FTZ.TRUNC.NTZ R5, R0 ;  /* 0x0000000000057305 */ /* 0x000e24000021f100 */
[----:B0-----:R0:W-:Y:S01]  /*7f70*/  STG.E desc[UR36][R2.64], R5 ;  /* 0x0000000502007986 */ /* 0x0011e2000c101924 */
[----:B------:R-:W-:Y:S05]  /*7f80*/  BRA `(.L_x_1123) ;  /* 0x0000000c00347947 */ /* 0x000fea0003800000 */
.L_x_1124:
[----:B------:R-:W-:-:S04]  /*7f90*/  HADD2.F32 R0, -RZ, R0.H0_H0 ;  /* 0x20000000ff007230 */ /* 0x000fc80000004100 */
[----:B------:R-:W0:Y:S02]  /*7fa0*/  F2I.FTZ.TRUNC.NTZ R5, R0 ;  /* 0x0000000000057305 */ /* 0x000e24000021f100 */
[----:B0-----:R0:W-:Y:S01]  /*7fb0*/  STG.E.U16 desc[UR36][R2.64], R5 ;  /* 0x0000000502007986 */ /* 0x0011e2000c101524 */
[----:B------:R-:W-:Y:S05]  /*7fc0*/  BRA `(.L_x_1123) ;  /* 0x0000000c00247947 */ /* 0x000fea0003800000 */
.L_x_1119:
        /* <DEDUP_REMOVED lines=9> */
.L_x_1127:
[----:B------:R0:W-:Y:S01]  /*8060*/  STG.E.U16 desc[UR36][R2.64], R0 ;  /* 0x0000000002007986 */ /* 0x0001e2000c101524 */
[----:B------:R-:W-:Y:S05]  /*8070*/  BRA `(.L_x_1123) ;  /* 0x0000000800f87947 */ /* 0x000fea0003800000 */
.L_x_1126:
[----:B------:R-:W-:-:S09]  /*8080*/  UISETP.NE.AND UP0, UPT, UR4, 0x7, UPT ;  /* 0x000000070400788c */ /* 0x000fd2000bf05270 */
[----:B------:R-:W-:Y:S05]  /*8090*/  BRA.U !UP0, `(.L_x_1128) ;  /* 0x0000000108347547 */ /* 0x000fea000b800000 */
[----:B------:R-:W-:-:S09]  /*80a0*/  UISETP.NE.AND UP0, UPT, UR4, 0x8, UPT ;  /* 0x000000080400788c */ /* 0x000fd2000bf05270 */
[----:B------:R-:W-:Y:S05]  /*80b0*/  BRA.U !UP0, `(.L_x_1129) ;  /* 0x0000000108187547 */ /* 0x000fea000b800000 */
[----:B------:R-:W-:-:S09]  /*80c0*/  UISETP.NE.AND UP0, UPT, UR4, 0x9, UPT ;  /* 0x000000090400788c */ /* 0x000fd2000bf05270 */
[----:B------:R-:W-:Y:S05]  /*80d0*/  BRA.U UP0, `(.L_x_1122) ;  /* 0x0000000500fc7547 */ /* 0x000fea000b800000 */
[----:B------:R-:W-:Y:S02]  /*80e0*/  HFMA2 R5, -RZ, RZ, 0, 0 ;  /* 0x00000000ff057431 */ /* 0x000fe400000001ff */
[----:B------:R-:W-:-:S05]  /*80f0*/  HADD2.F32 R4, -RZ, R0.H0_H0 ;  /* 0x20000000ff047230 */ /* 0x000fca0000004100 */
[----:B------:R0:W-:Y:S01]  /*8100*/  STG.E.64 desc[UR36][R2.64], R4 ;  /* 0x0000000402007986 */ /* 0x0001e2000c101b24 */
[----:B------:R-:W-:Y:S05]  /*8110*/  BRA `(.L_x_1123) ;  /* 0x0000000800d07947 */ /* 0x000fea0003800000 */
.L_x_1129:
[----:B------:R-:W-:-:S05]  /*8120*/  HADD2.F32 R0, -RZ, R0.H0_H0 ;  /* 0x20000000ff007230 */ /* 0x000fca0000004100 */
[----:B------:R-:W-:-:S04]  /*8130*/  F2FP.F16.F32.PACK_AB R0, RZ, R0 ;  /* 0x00000000ff00723e */ /* 0x000fc800000000ff */
[----:B------:R-:W-:-:S05]  /*8140*/  PRMT R0, R0, 0x5410, RZ ;  /* 0x0000541000007816 */ /* 0x000fca00000000ff */
[----:B------:R0:W-:Y:S01]  /*8150*/  STG.E desc[UR36][R2.64], R0 ;  /* 0x0000000002007986 */ /* 0x0001e2000c101924 */
[----:B------:R-:W-:Y:S05]  /*8160*/  BRA `(.L_x_1123) ;  /* 0x0000000800bc7947 */ /* 0x000fea0003800000 */
.L_x_1128:
[----:B------:R-:W-:-:S05]  /*8170*/  HADD2.F32 R4, -RZ, R0.H0_H0 ;  /* 0x20000000ff047230 */ /* 0x000fca0000004100 */
[----:B------:R-:W-:-:S06]  /*8180*/  FMUL.FTZ R4, R4, 1 ;  /* 0x3f80000004047820 */ /* 0x000fcc0000410000 */
[----:B------:R-:W0:Y:S02]  /*8190*/  F2F.F64.F32 R4, R4 ;  /* 0x0000000400047310 */ /* 0x000e240000201800 */
[----:B0-----:R0:W-:Y:S01]  /*81a0*/  STG.E.64 desc[UR36][R2.64], R4 ;  /* 0x0000000402007986 */ /* 0x0011e2000c101b24 */
[----:B------:R-:W-:Y:S05]  /*81b0*/  BRA `(.L_x_1123) ;  /* 0x0000000800a87947 */ /* 0x000fea0003800000 */
.L_x_1118:
        /* <DEDUP_REMOVED lines=14> */
.L_x_1133:
[----:B------:R-:W-:Y:S01]  /*82a0*/  HADD2.F32 R5, -RZ, R0.H0_H0 ;  /* 0x20000000ff057230 */ /* 0x000fe20000004100 */
        /* <DEDUP_REMOVED lines=17> */
.L_x_1136:
[----:B------:R-:W-:-:S04]  /*83c0*/  SHF.R.U32.HI R5, RZ, 0x18, R5 ;  /* 0x00000018ff057819 */ /* 0x000fc80000011605 */
[----:B------:R-:W-:-:S07]  /*83d0*/  LOP3.LUT R0, R0, 0x80, R5, 0xf8, !PT ;  /* 0x0000008000007812 */ /* 0x000fce00078ef805 */
.L_x_1135:
[----:B------:R-:W-:Y:S05]  /*83e0*/  BSYNC.RECONVERGENT B0 ;  /* 0x0000000000007941 */ /* 0x000fea0003800200 */
.L_x_1134:
[----:B------:R3:W-:Y:S01]  /*83f0*/  STG.E.U8 desc[UR36][R2.64], R0 ;  /* 0x0000000002007986 */ /* 0x0007e2000c101124 */
[----:B------:R-:W-:Y:S05]  /*8400*/  BRA `(.L_x_1123) ;  /* 0x0000000800147947 */ /* 0x000fea0003800000 */
.L_x_1132:
        /* <DEDUP_REMOVED lines=18> */
.L_x_1139:
[----:B------:R-:W-:-:S04]  /*8530*/  SHF.R.U32.HI R5, RZ, 0x18, R5 ;  /* 0x00000018ff057819 */ /* 0x000fc80000011605 */
[----:B------:R-:W-:-:S07]  /*8540*/  LOP3.LUT R0, R0, 0x80, R5, 0xf8, !PT ;  /* 0x0000008000007812 */ /* 0x000fce00078ef805 */
.L_x_1138:
[----:B------:R-:W-:Y:S05]  /*8550*/  BSYNC.RECONVERGENT B0 ;  /* 0x0000000000007941 */ /* 0x000fea0003800200 */
.L_x_1137:
[----:B------:R0:W-:Y:S01]  /*8560*/  STG.E.U8 desc[UR36][R2.64], R0 ;  /* 0x0000000002007986 */ /* 0x0001e2000c101124 */
[----:B------:R-:W-:Y:S05]  /*8570*/  BRA `(.L_x_1123) ;  /* 0x0000000400b87947 */ /* 0x000fea0003800000 */
.L_x_1131:
[----:B------:R-:W-:-:S09]  /*8580*/  UISETP.NE.AND UP0, UPT, UR4, 0x1c, UPT ;  /* 0x0000001c0400788c */ /* 0x000fd2000bf05270 */
[----:B------:R-:W-:Y:S05]  /*8590*/  BRA.U !UP0, `(.L_x_1140) ;  /* 0x0000000108607547 */ /* 0x000fea000b800000 */
[----:B------:R-:W-:-:S09]  /*85a0*/  UISETP.NE.AND UP0, UPT, UR4, 0x1d, UPT ;  /* 0x0000001d0400788c */ /* 0x000fd2000bf05270 */
[----:B------:R-:W-:Y:S05]  /*85b0*/  BRA.U !UP0, `(.L_x_1141) ;  /* 0x0000000108487547 */ /* 0x000fea000b800000 */
[----:B------:R-:W-:-:S09]  /*85c0*/  UISETP.NE.AND UP0, UPT, UR4, 0x2c, UPT ;  /* 0x0000002c0400788c */ /* 0x000fd2000bf05270 */
[----:B------:R-:W-:Y:S05]  /*85d0*/  BRA.U UP0, `(.L_x_1122) ;  /* 0x0000000100bc7547 */ /* 0x000fea000b800000 */
        /* <DEDUP_REMOVED lines=16> */
.L_x_1141:
[----:B------:R-:W-:-:S06]  /*86e0*/  HADD2.F32 R4, -RZ, R0.H0_H0 ;  /* 0x20000000ff047230 */ /* 0x000fcc0000004100 */
[----:B------:R-:W0:Y:S02]  /*86f0*/  F2I.U64.TRUNC R4, R4 ;  /* 0x0000000400047311 */ /* 0x000e24000020d800 */
[----:B0-----:R1:W-:Y:S01]  /*8700*/  STG.E.64 desc[UR36][R2.64], R4 ;  /* 0x0000000402007986 */ /* 0x0013e2000c101b24 */
[----:B------:R-:W-:Y:S05]  /*8710*/  BRA `(.L_x_1123) ;  /* 0x0000000400507947 */ /* 0x000fea0003800000 */
.L_x_1140:
[----:B------:R-:W-:-:S04]  /*8720*/  HADD2.F32 R0, -RZ, R0.H0_H0 ;  /* 0x20000000ff007230 */ /* 0x000fc80000004100 */
[----:B------:R-:W0:Y:S02]  /*8730*/  F2I.FTZ.U32.TRUNC.NTZ R5, R0 ;  /* 0x0000000000057305 */ /* 0x000e24000021f000 */
[----:B0-----:R0:W-:Y:S01]  /*8740*/  STG.E desc[UR36][R2.64], R5 ;  /* 0x0000000502007986 */ /* 0x0011e2000c101924 */
[----:B------:R-:W-:Y:S05]  /*8750*/  BRA `(.L_x_1123) ;  /* 0x0000000400407947 */ /* 0x000fea0003800000 */
.L_x_1130:
        /* <DEDUP_REMOVED lines=11> */
.L_x_1143:
[----:B------:R-:W-:Y:S01]  /*8810*/  HADD2.F32 R0, -RZ, R0.H0_H0 ;  /* 0x20000000ff007230 */ /* 0x000fe20000004100 */
[----:B------:R-:W-:-:S04]  /*8820*/  CS2R R6, SRZ ;  /* 0x0000000000067805 */ /* 0x000fc8000001ff00 */
[----:B------:R-:W-:-:S04]  /*8830*/  FMUL.FTZ R0, R0, 1 ;  /* 0x3f80000000007820 */ /* 0x000fc80000410000 */
[----:B------:R-:W0:Y:S02]  /*8840*/  F2F.F64.F32 R4, R0 ;  /* 0x0000000000047310 */ /* 0x000e240000201800 */
[----:B0-----:R0:W-:Y:S01]  /*8850*/  STG.E.128 desc[UR36][R2.64], R4 ;  /* 0x0000000402007986 */ /* 0x0011e2000c101d24 */
[----:B------:R-:W-:Y:S05]  /*8860*/  BRA `(.L_x_1123) ;  /* 0x0000000000fc7947 */ /* 0x000fea0003800000 */
.L_x_1142:
[----:B------:R-:W-:-:S09]  /*8870*/  UISETP.NE.AND UP0, UPT, UR4, 0xf, UPT ;  /* 0x0000000f0400788c */ /* 0x000fd2000bf05270 */
[----:B------:R-:W-:Y:S05]  /*8880*/  BRA.U !UP0, `(.L_x_1144) ;  /* 0x0000000108e87547 */ /* 0x000fea000b800000 */
[----:B------:R-:W-:-:S09]  /*8890*/  UISETP.NE.AND UP0, UPT, UR4, 0x17, UPT ;  /* 0x000000170400788c */ /* 0x000fd2000bf05270 */
[----:B------:R-:W-:Y:S05]  /*88a0*/  BRA.U !UP0, `(.L_x_1145) ;  /* 0x0000000108907547 */ /* 0x000fea000b800000 */
[----:B------:R-:W-:-:S09]  /*88b0*/  UISETP.NE.AND UP0, UPT, UR4, 0x18, UPT ;  /* 0x000000180400788c */ /* 0x000fd2000bf05270 */
[----:B------:R-:W-:Y:S05]  /*88c0*/  BRA.U !UP0, `(.L_x_1146) ;  /* 0x0000000108447547 */ /* 0x000fea000b800000 */
.L_x_1122:
[----:B------:R-:W-:Y:S01]  /*88d0*/  MOV R0, 0x0 ;  /* 0x0000000000007802 */ /* 0x000fe20000000f00 */
[----:B------:R-:W0:Y:S01]  /*88e0*/  LDCU.64 UR4, c[0x4][0x128] ;  /* 0x01002500ff0477ac */ /* 0x000e220008000a00 */
[----:B------:R-:W-:Y:S02]  /*88f0*/  HFMA2 R8, -RZ, RZ, 0, 6.020069122314453125e-06 ;  /* 0x00000065ff087431 */ /* 0x000fe400000001ff */
[----:B------:R-:W-:Y:S01]  /*8900*/  IMAD.MOV.U32 R12, RZ, RZ, 0x1 ;  /* 0x00000001ff0c7424 */ /* 0x000fe200078e00ff */
[----:B------:R1:W2:Y:S01]  /*8910*/  LDC.64 R2, c[0x4][R0] ;  /* 0x0100000000027b82 */ /* 0x0002a20000000a00 */
[----:B------:R-:W3:Y:S01]  /*8920*/  LDCU.64 UR6, c[0x4][0x130] ;  /* 0x01002600ff0677ac */ /* 0x000ee20008000a00 */
[----:B------:R-:W-:Y:S01]  /*8930*/  IMAD.MOV.U32 R13, RZ, RZ, RZ ;  /* 0x000000ffff0d7224 */ /* 0x000fe200078e00ff */
[----:B------:R-:W4:Y:S01]  /*8940*/  LDCU.64 UR8, c[0x4][0x30] ;  /* 0x01000600ff0877ac */ /* 0x000f220008000a00 */
[----:B0-----:R-:W-:Y:S01]  /*8950*/  IMAD.U32 R4, RZ, RZ, UR4 ;  /* 0x00000004ff047e24 */ /* 0x001fe2000f8e00ff */
[----:B------:R-:W-:Y:S01]  /*8960*/  MOV R5, UR5 ;  /* 0x0000000500057c02 */ /* 0x000fe20008000f00 */
[----:B---3--:R-:W-:-:S02]  /*8970*/  IMAD.U32 R6, RZ, RZ, UR6 ;  /* 0x00000006ff067e24 */ /* 0x008fc4000f8e00ff */
[----:B------:R-:W-:Y:S02]  /*8980*/  IMAD.U32 R7, RZ, RZ, UR7 ;  /* 0x00000007ff077e24 */ /* 0x000fe4000f8e00ff */
[----:B----4-:R-:W-:Y:S02]  /*8990*/  IMAD.U32 R10, RZ, RZ, UR8 ;  /* 0x00000008ff0a7e24 */ /* 0x010fe4000f8e00ff */
[----:B-1----:R-:W-:-:S07]  /*89a0*/  IMAD.U32 R11, RZ, RZ, UR9 ;  /* 0x00000009ff0b7e24 */ /* 0x002fce000f8e00ff */
[----:B------:R-:W-:-:S07]  /*89b0*/  LEPC R20, `(.L_x_1147) ;  /* 0x000000001014794e */ /* 0x000fce0000000000 */
[----:B--2---:R-:W-:Y:S05]  /*89c0*/  CALL.ABS.NOINC R2 ;  /* 0x0000000002007343 */ /* 0x004fea0003c00000 */
.L_x_1147:
[----:B------:R-:W-:Y:S05]  /*89d0*/  BRA `(.L_x_1123) ;  /* 0x0000000000a07947 */ /* 0x000fea0003800000 */
.L_x_1146:
[----:B------:R-:W-:Y:S01]  /*89e0*/  HADD2.F32 R7, -RZ, R0.H0_H0 ;  /* 0x20000000ff077230 */ /* 0x000fe20000004100 */
        /* <DEDUP_REMOVED lines=12> */
.L_x_1149:
[----:B------:R-:W-:Y:S05]  /*8ab0*/  BSYNC.RECONVERGENT B0 ;  /* 0x0000000000007941 */ /* 0x000fea0003800200 */
.L_x_1148:
[----:B------:R-:W-:-:S05]  /*8ac0*/  LOP3.LUT R5, R0, 0x80, R5, 0xf8, !PT ;  /* 0x0000008000057812 */ /* 0x000fca00078ef805 */
[----:B------:R0:W-:Y:S01]  /*8ad0*/  STG.E.U8 desc[UR36][R2.64], R5 ;  /* 0x0000000502007986 */ /* 0x0001e2000c101124 */
[----:B------:R-:W-:Y:S05]  /*8ae0*/  BRA `(.L_x_1123) ;  /* 0x00000000005c7947 */ /* 0x000fea0003800000 */
.L_x_1145:
[----:B------:R-:W-:Y:S01]  /*8af0*/  HADD2.F32 R5, -RZ, R0.H0_H0 ;  /* 0x20000000ff057230 */ /* 0x000fe20000004100 */
        /* <DEDUP_REMOVED lines=11> */
.L_x_1151:
[----:B------:R-:W-:Y:S01]  /*8bb0*/  IMAD.MOV.U32 R0, RZ, RZ, 0x7f ;  /* 0x0000007fff007424 */ /* 0x000fe200078e00ff */
[----:B------:R-:W-:-:S04]  /*8bc0*/  ISETP.GT.U32.AND P0, PT, R4, 0x7f800000, PT ;  /* 0x7f8000000400780c */ /* 0x000fc80003f04070 */
[----:B------:R-:W-:-:S09]  /*8bd0*/  SEL R0, R0, 0x7c, P0 ;  /* 0x0000007c00007807 */ /* 0x000fd20000000000 */
.L_x_1152:
[----:B------:R-:W-:Y:S05]  /*8be0*/  BSYNC.RECONVERGENT B0 ;  /* 0x0000000000007941 */ /* 0x000fea0003800200 */
.L_x_1150:
[----:B------:R-:W-:-:S04]  /*8bf0*/  SHF.R.U32.HI R5, RZ, 0x18, R5 ;  /* 0x00000018ff057819 */ /* 0x000fc80000011605 */
[----:B------:R-:W-:-:S05]  /*8c00*/  LOP3.LUT R5, R0, 0x80, R5, 0xf8, !PT ;  /* 0x0000008000057812 */ /* 0x000fca00078ef805 */
[----:B------:R0:W-:Y:S01]  /*8c10*/  STG.E.U8 desc[UR36][R2.64], R5 ;  /* 0x0000000502007986 */ /* 0x0001e2000c101124 */
[----:B------:R-:W-:Y:S05]  /*8c20*/  BRA `(.L_x_1123) ;  /* 0x00000000000c7947 */ /* 0x000fea0003800000 */
.L_x_1144:
[----:B------:R-:W-:-:S05]  /*8c30*/  HADD2.F32 R0, -RZ, R0.H0_H0 ;  /* 0x20000000ff007230 */ /* 0x000fca0000004100 */
[----:B------:R-:W-:-:S05]  /*8c40*/  F2FP.BF16.F32.PACK_AB R0, RZ, R0 ;  /* 0x00000000ff00723e */ /* 0x000fca00000010ff */
[----:B------:R0:W-:Y:S02]  /*8c50*/  STG.E.U16 desc[UR36][R2.64], R0 ;  /* 0x0000000002007986 */ /* 0x0001e4000c101524 */
.L_x_1123:
[----:B------:R-:W-:-:S07]  /*8c60*/  IADD3 R17, PT, PT, R17, 0x80, RZ ;  /* 0x0000008011117810 */ /* 0x000fce0007ffe0ff */
.L_x_1050:
[----:B------:R-:W-:Y:S05]  /*8c70*/  BSYNC.RECONVERGENT B6 ;  /* 0x0000000000067941 */ /* 0x000fea0003800200 */
.L_x_1049:
        /* <DEDUP_REMOVED lines=17> */
[----:B------:R-:W-:-:S04]  /*8d90*/  SHF.R.U32.HI R3, RZ, UR5, R2 ;  /* 0x00000005ff037c19 */ /* 0x000fc80008011602 */
[----:B------:R-:W-:-:S05]  /*8da0*/  IADD3 R18, PT, PT, -R3, RZ, RZ ;  /* 0x000000ff03127210 */ /* 0x000fca0007ffe1ff */
        /* <DEDUP_REMOVED lines=339> */
.L_x_1155:
[----:B------:R-:W1:Y:S01]  /*a2e0*/  LDCU.64 UR6, c[0x0][0x5f0] ;  /* 0x0000be00ff0677ac */ /* 0x000e620008000a00 */
[----:B------:R-:W-:-:S04]  /*a2f0*/  UPRMT UR4, UR39, 0x9910, URZ ;  /* 0x0000991027047896 */ /* 0x000fc800080000ff */
[----:B------:R-:W-:Y:S01]  /*a300*/  UISETP.GT.AND UP0, UPT, UR4, 0x9, UPT ;  /* 0x000000090400788c */ /* 0x000fe2000bf04270 */
[----:B-12-4-:R-:W-:-:S05]  /*a310*/  IADD3 R2, P0, PT, R0, UR6, RZ ;  /* 0x0000000600027c10 */ /* 0x016fca000ff1e0ff */
        /* <DEDUP_REMOVED lines=15> */
.L_x_1159:
[----:B------:R-:W2:Y:S02]  /*a410*/  LDG.E.U8 R2, desc[UR36][R2.64] ;  /* 0x0000002402027981 */ /* 0x000ea4000c1e1100 */
[----:B--2---:R-:W-:-:S04]  /*a420*/  I2FP.F32.U32 R0, R2 ;  /* 0x0000000200007245 */ /* 0x004fc80000201000 */
[----:B------:R-:W-:-:S04]  /*a430*/  F2FP.F16.F32.PACK_AB R0, RZ, R0 ;  /* 0x00000000ff00723e */ /* 0x000fc800000000ff */
[----:B------:R-:W-:Y:S01]  /*a440*/  PRMT R19, R0, 0x7610, R19 ;  /* 0x0000761000137816 */ /* 0x000fe20000000013 */
[----:B------:R-:W-:Y:S06]  /*a450*/  BRA `(.L_x_1161) ;  /* 0x0000000c00b47947 */ /* 0x000fec0003800000 */
.L_x_1158:
        /* <DEDUP_REMOVED lines=11> */
.L_x_1163:
[----:B------:R-:W2:Y:S02]  /*a510*/  LDG.E R2, desc[UR36][R2.64] ;  /* 0x0000002402027981 */ /* 0x000ea4000c1e1900 */
[----:B--2---:R-:W-:-:S04]  /*a520*/  I2FP.F32.S32 R0, R2 ;  /* 0x0000000200007245 */ /* 0x004fc80000201400 */
[----:B------:R-:W-:-:S04]  /*a530*/  F2FP.F16.F32.PACK_AB R0, RZ, R0 ;  /* 0x00000000ff00723e */ /* 0x000fc800000000ff */
[----:B------:R-:W-:Y:S01]  /*a540*/  PRMT R19, R0, 0x7610, R19 ;  /* 0x0000761000137816 */ /* 0x000fe20000000013 */
[----:B------:R-:W-:Y:S06]  /*a550*/  BRA `(.L_x_1161) ;  /* 0x0000000c00747947 */ /* 0x000fec0003800000 */
.L_x_1162:
[----:B------:R-:W2:Y:S02]  /*a560*/  LDG.E.U16 R2, desc[UR36][R2.64] ;  /* 0x0000002402027981 */ /* 0x000ea4000c1e1500 */
[----:B--2---:R-:W0:Y:S02]  /*a570*/  I2F.S16 R0, R2 ;  /* 0x0000000200007306 */ /* 0x004e240000101400 */
[----:B0-----:R-:W-:-:S04]  /*a580*/  F2FP.F16.F32.PACK_AB R0, RZ, R0 ;  /* 0x00000000ff00723e */ /* 0x001fc800000000ff */
[----:B------:R-:W-:Y:S01]  /*a590*/  PRMT R19, R0, 0x7610, R19 ;  /* 0x0000761000137816 */ /* 0x000fe20000000013 */
[----:B------:R-:W-:Y:S06]  /*a5a0*/  BRA `(.L_x_1161) ;  /* 0x0000000c00607947 */ /* 0x000fec0003800000 */
.L_x_1157:
        /* <DEDUP_REMOVED lines=9> */
.L_x_1165:
[----:B------:R1:W5:Y:S01]  /*a640*/  LDG.E.U16 R19, desc[UR36][R2.64] ;  /* 0x0000002402137981 */ /* 0x000362000c1e1500 */
[----:B------:R-:W-:Y:S05]  /*a650*/  BRA `(.L_x_1161) ;  /* 0x0000000c00347947 */ /* 0x000fea0003800000 */
.L_x_1164:
        /* <DEDUP_REMOVED lines=9> */
.L_x_1167:
[----:B------:R0:W5:Y:S01]  /*a6f0*/  LDG.E.U16 R19, desc[UR36][R2.64] ;  /* 0x0000002402137981 */ /* 0x000162000c1e1500 */
[----:B------:R-:W-:Y:S05]  /*a700*/  BRA `(.L_x_1161) ;  /* 0x0000000c00087947 */ /* 0x000fea0003800000 */
.L_x_1166:
        /* <DEDUP_REMOVED lines=9> */
.L_x_1156:
        /* <DEDUP_REMOVED lines=14> */
.L_x_1170:
        /* <DEDUP_REMOVED lines=9> */
.L_x_1169:
        /* <DEDUP_REMOVED lines=27> */
.L_x_1172:
        /* <DEDUP_REMOVED lines=14> */
.L_x_1171:
[----:B------:R-:W2:Y:S02]  /*aba0*/  LDG.E.U16 R0, desc[UR36][R2.64] ;  /* 0x0000002402007981 */ /* 0x000ea4000c1e1500 */
[----:B--2---:R-:W-:-:S05]  /*abb0*/  IMAD.U32 R0, R0, 0x10000, RZ ;  /* 0x0001000000007824 */ /* 0x004fca00078e00ff */
[----:B------:R-:W-:-:S04]  /*abc0*/  F2FP.F16.F32.PACK_AB R0, RZ, R0 ;  /* 0x00000000ff00723e */ /* 0x000fc800000000ff */
[----:B------:R-:W-:Y:S01]  /*abd0*/  PRMT R19, R0, 0x7610, R19 ;  /* 0x0000761000137816 */ /* 0x000fe20000000013 */
[----:B------:R-:W-:Y:S06]  /*abe0*/  BRA `(.L_x_1161) ;  /* 0x0000000400d07947 */ /* 0x000fec0003800000 */
.L_x_1168:
        /* <DEDUP_REMOVED lines=13> */
.L_x_1175:
        /* <DEDUP_REMOVED lines=21> */
.L_x_1179:
[----:B------:R-:W-:Y:S05]  /*ae10*/  BSYNC.RECONVERGENT B1 ;  /* 0x0000000000017941 */ /* 0x000fea0003800200 */
.L_x_1178:
[----:B------:R-:W-:Y:S01]  /*ae20*/  IMAD.SHL.U32 R0, R0, 0x100000, RZ ;  /* 0x0010000000007824 */ /* 0x000fe200078e00ff */
[----:B------:R-:W-:-:S04]  /*ae30*/  LEA R2, R2, 0x3b800000, 0x17 ;  /* 0x3b80000002027811 */ /* 0x000fc800078eb8ff */
[----:B------:R-:W-:-:S07]  /*ae40*/  LOP3.LUT R0, R2, R0, R7, 0xfe, !PT ;  /* 0x0000000002007212 */ /* 0x000fce00078efe07 */
.L_x_1177:
[----:B------:R-:W-:Y:S05]  /*ae50*/  BSYNC.RECONVERGENT B0 ;  /* 0x0000000000007941 */ /* 0x000fea0003800200 */
.L_x_1176:
[----:B------:R-:W-:-:S04]  /*ae60*/  F2FP.F16.F32.PACK_AB R0, RZ, R0 ;  /* 0x00000000ff00723e */ /* 0x000fc800000000ff */
[----:B------:R-:W-:Y:S01]  /*ae70*/  PRMT R19, R0, 0x7610, R19 ;  /* 0x0000761000137816 */ /* 0x000fe20000000013 */
[----:B------:R-:W-:Y:S06]  /*ae80*/  BRA `(.L_x_1161) ;  /* 0x0000000400287947 */ /* 0x000fec0003800000 */
.L_x_1174:
        /* <DEDUP_REMOVED lines=21> */
.L_x_1183:
[----:B------:R-:W-:Y:S05]  /*afe0*/  BSYNC.RECONVERGENT B1 ;  /* 0x0000000000017941 */ /* 0x000fea0003800200 */
.L_x_1182:
[----:B------:R-:W-:Y:S01]  /*aff0*/  IMAD.SHL.U32 R0, R0, 0x200000, RZ ;  /* 0x0020000000007824 */ /* 0x000fe200078e00ff */
[----:B------:R-:W-:-:S04]  /*b000*/  LEA R2, R2, 0x37800000, 0x17 ;  /* 0x3780000002027811 */ /* 0x000fc800078eb8ff */
[----:B------:R-:W-:-:S07]  /*b010*/  LOP3.LUT R0, R2, R0, R7, 0xfe, !PT ;  /* 0x0000000002007212 */ /* 0x000fce00078efe07 */
.L_x_1181:
[----:B------:R-:W-:Y:S05]  /*b020*/  BSYNC.RECONVERGENT B0 ;  /* 0x0000000000007941 */ /* 0x000fea0003800200 */
.L_x_1180:
[----:B------:R-:W-:-:S04]  /*b030*/  F2FP.F16.F32.PACK_AB R0, RZ, R0 ;  /* 0x00000000ff00723e */ /* 0x000fc800000000ff */
[----:B------:R-:W-:Y:S01]  /*b040*/  PRMT R19, R0, 0x7610, R19 ;  /* 0x0000761000137816 */ /* 0x000fe20000000013 */
[----:B------:R-:W-:Y:S06]  /*b050*/  BRA `(.L_x_1161) ;  /* 0x0000000000b47947 */ /* 0x000fec0003800000 */
.L_x_1173:
        /* <DEDUP_REMOVED lines=14> */
.L_x_1187:
[----:B------:R-:W-:Y:S05]  /*b140*/  BSYNC.RECONVERGENT B0 ;  /* 0x0000000000007941 */ /* 0x000fea0003800200 */
.L_x_1186:
[----:B------:R-:W-:-:S04]  /*b150*/  F2FP.F16.F32.PACK_AB R0, RZ, R0 ;  /* 0x00000000ff00723e */ /* 0x000fc800000000ff */
[----:B------:R-:W-:Y:S01]  /*b160*/  PRMT R19, R0, 0x7610, R19 ;  /* 0x0000761000137816 */ /* 0x000fe20000000013 */
[----:B------:R-:W-:Y:S06]  /*b170*/  BRA `(.L_x_1161) ;  /* 0x00000000006c7947 */ /* 0x000fec0003800000 */
.L_x_1160:
        /* <DEDUP_REMOVED lines=16> */
.L_x_1188:
[----:B------:R-:W-:Y:S01]  /*b280*/  PRMT R19, RZ, 0x7610, R19 ;  /* 0x00007610ff137816 */ /* 0x000fe20000000013 */
[----:B------:R-:W-:Y:S06]  /*b290*/  BRA `(.L_x_1161) ;  /* 0x0000000000247947 */ /* 0x000fec0003800000 */
.L_x_1185:
[----:B------:R-:W2:Y:S02]  /*b2a0*/  LDG.E.64 R2, desc[UR36][R2.64] ;  /* 0x0000002402027981 */ /* 0x000ea4000c1e1b00 */
[----:B--2---:R-:W0:Y:S02]  /*b2b0*/  I2F.U64 R0, R2 ;  /* 0x0000000200007312 */ /* 0x004e240000301000 */
[----:B0-----:R-:W-:-:S04]  /*b2c0*/  F2FP.F16.F32.PACK_AB R0, RZ, R0 ;  /* 0x00000000ff00723e */ /* 0x001fc800000000ff */
[----:B------:R-:W-:Y:S01]  /*b2d0*/  PRMT R19, R0, 0x7610, R19 ;  /* 0x0000761000137816 */ /* 0x000fe20000000013 */
[----:B------:R-:W-:Y:S06]  /*b2e0*/  BRA `(.L_x_1161) ;  /* 0x0000000000107947 */ /* 0x000fec0003800000 */
.L_x_1184:
[----:B------:R-:W2:Y:S02]  /*b2f0*/  LDG.E R2, desc[UR36][R2.64] ;  /* 0x0000002402027981 */ /* 0x000ea4000c1e1900 */
[----:B--2---:R-:W-:-:S04]  /*b300*/  I2FP.F32.U32 R0, R2 ;  /* 0x0000000200007245 */ /* 0x004fc80000201000 */
[----:B------:R-:W-:-:S04]  /*b310*/  F2FP.F16.F32.PACK_AB R0, RZ, R0 ;  /* 0x00000000ff00723e */ /* 0x000fc800000000ff */
[----:B------:R-:W-:-:S07]  /*b320*/  PRMT R19, R0, 0x7610, R19 ;  /* 0x0000761000137816 */ /* 0x000fce0000000013 */
.L_x_1161:
        /* <DEDUP_REMOVED lines=18> */
.L_x_1192:
[----:B------:R-:W2:Y:S02]  /*b450*/  LDG.E.U8 R2, desc[UR36][R2.64] ;  /* 0x0000002402027981 */ /* 0x000ea4000c1e1100 */
[----:B--2---:R-:W-:-:S04]  /*b460*/  I2FP.F32.U32 R0, R2 ;  /* 0x0000000200007245 */ /* 0x004fc80000201000 */
[----:B------:R-:W-:Y:S01]  /*b470*/  F2FP.F16.F32.PACK_AB R0, RZ, R0 ;  /* 0x00000000ff00723e */ /* 0x000fe200000000ff */
[----:B------:R-:W-:Y:S06]  /*b480*/  BRA `(.L_x_1194) ;  /* 0x0000000c007c7947 */ /* 0x000fec0003800000 */
.L_x_1191:
        /* <DEDUP_REMOVED lines=10> */
.L_x_1196:
[----:B------:R-:W2:Y:S02]  /*b530*/  LDG.E R2, desc[UR36][R2.64] ;  /* 0x0000002402027981 */ /* 0x000ea4000c1e1900 */
[----:B--2---:R-:W-:-:S04]  /*b540*/  I2FP.F32.S32 R0, R2 ;  /* 0x0000000200007245 */ /* 0x004fc80000201400 */
[----:B------:R-:W-:Y:S01]  /*b550*/  F2FP.F16.F32.PACK_AB R0, RZ, R0 ;  /* 0x00000000ff00723e */ /* 0x000fe200000000ff */
[----:B------:R-:W-:Y:S06]  /*b560*/  BRA `(.L_x_1194) ;  /* 0x0000000c00447947 */ /* 0x000fec0003800000 */
.L_x_1195:
[----:B------:R-:W2:Y:S02]  /*b570*/  LDG.E.U16 R2, desc[UR36][R2.64] ;  /* 0x0000002402027981 */ /* 0x000ea4000c1e1500 */
[----:B--2---:R-:W0:Y:S02]  /*b580*/  I2F.S16 R0, R2 ;  /* 0x0000000200007306 */ /* 0x004e240000101400 */
[----:B0-----:R-:W-:Y:S01]  /*b590*/  F2FP.F16.F32.PACK_AB R0, RZ, R0 ;  /* 0x00000000ff00723e */ /* 0x001fe200000000ff */
[----:B------:R-:W-:Y:S06]  /*b5a0*/  BRA `(.L_x_1194) ;  /* 0x0000000c00347947 */ /* 0x000fec0003800000 */
.L_x_1190:
        /* <DEDUP_REMOVED lines=9> */
.L_x_1198:
[----:B------:R0:W5:Y:S01]  /*b640*/  LDG.E.U16 R0, desc[UR36][R2.64] ;  /* 0x0000002402007981 */ /* 0x000162000c1e1500 */
[----:B------:R-:W-:Y:S05]  /*b650*/  BRA `(.L_x_1194) ;  /* 0x0000000c00087947 */ /* 0x000fea0003800000 */
.L_x_1197:
        /* <DEDUP_REMOVED lines=9> */
.L_x_1200:
[----:B------:R1:W5:Y:S01]  /*b6f0*/  LDG.E.U16 R0, desc[UR36][R2.64] ;  /* 0x0000002402007981 */ /* 0x000362000c1e1500 */
[----:B------:R-:W-:Y:S05]  /*b700*/  BRA `(.L_x_1194) ;  /* 0x0000000800dc7947 */ /* 0x000fea0003800000 */
.L_x_1199:
        /* <DEDUP_REMOVED lines=8> */
.L_x_1189:
        /* <DEDUP_REMOVED lines=13> */
.L_x_1203:
        /* <DEDUP_REMOVED lines=8> */
.L_x_1202:
        /* <DEDUP_REMOVED lines=27> */
.L_x_1205:
[----:B------:R-:W2:Y:S02]  /*ba90*/  LDG.E.U8 R2, desc[UR36][R2.64] ;  /* 0x0000002402027981 */ /* 0x000ea4000c1e1100 */
[C---:B--2---:R-:W-:Y:S01]  /*baa0*/  SHF.L.U32 R0, R2.reuse, 0x19, RZ ;  /* 0x0000001902007819 */ /* 0x044fe200000006ff */
        /* <DEDUP_REMOVED lines=11> */
.L_x_1204:
[----:B------:R-:W2:Y:S02]  /*bb60*/  LDG.E.U16 R0, desc[UR36][R2.64] ;  /* 0x0000002402007981 */ /* 0x000ea4000c1e1500 */
[----:B--2---:R-:W-:-:S05]  /*bb70*/  IMAD.U32 R0, R0, 0x10000, RZ ;  /* 0x0001000000007824 */ /* 0x004fca00078e00ff */
[----:B------:R-:W-:Y:S01]  /*bb80*/  F2FP.F16.F32.PACK_AB R0, RZ, R0 ;  /* 0x00000000ff00723e */ /* 0x000fe200000000ff */
[----:B------:R-:W-:Y:S06]  /*bb90*/  BRA `(.L_x_1194) ;  /* 0x0000000400b87947 */ /* 0x000fec0003800000 */
.L_x_1201:
        /* <DEDUP_REMOVED lines=12> */
.L_x_1208:
        /* <DEDUP_REMOVED lines=21> */
.L_x_1212:
[----:B------:R-:W-:Y:S05]  /*bdb0*/  BSYNC.RECONVERGENT B1 ;  /* 0x0000000000017941 */ /* 0x000fea0003800200 */
.L_x_1211:
[----:B------:R-:W-:Y:S01]  /*bdc0*/  IMAD.SHL.U32 R0, R0, 0x100000, RZ ;  /* 0x0010000000007824 */ /* 0x000fe200078e00ff */
[----:B------:R-:W-:-:S04]  /*bdd0*/  LEA R2, R2, 0x3b800000, 0x17 ;  /* 0x3b80000002027811 */ /* 0x000fc800078eb8ff */
[----:B------:R-:W-:-:S07]  /*bde0*/  LOP3.LUT R0, R2, R0, R7, 0xfe, !PT ;  /* 0x0000000002007212 */ /* 0x000fce00078efe07 */
.L_x_1210:
[----:B------:R-:W-:Y:S05]  /*bdf0*/  BSYNC.RECONVERGENT B0 ;  /* 0x0000000000007941 */ /* 0x000fea0003800200 */
.L_x_1209:
[----:B------:R-:W-:Y:S01]  /*be00*/  F2FP.F16.F32.PACK_AB R0, RZ, R0 ;  /* 0x00000000ff00723e */ /* 0x000fe200000000ff */
[----:B------:R-:W-:Y:S06]  /*be10*/  BRA `(.L_x_1194) ;  /* 0x0000000400187947 */ /* 0x000fec0003800000 */
.L_x_1207:
        /* <DEDUP_REMOVED lines=21> */
.L_x_1216:
[----:B------:R-:W-:Y:S05]  /*bf70*/  BSYNC.RECONVERGENT B1 ;  /* 0x0000000000017941 */ /* 0x000fea0003800200 */
.L_x_1215:
[----:B------:R-:W-:Y:S01]  /*bf80*/  IMAD.SHL.U32 R0, R0, 0x200000, RZ ;  /* 0x0020000000007824 */ /* 0x000fe200078e00ff */
[----:B------:R-:W-:-:S04]  /*bf90*/  LEA R2, R2, 0x37800000, 0x17 ;  /* 0x3780000002027811 */ /* 0x000fc800078eb8ff */
[----:B------:R-:W-:-:S07]  /*bfa0*/  LOP3.LUT R0, R2, R0, R7, 0xfe, !PT ;  /* 0x0000000002007212 */ /* 0x000fce00078efe07 */
.L_x_1214:
[----:B------:R-:W-:Y:S05]  /*bfb0*/  BSYNC.RECONVERGENT B0 ;  /* 0x0000000000007941 */ /* 0x000fea0003800200 */
.L_x_1213:
[----:B------:R-:W-:Y:S01]  /*bfc0*/  F2FP.F16.F32.PACK_AB R0, RZ, R0 ;  /* 0x00000000ff00723e */ /* 0x000fe200000000ff */
[----:B------:R-:W-:Y:S06]  /*bfd0*/  BRA `(.L_x_1194) ;  /* 0x0000000000a87947 */ /* 0x000fec0003800000 */
.L_x_1206:
        /* <DEDUP_REMOVED lines=14> */
.L_x_1220:
[----:B------:R-:W-:Y:S05]  /*c0c0*/  BSYNC.RECONVERGENT B0 ;  /* 0x0000000000007941 */ /* 0x000fea0003800200 */
.L_x_1219:
[----:B------:R-:W-:Y:S01]  /*c0d0*/  F2FP.F16.F32.PACK_AB R0, RZ, R0 ;  /* 0x00000000ff00723e */ /* 0x000fe200000000ff */
[----:B------:R-:W-:Y:S06]  /*c0e0*/  BRA `(.L_x_1194) ;  /* 0x0000000000647947 */ /* 0x000fec0003800000 */
.L_x_1193:
        /* <DEDUP_REMOVED lines=15> */
[----:B--2--5:R-:W-:Y:S05]  /*c1e0*/  CALL.ABS.NOINC R2 ;  /* 0x0000000002007343 */ /* 0x024fea0003c00000 */
.L_x_1221:
[----:B------:R-:W-:Y:S01]  /*c1f0*/  PRMT R0, RZ, 0x7610, R0 ;  /* 0x00007610ff007816 */ /* 0x000fe20000000000 */
[----:B------:R-:W-:Y:S06]  /*c200*/  BRA `(.L_x_1194) ;  /* 0x00000000001c7947 */ /* 0x000fec0003800000 */
.L_x_1218:
[----:B------:R-:W2:Y:S02]  /*c210*/  LDG.E.64 R2, desc[UR36][R2.64] ;  /* 0x0000002402027981 */ /* 0x000ea4000c1e1b00 */
[----:B--2---:R-:W0:Y:S02]  /*c220*/  I2F.U64 R0, R2 ;  /* 0x0000000200007312 */ /* 0x004e240000301000 */
[----:B0-----:R-:W-:Y:S01]  /*c230*/  F2FP.F16.F32.PACK_AB R0, RZ, R0 ;  /* 0x00000000ff00723e */ /* 0x001fe200000000ff */
[----:B------:R-:W-:Y:S06]  /*c240*/  BRA `(.L_x_1194) ;  /* 0x00000000000c7947 */ /* 0x000fec0003800000 */
.L_x_1217:
[----:B------:R-:W2:Y:S02]  /*c250*/  LDG.E R2, desc[UR36][R2.64] ;  /* 0x0000002402027981 */ /* 0x000ea4000c1e1900 */
[----:B--2---:R-:W-:-:S04]  /*c260*/  I2FP.F32.U32 R0, R2 ;  /* 0x0000000200007245 */ /* 0x004fc80000201000 */
[----:B------:R-:W-:-:S07]  /*c270*/  F2FP.F16.F32.PACK_AB R0, RZ, R0 ;  /* 0x00000000ff00723e */ /* 0x000fce00000000ff */
.L_x_1194:
        /* <DEDUP_REMOVED lines=28> */
.L_x_1225:
[----:B------:R-:W-:-:S06]  /*c440*/  HADD2.F32 R5, -RZ, R0.H0_H0 ;  /* 0x20000000ff057230 */ /* 0x000fcc0000004100 */
[----:B------:R-:W0:Y:S02]  /*c450*/  F2I.S64.TRUNC R4, R5 ;  /* 0x0000000500047311 */ /* 0x000e24000020d900 */
[----:B0-----:R0:W-:Y:S01]  /*c460*/  STG.E.U8 desc[UR36][R2.64], R4 ;  /* 0x0000000402007986 */ /* 0x0011e2000c101124 */
[----:B------:R-:W-:Y:S05]  /*c470*/  BRA `(.L_x_1227) ;  /* 0x0000000c006c7947 */ /* 0x000fea0003800000 */
.L_x_1224:
        /* <DEDUP_REMOVED lines=10> */
.L_x_1229:
[----:B------:R-:W-:-:S04]  /*c520*/  HADD2.F32 R0, -RZ, R0.H0_H0 ;  /* 0x20000000ff007230 */ /* 0x000fc80000004100 */
[----:B------:R-:W0:Y:S02]  /*c530*/  F2I.FTZ.TRUNC.NTZ R5, R0 ;  /* 0x0000000000057305 */ /* 0x000e24000021f100 */
[----:B0-----:R0:W-:Y:S01]  /*c540*/  STG.E desc[UR36][R2.64], R5 ;  /* 0x0000000502007986 */ /* 0x0011e2000c101924 */
[----:B------:R-:W-:Y:S05]  /*c550*/  BRA `(.L_x_1227) ;  /* 0x0000000c00347947 */ /* 0x000fea0003800000 */
.L_x_1228:
[----:B------:R-:W-:-:S04]  /*c560*/  HADD2.F32 R0, -RZ, R0.H0_H0 ;  /* 0x20000000ff007230 */ /* 0x000fc80000004100 */
[----:B------:R-:W0:Y:S02]  /*c570*/  F2I.FTZ.TRUNC.NTZ R5, R0 ;  /* 0x0000000000057305 */ /* 0x000e24000021f100 */
[----:B0-----:R0:W-:Y:S01]  /*c580*/  STG.E.U16 desc[UR36][R2.64], R5 ;  /* 0x0000000502007986 */ /* 0x0011e2000c101524 */
[----:B------:R-:W-:Y:S05]  /*c590*/  BRA `(.L_x_1227) ;  /* 0x0000000c00247947 */ /* 0x000fea0003800000 */
.L_x_1223:
        /* <DEDUP_REMOVED lines=9> */
.L_x_1231:
[----:B------:R0:W-:Y:S01]  /*c630*/  STG.E.U16 desc[UR36][R2.64], R0 ;  /* 0x0000000002007986 */ /* 0x0001e2000c101524 */
[----:B------:R-:W-:Y:S05]  /*c640*/  BRA `(.L_x_1227) ;  /* 0x0000000800f87947 */ /* 0x000fea0003800000 */
.L_x_1230:
        /* <DEDUP_REMOVED lines=10> */
.L_x_1233:
[----:B------:R-:W-:-:S05]  /*c6f0*/  HADD2.F32 R0, -RZ, R0.H0_H0 ;  /* 0x20000000ff007230 */ /* 0x000fca0000004100 */
[----:B------:R-:W-:-:S04]  /*c700*/  F2FP.F16.F32.PACK_AB R0, RZ, R0 ;  /* 0x00000000ff00723e */ /* 0x000fc800000000ff */
[----:B------:R-:W-:-:S05]  /*c710*/  PRMT R0, R0, 0x5410, RZ ;  /* 0x0000541000007816 */ /* 0x000fca00000000ff */
[----:B------:R0:W-:Y:S01]  /*c720*/  STG.E desc[UR36][R2.64], R0 ;  /* 0x0000000002007986 */ /* 0x0001e2000c101924 */
[----:B------:R-:W-:Y:S05]  /*c730*/  BRA `(.L_x_1227) ;  /* 0x0000000800bc7947 */ /* 0x000fea0003800000 */
.L_x_1232:
[----:B------:R-:W-:-:S05]  /*c740*/  HADD2.F32 R4, -RZ, R0.H0_H0 ;  /* 0x20000000ff047230 */ /* 0x000fca0000004100 */
[----:B------:R-:W-:-:S06]  /*c750*/  FMUL.FTZ R4, R4, 1 ;  /* 0x3f80000004047820 */ /* 0x000fcc0000410000 */
[----:B------:R-:W0:Y:S02]  /*c760*/  F2F.F64.F32 R4, R4 ;  /* 0x0000000400047310 */ /* 0x000e240000201800 */
[----:B0-----:R0:W-:Y:S01]  /*c770*/  STG.E.64 desc[UR36][R2.64], R4 ;  /* 0x0000000402007986 */ /* 0x0011e2000c101b24 */
[----:B------:R-:W-:Y:S05]  /*c780*/  BRA `(.L_x_1227) ;  /* 0x0000000800a87947 */ /* 0x000fea0003800000 */
.L_x_1222:
        /* <DEDUP_REMOVED lines=14> */
.L_x_1237:
        /* <DEDUP_REMOVED lines=18> */
.L_x_1240:
[----:B------:R-:W-:-:S04]  /*c990*/  SHF.R.U32.HI R5, RZ, 0x18, R5 ;  /* 0x00000018ff057819 */ /* 0x000fc80000011605 */
[----:B------:R-:W-:-:S07]  /*c9a0*/  LOP3.LUT R0, R0, 0x80, R5, 0xf8, !PT ;  /* 0x0000008000007812 */ /* 0x000fce00078ef805 */
.L_x_1239:
[----:B------:R-:W-:Y:S05]  /*c9b0*/  BSYNC.RECONVERGENT B0 ;  /* 0x0000000000007941 */ /* 0x000fea0003800200 */
.L_x_1238:
[----:B------:R0:W-:Y:S01]  /*c9c0*/  STG.E.U8 desc[UR36][R2.64], R0 ;  /* 0x0000000002007986 */ /* 0x0001e2000c101124 */
[----:B------:R-:W-:Y:S05]  /*c9d0*/  BRA `(.L_x_1227) ;  /* 0x0000000800147947 */ /* 0x000fea0003800000 */
.L_x_1236:
        /* <DEDUP_REMOVED lines=18> */
.L_x_1243:
[----:B------:R-:W-:-:S04]  /*cb00*/  SHF.R.U32.HI R5, RZ, 0x18, R5 ;  /* 0x00000018ff057819 */ /* 0x000fc80000011605 */
[----:B------:R-:W-:-:S07]  /*cb10*/  LOP3.LUT R0, R0, 0x80, R5, 0xf8, !PT ;  /* 0x0000008000007812 */ /* 0x000fce00078ef805 */
.L_x_1242:
[----:B------:R-:W-:Y:S05]  /*cb20*/  BSYNC.RECONVERGENT B0 ;  /* 0x0000000000007941 */ /* 0x000fea0003800200 */
.L_x_1241:
[----:B------:R0:W-:Y:S01]  /*cb30*/  STG.E.U8 desc[UR36][R2.64], R0 ;  /* 0x0000000002007986 */ /* 0x0001e2000c101124 */
[----:B------:R-:W-:Y:S05]  /*cb40*/  BRA `(.L_x_1227) ;  /* 0x0000000400b87947 */ /* 0x000fea0003800000 */
.L_x_1235:
        /* <DEDUP_REMOVED lines=22> */
.L_x_1245:
[----:B------:R-:W-:-:S06]  /*ccb0*/  HADD2.F32 R4, -RZ, R0.H0_H0 ;  /* 0x20000000ff047230 */ /* 0x000fcc0000004100 */
[----:B------:R-:W0:Y:S02]  /*ccc0*/  F2I.U64.TRUNC R4, R4 ;  /* 0x0000000400047311 */ /* 0x000e24000020d800 */
[----:B0-----:R0:W-:Y:S01]  /*ccd0*/  STG.E.64 desc[UR36][R2.64], R4 ;  /* 0x0000000402007986 */ /* 0x0011e2000c101b24 */
[----:B------:R-:W-:Y:S05]  /*cce0*/  BRA `(.L_x_1227) ;  /* 0x0000000400507947 */ /* 0x000fea0003800000 */
.L_x_1244:
[----:B------:R-:W-:-:S04]  /*ccf0*/  HADD2.F32 R0, -RZ, R0.H0_H0 ;  /* 0x20000000ff007230 */ /* 0x000fc80000004100 */
[----:B------:R-:W0:Y:S02]  /*cd00*/  F2I.FTZ.U32.TRUNC.NTZ R5, R0 ;  /* 0x0000000000057305 */ /* 0x000e24000021f000 */
[----:B0-----:R0:W-:Y:S01]  /*cd10*/  STG.E desc[UR36][R2.64], R5 ;  /* 0x0000000502007986 */ /* 0x0011e2000c101924 */
[----:B------:R-:W-:Y:S05]  /*cd20*/  BRA `(.L_x_1227) ;  /* 0x0000000400407947 */ /* 0x000fea0003800000 */
.L_x_1234:
        /* <DEDUP_REMOVED lines=11> */
.L_x_1247:
[----:B------:R-:W-:Y:S01]  /*cde0*/  HADD2.F32 R0, -RZ, R0.H0_H0 ;  /* 0x20000000ff007230 */ /* 0x000fe20000004100 */
[----:B------:R-:W-:-:S04]  /*cdf0*/  CS2R R6, SRZ ;  /* 0x0000000000067805 */ /* 0x000fc8000001ff00 */
[----:B------:R-:W-:-:S04]  /*ce00*/  FMUL.FTZ R0, R0, 1 ;  /* 0x3f80000000007820 */ /* 0x000fc80000410000 */
[----:B------:R-:W0:Y:S02]  /*ce10*/  F2F.F64.F32 R4, R0 ;  /* 0x0000000000047310 */ /* 0x000e240000201800 */
[----:B0-----:R0:W-:Y:S01]  /*ce20*/  STG.E.128 desc[UR36][R2.64], R4 ;  /* 0x0000000402007986 */ /* 0x0011e2000c101d24 */
[----:B------:R-:W-:Y:S05]  /*ce30*/  BRA `(.L_x_1227) ;  /* 0x0000000000fc7947 */ /* 0x000fea0003800000 */
.L_x_1246:
[----:B------:R-:W-:-:S09]  /*ce40*/  UISETP.NE.AND UP0, UPT, UR4, 0xf, UPT ;  /* 0x0000000f0400788c */ /* 0x000fd2000bf05270 */
[----:B------:R-:W-:Y:S05]  /*ce50*/  BRA.U !UP0, `(.L_x_1248) ;  /* 0x0000000108e87547 */ /* 0x000fea000b800000 */
[----:B------:R-:W-:-:S09]  /*ce60*/  UISETP.NE.AND UP0, UPT, UR4, 0x17, UPT ;  /* 0x000000170400788c */ /* 0x000fd2000bf05270 */
[----:B------:R-:W-:Y:S05]  /*ce70*/  BRA.U !UP0, `(.L_x_1249) ;  /* 0x0000000108907547 */ /* 0x000fea000b800000 */
[----:B------:R-:W-:-:S09]  /*ce80*/  UISETP.NE.AND UP0, UPT, UR4, 0x18, UPT ;  /* 0x000000180400788c */ /* 0x000fd2000bf05270 */
[----:B------:R-:W-:Y:S05]  /*ce90*/  BRA.U !UP0, `(.L_x_1250) ;  /* 0x0000000108447547 */ /* 0x000fea000b800000 */
.L_x_1226:
        /* <DEDUP_REMOVED lines=8> */
[----:B0-----:R-:W-:Y:S01]  /*cf20*/  MOV R4, UR4 ;  /* 0x0000000400047c02 */ /* 0x001fe20008000f00 */
[----:B------:R-:W-:-:S02]  /*cf30*/  IMAD.U32 R5, RZ, RZ, UR5 ;  /* 0x00000005ff057e24 */ /* 0x000fc4000f8e00ff */
[----:B---3--:R-:W-:Y:S02]  /*cf40*/  IMAD.U32 R6, RZ, RZ, UR6 ;  /* 0x00000006ff067e24 */ /* 0x008fe4000f8e00ff */
[----:B------:R-:W-:Y:S02]  /*cf50*/  IMAD.U32 R7, RZ, RZ, UR7 ;  /* 0x00000007ff077e24 */ /* 0x000fe4000f8e00ff */
[----:B----4-:R-:W-:Y:S01]  /*cf60*/  IMAD.U32 R10, RZ, RZ, UR8 ;  /* 0x00000008ff0a7e24 */ /* 0x010fe2000f8e00ff */
[----:B-1----:R-:W-:-:S07]  /*cf70*/  MOV R11, UR9 ;  /* 0x00000009000b7c02 */ /* 0x002fce0008000f00 */
[----:B------:R-:W-:-:S07]  /*cf80*/  LEPC R20, `(.L_x_1251) ;  /* 0x000000001014794e */ /* 0x000fce0000000000 */
[----:B--2---:R-:W-:Y:S05]  /*cf90*/  CALL.ABS.NOINC R2 ;  /* 0x0000000002007343 */ /* 0x004fea0003c00000 */
.L_x_1251:
[----:B------:R-:W-:Y:S05]  /*cfa0*/  BRA `(.L_x_1227) ;  /* 0x0000000000a07947 */ /* 0x000fea0003800000 */
.L_x_1250:
        /* <DEDUP_REMOVED lines=13> */
.L_x_1253:
[----:B------:R-:W-:Y:S05]  /*d080*/  BSYNC.RECONVERGENT B0 ;  /* 0x0000000000007941 */ /* 0x000fea0003800200 */
.L_x_1252:
[----:B------:R-:W-:-:S05]  /*d090*/  LOP3.LUT R5, R0, 0x80, R5, 0xf8, !PT ;  /* 0x0000008000057812 */ /* 0x000fca00078ef805 */
[----:B------:R3:W-:Y:S01]  /*d0a0*/  STG.E.U8 desc[UR36][R2.64], R5 ;  /* 0x0000000502007986 */ /* 0x0007e2000c101124 */
[----:B------:R-:W-:Y:S05]  /*d0b0*/  BRA `(.L_x_1227) ;  /* 0x00000000005c7947 */ /* 0x000fea0003800000 */
.L_x_1249:
        /* <DEDUP_REMOVED lines=12> */
.L_x_1255:
[----:B------:R-:W-:Y:S01]  /*d180*/  HFMA2 R0, -RZ, RZ, 0, 7.569789886474609375e-06 ;  /* 0x0000007fff007431 */ /* 0x000fe200000001ff */
[----:B------:R-:W-:-:S04]  /*d190*/  ISETP.GT.U32.AND P0, PT, R4, 0x7f800000, PT ;  /* 0x7f8000000400780c */ /* 0x000fc80003f04070 */
[----:B------:R-:W-:-:S09]  /*d1a0*/  SEL R0, R0, 0x7c, P0 ;  /* 0x0000007c00007807 */ /* 0x000fd20000000000 */
.L_x_1256:
[----:B------:R-:W-:Y:S05]  /*d1b0*/  BSYNC.RECONVERGENT B0 ;  /* 0x0000000000007941 */ /* 0x000fea0003800200 */
.L_x_1254:
[----:B------:R-:W-:-:S04]  /*d1c0*/  SHF.R.U32.HI R5, RZ, 0x18, R5 ;  /* 0x00000018ff057819 */ /* 0x000fc80000011605 */
[----:B------:R-:W-:-:S05]  /*d1d0*/  LOP3.LUT R5, R0, 0x80, R5, 0xf8, !PT ;  /* 0x0000008000057812 */ /* 0x000fca00078ef805 */
[----:B------:R2:W-:Y:S01]  /*d1e0*/  STG.E.U8 desc[UR36][R2.64], R5 ;  /* 0x0000000502007986 */ /* 0x0005e2000c101124 */
[----:B------:R-:W-:Y:S05]  /*d1f0*/  BRA `(.L_x_1227) ;  /* 0x00000000000c7947 */ /* 0x000fea0003800000 */
.L_x_1248:
[----:B------:R-:W-:-:S05]  /*d200*/  HADD2.F32 R0, -RZ, R0.H0_H0 ;  /* 0x20000000ff007230 */ /* 0x000fca0000004100 */
[----:B------:R-:W-:-:S05]  /*d210*/  F2FP.BF16.F32.PACK_AB R0, RZ, R0 ;  /* 0x00000000ff00723e */ /* 0x000fca00000010ff */
[----:B------:R4:W-:Y:S02]  /*d220*/  STG.E.U16 desc[UR36][R2.64], R0 ;  /* 0x0000000002007986 */ /* 0x0009e4000c101524 */
.L_x_1227:
[----:B------:R-:W-:-:S07]  /*d230*/  VIADD R17, R17, 0x80 ;  /* 0x0000008011117836 */ /* 0x000fce0000000000 */
.L_x_1154:
[----:B------:R-:W-:Y:S05]  /*d240*/  BSYNC.RECONVERGENT B6 ;  /* 0x0000000000067941 */ /* 0x000fea0003800200 */
.L_x_1153:
[----:B------:R-:W5:Y:S02]  /*d250*/  LDCU UR4, c[0x0][0x380] ;  /* 0x00007000ff0477ac */ /* 0x000f640008000800 */
[----:B-----5:R-:W-:-:S13]  /*d260*/  ISETP.GE.AND P0, PT, R17, UR4, PT ;  /* 0x0000000411007c0c */ /* 0x020fda000bf06270 */
[----:B------:R-:W-:Y:S05]  /*d270*/  @P0 EXIT ;  /* 0x000000000000094d */ /* 0x000fea0003800000 */
[----:B------:R-:W5:Y:S01]  /*d280*/  LDCU UR4, c[0x0][0x388] ;  /* 0x00007100ff0477ac */ /* 0x000f620008000800 */
[----:B------:R-:W-:Y:S02]  /*d290*/  IMAD.MOV.U32 R18, RZ, RZ, RZ ;  /* 0x000000ffff127224 */ /* 0x000fe400078e00ff */
[----:B0--34-:R-:W-:Y:S02]  /*d2a0*/  IMAD.MOV.U32 R0, RZ, RZ, RZ ;  /* 0x000000ffff007224 */ /* 0x019fe400078e00ff */
[----:B------:R-:W-:Y:S01]  /*d2b0*/  IMAD.MOV.U32 R16, RZ, RZ, RZ ;  /* 0x000000ffff107224 */ /* 0x000fe200078e00ff */
[----:B-----5:R-:W-:-:S09]  /*d2c0*/  UISETP.NE.AND UP0, UPT, UR4, URZ, UPT ;  /* 0x000000ff0400728c */ /* 0x020fd2000bf05270 */
[----:B------:R-:W-:Y:S05]  /*d2d0*/  BRA.U !UP0, `(.L_x_1257) ;  /* 0x0000001508707547 */ /* 0x000fea000b800000 */
[----:B------:R-:W1:Y:S01]  /*d2e0*/  LDCU.64 UR4, c[0x0][0x390] ;  /* 0x00007200ff0477ac */ /* 0x000e620008000a00 */
[----:B------:R-:W-:Y:S01]  /*d2f0*/  MOV R16, RZ ;  /* 0x000000ff00107202 */ /* 0x000fe20000000f00 */
[----:B------:R-:W0:Y:S01]  /*d300*/  LDCU UR6, c[0x0][0x38c] ;  /* 0x00007180ff0677ac */ /* 0x000e220008000800 */
[----:B------:R-:W3:Y:S01]  /*d310*/  LDCU.64 UR8, c[0x0][0x4b8] ;  /* 0x00009700ff0877ac */ /* 0x000ee20008000a00 */
[----:B------:R-:W-:Y:S02]  /*d320*/  UISETP.NE.AND UP0, UPT, UR41, URZ, UPT ;  /* 0x000000ff2900728c */ /* 0x000fe4000bf05270 */
[----:B-12---:R-:W-:Y:S01]  /*d330*/  IMAD.HI.U32 R2, R17, UR4, R16 ;  /* 0x0000000411027c27 */ /* 0x006fe2000f8e0010 */
        /* <DEDUP_REMOVED lines=342> */
.L_x_1257:
[----:B------:R-:W1:Y:S01]  /*e8a0*/  LDCU.64 UR8, c[0x0][0x5f0] ;  /* 0x0000be00ff0877ac */ /* 0x000e620008000a00 */
[----:B------:R-:W0:Y:S01]  /*e8b0*/  LDCU.64 UR6, c[0x0][0x5e8] ;  /* 0x0000bd00ff0677ac */ /* 0x000e220008000a00 */
[----:B------:R-:W-:-:S04]  /*e8c0*/  UPRMT UR4, UR39, 0x9910, URZ ;  /* 0x0000991027047896 */ /* 0x000fc800080000ff */
[----:B------:R-:W-:Y:S01]  /*e8d0*/  UISETP.GT.AND UP0, UPT, UR4, 0x9, UPT ;  /* 0x000000090400788c */ /* 0x000fe2000bf04270 */
[----:B-12---:R-:W-:Y:S02]  /*e8e0*/  IADD3 R2, P1, PT, R0, UR8, RZ ;  /* 0x0000000800027c10 */ /* 0x006fe4000ff3e0ff */
[----:B0-----:R-:W-:-:S03]  /*e8f0*/  IADD3 R16, P0, PT, R16, UR6, RZ ;  /* 0x0000000610107c10 */ /* 0x001fc6000ff1e0ff */
[----:B------:R-:W-:Y:S01]  /*e900*/  IMAD.X R3, RZ, RZ, UR9, P1 ;  /* 0x00000009ff037e24 */ /* 0x000fe200088e06ff */
[----:B------:R-:W-:Y:S02]  /*e910*/  IADD3.X R17, PT, PT, RZ, UR7, RZ, P0, !PT ;  /* 0x00000007ff117c10 */ /* 0x000fe400087fe4ff */
        /* <DEDUP_REMOVED lines=14> */
.L_x_1261:
[----:B------:R-:W2:Y:S02]  /*ea00*/  LDG.E.U8 R2, desc[UR36][R2.64] ;  /* 0x0000002402027981 */ /* 0x000ea4000c1e1100 */
[----:B--2---:R-:W-:-:S04]  /*ea10*/  I2FP.F32.U32 R0, R2 ;  /* 0x0000000200007245 */ /* 0x004fc80000201000 */
[----:B------:R-:W-:-:S04]  /*ea20*/  F2FP.F16.F32.PACK_AB R0, RZ, R0 ;  /* 0x00000000ff00723e */ /* 0x000fc800000000ff */
[----:B------:R-:W-:Y:S01]  /*ea30*/  PRMT R19, R0, 0x7610, R19 ;  /* 0x0000761000137816 */ /* 0x000fe20000000013 */
[----:B------:R-:W-:Y:S06]  /*ea40*/  BRA `(.L_x_1263) ;  /* 0x0000000c00b47947 */ /* 0x000fec0003800000 */
.L_x_1260:
        /* <DEDUP_REMOVED lines=11> */
.L_x_1265:
[----:B------:R-:W2:Y:S02]  /*eb00*/  LDG.E R2, desc[UR36][R2.64] ;  /* 0x0000002402027981 */ /* 0x000ea4000c1e1900 */
[----:B--2---:R-:W-:-:S04]  /*eb10*/  I2FP.F32.S32 R0, R2 ;  /* 0x0000000200007245 */ /* 0x004fc80000201400 */
[----:B------:R-:W-:-:S04]  /*eb20*/  F2FP.F16.F32.PACK_AB R0, RZ, R0 ;  /* 0x00000000ff00723e */ /* 0x000fc800000000ff */
[----:B------:R-:W-:Y:S01]  /*eb30*/  PRMT R19, R0, 0x7610, R19 ;  /* 0x0000761000137816 */ /* 0x000fe20000000013 */
[----:B------:R-:W-:Y:S06]  /*eb40*/  BRA `(.L_x_1263) ;  /* 0x0000000c00747947 */ /* 0x000fec0003800000 */
.L_x_1264:
[----:B------:R-:W2:Y:S02]  /*eb50*/  LDG.E.U16 R2, desc[UR36][R2.64] ;  /* 0x0000002402027981 */ /* 0x000ea4000c1e1500 */
[----:B--2---:R-:W0:Y:S02]  /*eb60*/  I2F.S16 R0, R2 ;  /* 0x0000000200007306 */ /* 0x004e240000101400 */
[----:B0-----:R-:W-:-:S04]  /*eb70*/  F2FP.F16.F32.PACK_AB R0, RZ, R0 ;  /* 0x00000000ff00723e */ /* 0x001fc800000000ff */
[----:B------:R-:W-:Y:S01]  /*eb80*/  PRMT R19, R0, 0x7610, R19 ;  /* 0x0000761000137816 */ /* 0x000fe20000000013 */
[----:B------:R-:W-:Y:S06]  /*eb90*/  BRA `(.L_x_1263) ;  /* 0x0000000c00607947 */ /* 0x000fec0003800000 */
.L_x_1259:
        /* <DEDUP_REMOVED lines=9> */
.L_x_1267:
[----:B------:R0:W5:Y:S01]  /*ec30*/  LDG.E.U16 R19, desc[UR36][R2.64] ;  /* 0x0000002402137981 */ /* 0x000162000c1e1500 */
[----:B------:R-:W-:Y:S05]  /*ec40*/  BRA `(.L_x_1263) ;  /* 0x0000000c00347947 */ /* 0x000fea0003800000 */
.L_x_1266:
        /* <DEDUP_REMOVED lines=9> */
.L_x_1269:
[----:B------:R1:W5:Y:S01]  /*ece0*/  LDG.E.U16 R19, desc[UR36][R2.64] ;  /* 0x0000002402137981 */ /* 0x000362000c1e1500 */
[----:B------:R-:W-:Y:S05]  /*ecf0*/  BRA `(.L_x_1263) ;  /* 0x0000000c00087947 */ /* 0x000fea0003800000 */
.L_x_1268:
        /* <DEDUP_REMOVED lines=9> */
.L_x_1258:
        /* <DEDUP_REMOVED lines=14> */
.L_x_1272:
        /* <DEDUP_REMOVED lines=9> */
.L_x_1271:
        /* <DEDUP_REMOVED lines=27> */
.L_x_1274:
        /* <DEDUP_REMOVED lines=14> */
.L_x_1273:
[----:B------:R-:W2:Y:S02]  /*f190*/  LDG.E.U16 R0, desc[UR36][R2.64] ;  /* 0x0000002402007981 */ /* 0x000ea4000c1e1500 */
[----:B--2---:R-:W-:-:S05]  /*f1a0*/  IMAD.U32 R0, R0, 0x10000, RZ ;  /* 0x0001000000007824 */ /* 0x004fca00078e00ff */
[----:B------:R-:W-:-:S04]  /*f1b0*/  F2FP.F16.F32.PACK_AB R0, RZ, R0 ;  /* 0x00000000ff00723e */ /* 0x000fc800000000ff */
[----:B------:R-:W-:Y:S01]  /*f1c0*/  PRMT R19, R0, 0x7610, R19 ;  /* 0x0000761000137816 */ /* 0x000fe20000000013 */
[----:B------:R-:W-:Y:S06]  /*f1d0*/  BRA `(.L_x_1263) ;  /* 0x0000000400d07947 */ /* 0x000fec0003800000 */
.L_x_1270:
        /* <DEDUP_REMOVED lines=13> */
.L_x_1277:
        /* <DEDUP_REMOVED lines=21> */
.L_x_1281:
[----:B------:R-:W-:Y:S05]  /*f400*/  BSYNC.RECONVERGENT B1 ;  /* 0x0000000000017941 */ /* 0x000fea0003800200 */
.L_x_1280:
[----:B------:R-:W-:Y:S01]  /*f410*/  IMAD.SHL.U32 R0, R0, 0x100000, RZ ;  /* 0x0010000000007824 */ /* 0x000fe200078e00ff */
[----:B------:R-:W-:-:S04]  /*f420*/  LEA R2, R2, 0x3b800000, 0x17 ;  /* 0x3b80000002027811 */ /* 0x000fc800078eb8ff */
[----:B------:R-:W-:-:S07]  /*f430*/  LOP3.LUT R0, R2, R0, R7, 0xfe, !PT ;  /* 0x0000000002007212 */ /* 0x000fce00078efe07 */
.L_x_1279:
[----:B------:R-:W-:Y:S05]  /*f440*/  BSYNC.RECONVERGENT B0 ;  /* 0x0000000000007941 */ /* 0x000fea0003800200 */
.L_x_1278:
[----:B------:R-:W-:-:S04]  /*f450*/  F2FP.F16.F32.PACK_AB R0, RZ, R0 ;  /* 0x00000000ff00723e */ /* 0x000fc800000000ff */
[----:B------:R-:W-:Y:S01]  /*f460*/  PRMT R19, R0, 0x7610, R19 ;  /* 0x0000761000137816 */ /* 0x000fe20000000013 */
[----:B------:R-:W-:Y:S06]  /*f470*/  BRA `(.L_x_1263) ;  /* 0x0000000400287947 */ /* 0x000fec0003800000 */
.L_x_1276:
        /* <DEDUP_REMOVED lines=21> */
.L_x_1285:
[----:B------:R-:W-:Y:S05]  /*f5d0*/  BSYNC.RECONVERGENT B1 ;  /* 0x0000000000017941 */ /* 0x000fea0003800200 */
.L_x_1284:
[----:B------:R-:W-:Y:S01]  /*f5e0*/  IMAD.SHL.U32 R0, R0, 0x200000, RZ ;  /* 0x0020000000007824 */ /* 0x000fe200078e00ff */
[----:B------:R-:W-:-:S04]  /*f5f0*/  LEA R2, R2, 0x37800000, 0x17 ;  /* 0x3780000002027811 */ /* 0x000fc800078eb8ff */
[----:B------:R-:W-:-:S07]  /*f600*/  LOP3.LUT R0, R2, R0, R7, 0xfe, !PT ;  /* 0x0000000002007212 */ /* 0x000fce00078efe07 */
.L_x_1283:
[----:B------:R-:W-:Y:S05]  /*f610*/  BSYNC.RECONVERGENT B0 ;  /* 0x0000000000007941 */ /* 0x000fea0003800200 */
.L_x_1282:
[----:B------:R-:W-:-:S04]  /*f620*/  F2FP.F16.F32.PACK_AB R0, RZ, R0 ;  /* 0x00000000ff00723e */ /* 0x000fc800000000ff */
[----:B------:R-:W-:Y:S01]  /*f630*/  PRMT R19, R0, 0x7610, R19 ;  /* 0x0000761000137816 */ /* 0x000fe20000000013 */
[----:B------:R-:W-:Y:S06]  /*f640*/  BRA `(.L_x_1263) ;  /* 0x0000000000b47947 */ /* 0x000fec0003800000 */
.L_x_1275:
        /* <DEDUP_REMOVED lines=14> */
.L_x_1289:
[----:B------:R-:W-:Y:S05]  /*f730*/  BSYNC.RECONVERGENT B0 ;  /* 0x0000000000007941 */ /* 0x000fea0003800200 */
.L_x_1288:
[----:B------:R-:W-:-:S04]  /*f740*/  F2FP.F16.F32.PACK_AB R0, RZ, R0 ;  /* 0x00000000ff00723e */ /* 0x000fc800000000ff */
[----:B------:R-:W-:Y:S01]  /*f750*/  PRMT R19, R0, 0x7610, R19 ;  /* 0x0000761000137816 */ /* 0x000fe20000000013 */
[----:B------:R-:W-:Y:S06]  /*f760*/  BRA `(.L_x_1263) ;  /* 0x00000000006c7947 */ /* 0x000fec0003800000 */
.L_x_1262:
        /* <DEDUP_REMOVED lines=16> */
.L_x_1290:
[----:B------:R-:W-:Y:S01]  /*f870*/  PRMT R19, RZ, 0x7610, R19 ;  /* 0x00007610ff137816 */ /* 0x000fe20000000013 */
[----:B------:R-:W-:Y:S06]  /*f880*/  BRA `(.L_x_1263) ;  /* 0x0000000000247947 */ /* 0x000fec0003800000 */
.L_x_1287:
[----:B------:R-:W2:Y:S02]  /*f890*/  LDG.E.64 R2, desc[UR36][R2.64] ;  /* 0x0000002402027981 */ /* 0x000ea4000c1e1b00 */
[----:B--2---:R-:W0:Y:S02]  /*f8a0*/  I2F.U64 R0, R2 ;  /* 0x0000000200007312 */ /* 0x004e240000301000 */
[----:B0-----:R-:W-:-:S04]  /*f8b0*/  F2FP.F16.F32.PACK_AB R0, RZ, R0 ;  /* 0x00000000ff00723e */ /* 0x001fc800000000ff */
[----:B------:R-:W-:Y:S01]  /*f8c0*/  PRMT R19, R0, 0x7610, R19 ;  /* 0x0000761000137816 */ /* 0x000fe20000000013 */
[----:B------:R-:W-:Y:S06]  /*f8d0*/  BRA `(.L_x_1263) ;  /* 0x0000000000107947 */ /* 0x000fec0003800000 */
.L_x_1286:
[----:B------:R-:W2:Y:S02]  /*f8e0*/  LDG.E R2, desc[UR36][R2.64] ;  /* 0x0000002402027981 */ /* 0x000ea4000c1e1900 */
[----:B--2---:R-:W-:-:S04]  /*f8f0*/  I2FP.F32.U32 R0, R2 ;  /* 0x0000000200007245 */ /* 0x004fc80000201000 */
[----:B------:R-:W-:-:S04]  /*f900*/  F2FP.F16.F32.PACK_AB R0, RZ, R0 ;  /* 0x00000000ff00723e */ /* 0x000fc800000000ff */
[----:B------:R-:W-:-:S07]  /*f910*/  PRMT R19, R0, 0x7610, R19 ;  /* 0x0000761000137816 */ /* 0x000fce0000000013 */
.L_x_1263:
        /* <DEDUP_REMOVED lines=18> */
.L_x_1294:
[----:B------:R-:W2:Y:S02]  /*fa40*/  LDG.E.U8 R2, desc[UR36][R2.64] ;  /* 0x0000002402027981 */ /* 0x000ea4000c1e1100 */
[----:B--2---:R-:W-:-:S04]  /*fa50*/  I2FP.F32.U32 R0, R2 ;  /* 0x0000000200007245 */ /* 0x004fc80000201000 */
[----:B------:R-:W-:Y:S01]  /*fa60*/  F2FP.F16.F32.PACK_AB R0, RZ, R0 ;  /* 0x00000000ff00723e */ /* 0x000fe200000000ff */
[----:B------:R-:W-:Y:S06]  /*fa70*/  BRA `(.L_x_1296) ;  /* 0x0000000c007c7947 */ /* 0x000fec0003800000 */
.L_x_1293:
        /* <DEDUP_REMOVED lines=10> */
.L_x_1298:
[----:B------:R-:W2:Y:S02]  /*fb20*/  LDG.E R2, desc[UR36][R2.64] ;  /* 0x0000002402027981 */ /* 0x000ea4000c1e1900 */
[----:B--2---:R-:W-:-:S04]  /*fb30*/  I2FP.F32.S32 R0, R2 ;  /* 0x0000000200007245 */ /* 0x004fc80000201400 */
[----:B------:R-:W-:Y:S01]  /*fb40*/  F2FP.F16.F32.PACK_AB R0, RZ, R0 ;  /* 0x00000000ff00723e */ /* 0x000fe200000000ff */
[----:B------:R-:W-:Y:S06]  /*fb50*/  BRA `(.L_x_1296) ;  /* 0x0000000c00447947 */ /* 0x000fec0003800000 */
.L_x_1297:
[----:B------:R-:W2:Y:S02]  /*fb60*/  LDG.E.U16 R2, desc[UR36][R2.64] ;  /* 0x0000002402027981 */ /* 0x000ea4000c1e1500 */
[----:B--2---:R-:W0:Y:S02]  /*fb70*/  I2F.S16 R0, R2 ;  /* 0x0000000200007306 */ /* 0x004e240000101400 */
[----:B0-----:R-:W-:Y:S01]  /*fb80*/  F2FP.F16.F32.PACK_AB R0, RZ, R0 ;  /* 0x00000000ff00723e */ /* 0x001fe200000000ff */
[----:B------:R-:W-:Y:S06]  /*fb90*/  BRA `(.L_x_1296) ;  /* 0x0000000c00347947 */ /* 0x000fec0003800000 */
.L_x_1292:
        /* <DEDUP_REMOVED lines=9> */
.L_x_1300:
[----:B------:R1:W5:Y:S01]  /*fc30*/  LDG.E.U16 R0, desc[UR36][R2.64] ;  /* 0x0000002402007981 */ /* 0x000362000c1e1500 */
[----:B------:R-:W-:Y:S05]  /*fc40*/  BRA `(.L_x_1296) ;  /* 0x0000000c00087947 */ /* 0x000fea0003800000 */
.L_x_1299:
        /* <DEDUP_REMOVED lines=9> */
.L_x_1302:
[----:B------:R0:W5:Y:S01]  /*fce0*/  LDG.E.U16 R0, desc[UR36][R2.64] ;  /* 0x0000002402007981 */ /* 0x000162000c1e1500 */
[----:B------:R-:W-:Y:S05]  /*fcf0*/  BRA `(.L_x_1296) ;  /* 0x0000000800dc7947 */ /* 0x000fea0003800000 */
.L_x_1301:
        /* <DEDUP_REMOVED lines=8> */
.L_x_1291:
        /* <DEDUP_REMOVED lines=13> */
.L_x_1305:
        /* <DEDUP_REMOVED lines=8> */
.L_x_1304:
        /* <DEDUP_REMOVED lines=27> */
.L_x_1307:
        /* <DEDUP_REMOVED lines=13> */
.L_x_1306:
[----:B------:R-:W2:Y:S02]  /*10150*/  LDG.E.U16 R0, desc[UR36][R2.64] ;  /* 0x0000002402007981 */ /* 0x000ea4000c1e1500 */
[----:B--2---:R-:W-:-:S05]  /*10160*/  IMAD.U32 R0, R0, 0x10000, RZ ;  /* 0x0001000000007824 */ /* 0x004fca00078e00ff */
[----:B------:R-:W-:Y:S01]  /*10170*/  F2FP.F16.F32.PACK_AB R0, RZ, R0 ;  /* 0x00000000ff00723e */ /* 0x000fe200000000ff */
[----:B------:R-:W-:Y:S06]  /*10180*/  BRA `(.L_x_1296) ;  /* 0x0000000400b87947 */ /* 0x000fec0003800000 */
.L_x_1303:
        /* <DEDUP_REMOVED lines=12> */
.L_x_1310:
        /* <DEDUP_REMOVED lines=21> */
.L_x_1314:
[----:B------:R-:W-:Y:S05]  /*103a0*/  BSYNC.RECONVERGENT B1 ;  /* 0x0000000000017941 */ /* 0x000fea0003800200 */
.L_x_1313:
[----:B------:R-:W-:Y:S01]  /*103b0*/  IMAD.SHL.U32 R0, R0, 0x100000, RZ ;  /* 0x0010000000007824 */ /* 0x000fe200078e00ff */
[----:B------:R-:W-:-:S04]  /*103c0*/  LEA R2, R2, 0x3b800000, 0x17 ;  /* 0x3b80000002027811 */ /* 0x000fc800078eb8ff */
[----:B------:R-:W-:-:S07]  /*103d0*/  LOP3.LUT R0, R2, R0, R7, 0xfe, !PT ;  /* 0x0000000002007212 */ /* 0x000fce00078efe07 */
.L_x_1312:
[----:B------:R-:W-:Y:S05]  /*103e0*/  BSYNC.RECONVERGENT B0 ;  /* 0x0000000000007941 */ /* 0x000fea0003800200 */
.L_x_1311:
[----:B------:R-:W-:Y:S01]  /*103f0*/  F2FP.F16.F32.PACK_AB R0, RZ, R0 ;  /* 0x00000000ff00723e */ /* 0x000fe200000000ff */
[----:B------:R-:W-:Y:S06]  /*10400*/  BRA `(.L_x_1296) ;  /* 0x0000000400187947 */ /* 0x000fec0003800000 */
.L_x_1309:
        /* <DEDUP_REMOVED lines=21> */
.L_x_1318:
[----:B------:R-:W-:Y:S05]  /*10560*/  BSYNC.RECONVERGENT B1 ;  /* 0x0000000000017941 */ /* 0x000fea0003800200 */
.L_x_1317:
[----:B------:R-:W-:Y:S01]  /*10570*/  IMAD.SHL.U32 R0, R0, 0x200000, RZ ;  /* 0x0020000000007824 */ /* 0x000fe200078e00ff */
[----:B------:R-:W-:-:S04]  /*10580*/  LEA R2, R2, 0x37800000, 0x17 ;  /* 0x3780000002027811 */ /* 0x000fc800078eb8ff */
[----:B------:R-:W-:-:S07]  /*10590*/  LOP3.LUT R0, R2, R0, R7, 0xfe, !PT ;  /* 0x0000000002007212 */ /* 0x000fce00078efe07 */
.L_x_1316:
[----:B------:R-:W-:Y:S05]  /*105a0*/  BSYNC.RECONVERGENT B0 ;  /* 0x0000000000007941 */ /* 0x000fea0003800200 */
.L_x_1315:
[----:B------:R-:W-:Y:S01]  /*105b0*/  F2FP.F16.F32.PACK_AB R0, RZ, R0 ;  /* 0x00000000ff00723e */ /* 0x000fe200000000ff */
[----:B------:R-:W-:Y:S06]  /*105c0*/  BRA `(.L_x_1296) ;  /* 0x0000000000a87947 */ /* 0x000fec0003800000 */
.L_x_1308:
        /* <DEDUP_REMOVED lines=14> */
.L_x_1322:
[----:B------:R-:W-:Y:S05]  /*106b0*/  BSYNC.RECONVERGENT B0 ;  /* 0x0000000000007941 */ /* 0x000fea0003800200 */
.L_x_1321:
[----:B------:R-:W-:Y:S01]  /*106c0*/  F2FP.F16.F32.PACK_AB R0, RZ, R0 ;  /* 0x00000000ff00723e */ /* 0x000fe200000000ff */
[----:B------:R-:W-:Y:S06]  /*106d0*/  BRA `(.L_x_1296) ;  /* 0x0000000000647947 */ /* 0x000fec0003800000 */
.L_x_1295:
        /* <DEDUP_REMOVED lines=16> */
.L_x_1323:
[----:B------:R-:W-:Y:S01]  /*107e0*/  PRMT R0, RZ, 0x7610, R0 ;  /* 0x00007610ff007816 */ /* 0x000fe20000000000 */
[----:B------:R-:W-:Y:S06]  /*107f0*/  BRA `(.L_x_1296) ;  /* 0x00000000001c7947 */ /* 0x000fec0003800000 */
.L_x_1320:
[----:B------:R-:W2:Y:S02]  /*10800*/  LDG.E.64 R2, desc[UR36][R2.64] ;  /* 0x0000002402027981 */ /* 0x000ea4000c1e1b00 */
[----:B--2---:R-:W0:Y:S02]  /*10810*/  I2F.U64 R0, R2 ;  /* 0x0000000200007312 */ /* 0x004e240000301000 */
[----:B0-----:R-:W-:Y:S01]  /*10820*/  F2FP.F16.F32.PACK_AB R0, RZ, R0 ;  /* 0x00000000ff00723e */ /* 0x001fe200000000ff */
[----:B------:R-:W-:Y:S06]  /*10830*/  BRA `(.L_x_1296) ;  /* 0x00000000000c7947 */ /* 0x000fec0003800000 */
.L_x_1319:
[----:B------:R-:W2:Y:S02]  /*10840*/  LDG.E R2, desc[UR36][R2.64] ;  /* 0x0000002402027981 */ /* 0x000ea4000c1e1900 */
[----:B--2---:R-:W-:-:S04]  /*10850*/  I2FP.F32.U32 R0, R2 ;  /* 0x0000000200007245 */ /* 0x004fc80000201000 */
[----:B------:R-:W-:-:S07]  /*10860*/  F2FP.F16.F32.PACK_AB R0, RZ, R0 ;  /* 0x00000000ff00723e */ /* 0x000fce00000000ff */
.L_x_1296:
[----:B-----5:R-:W-:Y:S01]  /*10870*/  HADD2.F32 R0, -RZ, R0.H0_H0 ;  /* 0x20000000ff007230 */ /* 0x020fe20000004100 */
[----:B------:R-:W-:Y:S01]  /*10880*/  UPRMT UR4, UR43, 0x9910, URZ ;  /* 0x000099102b047896 */ /* 0x000fe200080000ff */
[----:B------:R-:W-:-:S03]  /*10890*/  HADD2.F32 R19, -RZ, R19.H0_H0 ;  /* 0x20000013ff137230 */ /* 0x000fc60000004100 */
[----:B------:R-:W-:Y:S01]  /*108a0*/  FMUL.FTZ R0, R0, R0 ;  /* 0x0000000000007220 */ /* 0x000fe20000410000 */
[----:B------:R-:W-:-:S04]  /*108b0*/  UISETP.GT.AND UP0, UPT, UR4, 0x9, UPT ;  /* 0x000000090400788c */ /* 0x000fc8000bf04270 */
[----:B------:R-:W-:-:S05]  /*108c0*/  F2FP.F16.F32.PACK_AB R0, RZ, R0 ;  /* 0x00000000ff00723e */ /* 0x000fca00000000ff */
[----:B------:R-:W-:-:S05]  /*108d0*/  HADD2.F32 R0, -RZ, R0.H0_H0 ;  /* 0x20000000ff007230 */ /* 0x000fca0000004100 */
[----:B------:R-:W-:-:S05]  /*108e0*/  FADD.FTZ R0, -R0, 1 ;  /* 0x3f80000000007421 */ /* 0x000fca0000010100 */
        /* <DEDUP_REMOVED lines=14> */
[----:B01----:R-:W0:Y:S02]  /*109d0*/  F2I.FTZ.TRUNC.NTZ R3, R0 ;  /* 0x0000000000037305 */ /* 0x003e24000021f100 */
[----:B0-----:R-:W-:Y:S01]  /*109e0*/  STG.E.U8 desc[UR36][R16.64], R3 ;  /* 0x0000000310007986 */ /* 0x001fe2000c101124 */
[----:B------:R-:W-:Y:S05]  /*109f0*/  EXIT ;  /* 0x000000000000794d */ /* 0x000fea0003800000 */
.L_x_1327:
[----:B01----:R-:W-:-:S06]  /*10a00*/  HADD2.F32 R3, -RZ, R0.H0_H0 ;  /* 0x20000000ff037230 */ /* 0x003fcc0000004100 */
[----:B------:R-:W0:Y:S02]  /*10a10*/  F2I.S64.TRUNC R2, R3 ;  /* 0x0000000300027311 */ /* 0x000e24000020d900 */
[----:B0-----:R-:W-:Y:S01]  /*10a20*/  STG.E.U8 desc[UR36][R16.64], R2 ;  /* 0x0000000210007986 */ /* 0x001fe2000c101124 */
[----:B------:R-:W-:Y:S05]  /*10a30*/  EXIT ;  /* 0x000000000000794d */ /* 0x000fea0003800000 */
.L_x_1326:
[----:B------:R-:W-:-:S09]  /*10a40*/  UISETP.NE.AND UP0, UPT, UR4, 0x2, UPT ;  /* 0x000000020400788c */ /* 0x000fd2000bf05270 */
[----:B------:R-:W-:Y:S05]  /*10a50*/  BRA.U !UP0, `(.L_x_1329) ;  /* 0x0000000108307547 */ /* 0x000fea000b800000 */
[----:B------:R-:W-:-:S09]  /*10a60*/  UISETP.NE.AND UP0, UPT, UR4, 0x3, UPT ;  /* 0x000000030400788c */ /* 0x000fd2000bf05270 */
[----:B------:R-:W-:Y:S05]  /*10a70*/  BRA.U !UP0, `(.L_x_1330) ;  /* 0x0000000108187547 */ /* 0x000fea000b800000 */
[----:B------:R-:W-:-:S09]  /*10a80*/  UISETP.NE.AND UP0, UPT, UR4, 0x4, UPT ;  /* 0x000000040400788c */ /* 0x000fd2000bf05270 */
[----:B------:R-:W-:Y:S05]  /*10a90*/  BRA.U UP0, `(.L_x_1328) ;  /* 0x0000000900707547 */ /* 0x000fea000b800000 */
[----:B01----:R-:W-:-:S06]  /*10aa0*/  HADD2.F32 R2, -RZ, R0.H0_H0 ;  /* 0x20000000ff027230 */ /* 0x003fcc0000004100 */
[----:B------:R-:W0:Y:S02]  /*10ab0*/  F2I.S64.TRUNC R2, R2 ;  /* 0x0000000200027311 */ /* 0x000e24000020d900 */
[----:B0-----:R-:W-:Y:S01]  /*10ac0*/  STG.E.64 desc[UR36][R16.64], R2 ;  /* 0x0000000210007986 */ /* 0x001fe2000c101b24 */
[----:B------:R-:W-:Y:S05]  /*10ad0*/  EXIT ;  /* 0x000000000000794d */ /* 0x000fea0003800000 */
.L_x_1330:
[----:B------:R-:W-:-:S04]  /*10ae0*/  HADD2.F32 R0, -RZ, R0.H0_H0 ;  /* 0x20000000ff007230 */ /* 0x000fc80000004100 */
[----:B01----:R-:W0:Y:S02]  /*10af0*/  F2I.FTZ.TRUNC.NTZ R3, R0 ;  /* 0x0000000000037305 */ /* 0x003e24000021f100 */
[----:B0-----:R-:W-:Y:S01]  /*10b00*/  STG.E desc[UR36][R16.64], R3 ;  /* 0x0000000310007986 */ /* 0x001fe2000c101924 */
[----:B------:R-:W-:Y:S05]  /*10b10*/  EXIT ;  /* 0x000000000000794d */ /* 0x000fea0003800000 */
.L_x_1329:
[----:B------:R-:W-:-:S04]  /*10b20*/  HADD2.F32 R0, -RZ, R0.H0_H0 ;  /* 0x20000000ff007230 */ /* 0x000fc80000004100 */
[----:B01----:R-:W0:Y:S02]  /*10b30*/  F2I.FTZ.TRUNC.NTZ R3, R0 ;  /* 0x0000000000037305 */ /* 0x003e24000021f100 */
[----:B0-----:R-:W-:Y:S01]  /*10b40*/  STG.E.U16 desc[UR36][R16.64], R3 ;  /* 0x0000000310007986 */ /* 0x001fe2000c101524 */
[----:B------:R-:W-:Y:S05]  /*10b50*/  EXIT ;  /* 0x000000000000794d */ /* 0x000fea0003800000 */
.L_x_1325:
[----:B------:R-:W-:-:S09]  /*10b60*/  UISETP.GT.AND UP0, UPT, UR4, 0x6, UPT ;  /* 0x000000060400788c */ /* 0x000fd2000bf04270 */
[----:B------:R-:W-:Y:S05]  /*10b70*/  BRA.U UP0, `(.L_x_1331) ;  /* 0x0000000100247547 */ /* 0x000fea000b800000 */
[----:B------:R-:W-:-:S09]  /*10b80*/  UISETP.NE.AND UP0, UPT, UR4, 0x5, UPT ;  /* 0x000000050400788c */ /* 0x000fd2000bf05270 */
[----:B------:R-:W-:Y:S05]  /*10b90*/  BRA.U !UP0, `(.L_x_1332) ;  /* 0x0000000108147547 */ /* 0x000fea000b800000 */
[----:B------:R-:W-:-:S09]  /*10ba0*/  UISETP.NE.AND UP0, UPT, UR4, 0x6, UPT ;  /* 0x000000060400788c */ /* 0x000fd2000bf05270 */
[----:B------:R-:W-:Y:S05]  /*10bb0*/  BRA.U UP0, `(.L_x_1328) ;  /* 0x0000000900287547 */ /* 0x000fea000b800000 */
[----:B01----:R-:W-:-:S05]  /*10bc0*/  HADD2.F32 R3, -RZ, R0.H0_H0 ;  /* 0x20000000ff037230 */ /* 0x003fca0000004100 */
[----:B------:R-:W-:Y:S01]  /*10bd0*/  STG.E desc[UR36][R16.64], R3 ;  /* 0x0000000310007986 */ /* 0x000fe2000c101924 */
[----:B------:R-:W-:Y:S05]  /*10be0*/  EXIT ;  /* 0x000000000000794d */ /* 0x000fea0003800000 */
.L_x_1332:
[----:B------:R-:W-:Y:S01]  /*10bf0*/  STG.E.U16 desc[UR36][R16.64], R0 ;  /* 0x0000000010007986 */ /* 0x000fe2000c101524 */
[----:B------:R-:W-:Y:S05]  /*10c00*/  EXIT ;  /* 0x000000000000794d */ /* 0x000fea0003800000 */
.L_x_1331:
[----:B------:R-:W-:-:S09]  /*10c10*/  UISETP.NE.AND UP0, UPT, UR4, 0x7, UPT ;  /* 0x000000070400788c */ /* 0x000fd2000bf05270 */
[----:B------:R-:W-:Y:S05]  /*10c20*/  BRA.U !UP0, `(.L_x_1333) ;  /* 0x0000000108347547 */ /* 0x000fea000b800000 */
[----:B------:R-:W-:-:S09]  /*10c30*/  UISETP.NE.AND UP0, UPT, UR4, 0x8, UPT ;  /* 0x000000080400788c */ /* 0x000fd2000bf05270 */
[----:B------:R-:W-:Y:S05]  /*10c40*/  BRA.U !UP0, `(.L_x_1334) ;  /* 0x0000000108187547 */ /* 0x000fea000b800000 */
[----:B------:R-:W-:-:S09]  /*10c50*/  UISETP.NE.AND UP0, UPT, UR4, 0x9, UPT ;  /* 0x000000090400788c */ /* 0x000fd2000bf05270 */
[----:B------:R-:W-:Y:S05]  /*10c60*/  BRA.U UP0, `(.L_x_1328) ;  /* 0x0000000500fc7547 */ /* 0x000fea000b800000 */
[----:B01----:R-:W-:Y:S02]  /*10c70*/  HADD2.F32 R2, -RZ, R0.H0_H0 ;  /* 0x20000000ff027230 */ /* 0x003fe40000004100 */
[----:B------:R-:W-:-:S05]  /*10c80*/  IMAD.MOV.U32 R3, RZ, RZ, RZ ;  /* 0x000000ffff037224 */ /* 0x000fca00078e00ff */
[----:B------:R-:W-:Y:S01]  /*10c90*/  STG.E.64 desc[UR36][R16.64], R2 ;  /* 0x0000000210007986 */ /* 0x000fe2000c101b24 */
[----:B------:R-:W-:Y:S05]  /*10ca0*/  EXIT ;  /* 0x000000000000794d */ /* 0x000fea0003800000 */
.L_x_1334:
[----:B------:R-:W-:-:S05]  /*10cb0*/  HADD2.F32 R0, -RZ, R0.H0_H0 ;  /* 0x20000000ff007230 */ /* 0x000fca0000004100 */
[----:B------:R-:W-:-:S04]  /*10cc0*/  F2FP.F16.F32.PACK_AB R0, RZ, R0 ;  /* 0x00000000ff00723e */ /* 0x000fc800000000ff */
[----:B------:R-:W-:-:S05]  /*10cd0*/  PRMT R0, R0, 0x5410, RZ ;  /* 0x0000541000007816 */ /* 0x000fca00000000ff */
[----:B------:R-:W-:Y:S01]  /*10ce0*/  STG.E desc[UR36][R16.64], R0 ;  /* 0x0000000010007986 */ /* 0x000fe2000c101924 */
[----:B------:R-:W-:Y:S05]  /*10cf0*/  EXIT ;  /* 0x000000000000794d */ /* 0x000fea0003800000 */
.L_x_1333:
[----:B01----:R-:W-:-:S05]  /*10d00*/  HADD2.F32 R2, -RZ, R0.H0_H0 ;  /* 0x20000000ff027230 */ /* 0x003fca0000004100 */
[----:B------:R-:W-:-:S06]  /*10d10*/  FMUL.FTZ R2, R2, 1 ;  /* 0x3f80000002027820 */ /* 0x000fcc0000410000 */
[----:B------:R-:W0:Y:S02]  /*10d20*/  F2F.F64.F32 R2, R2 ;  /* 0x0000000200027310 */ /* 0x000e240000201800 */
[----:B0-----:R-:W-:Y:S01]  /*10d30*/  STG.E.64 desc[UR36][R16.64], R2 ;  /* 0x0000000210007986 */ /* 0x001fe2000c101b24 */
[----:B------:R-:W-:Y:S05]  /*10d40*/  EXIT ;  /* 0x000000000000794d */ /* 0x000fea0003800000 */
.L_x_1324:
        /* <DEDUP_REMOVED lines=10> */
[----:B01----:R-:W-:-:S06]  /*10df0*/  HADD2.F32 R3, -RZ, R0.H0_H0 ;  /* 0x20000000ff037230 */ /* 0x003fcc0000004100 */
[----:B------:R-:W0:Y:S02]  /*10e00*/  F2I.FTZ.U32.TRUNC.NTZ R3, R3 ;  /* 0x0000000300037305 */ /* 0x000e24000021f000 */
[----:B0-----:R-:W-:Y:S01]  /*10e10*/  STG.E.U16 desc[UR36][R16.64], R3 ;  /* 0x0000000310007986 */ /* 0x001fe2000c101524 */
[----:B------:R-:W-:Y:S05]  /*10e20*/  EXIT ;  /* 0x000000000000794d */ /* 0x000fea0003800000 */
.L_x_1338:
[----:B01----:R-:W-:Y:S01]  /*10e30*/  HADD2.F32 R3, -RZ, R0.H0_H0 ;  /* 0x20000000ff037230 */ /* 0x003fe20000004100 */
        /* <DEDUP_REMOVED lines=16> */
.L_x_1341:
[----:B------:R-:W-:-:S04]  /*10f40*/  SHF.R.U32.HI R3, RZ, 0x18, R3 ;  /* 0x00000018ff037819 */ /* 0x000fc80000011603 */
[----:B------:R-:W-:-:S04]  /*10f50*/  LOP3.LUT R0, R0, 0x80, R3, 0xf8, !PT ;  /* 0x0000008000007812 */ /* 0x000fc800078ef803 */
[----:B------:R-:W-:-:S07]  /*10f60*/  PRMT R8, R0, 0x7610, R8 ;  /* 0x0000761000087816 */ /* 0x000fce0000000008 */
.L_x_1340:
[----:B------:R-:W-:Y:S05]  /*10f70*/  BSYNC.RECONVERGENT B0 ;  /* 0x0000000000007941 */ /* 0x000fea0003800200 */
.L_x_1339:
[----:B------:R-:W-:Y:S01]  /*10f80*/  STG.E.U8 desc[UR36][R16.64], R8 ;  /* 0x0000000810007986 */ /* 0x000fe2000c101124 */
[----:B------:R-:W-:Y:S05]  /*10f90*/  EXIT ;  /* 0x000000000000794d */ /* 0x000fea0003800000 */
.L_x_1337:
        /* <DEDUP_REMOVED lines=17> */
.L_x_1344:
[----:B------:R-:W-:-:S04]  /*110b0*/  SHF.R.U32.HI R3, RZ, 0x18, R3 ;  /* 0x00000018ff037819 */ /* 0x000fc80000011603 */
[----:B------:R-:W-:-:S04]  /*110c0*/  LOP3.LUT R0, R0, 0x80, R3, 0xf8, !PT ;  /* 0x0000008000007812 */ /* 0x000fc800078ef803 */
[----:B------:R-:W-:-:S07]  /*110d0*/  PRMT R8, R0, 0x7610, R8 ;  /* 0x0000761000087816 */ /* 0x000fce0000000008 */
.L_x_1343:
[----:B------:R-:W-:Y:S05]  /*110e0*/  BSYNC.RECONVERGENT B0 ;  /* 0x0000000000007941 */ /* 0x000fea0003800200 */
.L_x_1342:
[----:B------:R-:W-:Y:S01]  /*110f0*/  STG.E.U8 desc[UR36][R16.64], R8 ;  /* 0x0000000810007986 */ /* 0x000fe2000c101124 */
[----:B------:R-:W-:Y:S05]  /*11100*/  EXIT ;  /* 0x000000000000794d */ /* 0x000fea0003800000 */
.L_x_1336:
[----:B------:R-:W-:-:S09]  /*11110*/  UISETP.NE.AND UP0, UPT, UR4, 0x1c, UPT ;  /* 0x0000001c0400788c */ /* 0x000fd2000bf05270 */
[----:B------:R-:W-:Y:S05]  /*11120*/  BRA.U !UP0, `(.L_x_1345) ;  /* 0x0000000108607547 */ /* 0x000fea000b800000 */
[----:B------:R-:W-:-:S09]  /*11130*/  UISETP.NE.AND UP0, UPT, UR4, 0x1d, UPT ;  /* 0x0000001d0400788c */ /* 0x000fd2000bf05270 */
[----:B------:R-:W-:Y:S05]  /*11140*/  BRA.U !UP0, `(.L_x_1346) ;  /* 0x0000000108487547 */ /* 0x000fea000b800000 */
[----:B------:R-:W-:-:S09]  /*11150*/  UISETP.NE.AND UP0, UPT, UR4, 0x2c, UPT ;  /* 0x0000002c0400788c */ /* 0x000fd2000bf05270 */
[----:B------:R-:W-:Y:S05]  /*11160*/  BRA.U UP0, `(.L_x_1328) ;  /* 0x0000000100bc7547 */ /* 0x000fea000b800000 */
[----:B01----:R-:W-:-:S05]  /*11170*/  HADD2.F32 R3, -RZ, R0.H0_H0 ;  /* 0x20000000ff037230 */ /* 0x003fca0000004100 */
        /* <DEDUP_REMOVED lines=15> */
.L_x_1346:
[----:B01----:R-:W-:-:S06]  /*11270*/  HADD2.F32 R2, -RZ, R0.H0_H0 ;  /* 0x20000000ff027230 */ /* 0x003fcc0000004100 */
[----:B------:R-:W0:Y:S02]  /*11280*/  F2I.U64.TRUNC R2, R2 ;  /* 0x0000000200027311 */ /* 0x000e24000020d800 */
[----:B0-----:R-:W-:Y:S01]  /*11290*/  STG.E.64 desc[UR36][R16.64], R2 ;  /* 0x0000000210007986 */ /* 0x001fe2000c101b24 */
[----:B------:R-:W-:Y:S05]  /*112a0*/  EXIT ;  /* 0x000000000000794d */ /* 0x000fea0003800000 */
.L_x_1345:
[----:B------:R-:W-:-:S04]  /*112b0*/  HADD2.F32 R0, -RZ, R0.H0_H0 ;  /* 0x20000000ff007230 */ /* 0x000fc80000004100 */
[----:B01----:R-:W0:Y:S02]  /*112c0*/  F2I.FTZ.U32.TRUNC.NTZ R3, R0 ;  /* 0x0000000000037305 */ /* 0x003e24000021f000 */
[----:B0-----:R-:W-:Y:S01]  /*112d0*/  STG.E desc[UR36][R16.64], R3 ;  /* 0x0000000310007986 */ /* 0x001fe2000c101924 */
[----:B------:R-:W-:Y:S05]  /*112e0*/  EXIT ;  /* 0x000000000000794d */ /* 0x000fea0003800000 */
.L_x_1335:
        /* <DEDUP_REMOVED lines=8> */
[----:B01----:R-:W-:-:S05]  /*11370*/  SEL R3, RZ, 0x1, !P0 ;  /* 0x00000001ff037807 */ /* 0x003fca0004000000 */
[----:B------:R-:W-:Y:S01]  /*11380*/  STG.E.U8 desc[UR36][R16.64], R3 ;  /* 0x0000000310007986 */ /* 0x000fe2000c101124 */
[----:B------:R-:W-:Y:S05]  /*11390*/  EXIT ;  /* 0x000000000000794d */ /* 0x000fea0003800000 */
.L_x_1348:
[----:B------:R-:W-:Y:S01]  /*113a0*/  HADD2.F32 R0, -RZ, R0.H0_H0 ;  /* 0x20000000ff007230 */ /* 0x000fe20000004100 */
[----:B------:R-:W-:-:S04]  /*113b0*/  CS2R R6, SRZ ;  /* 0x0000000000067805 */ /* 0x000fc8000001ff00 */
[----:B------:R-:W-:-:S04]  /*113c0*/  FMUL.FTZ R0, R0, 1 ;  /* 0x3f80000000007820 */ /* 0x000fc80000410000 */
[----:B------:R-:W2:Y:S02]  /*113d0*/  F2F.F64.F32 R4, R0 ;  /* 0x0000000000047310 */ /* 0x000ea40000201800 */
[----:B--2---:R-:W-:Y:S01]  /*113e0*/  STG.E.128 desc[UR36][R16.64], R4 ;  /* 0x0000000410007986 */ /* 0x004fe2000c101d24 */
[----:B------:R-:W-:Y:S05]  /*113f0*/  EXIT ;  /* 0x000000000000794d */ /* 0x000fea0003800000 */
.L_x_1347:
[----:B------:R-:W-:-:S09]  /*11400*/  UISETP.NE.AND UP0, UPT, UR4, 0xf, UPT ;  /* 0x0000000f0400788c */ /* 0x000fd2000bf05270 */
[----:B------:R-:W-:Y:S05]  /*11410*/  BRA.U !UP0, `(.L_x_1349) ;  /* 0x0000000108e87547 */ /* 0x000fea000b800000 */
[----:B------:R-:W-:-:S09]  /*11420*/  UISETP.NE.AND UP0, UPT, UR4, 0x17, UPT ;  /* 0x000000170400788c */ /* 0x000fd2000bf05270 */
[----:B------:R-:W-:Y:S05]  /*11430*/  BRA.U !UP0, `(.L_x_1350) ;  /* 0x0000000108907547 */ /* 0x000fea000b800000 */
[----:B------:R-:W-:-:S09]  /*11440*/  UISETP.NE.AND UP0, UPT, UR4, 0x18, UPT ;  /* 0x000000180400788c */ /* 0x000fd2000bf05270 */
[----:B------:R-:W-:Y:S05]  /*11450*/  BRA.U !UP0, `(.L_x_1351) ;  /* 0x0000000108447547 */ /* 0x000fea000b800000 */
.L_x_1328:
[----:B------:R-:W-:Y:S01]  /*11460*/  MOV R0, 0x0 ;  /* 0x0000000000007802 */ /* 0x000fe20000000f00 */
[----:B------:R-:W2:Y:S01]  /*11470*/  LDCU.64 UR4, c[0x4][0x128] ;  /* 0x01002500ff0477ac */ /* 0x000ea20008000a00 */
[----:B------:R-:W-:Y:S02]  /*11480*/  HFMA2 R13, -RZ, RZ, 0, 0 ;  /* 0x00000000ff0d7431 */ /* 0x000fe400000001ff */
[----:B------:R-:W-:Y:S01]  /*11490*/  IMAD.MOV.U32 R8, RZ, RZ, 0x65 ;  /* 0x00000065ff087424 */ /* 0x000fe200078e00ff */
[----:B01----:R0:W1:Y:S01]  /*114a0*/  LDC.64 R2, c[0x4][R0] ;  /* 0x0100000000027b82 */ /* 0x0030620000000a00 */
[----:B------:R-:W3:Y:S01]  /*114b0*/  LDCU.64 UR6, c[0x4][0x130] ;  /* 0x01002600ff0677ac */ /* 0x000ee20008000a00 */
[----:B------:R-:W-:Y:S01]  /*114c0*/  IMAD.MOV.U32 R12, RZ, RZ, 0x1 ;  /* 0x00000001ff0c7424 */ /* 0x000fe200078e00ff */
[----:B------:R-:W4:Y:S01]  /*114d0*/  LDCU.64 UR8, c[0x4][0x30] ;  /* 0x01000600ff0877ac */ /* 0x000f220008000a00 */
[----:B--2---:R-:W-:Y:S01]  /*114e0*/  MOV R4, UR4 ;  /* 0x0000000400047c02 */ /* 0x004fe20008000f00 */
[----:B------:R-:W-:-:S02]  /*114f0*/  IMAD.U32 R5, RZ, RZ, UR5 ;  /* 0x00000005ff057e24 */ /* 0x000fc4000f8e00ff */
[----:B---3--:R-:W-:Y:S02]  /*11500*/  IMAD.U32 R6, RZ, RZ, UR6 ;  /* 0x00000006ff067e24 */ /* 0x008fe4000f8e00ff */
[----:B------:R-:W-:Y:S01]  /*11510*/  IMAD.U32 R7, RZ, RZ, UR7 ;  /* 0x00000007ff077e24 */ /* 0x000fe2000f8e00ff */
[----:B----4-:R-:W-:Y:S01]  /*11520*/  MOV R10, UR8 ;  /* 0x00000008000a7c02 */ /* 0x010fe20008000f00 */
[----:B0-----:R-:W-:-:S07]  /*11530*/  IMAD.U32 R11, RZ, RZ, UR9 ;  /* 0x00000009ff0b7e24 */ /* 0x001fce000f8e00ff */
[----:B------:R-:W-:-:S07]  /*11540*/  LEPC R20, `(.L_x_1352) ;  /* 0x000000001014794e */ /* 0x000fce0000000000 */
[----:B-1----:R-:W-:Y:S05]  /*11550*/  CALL.ABS.NOINC R2 ;  /* 0x0000000002007343 */ /* 0x002fea0003c00000 */
.L_x_1352:
[----:B------:R-:W-:Y:S05]  /*11560*/  EXIT ;  /* 0x000000000000794d */ /* 0x000fea0003800000 */
.L_x_1351:
[----:B------:R-:W-:Y:S01]  /*11570*/  HADD2.F32 R5, -RZ, R0.H0_H0 ;  /* 0x20000000ff057230 */ /* 0x000fe20000004100 */
[----:B------:R-:W-:Y:S01]  /*11580*/  BSSY.RECONVERGENT B0, `(.L_x_1353) ;  /* 0x000000c000007945 */ /* 0x000fe20003800200 */
[----:B------:R-:W-:-:S03]  /*11590*/  IMAD.MOV.U32 R0, RZ, RZ, 0x7f ;  /* 0x0000007fff007424 */ /* 0x000fc600078e00ff */
[----:B01----:R-:W-:Y:S02]  /*115a0*/  LOP3.LUT R2, R5, 0x7fffffff, RZ, 0xc0, !PT ;  /* 0x7fffffff05027812 */ /* 0x003fe400078ec0ff */
        /* <DEDUP_REMOVED lines=9> */
.L_x_1354:
[----:B------:R-:W-:Y:S05]  /*11640*/  BSYNC.RECONVERGENT B0 ;  /* 0x0000000000007941 */ /* 0x000fea0003800200 */
.L_x_1353:
[----:B------:R-:W-:-:S05]  /*11650*/  LOP3.LUT R3, R0, 0x80, R3, 0xf8, !PT ;  /* 0x0000008000037812 */ /* 0x000fca00078ef803 */
[----:B------:R-:W-:Y:S01]  /*11660*/  STG.E.U8 desc[UR36][R16.64], R3 ;  /* 0x0000000310007986 */ /* 0x000fe2000c101124 */
[----:B------:R-:W-:Y:S05]  /*11670*/  EXIT ;  /* 0x000000000000794d */ /* 0x000fea0003800000 */
.L_x_1350:
[----:B01----:R-:W-:Y:S01]  /*11680*/  HADD2.F32 R3, -RZ, R0.H0_H0 ;  /* 0x20000000ff037230 */ /* 0x003fe20000004100 */
        /* <DEDUP_REMOVED lines=11> */
.L_x_1356:
[----:B------:R-:W-:Y:S01]  /*11740*/  IMAD.MOV.U32 R0, RZ, RZ, 0x7f ;  /* 0x0000007fff007424 */ /* 0x000fe200078e00ff */
[----:B------:R-:W-:-:S04]  /*11750*/  ISETP.GT.U32.AND P0, PT, R2, 0x7f800000, PT ;  /* 0x7f8000000200780c */ /* 0x000fc80003f04070 */
[----:B------:R-:W-:-:S09]  /*11760*/  SEL R0, R0, 0x7c, P0 ;  /* 0x0000007c00007807 */ /* 0x000fd20000000000 */
.L_x_1357:
[----:B------:R-:W-:Y:S05]  /*11770*/  BSYNC.RECONVERGENT B0 ;  /* 0x0000000000007941 */ /* 0x000fea0003800200 */
.L_x_1355:
[----:B------:R-:W-:-:S04]  /*11780*/  SHF.R.U32.HI R3, RZ, 0x18, R3 ;  /* 0x00000018ff037819 */ /* 0x000fc80000011603 */
[----:B------:R-:W-:-:S05]  /*11790*/  LOP3.LUT R3, R0, 0x80, R3, 0xf8, !PT ;  /* 0x0000008000037812 */ /* 0x000fca00078ef803 */
[----:B------:R-:W-:Y:S01]  /*117a0*/  STG.E.U8 desc[UR36][R16.64], R3 ;  /* 0x0000000310007986 */ /* 0x000fe2000c101124 */
[----:B------:R-:W-:Y:S05]  /*117b0*/  EXIT ;  /* 0x000000000000794d */ /* 0x000fea0003800000 */
.L_x_1349:
[----:B------:R-:W-:-:S05]  /*117c0*/  HADD2.F32 R0, -RZ, R0.H0_H0 ;  /* 0x20000000ff007230 */ /* 0x000fca0000004100 */
[----:B------:R-:W-:-:S05]  /*117d0*/  F2FP.BF16.F32.PACK_AB R0, RZ, R0 ;  /* 0x00000000ff00723e */ /* 0x000fca00000010ff */
[----:B------:R-:W-:Y:S01]  /*117e0*/  STG.E.U16 desc[UR36][R16.64], R0 ;  /* 0x0000000010007986 */ /* 0x000fe2000c101524 */
[----:B------:R-:W-:Y:S05]  /*117f0*/  EXIT ;  /* 0x000000000000794d */ /* 0x000fea0003800000 */
.L_x_1358:
        /* <DEDUP_REMOVED lines=16> */
.L_x_14599:


//--------------------- .text._ZN2at6native27unrolled_elementwise_kernelIZZZNS0_25tanh_backward_kernel_cudaERNS_18TensorIteratorBaseEENKUlvE0_clEvENKUlvE1_clEvEUlN3c104HalfES7_E_St5arrayIPcLm3EELi4E23TrivialOffsetCalculatorILi2EjESC_ILi1EjENS0_6memory12LoadWithCastILi2EEENSF_13StoreWithCastILi1EEEEEviT_T0_T2_T3_T4_T5_ --------------------------
	.section	.text._ZN2at6native27unrolled_elementwise_kernelIZZZNS0_25tanh_backward_kernel_cudaERNS_18TensorIteratorBaseEENKUlvE0_clEvENKUlvE1_clEvEUlN3c104HalfES7_E_St5arrayIPcLm3EELi4E23TrivialOffsetCalculatorILi2EjESC_ILi1EjENS0_6memory12LoadWithCastILi2EEENSF_13StoreWithCastILi1EEEEEviT_T0_T2_T3_T4_T5_,"ax",@progbits
	.align	128
        .global         _ZN2at6native27unrolled_elementwise_kernelIZZZNS0_25tanh_backward_kernel_cudaERNS_18TensorIteratorBaseEENKUlvE0_clEvENKUlvE1_clEvEUlN3c104HalfES7_E_St5arrayIPcLm3EELi4E23TrivialOffsetCalculatorILi2EjESC_ILi1EjENS0_6memory12LoadWithCastILi2EEENSF_13StoreWithCastILi1EEEEEviT_T0_T2_T3_T4_T5_
        .type           _ZN2at6native27unrolled_elementwise_kernelIZZZNS0_25tanh_backward_kernel_cudaERNS_18TensorIteratorBaseEENKUlvE0_clEvENKUlvE1_clEvEUlN3c104HalfES7_E_St5arrayIPcLm3EELi4E23TrivialOffsetCalculatorILi2EjESC_ILi1EjENS0_6memory12LoadWithCastILi2EEENSF_13StoreWithCastILi1EEEEEviT_T0_T2_T3_T4_T5_,@function
        .size           _ZN2at6native27unrolled_elementwise_kernelIZZZNS0_25tanh_backward_kernel_cudaERNS_18TensorIteratorBaseEENKUlvE0_clEvENKUlvE1_clEvEUlN3c104HalfES7_E_St5arrayIPcLm3EELi4E23TrivialOffsetCalculatorILi2EjESC_ILi1EjENS0_6memory12LoadWithCastILi2EEENSF_13StoreWithCastILi1EEEEEviT_T0_T2_T3_T4_T5_,(.L_x_14600 - _ZN2at6native27unrolled_elementwise_kernelIZZZNS0_25tanh_backward_kernel_cudaERNS_18TensorIteratorBaseEENKUlvE0_clEvENKUlvE1_clEvEUlN3c104HalfES7_E_St5arrayIPcLm3EELi4E23TrivialOffsetCalculatorILi2EjESC_ILi1EjENS0_6memory12LoadWithCastILi2EEENSF_13StoreWithCastILi1EEEEEviT_T0_T2_T3_T4_T5_)
        .other          _ZN2at6native27unrolled_elementwise_kernelIZZZNS0_25tanh_backward_kernel_cudaERNS_18TensorIteratorBaseEENKUlvE0_clEvENKUlvE1_clEvEUlN3c104HalfES7_E_St5arrayIPcLm3EELi4E23TrivialOffsetCalculatorILi2EjESC_ILi1EjENS0_6memory12LoadWithCastILi2EEENSF_13StoreWithCastILi1EEEEEviT_T0_T2_T3_T4_T5_,@"STO_CUDA_ENTRY STV_DEFAULT"
_ZN2at6native27unrolled_elementwise_kernelIZZZNS0_25tanh_backward_kernel_cudaERNS_18TensorIteratorBaseEENKUlvE0_clEvENKUlvE1_clEvEUlN3c104HalfES7_E_St5arrayIPcLm3EELi4E23TrivialOffsetCalculatorILi2EjESC_ILi1EjENS0_6memory12LoadWithCastILi2EEENSF_13StoreWithCastILi1EEEEEviT_T0_T2_T3_T4_T5_:
.text._ZN2at6native27unrolled_elementwise_kernelIZZZNS0_25tanh_backward_kernel_cudaERNS_18TensorIteratorBaseEENKUlvE0_clEvENKUlvE1_clEvEUlN3c104HalfES7_E_St5arrayIPcLm3EELi4E23TrivialOffsetCalculatorILi2EjESC_ILi1EjENS0_6memory12LoadWithCastILi2EEENSF_13StoreWithCastILi1EEEEEviT_T0_T2_T3_T4_T5_:
        /* <DEDUP_REMOVED lines=36> */
.L_x_1364:
[----:B------:R-:W2:Y:S02]  /*0240*/  LDG.E.U8 R4, desc[UR36][R4.64] ;  /* 0x0000002404047981 */ /* 0x000ea4000c1e1100 */
[----:B--2---:R-:W-:-:S04]  /*0250*/  I2FP.F32.U32 R0, R4 ;  /* 0x0000000400007245 */ /* 0x004fc80000201000 */
[----:B------:R-:W-:-:S04]  /*0260*/  F2FP.F16.F32.PACK_AB R0, RZ, R0 ;  /* 0x00000000ff00723e */ /* 0x000fc800000000ff */
[----:B------:R-:W-:Y:S01]  /*0270*/  PRMT R16, R0, 0x7610, R16 ;  /* 0x0000761000107816 */ /* 0x000fe20000000010 */
[----:B------:R-:W-:Y:S06]  /*0280*/  BRA `(.L_x_1366) ;  /* 0x0000000c00b87947 */ /* 0x000fec0003800000 */
.L_x_1363:
        /* <DEDUP_REMOVED lines=11> */
.L_x_1368:
[----:B------:R-:W2:Y:S02]  /*0340*/  LDG.E R4, desc[UR36][R4.64] ;  /* 0x0000002404047981 */ /* 0x000ea4000c1e1900 */
[----:B--2---:R-:W-:-:S04]  /*0350*/  I2FP.F32.S32 R0, R4 ;  /* 0x0000000400007245 */ /* 0x004fc80000201400 */
[----:B------:R-:W-:-:S04]  /*0360*/  F2FP.F16.F32.PACK_AB R0, RZ, R0 ;  /* 0x00000000ff00723e */ /* 0x000fc800000000ff */
[----:B------:R-:W-:Y:S01]  /*0370*/  PRMT R16, R0, 0x7610, R16 ;  /* 0x0000761000107816 */ /* 0x000fe20000000010 */
[----:B------:R-:W-:Y:S06]  /*0380*/  BRA `(.L_x_1366) ;  /* 0x0000000c00787947 */ /* 0x000fec0003800000 */
.L_x_1367:
[----:B------:R-:W2:Y:S02]  /*0390*/  LDG.E.U16 R4, desc[UR36][R4.64] ;  /* 0x0000002404047981 */ /* 0x000ea4000c1e1500 */
[----:B--2---:R-:W0:Y:S02]  /*03a0*/  I2F.S16 R0, R4 ;  /* 0x0000000400007306 */ /* 0x004e240000101400 */
[----:B0-----:R-:W-:-:S04]  /*03b0*/  F2FP.F16.F32.PACK_AB R0, RZ, R0 ;  /* 0x00000000ff00723e */ /* 0x001fc800000000ff */
[----:B------:R-:W-:Y:S01]  /*03c0*/  PRMT R16, R0, 0x7610, R16 ;  /* 0x0000761000107816 */ /* 0x000fe20000000010 */
[----:B------:R-:W-:Y:S06]  /*03d0*/  BRA `(.L_x_1366) ;  /* 0x0000000c00647947 */ /* 0x000fec0003800000 */
.L_x_1362:
        /* <DEDUP_REMOVED lines=9> */
.L_x_1370:
[----:B------:R1:W5:Y:S01]  /*0470*/  LDG.E.U16 R16, desc[UR36][R4.64] ;  /* 0x0000002404107981 */ /* 0x000362000c1e1500 */
[----:B------:R-:W-:Y:S05]  /*0480*/  BRA `(.L_x_1366) ;  /* 0x0000000c00387947 */ /* 0x000fea0003800000 */
.L_x_1369:
        /* <DEDUP_REMOVED lines=9> */
.L_x_1372:
[----:B------:R0:W5:Y:S01]  /*0520*/  LDG.E.U16 R16, desc[UR36][R4.64] ;  /* 0x0000002404107981 */ /* 0x000162000c1e1500 */
[----:B------:R-:W-:Y:S05]  /*0530*/  BRA `(.L_x_1366) ;  /* 0x0000000c000c7947 */ /* 0x000fea0003800000 */
.L_x_1371:
        /* <DEDUP_REMOVED lines=9> */
.L_x_1361:
        /* <DEDUP_REMOVED lines=14> */
.L_x_1375:
        /* <DEDUP_REMOVED lines=9> */
.L_x_1374:
        /* <DEDUP_REMOVED lines=27> */
.L_x_1377:
        /* <DEDUP_REMOVED lines=12> */
[----:B------:R-:W-:-:S04]  /*09b0*/  F2FP.F16.F32.PACK_AB R0, RZ, R0 ;  /* 0x00000000ff00723e */ /* 0x000fc800000000ff */
[----:B------:R-:W-:Y:S01]  /*09c0*/  PRMT R16, R0, 0x7610, R16 ;  /* 0x0000761000107816 */ /* 0x000fe20000000010 */
[----:B------:R-:W-:Y:S06]  /*09d0*/  BRA `(.L_x_1366) ;  /* 0x0000000400e47947 */ /* 0x000fec0003800000 */
.L_x_1376:
[----:B------:R-:W2:Y:S02]  /*09e0*/  LDG.E.U16 R0, desc[UR36][R4.64] ;  /* 0x0000002404007981 */ /* 0x000ea4000c1e1500 */
[----:B--2---:R-:W-:-:S05]  /*09f0*/  IMAD.U32 R0, R0, 0x10000, RZ ;  /* 0x0001000000007824 */ /* 0x004fca00078e00ff */
[----:B------:R-:W-:-:S04]  /*0a00*/  F2FP.F16.F32.PACK_AB R0, RZ, R0 ;  /* 0x00000000ff00723e */ /* 0x000fc800000000ff */
[----:B------:R-:W-:Y:S01]  /*0a10*/  PRMT R16, R0, 0x7610, R16 ;  /* 0x0000761000107816 */ /* 0x000fe20000000010 */
[----:B------:R-:W-:Y:S06]  /*0a20*/  BRA `(.L_x_1366) ;  /* 0x0000000400d07947 */ /* 0x000fec0003800000 */
.L_x_1373:
        /* <DEDUP_REMOVED lines=13> */
.L_x_1380:
        /* <DEDUP_REMOVED lines=21> */
.L_x_1384:
[----:B------:R-:W-:Y:S05]  /*0c50*/  BSYNC.RECONVERGENT B1 ;  /* 0x0000000000017941 */ /* 0x000fea0003800200 */
.L_x_1383:
[----:B------:R-:W-:Y:S01]  /*0c60*/  IMAD.SHL.U32 R0, R0, 0x100000, RZ ;  /* 0x0010000000007824 */ /* 0x000fe200078e00ff */
[----:B------:R-:W-:-:S04]  /*0c70*/  LEA R3, R3, 0x3b800000, 0x17 ;  /* 0x3b80000003037811 */ /* 0x000fc800078eb8ff */
[----:B------:R-:W-:-:S07]  /*0c80*/  LOP3.LUT R0, R3, R0, R7, 0xfe, !PT ;  /* 0x0000000003007212 */ /* 0x000fce00078efe07 */
.L_x_1382:
[----:B------:R-:W-:Y:S05]  /*0c90*/  BSYNC.RECONVERGENT B0 ;  /* 0x0000000000007941 */ /* 0x000fea0003800200 */
.L_x_1381:
[----:B------:R-:W-:-:S04]  /*0ca0*/  F2FP.F16.F32.PACK_AB R0, RZ, R0 ;  /* 0x00000000ff00723e */ /* 0x000fc800000000ff */
[----:B------:R-:W-:Y:S01]  /*0cb0*/  PRMT R16, R0, 0x7610, R16 ;  /* 0x0000761000107816 */ /* 0x000fe20000000010 */
[----:B------:R-:W-:Y:S06]  /*0cc0*/  BRA `(.L_x_1366) ;  /* 0x0000000400287947 */ /* 0x000fec0003800000 */
.L_x_1379:
        /* <DEDUP_REMOVED lines=21> */
.L_x_1388:
[----:B------:R-:W-:Y:S05]  /*0e20*/  BSYNC.RECONVERGENT B1 ;  /* 0x0000000000017941 */ /* 0x000fea0003800200 */
.L_x_1387:
[----:B------:R-:W-:Y:S01]  /*0e30*/  IMAD.SHL.U32 R0, R0, 0x200000, RZ ;  /* 0x0020000000007824 */ /* 0x000fe200078e00ff */
[----:B------:R-:W-:-:S04]  /*0e40*/  LEA R3, R3, 0x37800000, 0x17 ;  /* 0x3780000003037811 */ /* 0x000fc800078eb8ff */
[----:B------:R-:W-:-:S07]  /*0e50*/  LOP3.LUT R0, R3, R0, R7, 0xfe, !PT ;  /* 0x0000000003007212 */ /* 0x000fce00078efe07 */
.L_x_1386:
[----:B------:R-:W-:Y:S05]  /*0e60*/  BSYNC.RECONVERGENT B0 ;  /* 0x0000000000007941 */ /* 0x000fea0003800200 */
.L_x_1385:
[----:B------:R-:W-:-:S04]  /*0e70*/  F2FP.F16.F32.PACK_AB R0, RZ, R0 ;  /* 0x00000000ff00723e */ /* 0x000fc800000000ff */
[----:B------:R-:W-:Y:S01]  /*0e80*/  PRMT R16, R0, 0x7610, R16 ;  /* 0x0000761000107816 */ /* 0x000fe20000000010 */
[----:B------:R-:W-:Y:S06]  /*0e90*/  BRA `(.L_x_1366) ;  /* 0x0000000000b47947 */ /* 0x000fec0003800000 */
.L_x_1378:
[----:B------:R-:W-:-:S09]  /*0ea0*/  UISETP.NE.AND UP0, UPT, UR4, 0x1c, UPT ;  /* 0x0000001c0400788c */ /* 0x000fd2000bf05270 */
[----:B------:R-:W-:Y:S05]  /*0eb0*/  BRA.U !UP0, `(.L_x_1389) ;  /* 0x00000001089c7547 */ /* 0x000fea000b800000 */
[----:B------:R-:W-:-:S09]  /*0ec0*/  UISETP.NE.AND UP0, UPT, UR4, 0x1d, UPT ;  /* 0x0000001d0400788c */ /* 0x000fd2000bf05270 */
[----:B------:R-:W-:Y:S05]  /*0ed0*/  BRA.U !UP0, `(.L_x_1390) ;  /* 0x0000000108807547 */ /* 0x000fea000b800000 */
[----:B------:R-:W-:-:S09]  /*0ee0*/  UISETP.NE.AND UP0, UPT, UR4, 0x2c, UPT ;  /* 0x0000002c0400788c */ /* 0x000fd2000bf05270 */
[----:B------:R-:W-:Y:S05]  /*0ef0*/  BRA.U !UP0, `(.L_x_1391) ;  /* 0x0000000108487547 */ /* 0x000fea000b800000 */
.L_x_1365:
        /* <DEDUP_REMOVED lines=16> */
.L_x_1392:
[----:B------:R-:W-:Y:S01]  /*1000*/  PRMT R16, RZ, 0x7610, R16 ;  /* 0x00007610ff107816 */ /* 0x000fe20000000010 */
[----:B------:R-:W-:Y:S06]  /*1010*/  BRA `(.L_x_1366) ;  /* 0x0000000000547947 */ /* 0x000fec0003800000 */
.L_x_1391:
        /* <DEDUP_REMOVED lines=8> */
.L_x_1394:
[----:B------:R-:W-:Y:S05]  /*10a0*/  BSYNC.RECONVERGENT B0 ;  /* 0x0000000000007941 */ /* 0x000fea0003800200 */
.L_x_1393:
[----:B------:R-:W-:-:S04]  /*10b0*/  F2FP.F16.F32.PACK_AB R0, RZ, R0 ;  /* 0x00000000ff00723e */ /* 0x000fc800000000ff */
[----:B------:R-:W-:Y:S01]  /*10c0*/  PRMT R16, R0, 0x7610, R16 ;  /* 0x0000761000107816 */ /* 0x000fe20000000010 */
[----:B------:R-:W-:Y:S06]  /*10d0*/  BRA `(.L_x_1366) ;  /* 0x0000000000247947 */ /* 0x000fec0003800000 */
.L_x_1390:
[----:B------:R-:W2:Y:S02]  /*10e0*/  LDG.E.64 R4, desc[UR36][R4.64] ;  /* 0x0000002404047981 */ /* 0x000ea4000c1e1b00 */
[----:B--2---:R-:W0:Y:S02]  /*10f0*/  I2F.U64 R0, R4 ;  /* 0x0000000400007312 */ /* 0x004e240000301000 */
[----:B0-----:R-:W-:-:S04]  /*1100*/  F2FP.F16.F32.PACK_AB R0, RZ, R0 ;  /* 0x00000000ff00723e */ /* 0x001fc800000000ff */
[----:B------:R-:W-:Y:S01]  /*1110*/  PRMT R16, R0, 0x7610, R16 ;  /* 0x0000761000107816 */ /* 0x000fe20000000010 */
[----:B------:R-:W-:Y:S06]  /*1120*/  BRA `(.L_x_1366) ;  /* 0x0000000000107947 */ /* 0x000fec0003800000 */
.L_x_1389:
[----:B------:R-:W2:Y:S02]  /*1130*/  LDG.E R4, desc[UR36][R4.64] ;  /* 0x0000002404047981 */ /* 0x000ea4000c1e1900 */
[----:B--2---:R-:W-:-:S04]  /*1140*/  I2FP.F32.U32 R0, R4 ;  /* 0x0000000400007245 */ /* 0x004fc80000201000 */
[----:B------:R-:W-:-:S04]  /*1150*/  F2FP.F16.F32.PACK_AB R0, RZ, R0 ;  /* 0x00000000ff00723e */ /* 0x000fc800000000ff */
[----:B------:R-:W-:-:S07]  /*1160*/  PRMT R16, R0, 0x7610, R16 ;  /* 0x0000761000107816 */ /* 0x000fce0000000010 */
.L_x_1366:
[----:B01----:R-:W0:Y:S01]  /*1170*/  LDC.64 R4, c[0x0][0x398] ;  /* 0x0000e600ff047b82 */ /* 0x003e220000000a00 */
        /* <DEDUP_REMOVED lines=20> */
.L_x_1398:
[----:B------:R-:W2:Y:S02]  /*12c0*/  LDG.E.U8 R4, desc[UR36][R4.64] ;  /* 0x0000002404047981 */ /* 0x000ea4000c1e1100 */
[----:B--2---:R-:W-:-:S04]  /*12d0*/  I2FP.F32.U32 R0, R4 ;  /* 0x0000000400007245 */ /* 0x004fc80000201000 */
[----:B------:R-:W-:-:S04]  /*12e0*/  F2FP.F16.F32.PACK_AB R0, RZ, R0 ;  /* 0x00000000ff00723e */ /* 0x000fc800000000ff */
[----:B------:R-:W-:Y:S01]  /*12f0*/  PRMT R17, R0, 0x7610, R17 ;  /* 0x0000761000117816 */ /* 0x000fe20000000011 */
[----:B------:R-:W-:Y:S06]  /*1300*/  BRA `(.L_x_1400) ;  /* 0x0000000c00b87947 */ /* 0x000fec0003800000 */
.L_x_1397:
        /* <DEDUP_REMOVED lines=11> */
.L_x_1402:
[----:B------:R-:W2:Y:S02]  /*13c0*/  LDG.E R4, desc[UR36][R4.64] ;  /* 0x0000002404047981 */ /* 0x000ea4000c1e1900 */
[----:B--2---:R-:W-:-:S04]  /*13d0*/  I2FP.F32.S32 R0, R4 ;  /* 0x0000000400007245 */ /* 0x004fc80000201400 */
[----:B------:R-:W-:-:S04]  /*13e0*/  F2FP.F16.F32.PACK_AB R0, RZ, R0 ;  /* 0x00000000ff00723e */ /* 0x000fc800000000ff */
[----:B------:R-:W-:Y:S01]  /*13f0*/  PRMT R17, R0, 0x7610, R17 ;  /* 0x0000761000117816 */ /* 0x000fe20000000011 */
[----:B------:R-:W-:Y:S06]  /*1400*/  BRA `(.L_x_1400) ;  /* 0x0000000c00787947 */ /* 0x000fec0003800000 */
.L_x_1401:
[----:B------:R-:W2:Y:S02]  /*1410*/  LDG.E.U16 R4, desc[UR36][R4.64] ;  /* 0x0000002404047981 */ /* 0x000ea4000c1e1500 */
[----:B--2---:R-:W0:Y:S02]  /*1420*/  I2F.S16 R0, R4 ;  /* 0x0000000400007306 */ /* 0x004e240000101400 */
[----:B0-----:R-:W-:-:S04]  /*1430*/  F2FP.F16.F32.PACK_AB R0, RZ, R0 ;  /* 0x00000000ff00723e */ /* 0x001fc800000000ff */
[----:B------:R-:W-:Y:S01]  /*1440*/  PRMT R17, R0, 0x7610, R17 ;  /* 0x0000761000117816 */ /* 0x000fe20000000011 */
[----:B------:R-:W-:Y:S06]  /*1450*/  BRA `(.L_x_1400) ;  /* 0x0000000c00647947 */ /* 0x000fec0003800000 */
.L_x_1396:
        /* <DEDUP_REMOVED lines=9> */
.L_x_1404:
[----:B------:R1:W5:Y:S01]  /*14f0*/  LDG.E.U16 R17, desc[UR36][R4.64] ;  /* 0x0000002404117981 */ /* 0x000362000c1e1500 */
[----:B------:R-:W-:Y:S05]  /*1500*/  BRA `(.L_x_1400) ;  /* 0x0000000c00387947 */ /* 0x000fea0003800000 */
.L_x_1403:
        /* <DEDUP_REMOVED lines=9> */
.L_x_1406:
[----:B------:R0:W5:Y:S01]  /*15a0*/  LDG.E.U16 R17, desc[UR36][R4.64] ;  /* 0x0000002404117981 */ /* 0x000162000c1e1500 */
[----:B------:R-:W-:Y:S05]  /*15b0*/  BRA `(.L_x_1400) ;  /* 0x0000000c000c7947 */ /* 0x000fea0003800000 */
.L_x_1405:
        /* <DEDUP_REMOVED lines=9> */
.L_x_1395:
        /* <DEDUP_REMOVED lines=14> */
.L_x_1409:
        /* <DEDUP_REMOVED lines=9> */
.L_x_1408:
        /* <DEDUP_REMOVED lines=27> */
.L_x_1411:
        /* <DEDUP_REMOVED lines=15> */
.L_x_1410:
[----:B------:R-:W2:Y:S02]  /*1a60*/  LDG.E.U16 R0, desc[UR36][R4.64] ;  /* 0x0000002404007981 */ /* 0x000ea4000c1e1500 */
[----:B--2---:R-:W-:-:S05]  /*1a70*/  IMAD.U32 R0, R0, 0x10000, RZ ;  /* 0x0001000000007824 */ /* 0x004fca00078e00ff */
[----:B------:R-:W-:-:S04]  /*1a80*/  F2FP.F16.F32.PACK_AB R0, RZ, R0 ;  /* 0x00000000ff00723e */ /* 0x000fc800000000ff */
[----:B------:R-:W-:Y:S01]  /*1a90*/  PRMT R17, R0, 0x7610, R17 ;  /* 0x0000761000117816 */ /* 0x000fe20000000011 */
[----:B------:R-:W-:Y:S06]  /*1aa0*/  BRA `(.L_x_1400) ;  /* 0x0000000400d07947 */ /* 0x000fec0003800000 */
.L_x_1407:
        /* <DEDUP_REMOVED lines=13> */
.L_x_1414:
        /* <DEDUP_REMOVED lines=21> */
.L_x_1418:
[----:B------:R-:W-:Y:S05]  /*1cd0*/  BSYNC.RECONVERGENT B1 ;  /* 0x0000000000017941 */ /* 0x000fea0003800200 */
.L_x_1417:
[----:B------:R-:W-:Y:S01]  /*1ce0*/  IMAD.SHL.U32 R0, R0, 0x100000, RZ ;  /* 0x0010000000007824 */ /* 0x000fe200078e00ff */
[----:B------:R-:W-:-:S04]  /*1cf0*/  LEA R3, R3, 0x3b800000, 0x17 ;  /* 0x3b80000003037811 */ /* 0x000fc800078eb8ff */
[----:B------:R-:W-:-:S07]  /*1d00*/  LOP3.LUT R0, R3, R0, R7, 0xfe, !PT ;  /* 0x0000000003007212 */ /* 0x000fce00078efe07 */
.L_x_1416:
[----:B------:R-:W-:Y:S05]  /*1d10*/  BSYNC.RECONVERGENT B0 ;  /* 0x0000000000007941 */ /* 0x000fea0003800200 */
.L_x_1415:
[----:B------:R-:W-:-:S04]  /*1d20*/  F2FP.F16.F32.PACK_AB R0, RZ, R0 ;  /* 0x00000000ff00723e */ /* 0x000fc800000000ff */
[----:B------:R-:W-:Y:S01]  /*1d30*/  PRMT R17, R0, 0x7610, R17 ;  /* 0x0000761000117816 */ /* 0x000fe20000000011 */
[----:B------:R-:W-:Y:S06]  /*1d40*/  BRA `(.L_x_1400) ;  /* 0x0000000400287947 */ /* 0x000fec0003800000 */
.L_x_1413:
        /* <DEDUP_REMOVED lines=21> */
.L_x_1422:
[----:B------:R-:W-:Y:S05]  /*1ea0*/  BSYNC.RECONVERGENT B1 ;  /* 0x0000000000017941 */ /* 0x000fea0003800200 */
.L_x_1421:
[----:B------:R-:W-:Y:S01]  /*1eb0*/  IMAD.SHL.U32 R0, R0, 0x200000, RZ ;  /* 0x0020000000007824 */ /* 0x000fe200078e00ff */
[----:B------:R-:W-:-:S04]  /*1ec0*/  LEA R3, R3, 0x37800000, 0x17 ;  /* 0x3780000003037811 */ /* 0x000fc800078eb8ff */
[----:B------:R-:W-:-:S07]  /*1ed0*/  LOP3.LUT R0, R3, R0, R7, 0xfe, !PT ;  /* 0x0000000003007212 */ /* 0x000fce00078efe07 */
.L_x_1420:
[----:B------:R-:W-:Y:S05]  /*1ee0*/  BSYNC.RECONVERGENT B0 ;  /* 0x0000000000007941 */ /* 0x000fea0003800200 */
.L_x_1419:
[----:B------:R-:W-:-:S04]  /*1ef0*/  F2FP.F16.F32.PACK_AB R0, RZ, R0 ;  /* 0x00000000ff00723e */ /* 0x000fc800000000ff */
[----:B------:R-:W-:Y:S01]  /*1f00*/  PRMT R17, R0, 0x7610, R17 ;  /* 0x0000761000117816 */ /* 0x000fe20000000011 */
[----:B------:R-:W-:Y:S06]  /*1f10*/  BRA `(.L_x_1400) ;  /* 0x0000000000b47947 */ /* 0x000fec0003800000 */
.L_x_1412:
[----:B------:R-:W-:-:S09]  /*1f20*/  UISETP.NE.AND UP0, UPT, UR4, 0x1c, UPT ;  /* 0x0000001c0400788c */ /* 0x000fd2000bf05270 */
[----:B------:R-:W-:Y:S05]  /*1f30*/  BRA.U !UP0, `(.L_x_1423) ;  /* 0x00000001089c7547 */ /* 0x000fea000b800000 */
[----:B------:R-:W-:-:S09]  /*1f40*/  UISETP.NE.AND UP0, UPT, UR4, 0x1d, UPT ;  /* 0x0000001d0400788c */ /* 0x000fd2000bf05270 */
[----:B------:R-:W-:Y:S05]  /*1f50*/  BRA.U !UP0, `(.L_x_1424) ;  /* 0x0000000108807547 */ /* 0x000fea000b800000 */
[----:B------:R-:W-:-:S09]  /*1f60*/  UISETP.NE.AND UP0, UPT, UR4, 0x2c, UPT ;  /* 0x0000002c0400788c */ /* 0x000fd2000bf05270 */
[----:B------:R-:W-:Y:S05]  /*1f70*/  BRA.U !UP0, `(.L_x_1425) ;  /* 0x0000000108487547 */ /* 0x000fea000b800000 */
.L_x_1399:
        /* <DEDUP_REMOVED lines=16> */
.L_x_1426:
[----:B------:R-:W-:Y:S01]  /*2080*/  PRMT R17, RZ, 0x7610, R17 ;  /* 0x00007610ff117816 */ /* 0x000fe20000000011 */
[----:B------:R-:W-:Y:S06]  /*2090*/  BRA `(.L_x_1400) ;  /* 0x0000000000547947 */ /* 0x000fec0003800000 */
.L_x_1425:
        /* <DEDUP_REMOVED lines=8> */
.L_x_1428:
[----:B------:R-:W-:Y:S05]  /*2120*/  BSYNC.RECONVERGENT B0 ;  /* 0x0000000000007941 */ /* 0x000fea0003800200 */
.L_x_1427:
[----:B------:R-:W-:-:S04]  /*2130*/  F2FP.F16.F32.PACK_AB R0, RZ, R0 ;  /* 0x00000000ff00723e */ /* 0x000fc800000000ff */
[----:B------:R-:W-:Y:S01]  /*2140*/  PRMT R17, R0, 0x7610, R17 ;  /* 0x0000761000117816 */ /* 0x000fe20000000011 */
[----:B------:R-:W-:Y:S06]  /*2150*/  BRA `(.L_x_1400) ;  /* 0x0000000000247947 */ /* 0x000fec0003800000 */
.L_x_1424:
[----:B------:R-:W2:Y:S02]  /*2160*/  LDG.E.64 R4, desc[UR36][R4.64] ;  /* 0x0000002404047981 */ /* 0x000ea4000c1e1b00 */
[----:B--2---:R-:W0:Y:S02]  /*2170*/  I2F.U64 R0, R4 ;  /* 0x0000000400007312 */ /* 0x004e240000301000 */
[----:B0-----:R-:W-:-:S04]  /*2180*/  F2FP.F16.F32.PACK_AB R0, RZ, R0 ;  /* 0x00000000ff00723e */ /* 0x001fc800000000ff */
[----:B------:R-:W-:Y:S01]  /*2190*/  PRMT R17, R0, 0x7610, R17 ;  /* 0x0000761000117816 */ /* 0x000fe20000000011 */
[----:B------:R-:W-:Y:S06]  /*21a0*/  BRA `(.L_x_1400) ;  /* 0x0000000000107947 */ /* 0x000fec0003800000 */
.L_x_1423:
[----:B------:R-:W2:Y:S02]  /*21b0*/  LDG.E R4, desc[UR36][R4.64] ;  /* 0x0000002404047981 */ /* 0x000ea4000c1e1900 */
[----:B--2---:R-:W-:-:S04]  /*21c0*/  I2FP.F32.U32 R0, R4 ;  /* 0x0000000400007245 */ /* 0x004fc80000201000 */
[----:B------:R-:W-:-:S04]  /*21d0*/  F2FP.F16.F32.PACK_AB R0, RZ, R0 ;  /* 0x00000000ff00723e */ /* 0x000fc800000000ff */
[----:B------:R-:W-:-:S07]  /*21e0*/  PRMT R17, R0, 0x7610, R17 ;  /* 0x0000761000117816 */ /* 0x000fce0000000011 */
.L_x_1400:
[----:B------:R-:W-:-:S07]  /*21f0*/  VIADD R27, R19, 0x80 ;  /* 0x00000080131b7836 */ /* 0x000fce0000000000 */
.L_x_1360:
[----:B------:R-:W-:Y:S05]  /*2200*/  BSYNC.RECONVERGENT B6 ;  /* 0x0000000000067941 */ /* 0x000fea0003800200 */
.L_x_1359:
[----:B------:R-:W-:Y:S01]  /*2210*/  ISETP.GE.AND P0, PT, R27, R28, PT ;  /* 0x0000001c1b00720c */ /* 0x000fe20003f06270 */
[----:B------:R-:W-:Y:S01]  /*2220*/  BSSY.RECONVERGENT B6, `(.L_x_1429) ;  /* 0x0000216000067945 */ /* 0x000fe20003800200 */
[----:B------:R-:W-:Y:S02]  /*2230*/  PRMT R18, RZ, 0x7610, R18 ;  /* 0x00007610ff127816 */ /* 0x000fe40000000012 */
[----:B------:R-:W-:-:S09]  /*2240*/  PRMT R22, RZ, 0x7610, R22 ;  /* 0x00007610ff167816 */ /* 0x000fd20000000016 */
[----:B------:R-:W-:Y:S05]  /*2250*/  @P0 BRA `(.L_x_1430) ;  /* 0x0000002000480947 */ /* 0x000fea0003800000 */
[----:B01----:R-:W0:Y:S01]  /*2260*/  LDC.64 R4, c[0x0][0x390] ;  /* 0x0000e400ff047b82 */ /* 0x003e220000000a00 */
        /* <DEDUP_REMOVED lines=21> */
.L_x_1434:
[----:B------:R-:W2:Y:S02]  /*23c0*/  LDG.E.U8 R4, desc[UR36][R4.64] ;  /* 0x0000002404047981 */ /* 0x000ea4000c1e1100 */
[----:B--2---:R-:W-:-:S04]  /*23d0*/  I2FP.F32.U32 R0, R4 ;  /* 0x0000000400007245 */ /* 0x004fc80000201000 */
[----:B------:R-:W-:-:S04]  /*23e0*/  F2FP.F16.F32.PACK_AB R0, RZ, R0 ;  /* 0x00000000ff00723e */ /* 0x000fc800000000ff */
[----:B------:R-:W-:Y:S01]  /*23f0*/  PRMT R18, R0, 0x7610, R18 ;  /* 0x0000761000127816 */ /* 0x000fe20000000012 */
[----:B------:R-:W-:Y:S06]  /*2400*/  BRA `(.L_x_1436) ;  /* 0x0000000c00b87947 */ /* 0x000fec0003800000 */
.L_x_1433:
        /* <DEDUP_REMOVED lines=11> */
.L_x_1438:
[----:B------:R-:W2:Y:S02]  /*24c0*/  LDG.E R4, desc[UR36][R4.64] ;  /* 0x0000002404047981 */ /* 0x000ea4000c1e1900 */
[----:B--2---:R-:W-:-:S04]  /*24d0*/  I2FP.F32.S32 R0, R4 ;  /* 0x0000000400007245 */ /* 0x004fc80000201400 */
[----:B------:R-:W-:-:S04]  /*24e0*/  F2FP.F16.F32.PACK_AB R0, RZ, R0 ;  /* 0x00000000ff00723e */ /* 0x000fc800000000ff */
[----:B------:R-:W-:Y:S01]  /*24f0*/  PRMT R18, R0, 0x7610, R18 ;  /* 0x0000761000127816 */ /* 0x000fe20000000012 */
[----:B------:R-:W-:Y:S06]  /*2500*/  BRA `(.L_x_1436) ;  /* 0x0000000c00787947 */ /* 0x000fec0003800000 */
.L_x_1437:
[----:B------:R-:W2:Y:S02]  /*2510*/  LDG.E.U16 R4, desc[UR36][R4.64] ;  /* 0x0000002404047981 */ /* 0x000ea4000c1e1500 */
[----:B--2---:R-:W0:Y:S02]  /*2520*/  I2F.S16 R0, R4 ;  /* 0x0000000400007306 */ /* 0x004e240000101400 */
[----:B0-----:R-:W-:-:S04]  /*2530*/  F2FP.F16.F32.PACK_AB R0, RZ, R0 ;  /* 0x00000000ff00723e */ /* 0x001fc800000000ff */
[----:B------:R-:W-:Y:S01]  /*2540*/  PRMT R18, R0, 0x7610, R18 ;  /* 0x0000761000127816 */ /* 0x000fe20000000012 */
[----:B------:R-:W-:Y:S06]  /*2550*/  BRA `(.L_x_1436) ;  /* 0x0000000c00647947 */ /* 0x000fec0003800000 */
.L_x_1432:
        /* <DEDUP_REMOVED lines=9> */
.L_x_1440:
[----:B------:R1:W5:Y:S01]  /*25f0*/  LDG.E.U16 R18, desc[UR36][R4.64] ;  /* 0x0000002404127981 */ /* 0x000362000c1e1500 */
[----:B------:R-:W-:Y:S05]  /*2600*/  BRA `(.L_x_1436) ;  /* 0x0000000c00387947 */ /* 0x000fea0003800000 */
.L_x_1439:
        /* <DEDUP_REMOVED lines=9> */
.L_x_1442:
[----:B------:R0:W5:Y:S01]  /*26a0*/  LDG.E.U16 R18, desc[UR36][R4.64] ;  /* 0x0000002404127981 */ /* 0x000162000c1e1500 */
[----:B------:R-:W-:Y:S05]  /*26b0*/  BRA `(.L_x_1436) ;  /* 0x0000000c000c7947 */ /* 0x000fea0003800000 */
.L_x_1441:
        /* <DEDUP_REMOVED lines=9> */
.L_x_1431:
        /* <DEDUP_REMOVED lines=14> */
.L_x_1445:
        /* <DEDUP_REMOVED lines=9> */
.L_x_1444:
        /* <DEDUP_REMOVED lines=27> */
.L_x_1447:
        /* <DEDUP_REMOVED lines=12> */
[----:B------:R-:W-:-:S04]  /*2b30*/  F2FP.F16.F32.PACK_AB R0, RZ, R0 ;  /* 0x00000000ff00723e */ /* 0x000fc800000000ff */
[----:B------:R-:W-:Y:S01]  /*2b40*/  PRMT R18, R0, 0x7610, R18 ;  /* 0x0000761000127816 */ /* 0x000fe20000000012 */
[----:B------:R-:W-:Y:S06]  /*2b50*/  BRA `(.L_x_1436) ;  /* 0x0000000400e47947 */ /* 0x000fec0003800000 */
.L_x_1446:
[----:B------:R-:W2:Y:S02]  /*2b60*/  LDG.E.U16 R0, desc[UR36][R4.64] ;  /* 0x0000002404007981 */ /* 0x000ea4000c1e1500 */
[----:B--2---:R-:W-:-:S05]  /*2b70*/  IMAD.U32 R0, R0, 0x10000, RZ ;  /* 0x0001000000007824 */ /* 0x004fca00078e00ff */
[----:B------:R-:W-:-:S04]  /*2b80*/  F2FP.F16.F32.PACK_AB R0, RZ, R0 ;  /* 0x00000000ff00723e */ /* 0x000fc800000000ff */
[----:B------:R-:W-:Y:S01]  /*2b90*/  PRMT R18, R0, 0x7610, R18 ;  /* 0x0000761000127816 */ /* 0x000fe20000000012 */
[----:B------:R-:W-:Y:S06]  /*2ba0*/  BRA `(.L_x_1436) ;  /* 0x0000000400d07947 */ /* 0x000fec0003800000 */
.L_x_1443:
        /* <DEDUP_REMOVED lines=13> */
.L_x_1450:
        /* <DEDUP_REMOVED lines=21> */
.L_x_1454:
[----:B------:R-:W-:Y:S05]  /*2dd0*/  BSYNC.RECONVERGENT B1 ;  /* 0x0000000000017941 */ /* 0x000fea0003800200 */
.L_x_1453:
[----:B------:R-:W-:Y:S01]  /*2de0*/  IMAD.SHL.U32 R0, R0, 0x100000, RZ ;  /* 0x0010000000007824 */ /* 0x000fe200078e00ff */
[----:B------:R-:W-:-:S04]  /*2df0*/  LEA R3, R3, 0x3b800000, 0x17 ;  /* 0x3b80000003037811 */ /* 0x000fc800078eb8ff */
[----:B------:R-:W-:-:S07]  /*2e00*/  LOP3.LUT R0, R3, R0, R7, 0xfe, !PT ;  /* 0x0000000003007212 */ /* 0x000fce00078efe07 */
.L_x_1452:
[----:B------:R-:W-:Y:S05]  /*2e10*/  BSYNC.RECONVERGENT B0 ;  /* 0x0000000000007941 */ /* 0x000fea0003800200 */
.L_x_1451:
[----:B------:R-:W-:-:S04]  /*2e20*/  F2FP.F16.F32.PACK_AB R0, RZ, R0 ;  /* 0x00000000ff00723e */ /* 0x000fc800000000ff */
[----:B------:R-:W-:Y:S01]  /*2e30*/  PRMT R18, R0, 0x7610, R18 ;  /* 0x0000761000127816 */ /* 0x000fe20000000012 */
[----:B------:R-:W-:Y:S06]  /*2e40*/  BRA `(.L_x_1436) ;  /* 0x0000000400287947 */ /* 0x000fec0003800000 */
.L_x_1449:
        /* <DEDUP_REMOVED lines=21> */
.L_x_1458:
[----:B------:R-:W-:Y:S05]  /*2fa0*/  BSYNC.RECONVERGENT B1 ;  /* 0x0000000000017941 */ /* 0x000fea0003800200 */
.L_x_1457:
[----:B------:R-:W-:Y:S01]  /*2fb0*/  IMAD.SHL.U32 R0, R0, 0x200000, RZ ;  /* 0x0020000000007824 */ /* 0x000fe200078e00ff */
[----:B------:R-:W-:-:S04]  /*2fc0*/  LEA R3, R3, 0x37800000, 0x17 ;  /* 0x3780000003037811 */ /* 0x000fc800078eb8ff */
[----:B------:R-:W-:-:S07]  /*2fd0*/  LOP3.LUT R0, R3, R0, R7, 0xfe, !PT ;  /* 0x0000000003007212 */ /* 0x000fce00078efe07 */
.L_x_1456:
[----:B------:R-:W-:Y:S05]  /*2fe0*/  BSYNC.RECONVERGENT B0 ;  /* 0x0000000000007941 */ /* 0x000fea0003800200 */
.L_x_1455:
[----:B------:R-:W-:-:S04]  /*2ff0*/  F2FP.F16.F32.PACK_AB R0, RZ, R0 ;  /* 0x00000000ff00723e */ /* 0x000fc800000000ff */
[----:B------:R-:W-:Y:S01]  /*3000*/  PRMT R18, R0, 0x7610, R18 ;  /* 0x0000761000127816 */ /* 0x000fe20000000012 */
[----:B------:R-:W-:Y:S06]  /*3010*/  BRA `(.L_x_1436) ;  /* 0x0000000000b47947 */ /* 0x000fec0003800000 */
.L_x_1448:
        /* <DEDUP_REMOVED lines=14> */
.L_x_1462:
[----:B------:R-:W-:Y:S05]  /*3100*/  BSYNC.RECONVERGENT B0 ;  /* 0x0000000000007941 */ /* 0x000fea0003800200 */
.L_x_1461:
[----:B------:R-:W-:-:S04]  /*3110*/  F2FP.F16.F32.PACK_AB R0, RZ, R0 ;  /* 0x00000000ff00723e */ /* 0x000fc800000000ff */
[----:B------:R-:W-:Y:S01]  /*3120*/  PRMT R18, R0, 0x7610, R18 ;  /* 0x0000761000127816 */ /* 0x000fe20000000012 */
[----:B------:R-:W-:Y:S06]  /*3130*/  BRA `(.L_x_1436) ;  /* 0x00000000006c7947 */ /* 0x000fec0003800000 */
.L_x_1435:
        /* <DEDUP_REMOVED lines=16> */
.L_x_1463:
[----:B------:R-:W-:Y:S01]  /*3240*/  PRMT R18, RZ, 0x7610, R18 ;  /* 0x00007610ff127816 */ /* 0x000fe20000000012 */
[----:B------:R-:W-:Y:S06]  /*3250*/  BRA `(.L_x_1436) ;  /* 0x0000000000247947 */ /* 0x000fec0003800000 */
.L_x_1460:
[----:B------:R-:W2:Y:S02]  /*3260*/  LDG.E.64 R4, desc[UR36][R4.64] ;  /* 0x0000002404047981 */ /* 0x000ea4000c1e1b00 */
[----:B--2---:R-:W0:Y:S02]  /*3270*/  I2F.U64 R0, R4 ;  /* 0x0000000400007312 */ /* 0x004e240000301000 */
[----:B0-----:R-:W-:-:S04]  /*3280*/  F2FP.F16.F32.PACK_AB R0, RZ, R0 ;  /* 0x00000000ff00723e */ /* 0x001fc800000000ff */
[----:B------:R-:W-:Y:S01]  /*3290*/  PRMT R18, R0, 0x7610, R18 ;  /* 0x0000761000127816 */ /* 0x000fe20000000012 */
[----:B------:R-:W-:Y:S06]  /*32a0*/  BRA `(.L_x_1436) ;  /* 0x0000000000107947 */ /* 0x000fec0003800000 */
.L_x_1459:
[----:B------:R-:W2:Y:S02]  /*32b0*/  LDG.E R4, desc[UR36][R4.64] ;  /* 0x0000002404047981 */ /* 0x000ea4000c1e1900 */
[----:B--2---:R-:W-:-:S04]  /*32c0*/  I2FP.F32.U32 R0, R4 ;  /* 0x0000000400007245 */ /* 0x004fc80000201000 */
[----:B------:R-:W-:-:S04]  /*32d0*/  F2FP.F16.F32.PACK_AB R0, RZ, R0 ;  /* 0x00000000ff00723e */ /* 0x000fc800000000ff */
[----:B------:R-:W-:-:S07]  /*32e0*/  PRMT R18, R0, 0x7610, R18 ;  /* 0x0000761000127816 */ /* 0x000fce0000000012 */
.L_x_1436:
        /* <DEDUP_REMOVED lines=21> */
.L_x_1467:
[----:B------:R-:W2:Y:S02]  /*3440*/  LDG.E.U8 R4, desc[UR36][R4.64] ;  /* 0x0000002404047981 */ /* 0x000ea4000c1e1100 */
[----:B--2---:R-:W-:-:S04]  /*3450*/  I2FP.F32.U32 R0, R4 ;  /* 0x0000000400007245 */ /* 0x004fc80000201000 */
[----:B------:R-:W-:-:S04]  /*3460*/  F2FP.F16.F32.PACK_AB R0, RZ, R0 ;  /* 0x00000000ff00723e */ /* 0x000fc800000000ff */
[----:B------:R-:W-:Y:S01]  /*3470*/  PRMT R22, R0, 0x7610, R22 ;  /* 0x0000761000167816 */ /* 0x000fe20000000016 */
[----:B------:R-:W-:Y:S06]  /*3480*/  BRA `(.L_x_1469) ;  /* 0x0000000c00b87947 */ /* 0x000fec0003800000 */
.L_x_1466:
        /* <DEDUP_REMOVED lines=11> */
.L_x_1471:
[----:B------:R-:W2:Y:S02]  /*3540*/  LDG.E R4, desc[UR36][R4.64] ;  /* 0x0000002404047981 */ /* 0x000ea4000c1e1900 */
[----:B--2---:R-:W-:-:S04]  /*3550*/  I2FP.F32.S32 R0, R4 ;  /* 0x0000000400007245 */ /* 0x004fc80000201400 */
[----:B------:R-:W-:-:S04]  /*3560*/  F2FP.F16.F32.PACK_AB R0, RZ, R0 ;  /* 0x00000000ff00723e */ /* 0x000fc800000000ff */
[----:B------:R-:W-:Y:S01]  /*3570*/  PRMT R22, R0, 0x7610, R22 ;  /* 0x0000761000167816 */ /* 0x000fe20000000016 */
[----:B------:R-:W-:Y:S06]  /*3580*/  BRA `(.L_x_1469) ;  /* 0x0000000c00787947 */ /* 0x000fec0003800000 */
.L_x_1470:
[----:B------:R-:W2:Y:S02]  /*3590*/  LDG.E.U16 R4, desc[UR36][R4.64] ;  /* 0x0000002404047981 */ /* 0x000ea4000c1e1500 */
[----:B--2---:R-:W0:Y:S02]  /*35a0*/  I2F.S16 R0, R4 ;  /* 0x0000000400007306 */ /* 0x004e240000101400 */
[----:B0-----:R-:W-:-:S04]  /*35b0*/  F2FP.F16.F32.PACK_AB R0, RZ, R0 ;  /* 0x00000000ff00723e */ /* 0x001fc800000000ff */
[----:B------:R-:W-:Y:S01]  /*35c0*/  PRMT R22, R0, 0x7610, R22 ;  /* 0x0000761000167816 */ /* 0x000fe20000000016 */
[----:B------:R-:W-:Y:S06]  /*35d0*/  BRA `(.L_x_1469) ;  /* 0x0000000c00647947 */ /* 0x000fec0003800000 */
.L_x_1465:
        /* <DEDUP_REMOVED lines=9> */
.L_x_1473:
[----:B------:R1:W5:Y:S01]  /*3670*/  LDG.E.U16 R22, desc[UR36][R4.64] ;  /* 0x0000002404167981 */ /* 0x000362000c1e1500 */
[----:B------:R-:W-:Y:S05]  /*3680*/  BRA `(.L_x_1469) ;  /* 0x0000000c00387947 */ /* 0x000fea0003800000 */
.L_x_1472:
        /* <DEDUP_REMOVED lines=9> */
.L_x_1475:
[----:B------:R0:W5:Y:S01]  /*3720*/  LDG.E.U16 R22, desc[UR36][R4.64] ;  /* 0x0000002404167981 */ /* 0x000162000c1e1500 */
[----:B------:R-:W-:Y:S05]  /*3730*/  BRA `(.L_x_1469) ;  /* 0x0000000c000c7947 */ /* 0x000fea0003800000 */
.L_x_1474:
        /* <DEDUP_REMOVED lines=9> */
.L_x_1464:
        /* <DEDUP_REMOVED lines=14> */
.L_x_1478:
        /* <DEDUP_REMOVED lines=9> */
.L_x_1477:
        /* <DEDUP_REMOVED lines=27> */
.L_x_1480:
        /* <DEDUP_REMOVED lines=15> */
.L_x_1479:
[----:B------:R-:W2:Y:S02]  /*3be0*/  LDG.E.U16 R0, desc[UR36][R4.64] ;  /* 0x0000002404007981 */ /* 0x000ea4000c1e1500 */
[----:B--2---:R-:W-:-:S05]  /*3bf0*/  IMAD.U32 R0, R0, 0x10000, RZ ;  /* 0x0001000000007824 */ /* 0x004fca00078e00ff */
[----:B------:R-:W-:-:S04]  /*3c00*/  F2FP.F16.F32.PACK_AB R0, RZ, R0 ;  /* 0x00000000ff00723e */ /* 0x000fc800000000ff */
[----:B------:R-:W-:Y:S01]  /*3c10*/  PRMT R22, R0, 0x7610, R22 ;  /* 0x0000761000167816 */ /* 0x000fe20000000016 */
[----:B------:R-:W-:Y:S06]  /*3c20*/  BRA `(.L_x_1469) ;  /* 0x0000000400d07947 */ /* 0x000fec0003800000 */
.L_x_1476:
        /* <DEDUP_REMOVED lines=13> */
.L_x_1483:
        /* <DEDUP_REMOVED lines=21> */
.L_x_1487:
[----:B------:R-:W-:Y:S05]  /*3e50*/  BSYNC.RECONVERGENT B1 ;  /* 0x0000000000017941 */ /* 0x000fea0003800200 */
.L_x_1486:
[----:B------:R-:W-:Y:S01]  /*3e60*/  IMAD.SHL.U32 R0, R0, 0x100000, RZ ;  /* 0x0010000000007824 */ /* 0x000fe200078e00ff */
[----:B------:R-:W-:-:S04]  /*3e70*/  LEA R3, R3, 0x3b800000, 0x17 ;  /* 0x3b80000003037811 */ /* 0x000fc800078eb8ff */
[----:B------:R-:W-:-:S07]  /*3e80*/  LOP3.LUT R0, R3, R0, R7, 0xfe, !PT ;  /* 0x0000000003007212 */ /* 0x000fce00078efe07 */
.L_x_1485:
[----:B------:R-:W-:Y:S05]  /*3e90*/  BSYNC.RECONVERGENT B0 ;  /* 0x0000000000007941 */ /* 0x000fea0003800200 */
.L_x_1484:
[----:B------:R-:W-:-:S04]  /*3ea0*/  F2FP.F16.F32.PACK_AB R0, RZ, R0 ;  /* 0x00000000ff00723e */ /* 0x000fc800000000ff */
[----:B------:R-:W-:Y:S01]  /*3eb0*/  PRMT R22, R0, 0x7610, R22 ;  /* 0x0000761000167816 */ /* 0x000fe20000000016 */
[----:B------:R-:W-:Y:S06]  /*3ec0*/  BRA `(.L_x_1469) ;  /* 0x0000000400287947 */ /* 0x000fec0003800000 */
.L_x_1482:
        /* <DEDUP_REMOVED lines=21> */
.L_x_1491:
[----:B------:R-:W-:Y:S05]  /*4020*/  BSYNC.RECONVERGENT B1 ;  /* 0x0000000000017941 */ /* 0x000fea0003800200 */
.L_x_1490:
[----:B------:R-:W-:Y:S01]  /*4030*/  IMAD.SHL.U32 R0, R0, 0x200000, RZ ;  /* 0x0020000000007824 */ /* 0x000fe200078e00ff */
[----:B------:R-:W-:-:S04]  /*4040*/  LEA R3, R3, 0x37800000, 0x17 ;  /* 0x3780000003037811 */ /* 0x000fc800078eb8ff */
[----:B------:R-:W-:-:S07]  /*4050*/  LOP3.LUT R0, R3, R0, R7, 0xfe, !PT ;  /* 0x0000000003007212 */ /* 0x000fce00078efe07 */
.L_x_1489:
[----:B------:R-:W-:Y:S05]  /*4060*/  BSYNC.RECONVERGENT B0 ;  /* 0x0000000000007941 */ /* 0x000fea0003800200 */
.L_x_1488:
[----:B------:R-:W-:-:S04]  /*4070*/  F2FP.F16.F32.PACK_AB R0, RZ, R0 ;  /* 0x00000000ff00723e */ /* 0x000fc800000000ff */
[----:B------:R-:W-:Y:S01]  /*4080*/  PRMT R22, R0, 0x7610, R22 ;  /* 0x0000761000167816 */ /* 0x000fe20000000016 */
[----:B------:R-:W-:Y:S06]  /*4090*/  BRA `(.L_x_1469) ;  /* 0x0000000000b47947 */ /* 0x000fec0003800000 */
.L_x_1481:
        /* <DEDUP_REMOVED lines=14> */
.L_x_1495:
[----:B------:R-:W-:Y:S05]  /*4180*/  BSYNC.RECONVERGENT B0 ;  /* 0x0000000000007941 */ /* 0x000fea0003800200 */
.L_x_1494:
[----:B------:R-:W-:-:S04]  /*4190*/  F2FP.F16.F32.PACK_AB R0, RZ, R0 ;  /* 0x00000000ff00723e */ /* 0x000fc800000000ff */
[----:B------:R-:W-:Y:S01]  /*41a0*/  PRMT R22, R0, 0x7610, R22 ;  /* 0x0000761000167816 */ /* 0x000fe20000000016 */
[----:B------:R-:W-:Y:S06]  /*41b0*/  BRA `(.L_x_1469) ;  /* 0x00000000006c7947 */ /* 0x000fec0003800000 */
.L_x_1468:
        /* <DEDUP_REMOVED lines=16> */
.L_x_1496:
[----:B------:R-:W-:Y:S01]  /*42c0*/  PRMT R22, RZ, 0x7610, R22 ;  /* 0x00007610ff167816 */ /* 0x000fe20000000016 */
[----:B------:R-:W-:Y:S06]  /*42d0*/  BRA `(.L_x_1469) ;  /* 0x0000000000247947 */ /* 0x000fec0003800000 */
.L_x_1493:
[----:B------:R-:W2:Y:S02]  /*42e0*/  LDG.E.64 R4, desc[UR36][R4.64] ;  /* 0x0000002404047981 */ /* 0x000ea4000c1e1b00 */
[----:B--2---:R-:W0:Y:S02]  /*42f0*/  I2F.U64 R0, R4 ;  /* 0x0000000400007312 */ /* 0x004e240000301000 */
[----:B0-----:R-:W-:-:S04]  /*4300*/  F2FP.F16.F32.PACK_AB R0, RZ, R0 ;  /* 0x00000000ff00723e */ /* 0x001fc800000000ff */
[----:B------:R-:W-:Y:S01]  /*4310*/  PRMT R22, R0, 0x7610, R22 ;  /* 0x0000761000167816 */ /* 0x000fe20000000016 */
[----:B------:R-:W-:Y:S06]  /*4320*/  BRA `(.L_x_1469) ;  /* 0x0000000000107947 */ /* 0x000fec0003800000 */
.L_x_1492:
[----:B------:R-:W2:Y:S02]  /*4330*/  LDG.E R4, desc[UR36][R4.64] ;  /* 0x0000002404047981 */ /* 0x000ea4000c1e1900 */
[----:B--2---:R-:W-:-:S04]  /*4340*/  I2FP.F32.U32 R0, R4 ;  /* 0x0000000400007245 */ /* 0x004fc80000201000 */
[----:B------:R-:W-:-:S04]  /*4350*/  F2FP.F16.F32.PACK_AB R0, RZ, R0 ;  /* 0x00000000ff00723e */ /* 0x000fc800000000ff */
[----:B------:R-:W-:-:S07]  /*4360*/  PRMT R22, R0, 0x7610, R22 ;  /* 0x0000761000167816 */ /* 0x000fce0000000016 */
.L_x_1469:
[----:B------:R-:W-:-:S07]  /*4370*/  VIADD R27, R27, 0x80 ;  /* 0x000000801b1b7836 */ /* 0x000fce0000000000 */
.L_x_1430:
[----:B------:R-:W-:Y:S05]  /*4380*/  BSYNC.RECONVERGENT B6 ;  /* 0x0000000000067941 */ /* 0x000fea0003800200 */
.L_x_1429:
        /* <DEDUP_REMOVED lines=27> */
.L_x_1502:
[----:B------:R-:W2:Y:S02]  /*4540*/  LDG.E.U8 R4, desc[UR36][R4.64] ;  /* 0x0000002404047981 */ /* 0x000ea4000c1e1100 */
[----:B--2---:R-:W-:-:S04]  /*4550*/  I2FP.F32.U32 R0, R4 ;  /* 0x0000000400007245 */ /* 0x004fc80000201000 */
[----:B------:R-:W-:-:S04]  /*4560*/  F2FP.F16.F32.PACK_AB R0, RZ, R0 ;  /* 0x00000000ff00723e */ /* 0x000fc800000000ff */
[----:B------:R-:W-:Y:S01]  /*4570*/  PRMT R23, R0, 0x7610, R23 ;  /* 0x0000761000177816 */ /* 0x000fe20000000017 */
[----:B------:R-:W-:Y:S06]  /*4580*/  BRA `(.L_x_1504) ;  /* 0x0000000c00b87947 */ /* 0x000fec0003800000 */
.L_x_1501:
        /* <DEDUP_REMOVED lines=11> */
.L_x_1506:
[----:B------:R-:W2:Y:S02]  /*4640*/  LDG.E R4, desc[UR36][R4.64] ;  /* 0x0000002404047981 */ /* 0x000ea4000c1e1900 */
[----:B--2---:R-:W-:-:S04]  /*4650*/  I2FP.F32.S32 R0, R4 ;  /* 0x0000000400007245 */ /* 0x004fc80000201400 */
[----:B------:R-:W-:-:S04]  /*4660*/  F2FP.F16.F32.PACK_AB R0, RZ, R0 ;  /* 0x00000000ff00723e */ /* 0x000fc800000000ff */
[----:B------:R-:W-:Y:S01]  /*4670*/  PRMT R23, R0, 0x7610, R23 ;  /* 0x0000761000177816 */ /* 0x000fe20000000017 */
[----:B------:R-:W-:Y:S06]  /*4680*/  BRA `(.L_x_1504) ;  /* 0x0000000c00787947 */ /* 0x000fec0003800000 */
.L_x_1505:
[----:B------:R-:W2:Y:S02]  /*4690*/  LDG.E.U16 R4, desc[UR36][R4.64] ;  /* 0x0000002404047981 */ /* 0x000ea4000c1e1500 */
[----:B--2---:R-:W0:Y:S02]  /*46a0*/  I2F.S16 R0, R4 ;  /* 0x0000000400007306 */ /* 0x004e240000101400 */
[----:B0-----:R-:W-:-:S04]  /*46b0*/  F2FP.F16.F32.PACK_AB R0, RZ, R0 ;  /* 0x00000000ff00723e */ /* 0x001fc800000000ff */
[----:B------:R-:W-:Y:S01]  /*46c0*/  PRMT R23, R0, 0x7610, R23 ;  /* 0x0000761000177816 */ /* 0x000fe20000000017 */
[----:B------:R-:W-:Y:S06]  /*46d0*/  BRA `(.L_x_1504) ;  /* 0x0000000c00647947 */ /* 0x000fec0003800000 */
.L_x_1500:
        /* <DEDUP_REMOVED lines=9> */
.L_x_1508:
[----:B------:R1:W5:Y:S01]  /*4770*/  LDG.E.U16 R23, desc[UR36][R4.64] ;  /* 0x0000002404177981 */ /* 0x000362000c1e1500 */
[----:B------:R-:W-:Y:S05]  /*4780*/  BRA `(.L_x_1504) ;  /* 0x0000000c00387947 */ /* 0x000fea0003800000 */
.L_x_1507:
        /* <DEDUP_REMOVED lines=9> */
.L_x_1510:
[----:B------:R0:W5:Y:S01]  /*4820*/  LDG.E.U16 R23, desc[UR36][R4.64] ;  /* 0x0000002404177981 */ /* 0x000162000c1e1500 */
[----:B------:R-:W-:Y:S05]  /*4830*/  BRA `(.L_x_1504) ;  /* 0x0000000c000c7947 */ /* 0x000fea0003800000 */
.L_x_1509:
        /* <DEDUP_REMOVED lines=9> */
.L_x_1499:
        /* <DEDUP_REMOVED lines=14> */
.L_x_1513:
        /* <DEDUP_REMOVED lines=9> */
.L_x_1512:
        /* <DEDUP_REMOVED lines=27> */
.L_x_1515:
        /* <DEDUP_REMOVED lines=15> */
.L_x_1514:
[----:B------:R-:W2:Y:S02]  /*4ce0*/  LDG.E.U16 R0, desc[UR36][R4.64] ;  /* 0x0000002404007981 */ /* 0x000ea4000c1e1500 */
[----:B--2---:R-:W-:-:S05]  /*4cf0*/  IMAD.U32 R0, R0, 0x10000, RZ ;  /* 0x0001000000007824 */ /* 0x004fca00078e00ff */
[----:B------:R-:W-:-:S04]  /*4d00*/  F2FP.F16.F32.PACK_AB R0, RZ, R0 ;  /* 0x00000000ff00723e */ /* 0x000fc800000000ff */
[----:B------:R-:W-:Y:S01]  /*4d10*/  PRMT R23, R0, 0x7610, R23 ;  /* 0x0000761000177816 */ /* 0x000fe20000000017 */
[----:B------:R-:W-:Y:S06]  /*4d20*/  BRA `(.L_x_1504) ;  /* 0x0000000400d07947 */ /* 0x000fec0003800000 */
.L_x_1511:
        /* <DEDUP_REMOVED lines=13> */
.L_x_1518:
        /* <DEDUP_REMOVED lines=21> */
.L_x_1522:
[----:B------:R-:W-:Y:S05]  /*4f50*/  BSYNC.RECONVERGENT B1 ;  /* 0x0000000000017941 */ /* 0x000fea0003800200 */
.L_x_1521:
[----:B------:R-:W-:Y:S01]  /*4f60*/  IMAD.SHL.U32 R0, R0, 0x100000, RZ ;  /* 0x0010000000007824 */ /* 0x000fe200078e00ff */
[----:B------:R-:W-:-:S04]  /*4f70*/  LEA R3, R3, 0x3b800000, 0x17 ;  /* 0x3b80000003037811 */ /* 0x000fc800078eb8ff */
[----:B------:R-:W-:-:S07]  /*4f80*/  LOP3.LUT R0, R3, R0, R7, 0xfe, !PT ;  /* 0x0000000003007212 */ /* 0x000fce00078efe07 */
.L_x_1520:
[----:B------:R-:W-:Y:S05]  /*4f90*/  BSYNC.RECONVERGENT B0 ;  /* 0x0000000000007941 */ /* 0x000fea0003800200 */
.L_x_1519:
[----:B------:R-:W-:-:S04]  /*4fa0*/  F2FP.F16.F32.PACK_AB R0, RZ, R0 ;  /* 0x00000000ff00723e */ /* 0x000fc800000000ff */
[----:B------:R-:W-:Y:S01]  /*4fb0*/  PRMT R23, R0, 0x7610, R23 ;  /* 0x0000761000177816 */ /* 0x000fe20000000017 */
[----:B------:R-:W-:Y:S06]  /*4fc0*/  BRA `(.L_x_1504) ;  /* 0x0000000400287947 */ /* 0x000fec0003800000 */
.L_x_1517:
        /* <DEDUP_REMOVED lines=21> */
.L_x_1526:
[----:B------:R-:W-:Y:S05]  /*5120*/  BSYNC.RECONVERGENT B1 ;  /* 0x0000000000017941 */ /* 0x000fea0003800200 */
.L_x_1525:
[----:B------:R-:W-:Y:S01]  /*5130*/  IMAD.SHL.U32 R0, R0, 0x200000, RZ ;  /* 0x0020000000007824 */ /* 0x000fe200078e00ff */
[----:B------:R-:W-:-:S04]  /*5140*/  LEA R3, R3, 0x37800000, 0x17 ;  /* 0x3780000003037811 */ /* 0x000fc800078eb8ff */
[----:B------:R-:W-:-:S07]  /*5150*/  LOP3.LUT R0, R3, R0, R7, 0xfe, !PT ;  /* 0x0000000003007212 */ /* 0x000fce00078efe07 */
.L_x_1524:
[----:B------:R-:W-:Y:S05]  /*5160*/  BSYNC.RECONVERGENT B0 ;  /* 0x0000000000007941 */ /* 0x000fea0003800200 */
.L_x_1523:
[----:B------:R-:W-:-:S04]  /*5170*/  F2FP.F16.F32.PACK_AB R0, RZ, R0 ;  /* 0x00000000ff00723e */ /* 0x000fc800000000ff */
[----:B------:R-:W-:Y:S01]  /*5180*/  PRMT R23, R0, 0x7610, R23 ;  /* 0x0000761000177816 */ /* 0x000fe20000000017 */
[----:B------:R-:W-:Y:S06]  /*5190*/  BRA `(.L_x_1504) ;  /* 0x0000000000b47947 */ /* 0x000fec0003800000 */
.L_x_1516:
        /* <DEDUP_REMOVED lines=14> */
.L_x_1530:
[----:B------:R-:W-:Y:S05]  /*5280*/  BSYNC.RECONVERGENT B0 ;  /* 0x0000000000007941 */ /* 0x000fea0003800200 */
.L_x_1529:
[----:B------:R-:W-:-:S04]  /*5290*/  F2FP.F16.F32.PACK_AB R0, RZ, R0 ;  /* 0x00000000ff00723e */ /* 0x000fc800000000ff */
[----:B------:R-:W-:Y:S01]  /*52a0*/  PRMT R23, R0, 0x7610, R23 ;  /* 0x0000761000177816 */ /* 0x000fe20000000017 */
[----:B------:R-:W-:Y:S06]  /*52b0*/  BRA `(.L_x_1504) ;  /* 0x00000000006c7947 */ /* 0x000fec0003800000 */
.L_x_1503:
        /* <DEDUP_REMOVED lines=16> */
.L_x_1531:
[----:B------:R-:W-:Y:S01]  /*53c0*/  PRMT R23, RZ, 0x7610, R23 ;  /* 0x00007610ff177816 */ /* 0x000fe20000000017 */
[----:B------:R-:W-:Y:S06]  /*53d0*/  BRA `(.L_x_1504) ;  /* 0x0000000000247947 */ /* 0x000fec0003800000 */
.L_x_1528:
[----:B------:R-:W2:Y:S02]  /*53e0*/  LDG.E.64 R4, desc[UR36][R4.64] ;  /* 0x0000002404047981 */ /* 0x000ea4000c1e1b00 */
[----:B--2---:R-:W0:Y:S02]  /*53f0*/  I2F.U64 R0, R4 ;  /* 0x0000000400007312 */ /* 0x004e240000301000 */
[----:B0-----:R-:W-:-:S04]  /*5400*/  F2FP.F16.F32.PACK_AB R0, RZ, R0 ;  /* 0x00000000ff00723e */ /* 0x001fc800000000ff */
[----:B------:R-:W-:Y:S01]  /*5410*/  PRMT R23, R0, 0x7610, R23 ;  /* 0x0000761000177816 */ /* 0x000fe20000000017 */
[----:B------:R-:W-:Y:S06]  /*5420*/  BRA `(.L_x_1504) ;  /* 0x0000000000107947 */ /* 0x000fec0003800000 */
.L_x_1527:
[----:B------:R-:W2:Y:S02]  /*5430*/  LDG.E R4, desc[UR36][R4.64] ;  /* 0x0000002404047981 */ /* 0x000ea4000c1e1900 */
[----:B--2---:R-:W-:-:S04]  /*5440*/  I2FP.F32.U32 R0, R4 ;  /* 0x0000000400007245 */ /* 0x004fc80000201000 */
[----:B------:R-:W-:-:S04]  /*5450*/  F2FP.F16.F32.PACK_AB R0, RZ, R0 ;  /* 0x00000000ff00723e */ /* 0x000fc800000000ff */
[----:B------:R-:W-:-:S07]  /*5460*/  PRMT R23, R0, 0x7610, R23 ;  /* 0x0000761000177816 */ /* 0x000fce0000000017 */
.L_x_1504:
[----:B------:R-:W2:Y:S01]  /*5470*/  LDCU.U8 UR6, c[0x0][0x3a5] ;  /* 0x000074a0ff0677ac */ /* 0x000ea20008000000 */
[----:B01----:R-:W0:Y:S01]  /*5480*/  LDC.64 R4, c[0x0][0x398] ;  /* 0x0000e600ff047b82 */ /* 0x003e220000000a00 */
[----:B------:R-:W1:Y:S01]  /*5490*/  LDCU UR5, c[0x0][0x3ac] ;  /* 0x00007580ff0577ac */ /* 0x000e620008000800 */
[----:B--2---:R-:W-:-:S04]  /*54a0*/  UPRMT UR4, UR6, 0x9910, URZ ;  /* 0x0000991006047896 */ /* 0x004fc800080000ff */
        /* <DEDUP_REMOVED lines=18> */
.L_x_1535:
[----:B------:R-:W2:Y:S02]  /*55d0*/  LDG.E.U8 R4, desc[UR36][R4.64] ;  /* 0x0000002404047981 */ /* 0x000ea4000c1e1100 */
[----:B--2---:R-:W-:-:S04]  /*55e0*/  I2FP.F32.U32 R0, R4 ;  /* 0x0000000400007245 */ /* 0x004fc80000201000 */
[----:B------:R-:W-:-:S04]  /*55f0*/  F2FP.F16.F32.PACK_AB R0, RZ, R0 ;  /* 0x00000000ff00723e */ /* 0x000fc800000000ff */
[----:B------:R-:W-:Y:S01]  /*5600*/  PRMT R24, R0, 0x7610, R24 ;  /* 0x0000761000187816 */ /* 0x000fe20000000018 */
[----:B------:R-:W-:Y:S06]  /*5610*/  BRA `(.L_x_1537) ;  /* 0x0000000c00b87947 */ /* 0x000fec0003800000 */
.L_x_1534:
        /* <DEDUP_REMOVED lines=11> */
.L_x_1539:
[----:B------:R-:W2:Y:S02]  /*56d0*/  LDG.E R4, desc[UR36][R4.64] ;  /* 0x0000002404047981 */ /* 0x000ea4000c1e1900 */
[----:B--2---:R-:W-:-:S04]  /*56e0*/  I2FP.F32.S32 R0, R4 ;  /* 0x0000000400007245 */ /* 0x004fc80000201400 */
[----:B------:R-:W-:-:S04]  /*56f0*/  F2FP.F16.F32.PACK_AB R0, RZ, R0 ;  /* 0x00000000ff00723e */ /* 0x000fc800000000ff */
[----:B------:R-:W-:Y:S01]  /*5700*/  PRMT R24, R0, 0x7610, R24 ;  /* 0x0000761000187816 */ /* 0x000fe20000000018 */
[----:B------:R-:W-:Y:S06]  /*5710*/  BRA `(.L_x_1537) ;  /* 0x0000000c00787947 */ /* 0x000fec0003800000 */
.L_x_1538:
[----:B------:R-:W2:Y:S02]  /*5720*/  LDG.E.U16 R4, desc[UR36][R4.64] ;  /* 0x0000002404047981 */ /* 0x000ea4000c1e1500 */
[----:B--2---:R-:W0:Y:S02]  /*5730*/  I2F.S16 R0, R4 ;  /* 0x0000000400007306 */ /* 0x004e240000101400 */
[----:B0-----:R-:W-:-:S04]  /*5740*/  F2FP.F16.F32.PACK_AB R0, RZ, R0 ;  /* 0x00000000ff00723e */ /* 0x001fc800000000ff */
[----:B------:R-:W-:Y:S01]  /*5750*/  PRMT R24, R0, 0x7610, R24 ;  /* 0x0000761000187816 */ /* 0x000fe20000000018 */
[----:B------:R-:W-:Y:S06]  /*5760*/  BRA `(.L_x_1537) ;  /* 0x0000000c00647947 */ /* 0x000fec0003800000 */
.L_x_1533:
        /* <DEDUP_REMOVED lines=9> */
.L_x_1541:
[----:B------:R1:W5:Y:S01]  /*5800*/  LDG.E.U16 R24, desc[UR36][R4.64] ;  /* 0x0000002404187981 */ /* 0x000362000c1e1500 */
[----:B------:R-:W-:Y:S05]  /*5810*/  BRA `(.L_x_1537) ;  /* 0x0000000c00387947 */ /* 0x000fea0003800000 */
.L_x_1540:
        /* <DEDUP_REMOVED lines=9> */
.L_x_1543:
[----:B------:R0:W5:Y:S01]  /*58b0*/  LDG.E.U16 R24, desc[UR36][R4.64] ;  /* 0x0000002404187981 */ /* 0x000162000c1e1500 */
[----:B------:R-:W-:Y:S05]  /*58c0*/  BRA `(.L_x_1537) ;  /* 0x0000000c000c7947 */ /* 0x000fea0003800000 */
.L_x_1542:
        /* <DEDUP_REMOVED lines=9> */
.L_x_1532:
        /* <DEDUP_REMOVED lines=14> */
.L_x_1546:
        /* <DEDUP_REMOVED lines=9> */
.L_x_1545:
        /* <DEDUP_REMOVED lines=27> */
.L_x_1548:
        /* <DEDUP_REMOVED lines=15> */
.L_x_1547:
[----:B------:R-:W2:Y:S02]  /*5d70*/  LDG.E.U16 R0, desc[UR36][R4.64] ;  /* 0x0000002404007981 */ /* 0x000ea4000c1e1500 */
[----:B--2---:R-:W-:-:S05]  /*5d80*/  IMAD.U32 R0, R0, 0x10000, RZ ;  /* 0x0001000000007824 */ /* 0x004fca00078e00ff */
[----:B------:R-:W-:-:S04]  /*5d90*/  F2FP.F16.F32.PACK_AB R0, RZ, R0 ;  /* 0x00000000ff00723e */ /* 0x000fc800000000ff */
[----:B------:R-:W-:Y:S01]  /*5da0*/  PRMT R24, R0, 0x7610, R24 ;  /* 0x0000761000187816 */ /* 0x000fe20000000018 */
[----:B------:R-:W-:Y:S06]  /*5db0*/  BRA `(.L_x_1537) ;  /* 0x0000000400d07947 */ /* 0x000fec0003800000 */
.L_x_1544:
        /* <DEDUP_REMOVED lines=13> */
.L_x_1551:
        /* <DEDUP_REMOVED lines=21> */
.L_x_1555:
[----:B------:R-:W-:Y:S05]  /*5fe0*/  BSYNC.RECONVERGENT B1 ;  /* 0x0000000000017941 */ /* 0x000fea0003800200 */
.L_x_1554:
[----:B------:R-:W-:Y:S01]  /*5ff0*/  IMAD.SHL.U32 R0, R0, 0x100000, RZ ;  /* 0x0010000000007824 */ /* 0x000fe200078e00ff */
[----:B------:R-:W-:-:S04]  /*6000*/  LEA R3, R3, 0x3b800000, 0x17 ;  /* 0x3b80000003037811 */ /* 0x000fc800078eb8ff */
[----:B------:R-:W-:-:S07]  /*6010*/  LOP3.LUT R0, R3, R0, R7, 0xfe, !PT ;  /* 0x0000000003007212 */ /* 0x000fce00078efe07 */
.L_x_1553:
[----:B------:R-:W-:Y:S05]  /*6020*/  BSYNC.RECONVERGENT B0 ;  /* 0x0000000000007941 */ /* 0x000fea0003800200 */
.L_x_1552:
[----:B------:R-:W-:-:S04]  /*6030*/  F2FP.F16.F32.PACK_AB R0, RZ, R0 ;  /* 0x00000000ff00723e */ /* 0x000fc800000000ff */
[----:B------:R-:W-:Y:S01]  /*6040*/  PRMT R24, R0, 0x7610, R24 ;  /* 0x0000761000187816 */ /* 0x000fe20000000018 */
[----:B------:R-:W-:Y:S06]  /*6050*/  BRA `(.L_x_1537) ;  /* 0x0000000400287947 */ /* 0x000fec0003800000 */
.L_x_1550:
        /* <DEDUP_REMOVED lines=21> */
.L_x_1559:
[----:B------:R-:W-:Y:S05]  /*61b0*/  BSYNC.RECONVERGENT B1 ;  /* 0x0000000000017941 */ /* 0x000fea0003800200 */
.L_x_1558:
[----:B------:R-:W-:Y:S01]  /*61c0*/  IMAD.SHL.U32 R0, R0, 0x200000, RZ ;  /* 0x0020000000007824 */ /* 0x000fe200078e00ff */
[----:B------:R-:W-:-:S04]  /*61d0*/  LEA R3, R3, 0x37800000, 0x17 ;  /* 0x3780000003037811 */ /* 0x000fc800078eb8ff */
[----:B------:R-:W-:-:S07]  /*61e0*/  LOP3.LUT R0, R3, R0, R7, 0xfe, !PT ;  /* 0x0000000003007212 */ /* 0x000fce00078efe07 */
.L_x_1557:
[----:B------:R-:W-:Y:S05]  /*61f0*/  BSYNC.RECONVERGENT B0 ;  /* 0x0000000000007941 */ /* 0x000fea0003800200 */
.L_x_1556:
[----:B------:R-:W-:-:S04]  /*6200*/  F2FP.F16.F32.PACK_AB R0, RZ, R0 ;  /* 0x00000000ff00723e */ /* 0x000fc800000000ff */
[----:B------:R-:W-:Y:S01]  /*6210*/  PRMT R24, R0, 0x7610, R24 ;  /* 0x0000761000187816 */ /* 0x000fe20000000018 */
[----:B------:R-:W-:Y:S06]  /*6220*/  BRA `(.L_x_1537) ;  /* 0x0000000000b47947 */ /* 0x000fec0003800000 */
.L_x_1549:
        /* <DEDUP_REMOVED lines=14> */
.L_x_1563:
[----:B------:R-:W-:Y:S05]  /*6310*/  BSYNC.RECONVERGENT B0 ;  /* 0x0000000000007941 */ /* 0x000fea0003800200 */
.L_x_1562:
[----:B------:R-:W-:-:S04]  /*6320*/  F2FP.F16.F32.PACK_AB R0, RZ, R0 ;  /* 0x00000000ff00723e */ /* 0x000fc800000000ff */
[----:B------:R-:W-:Y:S01]  /*6330*/  PRMT R24, R0, 0x7610, R24 ;  /* 0x0000761000187816 */ /* 0x000fe20000000018 */
[----:B------:R-:W-:Y:S06]  /*6340*/  BRA `(.L_x_1537) ;  /* 0x00000000006c7947 */ /* 0x000fec0003800000 */
.L_x_1536:
        /* <DEDUP_REMOVED lines=16> */
.L_x_1564:
[----:B------:R-:W-:Y:S01]  /*6450*/  PRMT R24, RZ, 0x7610, R24 ;  /* 0x00007610ff187816 */ /* 0x000fe20000000018 */
[----:B------:R-:W-:Y:S06]  /*6460*/  BRA `(.L_x_1537) ;  /* 0x0000000000247947 */ /* 0x000fec0003800000 */
.L_x_1561:
[----:B------:R-:W2:Y:S02]  /*6470*/  LDG.E.64 R4, desc[UR36][R4.64] ;  /* 0x0000002404047981 */ /* 0x000ea4000c1e1b00 */
[----:B--2---:R-:W0:Y:S02]  /*6480*/  I2F.U64 R0, R4 ;  /* 0x0000000400007312 */ /* 0x004e240000301000 */
[----:B0-----:R-:W-:-:S04]  /*6490*/  F2FP.F16.F32.PACK_AB R0, RZ, R0 ;  /* 0x00000000ff00723e */ /* 0x001fc800000000ff */
[----:B------:R-:W-:Y:S01]  /*64a0*/  PRMT R24, R0, 0x7610, R24 ;  /* 0x0000761000187816 */ /* 0x000fe20000000018 */
[----:B------:R-:W-:Y:S06]  /*64b0*/  BRA `(.L_x_1537) ;  /* 0x0000000000107947 */ /* 0x000fec0003800000 */
.L_x_1560:
[----:B------:R-:W2:Y:S02]  /*64c0*/  LDG.E R4, desc[UR36][R4.64] ;  /* 0x0000002404047981 */ /* 0x000ea4000c1e1900 */
[----:B--2---:R-:W-:-:S04]  /*64d0*/  I2FP.F32.U32 R0, R4 ;  /* 0x0000000400007245 */ /* 0x004fc80000201000 */
[----:B------:R-:W-:-:S04]  /*64e0*/  F2FP.F16.F32.PACK_AB R0, RZ, R0 ;  /* 0x00000000ff00723e */ /* 0x000fc800000000ff */
[----:B------:R-:W-:-:S07]  /*64f0*/  PRMT R24, R0, 0x7610, R24 ;  /* 0x0000761000187816 */ /* 0x000fce0000000018 */
.L_x_1537:
[----:B------:R-:W-:-:S07]  /*6500*/  VIADD R27, R27, 0x80 ;  /* 0x000000801b1b7836 */ /* 0x000fce0000000000 */
.L_x_1498:
[----:B------:R-:W-:Y:S05]  /*6510*/  BSYNC.RECONVERGENT B6 ;  /* 0x0000000000067941 */ /* 0x000fea0003800200 */
.L_x_1497:
        /* <DEDUP_REMOVED lines=27> */
.L_x_1570:
[----:B------:R-:W2:Y:S02]  /*66d0*/  LDG.E.U8 R4, desc[UR36][R4.64] ;  /* 0x0000002404047981 */ /* 0x000ea4000c1e1100 */
[----:B--2---:R-:W-:-:S04]  /*66e0*/  I2FP.F32.U32 R0, R4 ;  /* 0x0000000400007245 */ /* 0x004fc80000201000 */
[----:B------:R-:W-:-:S04]  /*66f0*/  F2FP.F16.F32.PACK_AB R0, RZ, R0 ;  /* 0x00000000ff00723e */ /* 0x000fc800000000ff */
[----:B------:R-:W-:Y:S01]  /*6700*/  PRMT R25, R0, 0x7610, R25 ;  /* 0x0000761000197816 */ /* 0x000fe20000000019 */
[----:B------:R-:W-:Y:S06]  /*6710*/  BRA `(.L_x_1572) ;  /* 0x0000000c00b87947 */ /* 0x000fec0003800000 */
.L_x_1569:
        /* <DEDUP_REMOVED lines=11> */
.L_x_1574:
[----:B------:R-:W2:Y:S02]  /*67d0*/  LDG.E R4, desc[UR36][R4.64] ;  /* 0x0000002404047981 */ /* 0x000ea4000c1e1900 */
[----:B--2---:R-:W-:-:S04]  /*67e0*/  I2FP.F32.S32 R0, R4 ;  /* 0x0000000400007245 */ /* 0x004fc80000201400 */
[----:B------:R-:W-:-:S04]  /*67f0*/  F2FP.F16.F32.PACK_AB R0, RZ, R0 ;  /* 0x00000000ff00723e */ /* 0x000fc800000000ff */
[----:B------:R-:W-:Y:S01]  /*6800*/  PRMT R25, R0, 0x7610, R25 ;  /* 0x0000761000197816 */ /* 0x000fe20000000019 */
[----:B------:R-:W-:Y:S06]  /*6810*/  BRA `(.L_x_1572) ;  /* 0x0000000c00787947 */ /* 0x000fec0003800000 */
.L_x_1573:
[----:B------:R-:W2:Y:S02]  /*6820*/  LDG.E.U16 R4, desc[UR36][R4.64] ;  /* 0x0000002404047981 */ /* 0x000ea4000c1e1500 */
[----:B--2---:R-:W0:Y:S02]  /*6830*/  I2F.S16 R0, R4 ;  /* 0x0000000400007306 */ /* 0x004e240000101400 */
[----:B0-----:R-:W-:-:S04]  /*6840*/  F2FP.F16.F32.PACK_AB R0, RZ, R0 ;  /* 0x00000000ff00723e */ /* 0x001fc800000000ff */
[----:B------:R-:W-:Y:S01]  /*6850*/  PRMT R25, R0, 0x7610, R25 ;  /* 0x0000761000197816 */ /* 0x000fe20000000019 */
[----:B------:R-:W-:Y:S06]  /*6860*/  BRA `(.L_x_1572) ;  /* 0x0000000c00647947 */ /* 0x000fec0003800000 */
.L_x_1568:
        /* <DEDUP_REMOVED lines=9> */
.L_x_1576:
[----:B------:R0:W5:Y:S01]  /*6900*/  LDG.E.U16 R25, desc[UR36][R4.64] ;  /* 0x0000002404197981 */ /* 0x000162000c1e1500 */
[----:B------:R-:W-:Y:S05]  /*6910*/  BRA `(.L_x_1572) ;  /* 0x0000000c00387947 */ /* 0x000fea0003800000 */
.L_x_1575:
        /* <DEDUP_REMOVED lines=9> */
.L_x_1578:
[----:B------:R1:W5:Y:S01]  /*69b0*/  LDG.E.U16 R25, desc[UR36][R4.64] ;  /* 0x0000002404197981 */ /* 0x000362000c1e1500 */
[----:B------:R-:W-:Y:S05]  /*69c0*/  BRA `(.L_x_1572) ;  /* 0x0000000c000c7947 */ /* 0x000fea0003800000 */
.L_x_1577:
        /* <DEDUP_REMOVED lines=9> */
.L_x_1567:
        /* <DEDUP_REMOVED lines=14> */
.L_x_1581:
        /* <DEDUP_REMOVED lines=9> */
.L_x_1580:
        /* <DEDUP_REMOVED lines=27> */
.L_x_1583:
        /* <DEDUP_REMOVED lines=15> */
.L_x_1582:
[----:B------:R-:W2:Y:S02]  /*6e70*/  LDG.E.U16 R0, desc[UR36][R4.64] ;  /* 0x0000002404007981 */ /* 0x000ea4000c1e1500 */
[----:B--2---:R-:W-:-:S05]  /*6e80*/  IMAD.U32 R0, R0, 0x10000, RZ ;  /* 0x0001000000007824 */ /* 0x004fca00078e00ff */
[----:B------:R-:W-:-:S04]  /*6e90*/  F2FP.F16.F32.PACK_AB R0, RZ, R0 ;  /* 0x00000000ff00723e */ /* 0x000fc800000000ff */
[----:B------:R-:W-:Y:S01]  /*6ea0*/  PRMT R25, R0, 0x7610, R25 ;  /* 0x0000761000197816 */ /* 0x000fe20000000019 */
[----:B------:R-:W-:Y:S06]  /*6eb0*/  BRA `(.L_x_1572) ;  /* 0x0000000400d07947 */ /* 0x000fec0003800000 */
.L_x_1579:
        /* <DEDUP_REMOVED lines=13> */
.L_x_1586:
        /* <DEDUP_REMOVED lines=21> */
.L_x_1590:
[----:B------:R-:W-:Y:S05]  /*70e0*/  BSYNC.RECONVERGENT B1 ;  /* 0x0000000000017941 */ /* 0x000fea0003800200 */
.L_x_1589:
[----:B------:R-:W-:Y:S01]  /*70f0*/  IMAD.SHL.U32 R0, R0, 0x100000, RZ ;  /* 0x0010000000007824 */ /* 0x000fe200078e00ff */
[----:B------:R-:W-:-:S04]  /*7100*/  LEA R3, R3, 0x3b800000, 0x17 ;  /* 0x3b80000003037811 */ /* 0x000fc800078eb8ff */
[----:B------:R-:W-:-:S07]  /*7110*/  LOP3.LUT R0, R3, R0, R7, 0xfe, !PT ;  /* 0x0000000003007212 */ /* 0x000fce00078efe07 */
.L_x_1588:
[----:B------:R-:W-:Y:S05]  /*7120*/  BSYNC.RECONVERGENT B0 ;  /* 0x0000000000007941 */ /* 0x000fea0003800200 */
.L_x_1587:
[----:B------:R-:W-:-:S04]  /*7130*/  F2FP.F16.F32.PACK_AB R0, RZ, R0 ;  /* 0x00000000ff00723e */ /* 0x000fc800000000ff */
[----:B------:R-:W-:Y:S01]  /*7140*/  PRMT R25, R0, 0x7610, R25 ;  /* 0x0000761000197816 */ /* 0x000fe20000000019 */
[----:B------:R-:W-:Y:S06]  /*7150*/  BRA `(.L_x_1572) ;  /* 0x0000000400287947 */ /* 0x000fec0003800000 */
.L_x_1585:
        /* <DEDUP_REMOVED lines=21> */
.L_x_1594:
[----:B------:R-:W-:Y:S05]  /*72b0*/  BSYNC.RECONVERGENT B1 ;  /* 0x0000000000017941 */ /* 0x000fea0003800200 */
.L_x_1593:
[----:B------:R-:W-:Y:S01]  /*72c0*/  IMAD.SHL.U32 R0, R0, 0x200000, RZ ;  /* 0x0020000000007824 */ /* 0x000fe200078e00ff */
[----:B------:R-:W-:-:S04]  /*72d0*/  LEA R3, R3, 0x37800000, 0x17 ;  /* 0x3780000003037811 */ /* 0x000fc800078eb8ff */
[----:B------:R-:W-:-:S07]  /*72e0*/  LOP3.LUT R0, R3, R0, R7, 0xfe, !PT ;  /* 0x0000000003007212 */ /* 0x000fce00078efe07 */
.L_x_1592:
[----:B------:R-:W-:Y:S05]  /*72f0*/  BSYNC.RECONVERGENT B0 ;  /* 0x0000000000007941 */ /* 0x000fea0003800200 */
.L_x_1591:
[----:B------:R-:W-:-:S04]  /*7300*/  F2FP.F16.F32.PACK_AB R0, RZ, R0 ;  /* 0x00000000ff00723e */ /* 0x000fc800000000ff */
[----:B------:R-:W-:Y:S01]  /*7310*/  PRMT R25, R0, 0x7610, R25 ;  /* 0x0000761000197816 */ /* 0x000fe20000000019 */
[----:B------:R-:W-:Y:S06]  /*7320*/  BRA `(.L_x_1572) ;  /* 0x0000000000b47947 */ /* 0x000fec0003800000 */
.L_x_1584:
        /* <DEDUP_REMOVED lines=14> */
.L_x_1598:
[----:B------:R-:W-:Y:S05]  /*7410*/  BSYNC.RECONVERGENT B0 ;  /* 0x0000000000007941 */ /* 0x000fea0003800200 */
.L_x_1597:
[----:B------:R-:W-:-:S04]  /*7420*/  F2FP.F16.F32.PACK_AB R0, RZ, R0 ;  /* 0x00000000ff00723e */ /* 0x000fc800000000ff */
[----:B------:R-:W-:Y:S01]  /*7430*/  PRMT R25, R0, 0x7610, R25 ;  /* 0x0000761000197816 */ /* 0x000fe20000000019 */
[----:B------:R-:W-:Y:S06]  /*7440*/  BRA `(.L_x_1572) ;  /* 0x00000000006c7947 */ /* 0x000fec0003800000 */
.L_x_1571:
        /* <DEDUP_REMOVED lines=16> */
.L_x_1599:
[----:B------:R-:W-:Y:S01]  /*7550*/  PRMT R25, RZ, 0x7610, R25 ;  /* 0x00007610ff197816 */ /* 0x000fe20000000019 */
[----:B------:R-:W-:Y:S06]  /*7560*/  BRA `(.L_x_1572) ;  /* 0x0000000000247947 */ /* 0x000fec0003800000 */
.L_x_1596:
[----:B------:R-:W2:Y:S02]  /*7570*/  LDG.E.64 R4, desc[UR36][R4.64] ;  /* 0x0000002404047981 */ /* 0x000ea4000c1e1b00 */
[----:B--2---:R-:W0:Y:S02]  /*7580*/  I2F.U64 R0, R4 ;  /* 0x0000000400007312 */ /* 0x004e240000301000 */
[----:B0-----:R-:W-:-:S04]  /*7590*/  F2FP.F16.F32.PACK_AB R0, RZ, R0 ;  /* 0x00000000ff00723e */ /* 0x001fc800000000ff */
[----:B------:R-:W-:Y:S01]  /*75a0*/  PRMT R25, R0, 0x7610, R25 ;  /* 0x0000761000197816 */ /* 0x000fe20000000019 */
[----:B------:R-:W-:Y:S06]  /*75b0*/  BRA `(.L_x_1572) ;  /* 0x0000000000107947 */ /* 0x000fec0003800000 */
.L_x_1595:
[----:B------:R-:W2:Y:S02]  /*75c0*/  LDG.E R4, desc[UR36][R4.64] ;  /* 0x0000002404047981 */ /* 0x000ea4000c1e1900 */
[----:B--2---:R-:W-:-:S04]  /*75d0*/  I2FP.F32.U32 R0, R4 ;  /* 0x0000000400007245 */ /* 0x004fc80000201000 */
[----:B------:R-:W-:-:S04]  /*75e0*/  F2FP.F16.F32.PACK_AB R0, RZ, R0 ;  /* 0x00000000ff00723e */ /* 0x000fc800000000ff */
[----:B------:R-:W-:-:S07]  /*75f0*/  PRMT R25, R0, 0x7610, R25 ;  /* 0x0000761000197816 */ /* 0x000fce0000000019 */
.L_x_1572:
        /* <DEDUP_REMOVED lines=21> */
.L_x_1603:
[----:B------:R-:W2:Y:S02]  /*7750*/  LDG.E.U8 R4, desc[UR36][R4.64] ;  /* 0x0000002404047981 */ /* 0x000ea4000c1e1100 */
[----:B--2---:R-:W-:-:S04]  /*7760*/  I2FP.F32.U32 R0, R4 ;  /* 0x0000000400007245 */ /* 0x004fc80000201000 */
[----:B------:R-:W-:Y:S01]  /*7770*/  F2FP.F16.F32.PACK_AB R0, RZ, R0 ;  /* 0x00000000ff00723e */ /* 0x000fe200000000ff */
[----:B------:R-:W-:Y:S06]  /*7780*/  BRA `(.L_x_1566) ;  /* 0x0000000c00807947 */ /* 0x000fec0003800000 */
.L_x_1602:
        /* <DEDUP_REMOVED lines=10> */
.L_x_1606:
[----:B------:R-:W2:Y:S02]  /*7830*/  LDG.E R4, desc[UR36][R4.64] ;  /* 0x0000002404047981 */ /* 0x000ea4000c1e1900 */
[----:B--2---:R-:W-:-:S04]  /*7840*/  I2FP.F32.S32 R0, R4 ;  /* 0x0000000400007245 */ /* 0x004fc80000201400 */
[----:B------:R-:W-:Y:S01]  /*7850*/  F2FP.F16.F32.PACK_AB R0, RZ, R0 ;  /* 0x00000000ff00723e */ /* 0x000fe200000000ff */
[----:B------:R-:W-:Y:S06]  /*7860*/  BRA `(.L_x_1566) ;  /* 0x0000000c00487947 */ /* 0x000fec0003800000 */
.L_x_1605:
[----:B------:R-:W2:Y:S02]  /*7870*/  LDG.E.U16 R4, desc[UR36][R4.64] ;  /* 0x0000002404047981 */ /* 0x000ea4000c1e1500 */
[----:B--2---:R-:W0:Y:S02]  /*7880*/  I2F.S16 R0, R4 ;  /* 0x0000000400007306 */ /* 0x004e240000101400 */
[----:B0-----:R-:W-:Y:S01]  /*7890*/  F2FP.F16.F32.PACK_AB R0, RZ, R0 ;  /* 0x00000000ff00723e */ /* 0x001fe200000000ff */
[----:B------:R-:W-:Y:S06]  /*78a0*/  BRA `(.L_x_1566) ;  /* 0x0000000c00387947 */ /* 0x000fec0003800000 */
.L_x_1601:
        /* <DEDUP_REMOVED lines=9> */
.L_x_1608:
[----:B------:R2:W5:Y:S01]  /*7940*/  LDG.E.U16 R0, desc[UR36][R4.64] ;  /* 0x0000002404007981 */ /* 0x000562000c1e1500 */
[----:B------:R-:W-:Y:S05]  /*7950*/  BRA `(.L_x_1566) ;  /* 0x0000000c000c7947 */ /* 0x000fea0003800000 */
.L_x_1607:
        /* <DEDUP_REMOVED lines=9> */
.L_x_1610:
[----:B------:R3:W5:Y:S01]  /*79f0*/  LDG.E.U16 R0, desc[UR36][R4.64] ;  /* 0x0000002404007981 */ /* 0x000762000c1e1500 */
[----:B------:R-:W-:Y:S05]  /*7a00*/  BRA `(.L_x_1566) ;  /* 0x0000000800e07947 */ /* 0x000fea0003800000 */
.L_x_1609:
        /* <DEDUP_REMOVED lines=8> */
.L_x_1600:
        /* <DEDUP_REMOVED lines=13> */
.L_x_1613:
        /* <DEDUP_REMOVED lines=8> */
.L_x_1612:
        /* <DEDUP_REMOVED lines=27> */
.L_x_1615:
        /* <DEDUP_REMOVED lines=12> */
[----:B------:R-:W-:Y:S01]  /*7e50*/  F2FP.F16.F32.PACK_AB R0, RZ, R0 ;  /* 0x00000000ff00723e */ /* 0x000fe200000000ff */
[----:B------:R-:W-:Y:S06]  /*7e60*/  BRA `(.L_x_1566) ;  /* 0x0000000400c87947 */ /* 0x000fec0003800000 */
.L_x_1614:
[----:B------:R-:W2:Y:S02]  /*7e70*/  LDG.E.U16 R0, desc[UR36][R4.64] ;  /* 0x0000002404007981 */ /* 0x000ea4000c1e1500 */
[----:B--2---:R-:W-:-:S05]  /*7e80*/  IMAD.U32 R0, R0, 0x10000, RZ ;  /* 0x0001000000007824 */ /* 0x004fca00078e00ff */
[----:B------:R-:W-:Y:S01]  /*7e90*/  F2FP.F16.F32.PACK_AB R0, RZ, R0 ;  /* 0x00000000ff00723e */ /* 0x000fe200000000ff */
[----:B------:R-:W-:Y:S06]  /*7ea0*/  BRA `(.L_x_1566) ;  /* 0x0000000400b87947 */ /* 0x000fec0003800000 */
.L_x_1611:
        /* <DEDUP_REMOVED lines=12> */
.L_x_1618:
        /* <DEDUP_REMOVED lines=21> */
.L_x_1622:
[----:B------:R-:W-:Y:S05]  /*80c0*/  BSYNC.RECONVERGENT B1 ;  /* 0x0000000000017941 */ /* 0x000fea0003800200 */
.L_x_1621:
[----:B------:R-:W-:Y:S01]  /*80d0*/  IMAD.SHL.U32 R0, R0, 0x100000, RZ ;  /* 0x0010000000007824 */ /* 0x000fe200078e00ff */
[----:B------:R-:W-:-:S04]  /*80e0*/  LEA R3, R3, 0x3b800000, 0x17 ;  /* 0x3b80000003037811 */ /* 0x000fc800078eb8ff */
[----:B------:R-:W-:-:S07]  /*80f0*/  LOP3.LUT R0, R3, R0, R7, 0xfe, !PT ;  /* 0x0000000003007212 */ /* 0x000fce00078efe07 */
.L_x_1620:
[----:B------:R-:W-:Y:S05]  /*8100*/  BSYNC.RECONVERGENT B0 ;  /* 0x0000000000007941 */ /* 0x000fea0003800200 */
.L_x_1619:
[----:B------:R-:W-:Y:S01]  /*8110*/  F2FP.F16.F32.PACK_AB R0, RZ, R0 ;  /* 0x00000000ff00723e */ /* 0x000fe200000000ff */
[----:B------:R-:W-:Y:S06]  /*8120*/  BRA `(.L_x_1566) ;  /* 0x0000000400187947 */ /* 0x000fec0003800000 */
.L_x_1617:
        /* <DEDUP_REMOVED lines=21> */
.L_x_1626:
[----:B------:R-:W-:Y:S05]  /*8280*/  BSYNC.RECONVERGENT B1 ;  /* 0x0000000000017941 */ /* 0x000fea0003800200 */
.L_x_1625:
[----:B------:R-:W-:Y:S01]  /*8290*/  IMAD.SHL.U32 R0, R0, 0x200000, RZ ;  /* 0x0020000000007824 */ /* 0x000fe200078e00ff */
[----:B------:R-:W-:-:S04]  /*82a0*/  LEA R3, R3, 0x37800000, 0x17 ;  /* 0x3780000003037811 */ /* 0x000fc800078eb8ff */
[----:B------:R-:W-:-:S07]  /*82b0*/  LOP3.LUT R0, R3, R0, R7, 0xfe, !PT ;  /* 0x0000000003007212 */ /* 0x000fce00078efe07 */
.L_x_1624:
[----:B------:R-:W-:Y:S05]  /*82c0*/  BSYNC.RECONVERGENT B0 ;  /* 0x0000000000007941 */ /* 0x000fea0003800200 */
.L_x_1623:
[----:B------:R-:W-:Y:S01]  /*82d0*/  F2FP.F16.F32.PACK_AB R0, RZ, R0 ;  /* 0x00000000ff00723e */ /* 0x000fe200000000ff */
[----:B------:R-:W-:Y:S06]  /*82e0*/  BRA `(.L_x_1566) ;  /* 0x0000000000a87947 */ /* 0x000fec0003800000 */
.L_x_1616:
        /* <DEDUP_REMOVED lines=14> */
.L_x_1630:
[----:B------:R-:W-:Y:S05]  /*83d0*/  BSYNC.RECONVERGENT B0 ;  /* 0x0000000000007941 */ /* 0x000fea0003800200 */
.L_x_1629:
[----:B------:R-:W-:Y:S01]  /*83e0*/  F2FP.F16.F32.PACK_AB R0, RZ, R0 ;  /* 0x00000000ff00723e */ /* 0x000fe200000000ff */
[----:B------:R-:W-:Y:S06]  /*83f0*/  BRA `(.L_x_1566) ;  /* 0x0000000000647947 */ /* 0x000fec0003800000 */
.L_x_1604:
        /* <DEDUP_REMOVED lines=16> */
.L_x_1631:
[----:B------:R-:W-:Y:S01]  /*8500*/  PRMT R0, RZ, 0x7610, R0 ;  /* 0x00007610ff007816 */ /* 0x000fe20000000000 */
[----:B------:R-:W-:Y:S06]  /*8510*/  BRA `(.L_x_1566) ;  /* 0x00000000001c7947 */ /* 0x000fec0003800000 */
.L_x_1628:
[----:B------:R-:W2:Y:S02]  /*8520*/  LDG.E.64 R4, desc[UR36][R4.64] ;  /* 0x0000002404047981 */ /* 0x000ea4000c1e1b00 */
[----:B--2---:R-:W0:Y:S02]  /*8530*/  I2F.U64 R0, R4 ;  /* 0x0000000400007312 */ /* 0x004e240000301000 */
[----:B0-----:R-:W-:Y:S01]  /*8540*/  F2FP.F16.F32.PACK_AB R0, RZ, R0 ;  /* 0x00000000ff00723e */ /* 0x001fe200000000ff */
[----:B------:R-:W-:Y:S06]  /*8550*/  BRA `(.L_x_1566) ;  /* 0x00000000000c7947 */ /* 0x000fec0003800000 */
.L_x_1627:
[----:B------:R-:W2:Y:S02]  /*8560*/  LDG.E R4, desc[UR36][R4.64] ;  /* 0x0000002404047981 */ /* 0x000ea4000c1e1900 */
[----:B--2---:R-:W-:-:S04]  /*8570*/  I2FP.F32.U32 R0, R4 ;  /* 0x0000000400007245 */ /* 0x004fc80000201000 */
[----:B------:R-:W-:-:S07]  /*8580*/  F2FP.F16.F32.PACK_AB R0, RZ, R0 ;  /* 0x00000000ff00723e */ /* 0x000fce00000000ff */
.L_x_1566:
[----:B------:R-:W-:Y:S05]  /*8590*/  BSYNC.RECONVERGENT B6 ;  /* 0x0000000000067941 */ /* 0x000fea0003800200 */
.L_x_1565:
[----:B------:R-:W4:Y:S01]  /*85a0*/  LDC.U8 R26, c[0x0][0x3b0] ;  /* 0x0000ec00ff1a7b82 */ /* 0x000f220000000000 */
[CC--:B------:R-:W-:Y:S01]  /*85b0*/  ISETP.GE.AND P0, PT, R19.reuse, R28.reuse, PT ;  /* 0x0000001c1300720c */ /* 0x0c0fe20003f06270 */
[C---:B------:R-:W-:Y:S01]  /*85c0*/  VIADD R3, R19.reuse, 0x100 ;  /* 0x0000010013037836 */ /* 0x040fe20000000000 */
[----:B------:R-:W-:Y:S01]  /*85d0*/  BSSY.RECONVERGENT B0, `(.L_x_1632) ;  /* 0x0000011000007945 */ /* 0x000fe20003800200 */
[C---:B0123--:R-:W-:Y:S02]  /*85e0*/  VIADD R5, R19.reuse, 0x180 ;  /* 0x0000018013057836 */ /* 0x04ffe40000000000 */
[----:B------:R-:W-:Y:S01]  /*85f0*/  VIADD R27, R19, 0x80 ;  /* 0x00000080131b7836 */ /* 0x000fe20000000000 */
[-C--:B------:R-:W-:Y:S02]  /*8600*/  ISETP.GE.AND P2, PT, R3, R28.reuse, PT ;  /* 0x0000001c0300720c */ /* 0x080fe40003f46270 */
[-C--:B------:R-:W-:Y:S02]  /*8610*/  ISETP.GE.AND P3, PT, R5, R28.reuse, PT ;  /* 0x0000001c0500720c */ /* 0x080fe40003f66270 */
[----:B------:R-:W-:-:S03]  /*8620*/  ISETP.GE.AND P1, PT, R27, R28, PT ;  /* 0x0000001c1b00720c */ /* 0x000fc60003f26270 */
[----:B------:R-:W-:Y:S10]  /*8630*/  @P0 BRA `(.L_x_1633) ;  /* 0x0000000000280947 */ /* 0x000ff40003800000 */
[----:B-----5:R-:W-:Y:S02]  /*8640*/  HADD2.F32 R17, -RZ, R17.H0_H0 ;  /* 0x20000011ff117230 */ /* 0x020fe40000004100 */
[----:B------:R-:W-:-:S03]  /*8650*/  HADD2.F32 R16, -RZ, R16.H0_H0 ;  /* 0x20000010ff107230 */ /* 0x000fc60000004100 */
[----:B------:R-:W-:-:S05]  /*8660*/  FMUL.FTZ R17, R17, R17 ;  /* 0x0000001111117220 */ /* 0x000fca0000410000 */
[----:B------:R-:W-:-:S05]  /*8670*/  F2FP.F16.F32.PACK_AB R17, RZ, R17 ;  /* 0x00000011ff11723e */ /* 0x000fca00000000ff */
[----:B------:R-:W-:-:S05]  /*8680*/  HADD2.F32 R17, -RZ, R17.H0_H0 ;  /* 0x20000011ff117230 */ /* 0x000fca0000004100 */
[----:B------:R-:W-:-:S05]  /*8690*/  FADD.FTZ R17, -R17, 1 ;  /* 0x3f80000011117421 */ /* 0x000fca0000010100 */
[----:B------:R-:W-:-:S05]  /*86a0*/  F2FP.F16.F32.PACK_AB R17, RZ, R17 ;  /* 0x00000011ff11723e */ /* 0x000fca00000000ff */
[----:B------:R-:W-:-:S05]  /*86b0*/  HADD2.F32 R17, -RZ, R17.H0_H0 ;  /* 0x20000011ff117230 */ /* 0x000fca0000004100 */
[----:B------:R-:W-:-:S05]  /*86c0*/  FMUL.FTZ R3, R16, R17 ;  /* 0x0000001110037220 */ /* 0x000fca0000410000 */
[----:B------:R-:W-:-:S07]  /*86d0*/  F2FP.F16.F32.PACK_AB R3, RZ, R3 ;  /* 0x00000003ff03723e */ /* 0x000fce00000000ff */
.L_x_1633:
[----:B------:R-:W-:Y:S05]  /*86e0*/  BSYNC.RECONVERGENT B0 ;  /* 0x0000000000007941 */ /* 0x000fea0003800200 */
.L_x_1632:
[----:B------:R-:W-:Y:S04]  /*86f0*/  BSSY.RECONVERGENT B0, `(.L_x_1634) ;  /* 0x000000c000007945 */ /* 0x000fe80003800200 */
[----:B------:R-:W-:Y:S05]  /*8700*/  @P1 BRA `(.L_x_1635) ;  /* 0x0000000000281947 */ /* 0x000fea0003800000 */
        /* <DEDUP_REMOVED lines=10> */
.L_x_1635:
[----:B------:R-:W-:Y:S05]  /*87b0*/  BSYNC.RECONVERGENT B0 ;  /* 0x0000000000007941 */ /* 0x000fea0003800200 */
.L_x_1634:
        /* <DEDUP_REMOVED lines=12> */
.L_x_1637:
[----:B------:R-:W-:Y:S05]  /*8880*/  BSYNC.RECONVERGENT B0 ;  /* 0x0000000000007941 */ /* 0x000fea0003800200 */
.L_x_1636:
        /* <DEDUP_REMOVED lines=12> */
.L_x_1639:
[----:B------:R-:W-:Y:S05]  /*8950*/  BSYNC.RECONVERGENT B0 ;  /* 0x0000000000007941 */ /* 0x000fea0003800200 */
.L_x_1638:
[----:B------:R-:W-:Y:S04]  /*8960*/  BSSY.RECONVERGENT B6, `(.L_x_1640) ;  /* 0x000010e000067945 */ /* 0x000fe80003800200 */
[----:B------:R-:W-:Y:S05]  /*8970*/  @P0 BRA `(.L_x_1641) ;  /* 0x0000001000300947 */ /* 0x000fea0003800000 */
[----:B------:R-:W0:Y:S01]  /*8980*/  LDCU UR4, c[0x0][0x3b4] ;  /* 0x00007680ff0477ac */ /* 0x000e220008000800 */
[----:B------:R-:W1:Y:S01]  /*8990*/  LDC.64 R8, c[0x0][0x388] ;  /* 0x0000e200ff087b82 */ /* 0x000e620000000a00 */
[----:B-----5:R-:W-:Y:S01]  /*89a0*/  IMAD R0, R2, 0x200, R19 ;  /* 0x0000020002007824 */ /* 0x020fe200078e0213 */
[----:B----4-:R-:W-:-:S03]  /*89b0*/  PRMT R4, R26, 0x9910, RZ ;  /* 0x000099101a047816 */ /* 0x010fc600000000ff */
[----:B0-----:R-:W-:Y:S02]  /*89c0*/  IMAD R5, R0, UR4, RZ ;  /* 0x0000000400057c24 */ /* 0x001fe4000f8e02ff */
[----:B------:R-:W-:-:S05]  /*89d0*/  IMAD.MOV.U32 R0, RZ, RZ, R4 ;  /* 0x000000ffff007224 */ /* 0x000fca00078e0004 */
[----:B------:R-:W-:Y:S02]  /*89e0*/  ISETP.GT.AND P0, PT, R0, 0x9, PT ;  /* 0x000000090000780c */ /* 0x000fe40003f04270 */
[----:B-1----:R-:W-:-:S05]  /*89f0*/  IADD3 R8, P1, PT, R5, R8, RZ ;  /* 0x0000000805087210 */ /* 0x002fca0007f3e0ff */
        /* <DEDUP_REMOVED lines=10> */
[----:B------:R-:W-:Y:S02]  /*8aa0*/  HADD2.F32 R3, -RZ, R3.H0_H0 ;  /* 0x20000003ff037230 */ /* 0x000fe40000004100 */
[----:B------:R-:W-:-:S04]  /*8ab0*/  IMAD.MOV.U32 R19, RZ, RZ, R27 ;  /* 0x000000ffff137224 */ /* 0x000fc800078e001b */
[----:B------:R-:W0:Y:S02]  /*8ac0*/  F2I.FTZ.TRUNC.NTZ R3, R3 ;  /* 0x0000000300037305 */ /* 0x000e24000021f100 */
[----:B0-----:R0:W-:Y:S01]  /*8ad0*/  STG.E.U8 desc[UR36][R8.64], R3 ;  /* 0x0000000308007986 */ /* 0x0011e2000c101124 */
[----:B------:R-:W-:Y:S05]  /*8ae0*/  BRA `(.L_x_1641) ;  /* 0x0000000c00d47947 */ /* 0x000fea0003800000 */
.L_x_1645:
[----:B------:R-:W-:Y:S02]  /*8af0*/  HADD2.F32 R5, -RZ, R3.H0_H0 ;  /* 0x20000003ff057230 */ /* 0x000fe40000004100 */
[----:B------:R-:W-:-:S04]  /*8b00*/  IMAD.MOV.U32 R19, RZ, RZ, R27 ;  /* 0x000000ffff137224 */ /* 0x000fc800078e001b */
[----:B------:R-:W0:Y:S02]  /*8b10*/  F2I.S64.TRUNC R4, R5 ;  /* 0x0000000500047311 */ /* 0x000e24000020d900 */
[----:B0-----:R0:W-:Y:S01]  /*8b20*/  STG.E.U8 desc[UR36][R8.64], R4 ;  /* 0x0000000408007986 */ /* 0x0011e2000c101124 */
[----:B------:R-:W-:Y:S05]  /*8b30*/  BRA `(.L_x_1641) ;  /* 0x0000000c00c07947 */ /* 0x000fea0003800000 */
.L_x_1644:
[----:B------:R-:W-:-:S13]  /*8b40*/  ISETP.NE.AND P0, PT, R0, 0x2, PT ;  /* 0x000000020000780c */ /* 0x000fda0003f05270 */
[----:B------:R-:W-:Y:S05]  /*8b50*/  @!P0 BRA `(.L_x_1647) ;  /* 0x0000000000388947 */ /* 0x000fea0003800000 */
[----:B------:R-:W-:-:S13]  /*8b60*/  ISETP.NE.AND P0, PT, R0, 0x3, PT ;  /* 0x000000030000780c */ /* 0x000fda0003f05270 */
[----:B------:R-:W-:Y:S05]  /*8b70*/  @!P0 BRA `(.L_x_1648) ;  /* 0x00000000001c8947 */ /* 0x000fea0003800000 */
[----:B------:R-:W-:-:S13]  /*8b80*/  ISETP.NE.AND P0, PT, R0, 0x4, PT ;  /* 0x000000040000780c */ /* 0x000fda0003f05270 */
[----:B------:R-:W-:Y:S05]  /*8b90*/  @P0 BRA `(.L_x_1646) ;  /* 0x0000000800f80947 */ /* 0x000fea0003800000 */
[----:B------:R-:W-:Y:S02]  /*8ba0*/  HADD2.F32 R4, -RZ, R3.H0_H0 ;  /* 0x20000003ff047230 */ /* 0x000fe40000004100 */
[----:B------:R-:W-:-:S04]  /*8bb0*/  IMAD.MOV.U32 R19, RZ, RZ, R27 ;  /* 0x000000ffff137224 */ /* 0x000fc800078e001b */
[----:B------:R-:W0:Y:S02]  /*8bc0*/  F2I.S64.TRUNC R4, R4 ;  /* 0x0000000400047311 */ /* 0x000e24000020d900 */
[----:B0-----:R0:W-:Y:S01]  /*8bd0*/  STG.E.64 desc[UR36][R8.64], R4 ;  /* 0x0000000408007986 */ /* 0x0011e2000c101b24 */
[----:B------:R-:W-:Y:S05]  /*8be0*/  BRA `(.L_x_1641) ;  /* 0x0000000c00947947 */ /* 0x000fea0003800000 */
.L_x_1648:
[----:B------:R-:W-:Y:S02]  /*8bf0*/  HADD2.F32 R3, -RZ, R3.H0_H0 ;  /* 0x20000003ff037230 */ /* 0x000fe40000004100 */
[----:B------:R-:W-:-:S04]  /*8c00*/  IMAD.MOV.U32 R19, RZ, RZ, R27 ;  /* 0x000000ffff137224 */ /* 0x000fc800078e001b */
[----:B------:R-:W0:Y:S02]  /*8c10*/  F2I.FTZ.TRUNC.NTZ R3, R3 ;  /* 0x0000000300037305 */ /* 0x000e24000021f100 */
[----:B0-----:R0:W-:Y:S01]  /*8c20*/  STG.E desc[UR36][R8.64], R3 ;  /* 0x0000000308007986 */ /* 0x0011e2000c101924 */
[----:B------:R-:W-:Y:S05]  /*8c30*/  BRA `(.L_x_1641) ;  /* 0x0000000c00807947 */ /* 0x000fea0003800000 */
.L_x_1647:
[----:B------:R-:W-:Y:S02]  /*8c40*/  HADD2.F32 R3, -RZ, R3.H0_H0 ;  /* 0x20000003ff037230 */ /* 0x000fe40000004100 */
[----:B------:R-:W-:-:S04]  /*8c50*/  IMAD.MOV.U32 R19, RZ, RZ, R27 ;  /* 0x000000ffff137224 */ /* 0x000fc800078e001b */
[----:B------:R-:W0:Y:S02]  /*8c60*/  F2I.FTZ.TRUNC.NTZ R3, R3 ;  /* 0x0000000300037305 */ /* 0x000e24000021f100 */
[----:B0-----:R0:W-:Y:S01]  /*8c70*/  STG.E.U16 desc[UR36][R8.64], R3 ;  /* 0x0000000308007986 */ /* 0x0011e2000c101524 */
[----:B------:R-:W-:Y:S05]  /*8c80*/  BRA `(.L_x_1641) ;  /* 0x0000000c006c7947 */ /* 0x000fea0003800000 */
.L_x_1643:
[----:B------:R-:W-:-:S13]  /*8c90*/  ISETP.GT.AND P0, PT, R0, 0x6, PT ;  /* 0x000000060000780c */ /* 0x000fda0003f04270 */
[----:B------:R-:W-:Y:S05]  /*8ca0*/  @P0 BRA `(.L_x_1649) ;  /* 0x00000000002c0947 */ /* 0x000fea0003800000 */
[----:B------:R-:W-:-:S13]  /*8cb0*/  ISETP.NE.AND P0, PT, R0, 0x5, PT ;  /* 0x000000050000780c */ /* 0x000fda0003f05270 */
[----:B------:R-:W-:Y:S05]  /*8cc0*/  @!P0 BRA `(.L_x_1650) ;  /* 0x0000000000188947 */ /* 0x000fea0003800000 */
[----:B------:R-:W-:-:S13]  /*8cd0*/  ISETP.NE.AND P0, PT, R0, 0x6, PT ;  /* 0x000000060000780c */ /* 0x000fda0003f05270 */
[----:B------:R-:W-:Y:S05]  /*8ce0*/  @P0 BRA `(.L_x_1646) ;  /* 0x0000000800a40947 */ /* 0x000fea0003800000 */
[----:B------:R-:W-:Y:S02]  /*8cf0*/  HADD2.F32 R3, -RZ, R3.H0_H0 ;  /* 0x20000003ff037230 */ /* 0x000fe40000004100 */
[----:B------:R-:W-:-:S03]  /*8d00*/  IMAD.MOV.U32 R19, RZ, RZ, R27 ;  /* 0x000000ffff137224 */ /* 0x000fc600078e001b */
[----:B------:R0:W-:Y:S01]  /*8d10*/  STG.E desc[UR36][R8.64], R3 ;  /* 0x0000000308007986 */ /* 0x0001e2000c101924 */
[----:B------:R-:W-:Y:S05]  /*8d20*/  BRA `(.L_x_1641) ;  /* 0x0000000c00447947 */ /* 0x000fea0003800000 */
.L_x_1650:
[----:B------:R0:W-:Y:S01]  /*8d30*/  STG.E.U16 desc[UR36][R8.64], R3 ;  /* 0x0000000308007986 */ /* 0x0001e2000c101524 */
[----:B------:R-:W-:Y:S01]  /*8d40*/  IMAD.MOV.U32 R19, RZ, RZ, R27 ;  /* 0x000000ffff137224 */ /* 0x000fe200078e001b */
[----:B------:R-:W-:Y:S06]  /*8d50*/  BRA `(.L_x_1641) ;  /* 0x0000000c00387947 */ /* 0x000fec0003800000 */
.L_x_1649:
[----:B------:R-:W-:-:S13]  /*8d60*/  ISETP.NE.AND P0, PT, R0, 0x7, PT ;  /* 0x000000070000780c */ /* 0x000fda0003f05270 */
[----:B------:R-:W-:Y:S05]  /*8d70*/  @!P0 BRA `(.L_x_1651) ;  /* 0x00000000003c8947 */ /* 0x000fea0003800000 */
[----:B------:R-:W-:-:S13]  /*8d80*/  ISETP.NE.AND P0, PT, R0, 0x8, PT ;  /* 0x000000080000780c */ /* 0x000fda0003f05270 */
[----:B------:R-:W-:Y:S05]  /*8d90*/  @!P0 BRA `(.L_x_1652) ;  /* 0x00000000001c8947 */ /* 0x000fea0003800000 */
[----:B------:R-:W-:-:S13]  /*8da0*/  ISETP.NE.AND P0, PT, R0, 0x9, PT ;  /* 0x000000090000780c */ /* 0x000fda0003f05270 */
[----:B------:R-:W-:Y:S05]  /*8db0*/  @P0 BRA `(.L_x_1646) ;  /* 0x0000000800700947 */ /* 0x000fea0003800000 */
[----:B------:R-:W-:Y:S02]  /*8dc0*/  HADD2.F32 R4, -RZ, R3.H0_H0 ;  /* 0x20000003ff047230 */ /* 0x000fe40000004100 */
[----:B------:R-:W-:Y:S02]  /*8dd0*/  IMAD.MOV.U32 R5, RZ, RZ, RZ ;  /* 0x000000ffff057224 */ /* 0x000fe400078e00ff */
[----:B------:R-:W-:-:S03]  /*8de0*/  IMAD.MOV.U32 R19, RZ, RZ, R27 ;  /* 0x000000ffff137224 */ /* 0x000fc600078e001b */
[----:B------:R0:W-:Y:S01]  /*8df0*/  STG.E.64 desc[UR36][R8.64], R4 ;  /* 0x0000000408007986 */ /* 0x0001e2000c101b24 */
[----:B------:R-:W-:Y:S05]  /*8e00*/  BRA `(.L_x_1641) ;  /* 0x0000000c000c7947 */ /* 0x000fea0003800000 */
.L_x_1652:
[----:B------:R-:W-:Y:S02]  /*8e10*/  HADD2.F32 R0, -RZ, R3.H0_H0 ;  /* 0x20000003ff007230 */ /* 0x000fe40000004100 */
[----:B------:R-:W-:-:S03]  /*8e20*/  IMAD.MOV.U32 R19, RZ, RZ, R27 ;  /* 0x000000ffff137224 */ /* 0x000fc600078e001b */
[----:B------:R-:W-:-:S04]  /*8e30*/  F2FP.F16.F32.PACK_AB R0, RZ, R0 ;  /* 0x00000000ff00723e */ /* 0x000fc800000000ff */
[----:B------:R-:W-:-:S05]  /*8e40*/  PRMT R0, R0, 0x5410, RZ ;  /* 0x0000541000007816 */ /* 0x000fca00000000ff */
[----:B------:R0:W-:Y:S01]  /*8e50*/  STG.E desc[UR36][R8.64], R0 ;  /* 0x0000000008007986 */ /* 0x0001e2000c101924 */
[----:B------:R-:W-:Y:S05]  /*8e60*/  BRA `(.L_x_1641) ;  /* 0x0000000800f47947 */ /* 0x000fea0003800000 */
.L_x_1651:
[----:B------:R-:W-:Y:S02]  /*8e70*/  HADD2.F32 R4, -RZ, R3.H0_H0 ;  /* 0x20000003ff047230 */ /* 0x000fe40000004100 */
[----:B------:R-:W-:-:S03]  /*8e80*/  IMAD.MOV.U32 R19, RZ, RZ, R27 ;  /* 0x000000ffff137224 */ /* 0x000fc600078e001b */
[----:B------:R-:W-:-:S06]  /*8e90*/  FMUL.FTZ R4, R4, 1 ;  /* 0x3f80000004047820 */ /* 0x000fcc0000410000 */
[----:B------:R-:W0:Y:S02]  /*8ea0*/  F2F.F64.F32 R4, R4 ;  /* 0x0000000400047310 */ /* 0x000e240000201800 */
[----:B0-----:R0:W-:Y:S01]  /*8eb0*/  STG.E.64 desc[UR36][R8.64], R4 ;  /* 0x0000000408007986 */ /* 0x0011e2000c101b24 */
[----:B------:R-:W-:Y:S05]  /*8ec0*/  BRA `(.L_x_1641) ;  /* 0x0000000800dc7947 */ /* 0x000fea0003800000 */
.L_x_1642:
        /* <DEDUP_REMOVED lines=10> */
[----:B------:R-:W-:-:S04]  /*8f70*/  FSETP.NEU.FTZ.AND P0, PT, R3, RZ, PT ;  /* 0x000000ff0300720b */ /* 0x000fc80003f1d000 */
[----:B------:R-:W-:-:S05]  /*8f80*/  SEL R3, RZ, 0x1, !P0 ;  /* 0x00000001ff037807 */ /* 0x000fca0004000000 */
[----:B------:R0:W-:Y:S01]  /*8f90*/  STG.E.U8 desc[UR36][R8.64], R3 ;  /* 0x0000000308007986 */ /* 0x0001e2000c101124 */
[----:B------:R-:W-:Y:S05]  /*8fa0*/  BRA `(.L_x_1641) ;  /* 0x0000000800a47947 */ /* 0x000fea0003800000 */
.L_x_1655:
[----:B------:R-:W-:Y:S01]  /*8fb0*/  HADD2.F32 R3, -RZ, R3.H0_H0 ;  /* 0x20000003ff037230 */ /* 0x000fe20000004100 */
[----:B------:R-:W-:Y:S01]  /*8fc0*/  CS2R R6, SRZ ;  /* 0x0000000000067805 */ /* 0x000fe2000001ff00 */
[----:B------:R-:W-:-:S03]  /*8fd0*/  IMAD.MOV.U32 R19, RZ, RZ, R27 ;  /* 0x000000ffff137224 */ /* 0x000fc600078e001b */
[----:B------:R-:W-:-:S04]  /*8fe0*/  FMUL.FTZ R3, R3, 1 ;  /* 0x3f80000003037820 */ /* 0x000fc80000410000 */
[----:B------:R-:W0:Y:S02]  /*8ff0*/  F2F.F64.F32 R4, R3 ;  /* 0x0000000300047310 */ /* 0x000e240000201800 */
[----:B0-----:R0:W-:Y:S01]  /*9000*/  STG.E.128 desc[UR36][R8.64], R4 ;  /* 0x0000000408007986 */ /* 0x0011e2000c101d24 */
[----:B------:R-:W-:Y:S05]  /*9010*/  BRA `(.L_x_1641) ;  /* 0x0000000800887947 */ /* 0x000fea0003800000 */
.L_x_1654:
[----:B------:R-:W-:-:S13]  /*9020*/  ISETP.NE.AND P0, PT, R0, 0xf, PT ;  /* 0x0000000f0000780c */ /* 0x000fda0003f05270 */
[----:B------:R-:W-:Y:S05]  /*9030*/  @!P0 BRA `(.L_x_1656) ;  /* 0x0000000000a88947 */ /* 0x000fea0003800000 */
[----:B------:R-:W-:-:S13]  /*9040*/  ISETP.NE.AND P0, PT, R0, 0x17, PT ;  /* 0x000000170000780c */ /* 0x000fda0003f05270 */
[----:B------:R-:W-:Y:S05]  /*9050*/  @!P0 BRA `(.L_x_1657) ;  /* 0x0000000000508947 */ /* 0x000fea0003800000 */
[----:B------:R-:W-:-:S13]  /*9060*/  ISETP.NE.AND P0, PT, R0, 0x18, PT ;  /* 0x000000180000780c */ /* 0x000fda0003f05270 */
[----:B------:R-:W-:Y:S05]  /*9070*/  @P0 BRA `(.L_x_1646) ;  /* 0x0000000400c00947 */ /* 0x000fea0003800000 */
        /* <DEDUP_REMOVED lines=13> */
.L_x_1659:
[----:B------:R-:W-:Y:S05]  /*9150*/  BSYNC.RECONVERGENT B0 ;  /* 0x0000000000007941 */ /* 0x000fea0003800200 */
.L_x_1658:
[----:B------:R-:W-:Y:S01]  /*9160*/  LOP3.LUT R5, R0, 0x80, R5, 0xf8, !PT ;  /* 0x0000008000057812 */ /* 0x000fe200078ef805 */
[----:B------:R-:W-:-:S04]  /*9170*/  IMAD.MOV.U32 R19, RZ, RZ, R27 ;  /* 0x000000ffff137224 */ /* 0x000fc800078e001b */
[----:B------:R0:W-:Y:S01]  /*9180*/  STG.E.U8 desc[UR36][R8.64], R5 ;  /* 0x0000000508007986 */ /* 0x0001e2000c101124 */
[----:B------:R-:W-:Y:S05]  /*9190*/  BRA `(.L_x_1641) ;  /* 0x0000000800287947 */ /* 0x000fea0003800000 */
.L_x_1657:
        /* <DEDUP_REMOVED lines=15> */
.L_x_1661:
[----:B------:R-:W-:Y:S05]  /*9290*/  BSYNC.RECONVERGENT B0 ;  /* 0x0000000000007941 */ /* 0x000fea0003800200 */
.L_x_1660:
[----:B------:R-:W-:Y:S01]  /*92a0*/  LOP3.LUT R5, R0, 0x80, R5, 0xf8, !PT ;  /* 0x0000008000057812 */ /* 0x000fe200078ef805 */
[----:B------:R-:W-:-:S04]  /*92b0*/  IMAD.MOV.U32 R19, RZ, RZ, R27 ;  /* 0x000000ffff137224 */ /* 0x000fc800078e001b */
[----:B------:R0:W-:Y:S01]  /*92c0*/  STG.E.U8 desc[UR36][R8.64], R5 ;  /* 0x0000000508007986 */ /* 0x0001e2000c101124 */
[----:B------:R-:W-:Y:S05]  /*92d0*/  BRA `(.L_x_1641) ;  /* 0x0000000400d87947 */ /* 0x000fea0003800000 */
.L_x_1656:
[----:B------:R-:W-:Y:S02]  /*92e0*/  HADD2.F32 R0, -RZ, R3.H0_H0 ;  /* 0x20000003ff007230 */ /* 0x000fe40000004100 */
[----:B------:R-:W-:-:S03]  /*92f0*/  IMAD.MOV.U32 R19, RZ, RZ, R27 ;  /* 0x000000ffff137224 */ /* 0x000fc600078e001b */
[----:B------:R-:W-:-:S05]  /*9300*/  F2FP.BF16.F32.PACK_AB R0, RZ, R0 ;  /* 0x00000000ff00723e */ /* 0x000fca00000010ff */
[----:B------:R0:W-:Y:S01]  /*9310*/  STG.E.U16 desc[UR36][R8.64], R0 ;  /* 0x0000000008007986 */ /* 0x0001e2000c101524 */
[----:B------:R-:W-:Y:S05]  /*9320*/  BRA `(.L_x_1641) ;  /* 0x0000000400c47947 */ /* 0x000fea0003800000 */
.L_x_1653:
        /* <DEDUP_REMOVED lines=10> */
[----:B------:R-:W0:Y:S02]  /*93d0*/  F2I.FTZ.U32.TRUNC.NTZ R3, R3 ;  /* 0x0000000300037305 */ /* 0x000e24000021f000 */
[----:B0-----:R0:W-:Y:S01]  /*93e0*/  STG.E.U16 desc[UR36][R8.64], R3 ;  /* 0x0000000308007986 */ /* 0x0011e2000c101524 */
[----:B------:R-:W-:Y:S05]  /*93f0*/  BRA `(.L_x_1641) ;  /* 0x0000000400907947 */ /* 0x000fea0003800000 */
.L_x_1664:
        /* <DEDUP_REMOVED lines=13> */
.L_x_1667:
[----:B------:R-:W-:-:S04]  /*94d0*/  SHF.R.U32.HI R0, RZ, 0x14, R3 ;  /* 0x00000014ff007819 */ /* 0x000fc80000011603 */
[----:B------:R-:W-:-:S04]  /*94e0*/  LOP3.LUT R0, R0, 0x1, RZ, 0xc0, !PT ;  /* 0x0000000100007812 */ /* 0x000fc800078ec0ff */
[----:B------:R-:W-:-:S04]  /*94f0*/  IADD3 R0, PT, PT, R3, 0x487ffff, R0 ;  /* 0x0487ffff03007810 */ /* 0x000fc80007ffe000 */
[----:B------:R-:W-:-:S04]  /*9500*/  SHF.R.U32.HI R0, RZ, 0x14, R0 ;  /* 0x00000014ff007819 */ /* 0x000fc80000011600 */
[----:B------:R-:W-:-:S07]  /*9510*/  LOP3.LUT R0, R0, 0xff, RZ, 0xc0, !PT ;  /* 0x000000ff00007812 */ /* 0x000fce00078ec0ff */
.L_x_1668:
[----:B------:R-:W-:-:S04]  /*9520*/  SHF.R.U32.HI R3, RZ, 0x18, R3 ;  /* 0x00000018ff037819 */ /* 0x000fc80000011603 */
[----:B------:R-:W-:-:S04]  /*9530*/  LOP3.LUT R0, R0, 0x80, R3, 0xf8, !PT ;  /* 0x0000008000007812 */ /* 0x000fc800078ef803 */
[----:B------:R-:W-:-:S07]  /*9540*/  PRMT R4, R0, 0x7610, R4 ;  /* 0x0000761000047816 */ /* 0x000fce0000000004 */
.L_x_1666:
[----:B------:R-:W-:Y:S05]  /*9550*/  BSYNC.RECONVERGENT B0 ;  /* 0x0000000000007941 */ /* 0x000fea0003800200 */
.L_x_1665:
[----:B------:R0:W-:Y:S01]  /*9560*/  STG.E.U8 desc[UR36][R8.64], R4 ;  /* 0x0000000408007986 */ /* 0x0001e2000c101124 */
[----:B------:R-:W-:Y:S01]  /*9570*/  IMAD.MOV.U32 R19, RZ, RZ, R27 ;  /* 0x000000ffff137224 */ /* 0x000fe200078e001b */
[----:B------:R-:W-:Y:S06]  /*9580*/  BRA `(.L_x_1641) ;  /* 0x00000004002c7947 */ /* 0x000fec0003800000 */
.L_x_1663:
        /* <DEDUP_REMOVED lines=13> */
.L_x_1671:
[----:B------:R-:W-:-:S04]  /*9660*/  SHF.R.U32.HI R0, RZ, 0x15, R3 ;  /* 0x00000015ff007819 */ /* 0x000fc80000011603 */
[----:B------:R-:W-:-:S04]  /*9670*/  LOP3.LUT R0, R0, 0x1, RZ, 0xc0, !PT ;  /* 0x0000000100007812 */ /* 0x000fc800078ec0ff */
[----:B------:R-:W-:-:S04]  /*9680*/  IADD3 R0, PT, PT, R3, 0x88fffff, R0 ;  /* 0x088fffff03007810 */ /* 0x000fc80007ffe000 */
[----:B------:R-:W-:-:S04]  /*9690*/  SHF.R.U32.HI R0, RZ, 0x15, R0 ;  /* 0x00000015ff007819 */ /* 0x000fc80000011600 */
[----:B------:R-:W-:-:S07]  /*96a0*/  LOP3.LUT R0, R0, 0xff, RZ, 0xc0, !PT ;  /* 0x000000ff00007812 */ /* 0x000fce00078ec0ff */
.L_x_1672:
[----:B------:R-:W-:-:S04]  /*96b0*/  SHF.R.U32.HI R3, RZ, 0x18, R3 ;  /* 0x00000018ff037819 */ /* 0x000fc80000011603 */
[----:B------:R-:W-:-:S04]  /*96c0*/  LOP3.LUT R0, R0, 0x80, R3, 0xf8, !PT ;  /* 0x0000008000007812 */ /* 0x000fc800078ef803 */
[----:B------:R-:W-:-:S07]  /*96d0*/  PRMT R4, R0, 0x7610, R4 ;  /* 0x0000761000047816 */ /* 0x000fce0000000004 */
.L_x_1670:
[----:B------:R-:W-:Y:S05]  /*96e0*/  BSYNC.RECONVERGENT B0 ;  /* 0x0000000000007941 */ /* 0x000fea0003800200 */
.L_x_1669:
[----:B------:R3:W-:Y:S01]  /*96f0*/  STG.E.U8 desc[UR36][R8.64], R4 ;  /* 0x0000000408007986 */ /* 0x0007e2000c101124 */
[----:B------:R-:W-:Y:S01]  /*9700*/  IMAD.MOV.U32 R19, RZ, RZ, R27 ;  /* 0x000000ffff137224 */ /* 0x000fe200078e001b */
[----:B------:R-:W-:Y:S06]  /*9710*/  BRA `(.L_x_1641) ;  /* 0x0000000000c87947 */ /* 0x000fec0003800000 */
.L_x_1662:
[----:B------:R-:W-:-:S13]  /*9720*/  ISETP.NE.AND P0, PT, R0, 0x1c, PT ;  /* 0x0000001c0000780c */ /* 0x000fda0003f05270 */
[----:B------:R-:W-:Y:S05]  /*9730*/  @!P0 BRA `(.L_x_1673) ;  /* 0x0000000000b08947 */ /* 0x000fea0003800000 */
[----:B------:R-:W-:-:S13]  /*9740*/  ISETP.NE.AND P0, PT, R0, 0x1d, PT ;  /* 0x0000001d0000780c */ /* 0x000fda0003f05270 */
[----:B------:R-:W-:Y:S05]  /*9750*/  @!P0 BRA `(.L_x_1674) ;  /* 0x0000000000948947 */ /* 0x000fea0003800000 */
[----:B------:R-:W-:-:S13]  /*9760*/  ISETP.NE.AND P0, PT, R0, 0x2c, PT ;  /* 0x0000002c0000780c */ /* 0x000fda0003f05270 */
[----:B------:R-:W-:Y:S05]  /*9770*/  @!P0 BRA `(.L_x_1675) ;  /* 0x0000000000488947 */ /* 0x000fea0003800000 */
.L_x_1646:
        /* <DEDUP_REMOVED lines=16> */
.L_x_1676:
[----:B------:R-:W-:Y:S01]  /*9880*/  IMAD.MOV.U32 R19, RZ, RZ, R27 ;  /* 0x000000ffff137224 */ /* 0x000fe200078e001b */
[----:B------:R-:W-:Y:S06]  /*9890*/  BRA `(.L_x_1641) ;  /* 0x0000000000687947 */ /* 0x000fec0003800000 */
.L_x_1675:
[----:B------:R-:W-:Y:S02]  /*98a0*/  HADD2.F32 R4, -RZ, R3.H0_H0 ;  /* 0x20000003ff047230 */ /* 0x000fe40000004100 */
        /* <DEDUP_REMOVED lines=16> */
.L_x_1674:
[----:B------:R-:W-:Y:S02]  /*99b0*/  HADD2.F32 R4, -RZ, R3.H0_H0 ;  /* 0x20000003ff047230 */ /* 0x000fe40000004100 */
[----:B------:R-:W-:-:S04]  /*99c0*/  IMAD.MOV.U32 R19, RZ, RZ, R27 ;  /* 0x000000ffff137224 */ /* 0x000fc800078e001b */
[----:B------:R-:W0:Y:S02]  /*99d0*/  F2I.U64.TRUNC R4, R4 ;  /* 0x0000000400047311 */ /* 0x000e24000020d800 */
[----:B0-----:R1:W-:Y:S01]  /*99e0*/  STG.E.64 desc[UR36][R8.64], R4 ;  /* 0x0000000408007986 */ /* 0x0013e2000c101b24 */
[----:B------:R-:W-:Y:S05]  /*99f0*/  BRA `(.L_x_1641) ;  /* 0x0000000000107947 */ /* 0x000fea0003800000 */
.L_x_1673:
[----:B------:R-:W-:Y:S02]  /*9a00*/  HADD2.F32 R3, -RZ, R3.H0_H0 ;  /* 0x20000003ff037230 */ /* 0x000fe40000004100 */
[----:B------:R-:W-:-:S04]  /*9a10*/  IMAD.MOV.U32 R19, RZ, RZ, R27 ;  /* 0x000000ffff137224 */ /* 0x000fc800078e001b */
[----:B------:R-:W0:Y:S02]  /*9a20*/  F2I.FTZ.U32.TRUNC.NTZ R3, R3 ;  /* 0x0000000300037305 */ /* 0x000e24000021f000 */
[----:B0-----:R0:W-:Y:S02]  /*9a30*/  STG.E desc[UR36][R8.64], R3 ;  /* 0x0000000308007986 */ /* 0x0011e4000c101924 */
.L_x_1641:
[----:B------:R-:W-:Y:S05]  /*9a40*/  BSYNC.RECONVERGENT B6 ;  /* 0x0000000000067941 */ /* 0x000fea0003800200 */
.L_x_1640:
[----:B------:R-:W-:Y:S01]  /*9a50*/  ISETP.GE.AND P0, PT, R19, R28, PT ;  /* 0x0000001c1300720c */ /* 0x000fe20003f06270 */
[----:B------:R-:W-:-:S12]  /*9a60*/  BSSY.RECONVERGENT B6, `(.L_x_1677) ;  /* 0x00001f0000067945 */ /* 0x000fd80003800200 */
[----:B------:R-:W-:Y:S05]  /*9a70*/  @P0 BRA `(.L_x_1678) ;  /* 0x0000001c00b80947 */ /* 0x000fea0003800000 */
[----:B------:R-:W4:Y:S01]  /*9a80*/  LDCU UR4, c[0x0][0x3b4] ;  /* 0x00007680ff0477ac */ /* 0x000f220008000800 */
[----:B0123--:R-:W0:Y:S01]  /*9a90*/  LDC.64 R8, c[0x0][0x388] ;  /* 0x0000e200ff087b82 */ /* 0x00fe220000000a00 */
[----:B-----5:R-:W-:Y:S01]  /*9aa0*/  IMAD R0, R2, 0x200, R19 ;  /* 0x0000020002007824 */ /* 0x020fe200078e0213 */
[----:B----4-:R-:W-:-:S03]  /*9ab0*/  PRMT R4, R26, 0x9910, RZ ;  /* 0x000099101a047816 */ /* 0x010fc600000000ff */
[----:B------:R-:W-:Y:S02]  /*9ac0*/  IMAD R3, R0, UR4, RZ ;  /* 0x0000000400037c24 */ /* 0x000fe4000f8e02ff */
        /* <DEDUP_REMOVED lines=13> */
[----:B------:R-:W-:-:S04]  /*9ba0*/  HADD2.F32 R18, -RZ, R18.H0_H0 ;  /* 0x20000012ff127230 */ /* 0x000fc80000004100 */
[----:B------:R-:W0:Y:S02]  /*9bb0*/  F2I.FTZ.TRUNC.NTZ R3, R18 ;  /* 0x0000001200037305 */ /* 0x000e24000021f100 */
[----:B0-----:R0:W-:Y:S01]  /*9bc0*/  STG.E.U8 desc[UR36][R8.64], R3 ;  /* 0x0000000308007986 */ /* 0x0011e2000c101124 */
[----:B------:R-:W-:Y:S05]  /*9bd0*/  BRA `(.L_x_1684) ;  /* 0x0000000c007c7947 */ /* 0x000fea0003800000 */
.L_x_1682:
[----:B------:R-:W-:-:S06]  /*9be0*/  HADD2.F32 R5, -RZ, R18.H0_H0 ;  /* 0x20000012ff057230 */ /* 0x000fcc0000004100 */
[----:B------:R-:W0:Y:S02]  /*9bf0*/  F2I.S64.TRUNC R4, R5 ;  /* 0x0000000500047311 */ /* 0x000e24000020d900 */
[----:B0-----:R0:W-:Y:S01]  /*9c00*/  STG.E.U8 desc[UR36][R8.64], R4 ;  /* 0x0000000408007986 */ /* 0x0011e2000c101124 */
[----:B------:R-:W-:Y:S05]  /*9c10*/  BRA `(.L_x_1684) ;  /* 0x0000000c006c7947 */ /* 0x000fea0003800000 */
.L_x_1681:
[----:B------:R-:W-:-:S13]  /*9c20*/  ISETP.NE.AND P0, PT, R0, 0x2, PT ;  /* 0x000000020000780c */ /* 0x000fda0003f05270 */
[----:B------:R-:W-:Y:S05]  /*9c30*/  @!P0 BRA `(.L_x_1685) ;  /* 0x0000000000308947 */ /* 0x000fea0003800000 */
[----:B------:R-:W-:-:S13]  /*9c40*/  ISETP.NE.AND P0, PT, R0, 0x3, PT ;  /* 0x000000030000780c */ /* 0x000fda0003f05270 */
[----:B------:R-:W-:Y:S05]  /*9c50*/  @!P0 BRA `(.L_x_1686) ;  /* 0x0000000000188947 */ /* 0x000fea0003800000 */
[----:B------:R-:W-:-:S13]  /*9c60*/  ISETP.NE.AND P0, PT, R0, 0x4, PT ;  /* 0x000000040000780c */ /* 0x000fda0003f05270 */
[----:B------:R-:W-:Y:S05]  /*9c70*/  @P0 BRA `(.L_x_1683) ;  /* 0x0000000800700947 */ /* 0x000fea0003800000 */
[----:B------:R-:W-:-:S06]  /*9c80*/  HADD2.F32 R4, -RZ, R18.H0_H0 ;  /* 0x20000012ff047230 */ /* 0x000fcc0000004100 */
[----:B------:R-:W0:Y:S02]  /*9c90*/  F2I.S64.TRUNC R4, R4 ;  /* 0x0000000400047311 */ /* 0x000e24000020d900 */
[----:B0-----:R0:W-:Y:S01]  /*9ca0*/  STG.E.64 desc[UR36][R8.64], R4 ;  /* 0x0000000408007986 */ /* 0x0011e2000c101b24 */
[----:B------:R-:W-:Y:S05]  /*9cb0*/  BRA `(.L_x_1684) ;  /* 0x0000000c00447947 */ /* 0x000fea0003800000 */
.L_x_1686:
[----:B------:R-:W-:-:S04]  /*9cc0*/  HADD2.F32 R18, -RZ, R18.H0_H0 ;  /* 0x20000012ff127230 */ /* 0x000fc80000004100 */
[----:B------:R-:W0:Y:S02]  /*9cd0*/  F2I.FTZ.TRUNC.NTZ R3, R18 ;  /* 0x0000001200037305 */ /* 0x000e24000021f100 */
[----:B0-----:R0:W-:Y:S01]  /*9ce0*/  STG.E desc[UR36][R8.64], R3 ;  /* 0x0000000308007986 */ /* 0x0011e2000c101924 */
[----:B------:R-:W-:Y:S05]  /*9cf0*/  BRA `(.L_x_1684) ;  /* 0x0000000c00347947 */ /* 0x000fea0003800000 */
.L_x_1685:
[----:B------:R-:W-:-:S04]  /*9d00*/  HADD2.F32 R18, -RZ, R18.H0_H0 ;  /* 0x20000012ff127230 */ /* 0x000fc80000004100 */
[----:B------:R-:W0:Y:S02]  /*9d10*/  F2I.FTZ.TRUNC.NTZ R3, R18 ;  /* 0x0000001200037305 */ /* 0x000e24000021f100 */
[----:B0-----:R0:W-:Y:S01]  /*9d20*/  STG.E.U16 desc[UR36][R8.64], R3 ;  /* 0x0000000308007986 */ /* 0x0011e2000c101524 */
[----:B------:R-:W-:Y:S05]  /*9d30*/  BRA `(.L_x_1684) ;  /* 0x0000000c00247947 */ /* 0x000fea0003800000 */
.L_x_1680:
[----:B------:R-:W-:-:S13]  /*9d40*/  ISETP.GT.AND P0, PT, R0, 0x6, PT ;  /* 0x000000060000780c */ /* 0x000fda0003f04270 */
[----:B------:R-:W-:Y:S05]  /*9d50*/  @P0 BRA `(.L_x_1687) ;  /* 0x0000000000240947 */ /* 0x000fea0003800000 */
[----:B------:R-:W-:-:S13]  /*9d60*/  ISETP.NE.AND P0, PT, R0, 0x5, PT ;  /* 0x000000050000780c */ /* 0x000fda0003f05270 */
[----:B------:R-:W-:Y:S05]  /*9d70*/  @!P0 BRA `(.L_x_1688) ;  /* 0x0000000000148947 */ /* 0x000fea0003800000 */
[----:B------:R-:W-:-:S13]  /*9d80*/  ISETP.NE.AND P0, PT, R0, 0x6, PT ;  /* 0x000000060000780c */ /* 0x000fda0003f05270 */
[----:B------:R-:W-:Y:S05]  /*9d90*/  @P0 BRA `(.L_x_1683) ;  /* 0x0000000800280947 */ /* 0x000fea0003800000 */
[----:B------:R-:W-:-:S05]  /*9da0*/  HADD2.F32 R3, -RZ, R18.H0_H0 ;  /* 0x20000012ff037230 */ /* 0x000fca0000004100 */
[----:B------:R3:W-:Y:S01]  /*9db0*/  STG.E desc[UR36][R8.64], R3 ;  /* 0x0000000308007986 */ /* 0x0007e2000c101924 */
[----:B------:R-:W-:Y:S05]  /*9dc0*/  BRA `(.L_x_1684) ;  /* 0x0000000c00007947 */ /* 0x000fea0003800000 */
.L_x_1688:
[----:B------:R4:W-:Y:S01]  /*9dd0*/  STG.E.U16 desc[UR36][R8.64], R18 ;  /* 0x0000001208007986 */ /* 0x0009e2000c101524 */
[----:B------:R-:W-:Y:S05]  /*9de0*/  BRA `(.L_x_1684) ;  /* 0x0000000800f87947 */ /* 0x000fea0003800000 */
.L_x_1687:
[----:B------:R-:W-:-:S13]  /*9df0*/  ISETP.NE.AND P0, PT, R0, 0x7, PT ;  /* 0x000000070000780c */ /* 0x000fda0003f05270 */
[----:B------:R-:W-:Y:S05]  /*9e00*/  @!P0 BRA `(.L_x_1689) ;  /* 0x0000000000348947 */ /* 0x000fea0003800000 */
[----:B------:R-:W-:-:S13]  /*9e10*/  ISETP.NE.AND P0, PT, R0, 0x8, PT ;  /* 0x000000080000780c */ /* 0x000fda0003f05270 */
[----:B------:R-:W-:Y:S05]  /*9e20*/  @!P0 BRA `(.L_x_1690) ;  /* 0x0000000000188947 */ /* 0x000fea0003800000 */
[----:B------:R-:W-:-:S13]  /*9e30*/  ISETP.NE.AND P0, PT, R0, 0x9, PT ;  /* 0x000000090000780c */ /* 0x000fda0003f05270 */
[----:B------:R-:W-:Y:S05]  /*9e40*/  @P0 BRA `(.L_x_1683) ;  /* 0x0000000400fc0947 */ /* 0x000fea0003800000 */
[----:B------:R-:W-:Y:S02]  /*9e50*/  HADD2.F32 R4, -RZ, R18.H0_H0 ;  /* 0x20000012ff047230 */ /* 0x000fe40000004100 */
[----:B------:R-:W-:-:S05]  /*9e60*/  IMAD.MOV.U32 R5, RZ, RZ, RZ ;  /* 0x000000ffff057224 */ /* 0x000fca00078e00ff */
[----:B------:R1:W-:Y:S01]  /*9e70*/  STG.E.64 desc[UR36][R8.64], R4 ;  /* 0x0000000408007986 */ /* 0x0003e2000c101b24 */
[----:B------:R-:W-:Y:S05]  /*9e80*/  BRA `(.L_x_1684) ;  /* 0x0000000800d07947 */ /* 0x000fea0003800000 */
.L_x_1690:
[----:B------:R-:W-:-:S05]  /*9e90*/  HADD2.F32 R0, -RZ, R18.H0_H0 ;  /* 0x20000012ff007230 */ /* 0x000fca0000004100 */
[----:B------:R-:W-:-:S04]  /*9ea0*/  F2FP.F16.F32.PACK_AB R0, RZ, R0 ;  /* 0x00000000ff00723e */ /* 0x000fc800000000ff */
[----:B------:R-:W-:-:S05]  /*9eb0*/  PRMT R0, R0, 0x5410, RZ ;  /* 0x0000541000007816 */ /* 0x000fca00000000ff */
[----:B------:R2:W-:Y:S01]  /*9ec0*/  STG.E desc[UR36][R8.64], R0 ;  /* 0x0000000008007986 */ /* 0x0005e2000c101924 */
[----:B------:R-:W-:Y:S05]  /*9ed0*/  BRA `(.L_x_1684) ;  /* 0x0000000800bc7947 */ /* 0x000fea0003800000 */
.L_x_1689:
[----:B------:R-:W-:-:S05]  /*9ee0*/  HADD2.F32 R4, -RZ, R18.H0_H0 ;  /* 0x20000012ff047230 */ /* 0x000fca0000004100 */
[----:B------:R-:W-:-:S06]  /*9ef0*/  FMUL.FTZ R4, R4, 1 ;  /* 0x3f80000004047820 */ /* 0x000fcc0000410000 */
[----:B------:R-:W0:Y:S02]  /*9f00*/  F2F.F64.F32 R4, R4 ;  /* 0x0000000400047310 */ /* 0x000e240000201800 */
[----:B0-----:R0:W-:Y:S01]  /*9f10*/  STG.E.64 desc[UR36][R8.64], R4 ;  /* 0x0000000408007986 */ /* 0x0011e2000c101b24 */
[----:B------:R-:W-:Y:S05]  /*9f20*/  BRA `(.L_x_1684) ;  /* 0x0000000800a87947 */ /* 0x000fea0003800000 */
.L_x_1679:
        /* <DEDUP_REMOVED lines=10> */
[----:B------:R-:W-:-:S06]  /*9fd0*/  HADD2.F32 R3, -RZ, R18.H0_H0 ;  /* 0x20000012ff037230 */ /* 0x000fcc0000004100 */
[----:B------:R-:W0:Y:S02]  /*9fe0*/  F2I.FTZ.U32.TRUNC.NTZ R3, R3 ;  /* 0x0000000300037305 */ /* 0x000e24000021f000 */
[----:B0-----:R0:W-:Y:S01]  /*9ff0*/  STG.E.U16 desc[UR36][R8.64], R3 ;  /* 0x0000000308007986 */ /* 0x0011e2000c101524 */
[----:B------:R-:W-:Y:S05]  /*a000*/  BRA `(.L_x_1684) ;  /* 0x0000000800707947 */ /* 0x000fea0003800000 */
.L_x_1694:
        /* <DEDUP_REMOVED lines=17> */
.L_x_1697:
[----:B------:R-:W-:-:S04]  /*a120*/  SHF.R.U32.HI R3, RZ, 0x18, R5 ;  /* 0x00000018ff037819 */ /* 0x000fc80000011605 */
[----:B------:R-:W-:-:S04]  /*a130*/  LOP3.LUT R0, R0, 0x80, R3, 0xf8, !PT ;  /* 0x0000008000007812 */ /* 0x000fc800078ef803 */
[----:B------:R-:W-:-:S07]  /*a140*/  PRMT R4, R0, 0x7610, R4 ;  /* 0x0000761000047816 */ /* 0x000fce0000000004 */
.L_x_1696:
[----:B------:R-:W-:Y:S05]  /*a150*/  BSYNC.RECONVERGENT B0 ;  /* 0x0000000000007941 */ /* 0x000fea0003800200 */
.L_x_1695:
[----:B------:R0:W-:Y:S01]  /*a160*/  STG.E.U8 desc[UR36][R8.64], R4 ;  /* 0x0000000408007986 */ /* 0x0001e2000c101124 */
[----:B------:R-:W-:Y:S05]  /*a170*/  BRA `(.L_x_1684) ;  /* 0x0000000800147947 */ /* 0x000fea0003800000 */
.L_x_1693:
        /* <DEDUP_REMOVED lines=17> */
.L_x_1700:
[----:B------:R-:W-:-:S04]  /*a290*/  SHF.R.U32.HI R3, RZ, 0x18, R5 ;  /* 0x00000018ff037819 */ /* 0x000fc80000011605 */
[----:B------:R-:W-:-:S04]  /*a2a0*/  LOP3.LUT R0, R0, 0x80, R3, 0xf8, !PT ;  /* 0x0000008000007812 */ /* 0x000fc800078ef803 */
[----:B------:R-:W-:-:S07]  /*a2b0*/  PRMT R4, R0, 0x7610, R4 ;  /* 0x0000761000047816 */ /* 0x000fce0000000004 */
.L_x_1699:
[----:B------:R-:W-:Y:S05]  /*a2c0*/  BSYNC.RECONVERGENT B0 ;  /* 0x0000000000007941 */ /* 0x000fea0003800200 */
.L_x_1698:
[----:B------:R0:W-:Y:S01]  /*a2d0*/  STG.E.U8 desc[UR36][R8.64], R4 ;  /* 0x0000000408007986 */ /* 0x0001e2000c101124 */
[----:B------:R-:W-:Y:S05]  /*a2e0*/  BRA `(.L_x_1684) ;  /* 0x0000000400b87947 */ /* 0x000fea0003800000 */
.L_x_1692:
[----:B------:R-:W-:-:S13]  /*a2f0*/  ISETP.NE.AND P0, PT, R0, 0x1c, PT ;  /* 0x0000001c0000780c */ /* 0x000fda0003f05270 */
[----:B------:R-:W-:Y:S05]  /*a300*/  @!P0 BRA `(.L_x_1701) ;  /* 0x0000000000608947 */ /* 0x000fea0003800000 */
[----:B------:R-:W-:-:S13]  /*a310*/  ISETP.NE.AND P0, PT, R0, 0x1d, PT ;  /* 0x0000001d0000780c */ /* 0x000fda0003f05270 */
[----:B------:R-:W-:Y:S05]  /*a320*/  @!P0 BRA `(.L_x_1702) ;  /* 0x0000000000488947 */ /* 0x000fea0003800000 */
[----:B------:R-:W-:-:S13]  /*a330*/  ISETP.NE.AND P0, PT, R0, 0x2c, PT ;  /* 0x0000002c0000780c */ /* 0x000fda0003f05270 */
[----:B------:R-:W-:Y:S05]  /*a340*/  @P0 BRA `(.L_x_1683) ;  /* 0x0000000000bc0947 */ /* 0x000fea0003800000 */
        /* <DEDUP_REMOVED lines=16> */
.L_x_1702:
[----:B------:R-:W-:-:S06]  /*a450*/  HADD2.F32 R4, -RZ, R18.H0_H0 ;  /* 0x20000012ff047230 */ /* 0x000fcc0000004100 */
[----:B------:R-:W0:Y:S02]  /*a460*/  F2I.U64.TRUNC R4, R4 ;  /* 0x0000000400047311 */ /* 0x000e24000020d800 */
[----:B0-----:R0:W-:Y:S01]  /*a470*/  STG.E.64 desc[UR36][R8.64], R4 ;  /* 0x0000000408007986 */ /* 0x0011e2000c101b24 */
[----:B------:R-:W-:Y:S05]  /*a480*/  BRA `(.L_x_1684) ;  /* 0x0000000400507947 */ /* 0x000fea0003800000 */
.L_x_1701:
[----:B------:R-:W-:-:S04]  /*a490*/  HADD2.F32 R18, -RZ, R18.H0_H0 ;  /* 0x20000012ff127230 */ /* 0x000fc80000004100 */
[----:B------:R-:W0:Y:S02]  /*a4a0*/  F2I.FTZ.U32.TRUNC.NTZ R3, R18 ;  /* 0x0000001200037305 */ /* 0x000e24000021f000 */
[----:B0-----:R0:W-:Y:S01]  /*a4b0*/  STG.E desc[UR36][R8.64], R3 ;  /* 0x0000000308007986 */ /* 0x0011e2000c101924 */
[----:B------:R-:W-:Y:S05]  /*a4c0*/  BRA `(.L_x_1684) ;  /* 0x0000000400407947 */ /* 0x000fea0003800000 */
.L_x_1691:
[----:B------:R-:W-:-:S13]  /*a4d0*/  ISETP.GT.AND P0, PT, R0, 0xe, PT ;  /* 0x0000000e0000780c */ /* 0x000fda0003f04270 */
[----:B------:R-:W-:Y:S05]  /*a4e0*/  @P0 BRA `(.L_x_1703) ;  /* 0x00000000003c0947 */ /* 0x000fea0003800000 */
[----:B------:R-:W-:-:S13]  /*a4f0*/  ISETP.NE.AND P0, PT, R0, 0xa, PT ;  /* 0x0000000a0000780c */ /* 0x000fda0003f05270 */
[----:B------:R-:W-:Y:S05]  /*a500*/  @!P0 BRA `(.L_x_1704) ;  /* 0x00000000001c8947 */ /* 0x000fea0003800000 */
[----:B------:R-:W-:-:S13]  /*a510*/  ISETP.NE.AND P0, PT, R0, 0xb, PT ;  /* 0x0000000b0000780c */ /* 0x000fda0003f05270 */
[----:B------:R-:W-:Y:S05]  /*a520*/  @P0 BRA `(.L_x_1683) ;  /* 0x0000000000440947 */ /* 0x000fea0003800000 */
[----:B------:R-:W-:-:S05]  /*a530*/  HADD2.F32 R18, -RZ, R18.H0_H0 ;  /* 0x20000012ff127230 */ /* 0x000fca0000004100 */
[----:B------:R-:W-:-:S04]  /*a540*/  FSETP.NEU.FTZ.AND P0, PT, R18, RZ, PT ;  /* 0x000000ff1200720b */ /* 0x000fc80003f1d000 */
[----:B------:R-:W-:-:S05]  /*a550*/  SEL R3, RZ, 0x1, !P0 ;  /* 0x00000001ff037807 */ /* 0x000fca0004000000 */
[----:B------:R0:W-:Y:S01]  /*a560*/  STG.E.U8 desc[UR36][R8.64], R3 ;  /* 0x0000000308007986 */ /* 0x0001e2000c101124 */
[----:B------:R-:W-:Y:S05]  /*a570*/  BRA `(.L_x_1684) ;  /* 0x0000000400147947 */ /* 0x000fea0003800000 */
.L_x_1704:
[----:B------:R-:W-:Y:S01]  /*a580*/  HADD2.F32 R18, -RZ, R18.H0_H0 ;  /* 0x20000012ff127230 */ /* 0x000fe20000004100 */
[----:B------:R-:W-:-:S04]  /*a590*/  CS2R R6, SRZ ;  /* 0x0000000000067805 */ /* 0x000fc8000001ff00 */
[----:B------:R-:W-:-:S06]  /*a5a0*/  FMUL.FTZ R4, R18, 1 ;  /* 0x3f80000012047820 */ /* 0x000fcc0000410000 */
[----:B------:R-:W0:Y:S02]  /*a5b0*/  F2F.F64.F32 R4, R4 ;  /* 0x0000000400047310 */ /* 0x000e240000201800 */
[----:B0-----:R0:W-:Y:S01]  /*a5c0*/  STG.E.128 desc[UR36][R8.64], R4 ;  /* 0x0000000408007986 */ /* 0x0011e2000c101d24 */
[----:B------:R-:W-:Y:S05]  /*a5d0*/  BRA `(.L_x_1684) ;  /* 0x0000000000fc7947 */ /* 0x000fea0003800000 */
.L_x_1703:
[----:B------:R-:W-:-:S13]  /*a5e0*/  ISETP.NE.AND P0, PT, R0, 0xf, PT ;  /* 0x0000000f0000780c */ /* 0x000fda0003f05270 */
[----:B------:R-:W-:Y:S05]  /*a5f0*/  @!P0 BRA `(.L_x_1705) ;  /* 0x0000000000e88947 */ /* 0x000fea0003800000 */
[----:B------:R-:W-:-:S13]  /*a600*/  ISETP.NE.AND P0, PT, R0, 0x17, PT ;  /* 0x000000170000780c */ /* 0x000fda0003f05270 */
[----:B------:R-:W-:Y:S05]  /*a610*/  @!P0 BRA `(.L_x_1706) ;  /* 0x0000000000908947 */ /* 0x000fea0003800000 */
[----:B------:R-:W-:-:S13]  /*a620*/  ISETP.NE.AND P0, PT, R0, 0x18, PT ;  /* 0x000000180000780c */ /* 0x000fda0003f05270 */
[----:B------:R-:W-:Y:S05]  /*a630*/  @!P0 BRA `(.L_x_1707) ;  /* 0x0000000000448947 */ /* 0x000fea0003800000 */
.L_x_1683:
        /* <DEDUP_REMOVED lines=16> */
.L_x_1708:
[----:B------:R-:W-:Y:S05]  /*a740*/  BRA `(.L_x_1684) ;  /* 0x0000000000a07947 */ /* 0x000fea0003800000 */
.L_x_1707:
        /* <DEDUP_REMOVED lines=13> */
.L_x_1710:
[----:B------:R-:W-:Y:S05]  /*a820*/  BSYNC.RECONVERGENT B0 ;  /* 0x0000000000007941 */ /* 0x000fea0003800200 */
.L_x_1709:
[----:B------:R-:W-:-:S05]  /*a830*/  LOP3.LUT R3, R0, 0x80, R3, 0xf8, !PT ;  /* 0x0000008000037812 */ /* 0x000fca00078ef803 */
[----:B------:R0:W-:Y:S01]  /*a840*/  STG.E.U8 desc[UR36][R8.64], R3 ;  /* 0x0000000308007986 */ /* 0x0001e2000c101124 */
[----:B------:R-:W-:Y:S05]  /*a850*/  BRA `(.L_x_1684) ;  /* 0x00000000005c7947 */ /* 0x000fea0003800000 */
.L_x_1706:
        /* <DEDUP_REMOVED lines=12> */
.L_x_1712:
[----:B------:R-:W-:Y:S01]  /*a920*/  IMAD.MOV.U32 R0, RZ, RZ, 0x7f ;  /* 0x0000007fff007424 */ /* 0x000fe200078e00ff */
[----:B------:R-:W-:-:S04]  /*a930*/  ISETP.GT.U32.AND P0, PT, R4, 0x7f800000, PT ;  /* 0x7f8000000400780c */ /* 0x000fc80003f04070 */
[----:B------:R-:W-:-:S09]  /*a940*/  SEL R0, R0, 0x7c, P0 ;  /* 0x0000007c00007807 */ /* 0x000fd20000000000 */
.L_x_1713:
[----:B------:R-:W-:Y:S05]  /*a950*/  BSYNC.RECONVERGENT B0 ;  /* 0x0000000000007941 */ /* 0x000fea0003800200 */
.L_x_1711:
[----:B------:R-:W-:-:S04]  /*a960*/  SHF.R.U32.HI R3, RZ, 0x18, R3 ;  /* 0x00000018ff037819 */ /* 0x000fc80000011603 */
[----:B------:R-:W-:-:S05]  /*a970*/  LOP3.LUT R3, R0, 0x80, R3, 0xf8, !PT ;  /* 0x0000008000037812 */ /* 0x000fca00078ef803 */
[----:B------:R0:W-:Y:S01]  /*a980*/  STG.E.U8 desc[UR36][R8.64], R3 ;  /* 0x0000000308007986 */ /* 0x0001e2000c101124 */
[----:B------:R-:W-:Y:S05]  /*a990*/  BRA `(.L_x_1684) ;  /* 0x00000000000c7947 */ /* 0x000fea0003800000 */
.L_x_1705:
[----:B------:R-:W-:-:S05]  /*a9a0*/  HADD2.F32 R0, -RZ, R18.H0_H0 ;  /* 0x20000012ff007230 */ /* 0x000fca0000004100 */
[----:B------:R-:W-:-:S05]  /*a9b0*/  F2FP.BF16.F32.PACK_AB R0, RZ, R0 ;  /* 0x00000000ff00723e */ /* 0x000fca00000010ff */
[----:B------:R0:W-:Y:S02]  /*a9c0*/  STG.E.U16 desc[UR36][R8.64], R0 ;  /* 0x0000000008007986 */ /* 0x0001e4000c101524 */
.L_x_1684:
[----:B------:R-:W-:-:S05]  /*a9d0*/  VIADD R19, R19, 0x80 ;  /* 0x0000008013137836 */ /* 0x000fca0000000000 */
[----:B------:R-:W-:-:S13]  /*a9e0*/  ISETP.GE.AND P0, PT, R19, R28, PT ;  /* 0x0000001c1300720c */ /* 0x000fda0003f06270 */
[----:B------:R-:W-:Y:S05]  /*a9f0*/  @P0 BRA `(.L_x_1678) ;  /* 0x0000000c00d80947 */ /* 0x000fea0003800000 */
[----:B------:R-:W5:Y:S01]  /*aa00*/  LDCU UR4, c[0x0][0x3b4] ;  /* 0x00007680ff0477ac */ /* 0x000f620008000800 */
[----:B01234-:R-:W0:Y:S01]  /*aa10*/  LDC.64 R8, c[0x0][0x388] ;  /* 0x0000e200ff087b82 */ /* 0x01fe220000000a00 */
        /* <DEDUP_REMOVED lines=20> */
.L_x_1717:
[----:B------:R-:W-:-:S06]  /*ab60*/  HADD2.F32 R5, -RZ, R16.H0_H0 ;  /* 0x20000010ff057230 */ /* 0x000fcc0000004100 */
[----:B------:R-:W0:Y:S02]  /*ab70*/  F2I.S64.TRUNC R4, R5 ;  /* 0x0000000500047311 */ /* 0x000e24000020d900 */
[----:B0-----:R0:W-:Y:S01]  /*ab80*/  STG.E.U8 desc[UR36][R8.64], R4 ;  /* 0x0000000408007986 */ /* 0x0011e2000c101124 */
[----:B------:R-:W-:Y:S05]  /*ab90*/  BRA `(.L_x_1719) ;  /* 0x0000000c006c7947 */ /* 0x000fea0003800000 */
.L_x_1716:
        /* <DEDUP_REMOVED lines=10> */
.L_x_1721:
[----:B------:R-:W-:-:S04]  /*ac40*/  HADD2.F32 R16, -RZ, R16.H0_H0 ;  /* 0x20000010ff107230 */ /* 0x000fc80000004100 */
[----:B------:R-:W0:Y:S02]  /*ac50*/  F2I.FTZ.TRUNC.NTZ R3, R16 ;  /* 0x0000001000037305 */ /* 0x000e24000021f100 */
[----:B0-----:R0:W-:Y:S01]  /*ac60*/  STG.E desc[UR36][R8.64], R3 ;  /* 0x0000000308007986 */ /* 0x0011e2000c101924 */
[----:B------:R-:W-:Y:S05]  /*ac70*/  BRA `(.L_x_1719) ;  /* 0x0000000c00347947 */ /* 0x000fea0003800000 */
.L_x_1720:
[----:B------:R-:W-:-:S04]  /*ac80*/  HADD2.F32 R16, -RZ, R16.H0_H0 ;  /* 0x20000010ff107230 */ /* 0x000fc80000004100 */
[----:B------:R-:W0:Y:S02]  /*ac90*/  F2I.FTZ.TRUNC.NTZ R3, R16 ;  /* 0x0000001000037305 */ /* 0x000e24000021f100 */
[----:B0-----:R0:W-:Y:S01]  /*aca0*/  STG.E.U16 desc[UR36][R8.64], R3 ;  /* 0x0000000308007986 */ /* 0x0011e2000c101524 */
[----:B------:R-:W-:Y:S05]  /*acb0*/  BRA `(.L_x_1719) ;  /* 0x0000000c00247947 */ /* 0x000fea0003800000 */
.L_x_1715:
        /* <DEDUP_REMOVED lines=9> */
.L_x_1723:
[----:B------:R0:W-:Y:S01]  /*ad50*/  STG.E.U16 desc[UR36][R8.64], R16 ;  /* 0x0000001008007986 */ /* 0x0001e2000c101524 */
[----:B------:R-:W-:Y:S05]  /*ad60*/  BRA `(.L_x_1719) ;  /* 0x0000000800f87947 */ /* 0x000fea0003800000 */
.L_x_1722:
        /* <DEDUP_REMOVED lines=10> */
.L_x_1725:
[----:B------:R-:W-:-:S05]  /*ae10*/  HADD2.F32 R0, -RZ, R16.H0_H0 ;  /* 0x20000010ff007230 */ /* 0x000fca0000004100 */
[----:B------:R-:W-:-:S04]  /*ae20*/  F2FP.F16.F32.PACK_AB R0, RZ, R0 ;  /* 0x00000000ff00723e */ /* 0x000fc800000000ff */
[----:B------:R-:W-:-:S05]  /*ae30*/  PRMT R0, R0, 0x5410, RZ ;  /* 0x0000541000007816 */ /* 0x000fca00000000ff */
[----:B------:R0:W-:Y:S01]  /*ae40*/  STG.E desc[UR36][R8.64], R0 ;  /* 0x0000000008007986 */ /* 0x0001e2000c101924 */
[----:B------:R-:W-:Y:S05]  /*ae50*/  BRA `(.L_x_1719) ;  /* 0x0000000800bc7947 */ /* 0x000fea0003800000 */
.L_x_1724:
[----:B------:R-:W-:-:S05]  /*ae60*/  HADD2.F32 R4, -RZ, R16.H0_H0 ;  /* 0x20000010ff047230 */ /* 0x000fca0000004100 */
[----:B------:R-:W-:-:S06]  /*ae70*/  FMUL.FTZ R4, R4, 1 ;  /* 0x3f80000004047820 */ /* 0x000fcc0000410000 */
[----:B------:R-:W0:Y:S02]  /*ae80*/  F2F.F64.F32 R4, R4 ;  /* 0x0000000400047310 */ /* 0x000e240000201800 */
[----:B0-----:R0:W-:Y:S01]  /*ae90*/  STG.E.64 desc[UR36][R8.64], R4 ;  /* 0x0000000408007986 */ /* 0x0011e2000c101b24 */
[----:B------:R-:W-:Y:S05]  /*aea0*/  BRA `(.L_x_1719) ;  /* 0x0000000800a87947 */ /* 0x000fea0003800000 */
.L_x_1714:
        /* <DEDUP_REMOVED lines=14> */
.L_x_1729:
        /* <DEDUP_REMOVED lines=17> */
.L_x_1732:
[----:B------:R-:W-:-:S04]  /*b0a0*/  SHF.R.U32.HI R3, RZ, 0x18, R5 ;  /* 0x00000018ff037819 */ /* 0x000fc80000011605 */
[----:B------:R-:W-:-:S04]  /*b0b0*/  LOP3.LUT R0, R0, 0x80, R3, 0xf8, !PT ;  /* 0x0000008000007812 */ /* 0x000fc800078ef803 */
[----:B------:R-:W-:-:S07]  /*b0c0*/  PRMT R4, R0, 0x7610, R4 ;  /* 0x0000761000047816 */ /* 0x000fce0000000004 */
.L_x_1731:
[----:B------:R-:W-:Y:S05]  /*b0d0*/  BSYNC.RECONVERGENT B0 ;  /* 0x0000000000007941 */ /* 0x000fea0003800200 */
.L_x_1730:
[----:B------:R0:W-:Y:S01]  /*b0e0*/  STG.E.U8 desc[UR36][R8.64], R4 ;  /* 0x0000000408007986 */ /* 0x0001e2000c101124 */
[----:B------:R-:W-:Y:S05]  /*b0f0*/  BRA `(.L_x_1719) ;  /* 0x0000000800147947 */ /* 0x000fea0003800000 */
.L_x_1728:
        /* <DEDUP_REMOVED lines=17> */
.L_x_1735:
[----:B------:R-:W-:-:S04]  /*b210*/  SHF.R.U32.HI R3, RZ, 0x18, R5 ;  /* 0x00000018ff037819 */ /* 0x000fc80000011605 */
[----:B------:R-:W-:-:S04]  /*b220*/  LOP3.LUT R0, R0, 0x80, R3, 0xf8, !PT ;  /* 0x0000008000007812 */ /* 0x000fc800078ef803 */
[----:B------:R-:W-:-:S07]  /*b230*/  PRMT R4, R0, 0x7610, R4 ;  /* 0x0000761000047816 */ /* 0x000fce0000000004 */
.L_x_1734:
[----:B------:R-:W-:Y:S05]  /*b240*/  BSYNC.RECONVERGENT B0 ;  /* 0x0000000000007941 */ /* 0x000fea0003800200 */
.L_x_1733:
[----:B------:R0:W-:Y:S01]  /*b250*/  STG.E.U8 desc[UR36][R8.64], R4 ;  /* 0x0000000408007986 */ /* 0x0001e2000c101124 */
[----:B------:R-:W-:Y:S05]  /*b260*/  BRA `(.L_x_1719) ;  /* 0x0000000400b87947 */ /* 0x000fea0003800000 */
.L_x_1727:
        /* <DEDUP_REMOVED lines=22> */
.L_x_1737:
[----:B------:R-:W-:-:S06]  /*b3d0*/  HADD2.F32 R4, -RZ, R16.H0_H0 ;  /* 0x20000010ff047230 */ /* 0x000fcc0000004100 */
[----:B------:R-:W0:Y:S02]  /*b3e0*/  F2I.U64.TRUNC R4, R4 ;  /* 0x0000000400047311 */ /* 0x000e24000020d800 */
[----:B0-----:R0:W-:Y:S01]  /*b3f0*/  STG.E.64 desc[UR36][R8.64], R4 ;  /* 0x0000000408007986 */ /* 0x0011e2000c101b24 */
[----:B------:R-:W-:Y:S05]  /*b400*/  BRA `(.L_x_1719) ;  /* 0x0000000400507947 */ /* 0x000fea0003800000 */
.L_x_1736:
[----:B------:R-:W-:-:S04]  /*b410*/  HADD2.F32 R16, -RZ, R16.H0_H0 ;  /* 0x20000010ff107230 */ /* 0x000fc80000004100 */
[----:B------:R-:W0:Y:S02]  /*b420*/  F2I.FTZ.U32.TRUNC.NTZ R3, R16 ;  /* 0x0000001000037305 */ /* 0x000e24000021f000 */
[----:B0-----:R0:W-:Y:S01]  /*b430*/  STG.E desc[UR36][R8.64], R3 ;  /* 0x0000000308007986 */ /* 0x0011e2000c101924 */
[----:B------:R-:W-:Y:S05]  /*b440*/  BRA `(.L_x_1719) ;  /* 0x0000000400407947 */ /* 0x000fea0003800000 */
.L_x_1726:
        /* <DEDUP_REMOVED lines=11> */
.L_x_1739:
[----:B------:R-:W-:Y:S01]  /*b500*/  HADD2.F32 R16, -RZ, R16.H0_H0 ;  /* 0x20000010ff107230 */ /* 0x000fe20000004100 */
[----:B------:R-:W-:-:S04]  /*b510*/  CS2R R6, SRZ ;  /* 0x0000000000067805 */ /* 0x000fc8000001ff00 */
[----:B------:R-:W-:-:S06]  /*b520*/  FMUL.FTZ R4, R16, 1 ;  /* 0x3f80000010047820 */ /* 0x000fcc0000410000 */
[----:B------:R-:W0:Y:S02]  /*b530*/  F2F.F64.F32 R4, R4 ;  /* 0x0000000400047310 */ /* 0x000e240000201800 */
[----:B0-----:R3:W-:Y:S01]  /*b540*/  STG.E.128 desc[UR36][R8.64], R4 ;  /* 0x0000000408007986 */ /* 0x0017e2000c101d24 */
[----:B------:R-:W-:Y:S05]  /*b550*/  BRA `(.L_x_1719) ;  /* 0x0000000000fc7947 */ /* 0x000fea0003800000 */
.L_x_1738:
[----:B------:R-:W-:-:S13]  /*b560*/  ISETP.NE.AND P0, PT, R0, 0xf, PT ;  /* 0x0000000f0000780c */ /* 0x000fda0003f05270 */
[----:B------:R-:W-:Y:S05]  /*b570*/  @!P0 BRA `(.L_x_1740) ;  /* 0x0000000000e88947 */ /* 0x000fea0003800000 */
[----:B------:R-:W-:-:S13]  /*b580*/  ISETP.NE.AND P0, PT, R0, 0x17, PT ;  /* 0x000000170000780c */ /* 0x000fda0003f05270 */
[----:B------:R-:W-:Y:S05]  /*b590*/  @!P0 BRA `(.L_x_1741) ;  /* 0x0000000000908947 */ /* 0x000fea0003800000 */
[----:B------:R-:W-:-:S13]  /*b5a0*/  ISETP.NE.AND P0, PT, R0, 0x18, PT ;  /* 0x000000180000780c */ /* 0x000fda0003f05270 */
[----:B------:R-:W-:Y:S05]  /*b5b0*/  @!P0 BRA `(.L_x_1742) ;  /* 0x0000000000448947 */ /* 0x000fea0003800000 */
.L_x_1718:
        /* <DEDUP_REMOVED lines=16> */
.L_x_1743:
[----:B------:R-:W-:Y:S05]  /*b6c0*/  BRA `(.L_x_1719) ;  /* 0x0000000000a07947 */ /* 0x000fea0003800000 */
.L_x_1742:
        /* <DEDUP_REMOVED lines=13> */
.L_x_1745:
[----:B------:R-:W-:Y:S05]  /*b7a0*/  BSYNC.RECONVERGENT B0 ;  /* 0x0000000000007941 */ /* 0x000fea0003800200 */
.L_x_1744:
[----:B------:R-:W-:-:S05]  /*b7b0*/  LOP3.LUT R3, R0, 0x80, R3, 0xf8, !PT ;  /* 0x0000008000037812 */ /* 0x000fca00078ef803 */
[----:B------:R1:W-:Y:S01]  /*b7c0*/  STG.E.U8 desc[UR36][R8.64], R3 ;  /* 0x0000000308007986 */ /* 0x0003e2000c101124 */
[----:B------:R-:W-:Y:S05]  /*b7d0*/  BRA `(.L_x_1719) ;  /* 0x00000000005c7947 */ /* 0x000fea0003800000 */
.L_x_1741:
        /* <DEDUP_REMOVED lines=12> */
.L_x_1747:
[----:B------:R-:W-:Y:S01]  /*b8a0*/  IMAD.MOV.U32 R0, RZ, RZ, 0x7f ;  /* 0x0000007fff007424 */ /* 0x000fe200078e00ff */
[----:B------:R-:W-:-:S04]  /*b8b0*/  ISETP.GT.U32.AND P0, PT, R4, 0x7f800000, PT ;  /* 0x7f8000000400780c */ /* 0x000fc80003f04070 */
[----:B------:R-:W-:-:S09]  /*b8c0*/  SEL R0, R0, 0x7c, P0 ;  /* 0x0000007c00007807 */ /* 0x000fd20000000000 */
.L_x_1748:
[----:B------:R-:W-:Y:S05]  /*b8d0*/  BSYNC.RECONVERGENT B0 ;  /* 0x0000000000007941 */ /* 0x000fea0003800200 */
.L_x_1746:
[----:B------:R-:W-:-:S04]  /*b8e0*/  SHF.R.U32.HI R3, RZ, 0x18, R3 ;  /* 0x00000018ff037819 */ /* 0x000fc80000011603 */
[----:B------:R-:W-:-:S05]  /*b8f0*/  LOP3.LUT R3, R0, 0x80, R3, 0xf8, !PT ;  /* 0x0000008000037812 */ /* 0x000fca00078ef803 */
[----:B------:R2:W-:Y:S01]  /*b900*/  STG.E.U8 desc[UR36][R8.64], R3 ;  /* 0x0000000308007986 */ /* 0x0005e2000c101124 */
[----:B------:R-:W-:Y:S05]  /*b910*/  BRA `(.L_x_1719) ;  /* 0x00000000000c7947 */ /* 0x000fea0003800000 */
.L_x_1740:
[----:B------:R-:W-:-:S05]  /*b920*/  HADD2.F32 R0, -RZ, R16.H0_H0 ;  /* 0x20000010ff007230 */ /* 0x000fca0000004100 */
[----:B------:R-:W-:-:S05]  /*b930*/  F2FP.BF16.F32.PACK_AB R0, RZ, R0 ;  /* 0x00000000ff00723e */ /* 0x000fca00000010ff */
[----:B------:R0:W-:Y:S02]  /*b940*/  STG.E.U16 desc[UR36][R8.64], R0 ;  /* 0x0000000008007986 */ /* 0x0001e4000c101524 */
.L_x_1719:
[----:B------:R-:W-:-:S07]  /*b950*/  VIADD R19, R19, 0x80 ;  /* 0x0000008013137836 */ /* 0x000fce0000000000 */
.L_x_1678:
[----:B------:R-:W-:Y:S05]  /*b960*/  BSYNC.RECONVERGENT B6 ;  /* 0x0000000000067941 */ /* 0x000fea0003800200 */
.L_x_1677:
[----:B------:R-:W-:-:S13]  /*b970*/  ISETP.GE.AND P0, PT, R19, R28, PT ;  /* 0x0000001c1300720c */ /* 0x000fda0003f06270 */
[----:B------:R-:W-:Y:S05]  /*b980*/  @P0 EXIT ;  /* 0x000000000000094d */ /* 0x000fea0003800000 */
[----:B01-3--:R-:W0:Y:S01]  /*b990*/  LDC.64 R4, c[0x0][0x388] ;  /* 0x0000e200ff047b82 */ /* 0x00be220000000a00 */
[----:B------:R-:W1:Y:S01]  /*b9a0*/  LDCU UR4, c[0x0][0x3b4] ;  /* 0x00007680ff0477ac */ /* 0x000e620008000800 */
[----:B--2-45:R-:W-:Y:S01]  /*b9b0*/  PRMT R0, R26, 0x9910, RZ ;  /* 0x000099101a007816 */ /* 0x034fe200000000ff */
[----:B------:R-:W-:-:S03]  /*b9c0*/  IMAD R2, R2, 0x200, R19 ;  /* 0x0000020002027824 */ /* 0x000fc600078e0213 */
[----:B------:R-:W-:Y:S01]  /*b9d0*/  ISETP.GT.AND P1, PT, R0, 0x9, PT ;  /* 0x000000090000780c */ /* 0x000fe20003f24270 */
[----:B-1----:R-:W-:-:S05]  /*b9e0*/  IMAD R3, R2, UR4, RZ ;  /* 0x0000000402037c24 */ /* 0x002fca000f8e02ff */
        /* <DEDUP_REMOVED lines=11> */
[----:B------:R-:W-:-:S06]  /*baa0*/  HADD2.F32 R17, -RZ, R17.H0_H0 ;  /* 0x20000011ff117230 */ /* 0x000fcc0000004100 */
[----:B------:R-:W0:Y:S02]  /*bab0*/  F2I.FTZ.TRUNC.NTZ R17, R17 ;  /* 0x0000001100117305 */ /* 0x000e24000021f100 */
[----:B0-----:R-:W-:Y:S01]  /*bac0*/  STG.E.U8 desc[UR36][R2.64], R17 ;  /* 0x0000001102007986 */ /* 0x001fe2000c101124 */
[----:B------:R-:W-:Y:S05]  /*bad0*/  EXIT ;  /* 0x000000000000794d */ /* 0x000fea0003800000 */
.L_x_1752:
[----:B------:R-:W-:-:S06]  /*bae0*/  HADD2.F32 R5, -RZ, R17.H0_H0 ;  /* 0x20000011ff057230 */ /* 0x000fcc0000004100 */
[----:B------:R-:W0:Y:S02]  /*baf0*/  F2I.S64.TRUNC R4, R5 ;  /* 0x0000000500047311 */ /* 0x000e24000020d900 */
[----:B0-----:R-:W-:Y:S01]  /*bb00*/  STG.E.U8 desc[UR36][R2.64], R4 ;  /* 0x0000000402007986 */ /* 0x001fe2000c101124 */
[----:B------:R-:W-:Y:S05]  /*bb10*/  EXIT ;  /* 0x000000000000794d */ /* 0x000fea0003800000 */
.L_x_1751:
        /* <DEDUP_REMOVED lines=8> */
[----:B0-----:R-:W-:Y:S01]  /*bba0*/  STG.E.64 desc[UR36][R2.64], R4 ;  /* 0x0000000402007986 */ /* 0x001fe2000c101b24 */
[----:B------:R-:W-:Y:S05]  /*bbb0*/  EXIT ;  /* 0x000000000000794d */ /* 0x000fea0003800000 */
.L_x_1755:
[----:B------:R-:W-:-:S06]  /*bbc0*/  HADD2.F32 R17, -RZ, R17.H0_H0 ;  /* 0x20000011ff117230 */ /* 0x000fcc0000004100 */
[----:B------:R-:W0:Y:S02]  /*bbd0*/  F2I.FTZ.TRUNC.NTZ R17, R17 ;  /* 0x0000001100117305 */ /* 0x000e24000021f100 */
[----:B0-----:R-:W-:Y:S01]  /*bbe0*/  STG.E desc[UR36][R2.64], R17 ;  /* 0x0000001102007986 */ /* 0x001fe2000c101924 */
[----:B------:R-:W-:Y:S05]  /*bbf0*/  EXIT ;  /* 0x000000000000794d */ /* 0x000fea0003800000 */
.L_x_1754:
[----:B------:R-:W-:-:S06]  /*bc00*/  HADD2.F32 R17, -RZ, R17.H0_H0 ;  /* 0x20000011ff117230 */ /* 0x000fcc0000004100 */
[----:B------:R-:W0:Y:S02]  /*bc10*/  F2I.FTZ.TRUNC.NTZ R17, R17 ;  /* 0x0000001100117305 */ /* 0x000e24000021f100 */
[----:B0-----:R-:W-:Y:S01]  /*bc20*/  STG.E.U16 desc[UR36][R2.64], R17 ;  /* 0x0000001102007986 */ /* 0x001fe2000c101524 */
[----:B------:R-:W-:Y:S05]  /*bc30*/  EXIT ;  /* 0x000000000000794d */ /* 0x000fea0003800000 */
.L_x_1750:
[----:B------:R-:W-:-:S13]  /*bc40*/  ISETP.GT.AND P0, PT, R0, 0x6, PT ;  /* 0x000000060000780c */ /* 0x000fda0003f04270 */
[----:B------:R-:W-:Y:S05]  /*bc50*/  @P0 BRA `(.L_x_1756) ;  /* 0x0000000000240947 */ /* 0x000fea0003800000 */
[----:B------:R-:W-:-:S13]  /*bc60*/  ISETP.NE.AND P0, PT, R0, 0x5, PT ;  /* 0x000000050000780c */ /* 0x000fda0003f05270 */
[----:B------:R-:W-:Y:S05]  /*bc70*/  @!P0 BRA `(.L_x_1757) ;  /* 0x0000000000148947 */ /* 0x000fea0003800000 */
[----:B------:R-:W-:-:S13]  /*bc80*/  ISETP.NE.AND P0, PT, R0, 0x6, PT ;  /* 0x000000060000780c */ /* 0x000fda0003f05270 */
[----:B------:R-:W-:Y:S05]  /*bc90*/  @P0 BRA `(.L_x_1753) ;  /* 0x0000000800280947 */ /* 0x000fea0003800000 */
[----:B------:R-:W-:-:S05]  /*bca0*/  HADD2.F32 R17, -RZ, R17.H0_H0 ;  /* 0x20000011ff117230 */ /* 0x000fca0000004100 */
[----:B------:R-:W-:Y:S01]  /*bcb0*/  STG.E desc[UR36][R2.64], R17 ;  /* 0x0000001102007986 */ /* 0x000fe2000c101924 */
[----:B------:R-:W-:Y:S05]  /*bcc0*/  EXIT ;  /* 0x000000000000794d */ /* 0x000fea0003800000 */
.L_x_1757:
[----:B------:R-:W-:Y:S01]  /*bcd0*/  STG.E.U16 desc[UR36][R2.64], R17 ;  /* 0x0000001102007986 */ /* 0x000fe2000c101524 */
[----:B------:R-:W-:Y:S05]  /*bce0*/  EXIT ;  /* 0x000000000000794d */ /* 0x000fea0003800000 */
.L_x_1756:
        /* <DEDUP_REMOVED lines=8> */
[----:B------:R-:W-:Y:S01]  /*bd70*/  STG.E.64 desc[UR36][R2.64], R4 ;  /* 0x0000000402007986 */ /* 0x000fe2000c101b24 */
[----:B------:R-:W-:Y:S05]  /*bd80*/  EXIT ;  /* 0x000000000000794d */ /* 0x000fea0003800000 */
.L_x_1759:
[----:B------:R-:W-:-:S05]  /*bd90*/  HADD2.F32 R0, -RZ, R17.H0_H0 ;  /* 0x20000011ff007230 */ /* 0x000fca0000004100 */
[----:B------:R-:W-:-:S04]  /*bda0*/  F2FP.F16.F32.PACK_AB R0, RZ, R0 ;  /* 0x00000000ff00723e */ /* 0x000fc800000000ff */
[----:B------:R-:W-:-:S05]  /*bdb0*/  PRMT R0, R0, 0x5410, RZ ;  /* 0x0000541000007816 */ /* 0x000fca00000000ff */
[----:B------:R-:W-:Y:S01]  /*bdc0*/  STG.E desc[UR36][R2.64], R0 ;  /* 0x0000000002007986 */ /* 0x000fe2000c101924 */
[----:B------:R-:W-:Y:S05]  /*bdd0*/  EXIT ;  /* 0x000000000000794d */ /* 0x000fea0003800000 */
.L_x_1758:
[----:B------:R-:W-:-:S05]  /*bde0*/  HADD2.F32 R4, -RZ, R17.H0_H0 ;  /* 0x20000011ff047230 */ /* 0x000fca0000004100 */
[----:B------:R-:W-:-:S06]  /*bdf0*/  FMUL.FTZ R4, R4, 1 ;  /* 0x3f80000004047820 */ /* 0x000fcc0000410000 */
[----:B------:R-:W0:Y:S02]  /*be00*/  F2F.F64.F32 R4, R4 ;  /* 0x0000000400047310 */ /* 0x000e240000201800 */
[----:B0-----:R-:W-:Y:S01]  /*be10*/  STG.E.64 desc[UR36][R2.64], R4 ;  /* 0x0000000402007986 */ /* 0x001fe2000c101b24 */
[----:B------:R-:W-:Y:S05]  /*be20*/  EXIT ;  /* 0x000000000000794d */ /* 0x000fea0003800000 */
.L_x_1749:
        /* <DEDUP_REMOVED lines=12> */
[----:B0-----:R-:W-:Y:S01]  /*bef0*/  STG.E.U16 desc[UR36][R2.64], R5 ;  /* 0x0000000502007986 */ /* 0x001fe2000c101524 */
[----:B------:R-:W-:Y:S05]  /*bf00*/  EXIT ;  /* 0x000000000000794d */ /* 0x000fea0003800000 */
.L_x_1763:
        /* <DEDUP_REMOVED lines=18> */
.L_x_1766:
[----:B------:R-:W-:-:S04]  /*c030*/  SHF.R.U32.HI R5, RZ, 0x18, R5 ;  /* 0x00000018ff057819 */ /* 0x000fc80000011605 */
[----:B------:R-:W-:-:S07]  /*c040*/  LOP3.LUT R0, R0, 0x80, R5, 0xf8, !PT ;  /* 0x0000008000007812 */ /* 0x000fce00078ef805 */
.L_x_1765:
[----:B------:R-:W-:Y:S05]  /*c050*/  BSYNC.RECONVERGENT B0 ;  /* 0x0000000000007941 */ /* 0x000fea0003800200 */
.L_x_1764:
[----:B------:R-:W-:Y:S01]  /*c060*/  STG.E.U8 desc[UR36][R2.64], R0 ;  /* 0x0000000002007986 */ /* 0x000fe2000c101124 */
[----:B------:R-:W-:Y:S05]  /*c070*/  EXIT ;  /* 0x000000000000794d */ /* 0x000fea0003800000 */
.L_x_1762:
        /* <DEDUP_REMOVED lines=18> */
.L_x_1769:
[----:B------:R-:W-:-:S04]  /*c1a0*/  SHF.R.U32.HI R5, RZ, 0x18, R5 ;  /* 0x00000018ff057819 */ /* 0x000fc80000011605 */
[----:B------:R-:W-:-:S07]  /*c1b0*/  LOP3.LUT R0, R0, 0x80, R5, 0xf8, !PT ;  /* 0x0000008000007812 */ /* 0x000fce00078ef805 */
.L_x_1768:
[----:B------:R-:W-:Y:S05]  /*c1c0*/  BSYNC.RECONVERGENT B0 ;  /* 0x0000000000007941 */ /* 0x000fea0003800200 */
.L_x_1767:
[----:B------:R-:W-:Y:S01]  /*c1d0*/  STG.E.U8 desc[UR36][R2.64], R0 ;  /* 0x0000000002007986 */ /* 0x000fe2000c101124 */
[----:B------:R-:W-:Y:S05]  /*c1e0*/  EXIT ;  /* 0x000000000000794d */ /* 0x000fea0003800000 */
.L_x_1761:
[----:B------:R-:W-:-:S13]  /*c1f0*/  ISETP.NE.AND P0, PT, R0, 0x1c, PT ;  /* 0x0000001c0000780c */ /* 0x000fda0003f05270 */
[----:B------:R-:W-:Y:S05]  /*c200*/  @!P0 BRA `(.L_x_1770) ;  /* 0x0000000000608947 */ /* 0x000fea0003800000 */
[----:B------:R-:W-:-:S13]  /*c210*/  ISETP.NE.AND P0, PT, R0, 0x1d, PT ;  /* 0x0000001d0000780c */ /* 0x000fda0003f05270 */
[----:B------:R-:W-:Y:S05]  /*c220*/  @!P0 BRA `(.L_x_1771) ;  /* 0x0000000000488947 */ /* 0x000fea0003800000 */
[----:B------:R-:W-:-:S13]  /*c230*/  ISETP.NE.AND P0, PT, R0, 0x2c, PT ;  /* 0x0000002c0000780c */ /* 0x000fda0003f05270 */
[----:B------:R-:W-:Y:S05]  /*c240*/  @P0 BRA `(.L_x_1753) ;  /* 0x0000000000bc0947 */ /* 0x000fea0003800000 */
[----:B------:R-:W-:Y:S02]  /*c250*/  HADD2.F32 R17, -RZ, R17.H0_H0 ;  /* 0x20000011ff117230 */ /* 0x000fe40000004100 */
        /* <DEDUP_REMOVED lines=15> */
.L_x_1771:
[----:B------:R-:W-:-:S06]  /*c350*/  HADD2.F32 R4, -RZ, R17.H0_H0 ;  /* 0x20000011ff047230 */ /* 0x000fcc0000004100 */
[----:B------:R-:W0:Y:S02]  /*c360*/  F2I.U64.TRUNC R4, R4 ;  /* 0x0000000400047311 */ /* 0x000e24000020d800 */
[----:B0-----:R-:W-:Y:S01]  /*c370*/  STG.E.64 desc[UR36][R2.64], R4 ;  /* 0x0000000402007986 */ /* 0x001fe2000c101b24 */
[----:B------:R-:W-:Y:S05]  /*c380*/  EXIT ;  /* 0x000000000000794d */ /* 0x000fea0003800000 */
.L_x_1770:
[----:B------:R-:W-:-:S06]  /*c390*/  HADD2.F32 R17, -RZ, R17.H0_H0 ;  /* 0x20000011ff117230 */ /* 0x000fcc0000004100 */
[----:B------:R-:W0:Y:S02]  /*c3a0*/  F2I.FTZ.U32.TRUNC.NTZ R17, R17 ;  /* 0x0000001100117305 */ /* 0x000e24000021f000 */
[----:B0-----:R-:W-:Y:S01]  /*c3b0*/  STG.E desc[UR36][R2.64], R17 ;  /* 0x0000001102007986 */ /* 0x001fe2000c101924 */
[----:B------:R-:W-:Y:S05]  /*c3c0*/  EXIT ;  /* 0x000000000000794d */ /* 0x000fea0003800000 */
.L_x_1760:
        /* <DEDUP_REMOVED lines=9> */
[----:B------:R-:W-:Y:S01]  /*c460*/  STG.E.U8 desc[UR36][R2.64], R5 ;  /* 0x0000000502007986 */ /* 0x000fe2000c101124 */
[----:B------:R-:W-:Y:S05]  /*c470*/  EXIT ;  /* 0x000000000000794d */ /* 0x000fea0003800000 */
.L_x_1773:
[----:B------:R-:W-:Y:S01]  /*c480*/  HADD2.F32 R17, -RZ, R17.H0_H0 ;  /* 0x20000011ff117230 */ /* 0x000fe20000004100 */
[----:B------:R-:W-:-:S04]  /*c490*/  CS2R R6, SRZ ;  /* 0x0000000000067805 */ /* 0x000fc8000001ff00 */
[----:B------:R-:W-:-:S06]  /*c4a0*/  FMUL.FTZ R4, R17, 1 ;  /* 0x3f80000011047820 */ /* 0x000fcc0000410000 */
[----:B------:R-:W0:Y:S02]  /*c4b0*/  F2F.F64.F32 R4, R4 ;  /* 0x0000000400047310 */ /* 0x000e240000201800 */
[----:B0-----:R-:W-:Y:S01]  /*c4c0*/  STG.E.128 desc[UR36][R2.64], R4 ;  /* 0x0000000402007986 */ /* 0x001fe2000c101d24 */
[----:B------:R-:W-:Y:S05]  /*c4d0*/  EXIT ;  /* 0x000000000000794d */ /* 0x000fea0003800000 */
.L_x_1772:
[----:B------:R-:W-:-:S13]  /*c4e0*/  ISETP.NE.AND P0, PT, R0, 0xf, PT ;  /* 0x0000000f0000780c */ /* 0x000fda0003f05270 */
[----:B------:R-:W-:Y:S05]  /*c4f0*/  @!P0 BRA `(.L_x_1774) ;  /* 0x0000000000e88947 */ /* 0x000fea0003800000 */
[----:B------:R-:W-:-:S13]  /*c500*/  ISETP.NE.AND P0, PT, R0, 0x17, PT ;  /* 0x000000170000780c */ /* 0x000fda0003f05270 */
[----:B------:R-:W-:Y:S05]  /*c510*/  @!P0 BRA `(.L_x_1775) ;  /* 0x0000000000908947 */ /* 0x000fea0003800000 */
[----:B------:R-:W-:-:S13]  /*c520*/  ISETP.NE.AND P0, PT, R0, 0x18, PT ;  /* 0x000000180000780c */ /* 0x000fda0003f05270 */
[----:B------:R-:W-:Y:S05]  /*c530*/  @!P0 BRA `(.L_x_1776) ;  /* 0x0000000000448947 */ /* 0x000fea0003800000 */
.L_x_1753:
        /* <DEDUP_REMOVED lines=16> */
.L_x_1777:
[----:B------:R-:W-:Y:S05]  /*c640*/  EXIT ;  /* 0x000000000000794d */ /* 0x000fea0003800000 */
.L_x_1776:
        /* <DEDUP_REMOVED lines=13> */
.L_x_1779:
[----:B------:R-:W-:Y:S05]  /*c720*/  BSYNC.RECONVERGENT B0 ;  /* 0x0000000000007941 */ /* 0x000fea0003800200 */
.L_x_1778:
[----:B------:R-:W-:-:S05]  /*c730*/  LOP3.LUT R5, R0, 0x80, R5, 0xf8, !PT ;  /* 0x0000008000057812 */ /* 0x000fca00078ef805 */
[----:B------:R-:W-:Y:S01]  /*c740*/  STG.E.U8 desc[UR36][R2.64], R5 ;  /* 0x0000000502007986 */ /* 0x000fe2000c101124 */
[----:B------:R-:W-:Y:S05]  /*c750*/  EXIT ;  /* 0x000000000000794d */ /* 0x000fea0003800000 */
.L_x_1775:
        /* <DEDUP_REMOVED lines=12> */
.L_x_1781:
[----:B------:R-:W-:Y:S01]  /*c820*/  IMAD.MOV.U32 R0, RZ, RZ, 0x7f ;  /* 0x0000007fff007424 */ /* 0x000fe200078e00ff */
[----:B------:R-:W-:-:S04]  /*c830*/  ISETP.GT.U32.AND P0, PT, R4, 0x7f800000, PT ;  /* 0x7f8000000400780c */ /* 0x000fc80003f04070 */
[----:B------:R-:W-:-:S09]  /*c840*/  SEL R0, R0, 0x7c, P0 ;  /* 0x0000007c00007807 */ /* 0x000fd20000000000 */
.L_x_1782:
[----:B------:R-:W-:Y:S05]  /*c850*/  BSYNC.RECONVERGENT B0 ;  /* 0x0000000000007941 */ /* 0x000fea0003800200 */
.L_x_1780:
[----:B------:R-:W-:-:S04]  /*c860*/  SHF.R.U32.HI R5, RZ, 0x18, R5 ;  /* 0x00000018ff057819 */ /* 0x000fc80000011605 */
[----:B------:R-:W-:-:S05]  /*c870*/  LOP3.LUT R5, R0, 0x80, R5, 0xf8, !PT ;  /* 0x0000008000057812 */ /* 0x000fca00078ef805 */
[----:B------:R-:W-:Y:S01]  /*c880*/  STG.E.U8 desc[UR36][R2.64], R5 ;  /* 0x0000000502007986 */ /* 0x000fe2000c101124 */
[----:B------:R-:W-:Y:S05]  /*c890*/  EXIT ;  /* 0x000000000000794d */ /* 0x000fea0003800000 */
.L_x_1774:
[----:B------:R-:W-:-:S05]  /*c8a0*/  HADD2.F32 R0, -RZ, R17.H0_H0 ;  /* 0x20000011ff007230 */ /* 0x000fca0000004100 */
[----:B------:R-:W-:-:S05]  /*c8b0*/  F2FP.BF16.F32.PACK_AB R0, RZ, R0 ;  /* 0x00000000ff00723e */ /* 0x000fca00000010ff */
[----:B------:R-:W-:Y:S01]  /*c8c0*/  STG.E.U16 desc[UR36][R2.64], R0 ;  /* 0x0000000002007986 */ /* 0x000fe2000c101524 */
[----:B------:R-:W-:Y:S05]  /*c8d0*/  EXIT ;  /* 0x000000000000794d */ /* 0x000fea0003800000 */
.L_x_1783:
        /* <DEDUP_REMOVED lines=10> */
.L_x_14600:


//--------------------- .text._ZN2at6native18elementwise_kernelILi128ELi4EZNS0_22gpu_kernel_impl_nocastIZZZNS0_25tanh_backward_kernel_cudaERNS_18TensorIteratorBaseEENKUlvE0_clEvENKUlvE1_clEvEUlN3c104HalfES8_E_EEvS4_RKT_EUliE_EEviT1_ --------------------------
	.section	.text._ZN2at6native18elementwise_kernelILi128ELi4EZNS0_22gpu_kernel_impl_nocastIZZZNS0_25tanh_backward_kernel_cudaERNS_18TensorIteratorBaseEENKUlvE0_clEvENKUlvE1_clEvEUlN3c104HalfES8_E_EEvS4_RKT_EUliE_EEviT1_,"ax",@progbits
	.align	128
        .global         _ZN2at6native18elementwise_kernelILi128ELi4EZNS0_22gpu_kernel_impl_nocastIZZZNS0_25tanh_backward_kernel_cudaERNS_18TensorIteratorBaseEENKUlvE0_clEvENKUlvE1_clEvEUlN3c104HalfES8_E_EEvS4_RKT_EUliE_EEviT1_
        .type           _ZN2at6native18elementwise_kernelILi128ELi4EZNS0_22gpu_kernel_impl_nocastIZZZNS0_25tanh_backward_kernel_cudaERNS_18TensorIteratorBaseEENKUlvE0_clEvENKUlvE1_clEvEUlN3c104HalfES8_E_EEvS4_RKT_EUliE_EEviT1_,@function
        .size           _ZN2at6native18elementwise_kernelILi128ELi4EZNS0_22gpu_kernel_impl_nocastIZZZNS0_25tanh_backward_kernel_cudaERNS_18TensorIteratorBaseEENKUlvE0_clEvENKUlvE1_clEvEUlN3c104HalfES8_E_EEvS4_RKT_EUliE_EEviT1_,(.L_x_14601 - _ZN2at6native18elementwise_kernelILi128ELi4EZNS0_22gpu_kernel_impl_nocastIZZZNS0_25tanh_backward_kernel_cudaERNS_18TensorIteratorBaseEENKUlvE0_clEvENKUlvE1_clEvEUlN3c104HalfES8_E_EEvS4_RKT_EUliE_EEviT1_)
        .other          _ZN2at6native18elementwise_kernelILi128ELi4EZNS0_22gpu_kernel_impl_nocastIZZZNS0_25tanh_backward_kernel_cudaERNS_18TensorIteratorBaseEENKUlvE0_clEvENKUlvE1_clEvEUlN3c104HalfES8_E_EEvS4_RKT_EUliE_EEviT1_,@"STO_CUDA_ENTRY STV_DEFAULT"
_ZN2at6native18elementwise_kernelILi128ELi4EZNS0_22gpu_kernel_impl_nocastIZZZNS0_25tanh_backward_kernel_cudaERNS_18TensorIteratorBaseEENKUlvE0_clEvENKUlvE1_clEvEUlN3c104HalfES8_E_EEvS4_RKT_EUliE_EEviT1_:
.text._ZN2at6native18elementwise_kernelILi128ELi4EZNS0_22gpu_kernel_impl_nocastIZZZNS0_25tanh_backward_kernel_cudaERNS_18TensorIteratorBaseEENKUlvE0_clEvENKUlvE1_clEvEUlN3c104HalfES8_E_EEvS4_RKT_EUliE_EEviT1_:
        /* <DEDUP_REMOVED lines=14> */
[----:B------:R-:W0:Y:S08]  /*00e0*/  LDC.64 R6, c[0x0][0x5f8] ;  /* 0x00017e00ff067b82 */ /* 0x000e300000000a00 */
[----:B------:R-:W1:Y:S01]  /*00f0*/  LDC.64 R4, c[0x0][0x5f0] ;  /* 0x00017c00ff047b82 */ /* 0x000e620000000a00 */
[----:B0-----:R-:W2:Y:S04]  /*0100*/  LDG.E.U16 R6, desc[UR6][R6.64] ;  /* 0x0000000606067981 */ /* 0x001ea8000c1e1500 */
[----:B-1----:R-:W3:Y:S03]  /*0110*/  LDG.E.U16 R4, desc[UR6][R4.64] ;  /* 0x0000000604047981 */ /* 0x002ee6000c1e1500 */
[----:B------:R-:W0:Y:S01]  /*0120*/  LDC.64 R8, c[0x0][0x5e8] ;  /* 0x00017a00ff087b82 */ /* 0x000e220000000a00 */
[----:B------:R-:W-:-:S04]  /*0130*/  IADD3 R3, PT, PT, R3, 0x80, RZ ;  /* 0x0000008003037810 */ /* 0x000fc80007ffe0ff */
[----:B------:R-:W-:-:S13]  /*0140*/  ISETP.GE.AND P0, PT, R3, UR4, PT ;  /* 0x0000000403007c0c */ /* 0x000fda000bf06270 */
[----:B------:R-:W-:Y:S05]  /*0150*/  @P0 BREAK.RELIABLE B1 ;  /* 0x0000000000010942 */ /* 0x000fea0003800100 */
[----:B--2---:R-:W-:-:S05]  /*0160*/  HADD2.F32 R0, -RZ, R6.H0_H0 ;  /* 0x20000006ff007230 */ /* 0x004fca0000004100 */
[----:B------:R-:W-:Y:S01]  /*0170*/  FMUL.FTZ R0, R0, R0 ;  /* 0x0000000000007220 */ /* 0x000fe20000410000 */
[----:B---3--:R-:W-:-:S04]  /*0180*/  HADD2.F32 R2, -RZ, R4.H0_H0 ;  /* 0x20000004ff027230 */ /* 0x008fc80000004100 */
[----:B------:R-:W-:-:S05]  /*0190*/  F2FP.F16.F32.PACK_AB R0, RZ, R0 ;  /* 0x00000000ff00723e */ /* 0x000fca00000000ff */
[----:B------:R-:W-:-:S05]  /*01a0*/  HADD2.F32 R0, -RZ, R0.H0_H0 ;  /* 0x20000000ff007230 */ /* 0x000fca0000004100 */
[----:B------:R-:W-:-:S05]  /*01b0*/  FADD.FTZ R0, -R0, 1 ;  /* 0x3f80000000007421 */ /* 0x000fca0000010100 */
[----:B------:R-:W-:-:S05]  /*01c0*/  F2FP.F16.F32.PACK_AB R0, RZ, R0 ;  /* 0x00000000ff00723e */ /* 0x000fca00000000ff */
[----:B------:R-:W-:-:S05]  /*01d0*/  HADD2.F32 R7, -RZ, R0.H0_H0 ;  /* 0x20000000ff077230 */ /* 0x000fca0000004100 */
[----:B------:R-:W-:-:S05]  /*01e0*/  FMUL.FTZ R2, R2, R7 ;  /* 0x0000000702027220 */ /* 0x000fca0000410000 */
[----:B------:R-:W-:-:S05]  /*01f0*/  F2FP.F16.F32.PACK_AB R2, RZ, R2 ;  /* 0x00000002ff02723e */ /* 0x000fca00000000ff */
[----:B0-----:R0:W-:Y:S01]  /*0200*/  STG.E.U16 desc[UR6][R8.64], R2 ;  /* 0x0000000208007986 */ /* 0x0011e2000c101506 */
[----:B------:R-:W-:Y:S05]  /*0210*/  @P0 BRA `(.L_x_1788) ;  /* 0x0000000000980947 */ /* 0x000fea0003800000 */
[----:B------:R-:W1:Y:S08]  /*0220*/  LDC.64 R6, c[0x0][0x5f8] ;  /* 0x00017e00ff067b82 */ /* 0x000e700000000a00 */
[----:B------:R-:W2:Y:S01]  /*0230*/  LDC.64 R4, c[0x0][0x5f0] ;  /* 0x00017c00ff047b82 */ /* 0x000ea20000000a00 */
[----:B-1----:R-:W3:Y:S04]  /*0240*/  LDG.E.U16 R6, desc[UR6][R6.64] ;  /* 0x0000000606067981 */ /* 0x002ee8000c1e1500 */
[----:B--2---:R-:W2:Y:S03]  /*0250*/  LDG.E.U16 R4, desc[UR6][R4.64] ;  /* 0x0000000604047981 */ /* 0x004ea6000c1e1500 */
[----:B0-----:R-:W0:Y:S01]  /*0260*/  LDC.64 R8, c[0x0][0x5e8] ;  /* 0x00017a00ff087b82 */ /* 0x001e220000000a00 */
[----:B------:R-:W-:Y:S01]  /*0270*/  IADD3 R3, PT, PT, R3, 0x80, RZ ;  /* 0x0000008003037810 */ /* 0x000fe20007ffe0ff */
[----:B---3--:R-:W-:-:S05]  /*0280*/  HADD2.F32 R0, -RZ, R6.H0_H0 ;  /* 0x20000006ff007230 */ /* 0x008fca0000004100 */
[----:B------:R-:W-:Y:S01]  /*0290*/  FMUL.FTZ R0, R0, R0 ;  /* 0x0000000000007220 */ /* 0x000fe20000410000 */
[----:B--2---:R-:W-:-:S04]  /*02a0*/  HADD2.F32 R2, -RZ, R4.H0_H0 ;  /* 0x20000004ff027230 */ /* 0x004fc80000004100 */
[----:B------:R-:W-:-:S05]  /*02b0*/  F2FP.F16.F32.PACK_AB R0, RZ, R0 ;  /* 0x00000000ff00723e */ /* 0x000fca00000000ff */
[----:B------:R-:W-:-:S05]  /*02c0*/  HADD2.F32 R0, -RZ, R0.H0_H0 ;  /* 0x20000000ff007230 */ /* 0x000fca0000004100 */
[----:B------:R-:W-:-:S05]  /*02d0*/  FADD.FTZ R0, -R0, 1 ;  /* 0x3f80000000007421 */ /* 0x000fca0000010100 */
[----:B------:R-:W-:-:S05]  /*02e0*/  F2FP.F16.F32.PACK_AB R0, RZ, R0 ;  /* 0x00000000ff00723e */ /* 0x000fca00000000ff */
[----:B------:R-:W-:-:S05]  /*02f0*/  HADD2.F32 R7, -RZ, R0.H0_H0 ;  /* 0x20000000ff077230 */ /* 0x000fca0000004100 */
[----:B------:R-:W-:-:S05]  /*0300*/  FMUL.FTZ R2, R2, R7 ;  /* 0x0000000702027220 */ /* 0x000fca0000410000 */
[----:B------:R-:W-:-:S05]  /*0310*/  F2FP.F16.F32.PACK_AB R2, RZ, R2 ;  /* 0x00000002ff02723e */ /* 0x000fca00000000ff */
[----:B0-----:R0:W-:Y:S02]  /*0320*/  STG.E.U16 desc[UR6][R8.64], R2 ;  /* 0x0000000208007986 */ /* 0x0011e4000c101506 */
.L_x_1787:
[----:B------:R-:W-:-:S13]  /*0330*/  ISETP.GE.AND P0, PT, R3, UR4, PT ;  /* 0x0000000403007c0c */ /* 0x000fda000bf06270 */
[----:B------:R-:W-:Y:S05]  /*0340*/  @P0 BREAK.RELIABLE B1 ;  /* 0x0000000000010942 */ /* 0x000fea0003800100 */
[----:B------:R-:W-:Y:S05]  /*0350*/  @P0 BRA `(.L_x_1788) ;  /* 0x0000000000480947 */ /* 0x000fea0003800000 */
[----:B------:R-:W-:Y:S05]  /*0360*/  BSYNC.RELIABLE B1 ;  /* 0x0000000000017941 */ /* 0x000fea0003800100 */
.L_x_1786:
        /* <DEDUP_REMOVED lines=17> */
.L_x_1788:
[----:B------:R-:W-:Y:S05]  /*0480*/  BSYNC.RECONVERGENT B0 ;  /* 0x0000000000007941 */ /* 0x000fea0003800200 */
.L_x_1785:
[----:B------:R-:W-:Y:S05]  /*0490*/  WARPSYNC.ALL ;  /* 0x0000000000007948 */ /* 0x000fea0003800000 */
[----:B------:R-:W-:-:S13]  /*04a0*/  ISETP.GE.AND P0, PT, R3, UR4, PT ;  /* 0x0000000403007c0c */ /* 0x000fda000bf06270 */
[----:B------:R-:W-:Y:S05]  /*04b0*/  @P0 EXIT ;  /* 0x000000000000094d */ /* 0x000fea0003800000 */
[----:B------:R-:W2:Y:S08]  /*04c0*/  LDC.64 R4, c[0x0][0x5f8] ;  /* 0x00017e00ff047b82 */ /* 0x000eb00000000a00 */
[----:B01----:R-:W0:Y:S01]  /*04d0*/  LDC.64 R2, c[0x0][0x5f0] ;  /* 0x00017c00ff027b82 */ /* 0x003e220000000a00 */
[----:B--2---:R-:W2:Y:S04]  /*04e0*/  LDG.E.U16 R4, desc[UR6][R4.64] ;  /* 0x0000000604047981 */ /* 0x004ea8000c1e1500 */
[----:B0-----:R-:W3:Y:S03]  /*04f0*/  LDG.E.U16 R2, desc[UR6][R2.64] ;  /* 0x0000000602027981 */ /* 0x001ee6000c1e1500 */
[----:B------:R-:W0:Y:S01]  /*0500*/  LDC.64 R6, c[0x0][0x5e8] ;  /* 0x00017a00ff067b82 */ /* 0x000e220000000a00 */
        /* <DEDUP_REMOVED lines=10> */
[----:B0-----:R-:W-:Y:S01]  /*05b0*/  STG.E.U16 desc[UR6][R6.64], R5 ;  /* 0x0000000506007986 */ /* 0x001fe2000c101506 */
[----:B------:R-:W-:Y:S05]  /*05c0*/  EXIT ;  /* 0x000000000000794d */ /* 0x000fea0003800000 */
.L_x_1784:
        /* <DEDUP_REMOVED lines=356> */
.L_x_1792:
        /* <DEDUP_REMOVED lines=8> */
[----:B------:R-:W-:Y:S01]  /*1c90*/  IADD3 R3, PT, PT, R3, 0x80, RZ ;  /* 0x0000008003037810 */ /* 0x000fe20007ffe0ff */
[----:B--2---:R-:W-:-:S05]  /*1ca0*/  HADD2.F32 R4, -RZ, R8.H0_H0 ;  /* 0x20000008ff047230 */ /* 0x004fca0000004100 */
[----:B------:R-:W-:-:S05]  /*1cb0*/  FMUL.FTZ R4, R4, R4 ;  /* 0x0000000404047220 */ /* 0x000fca0000410000 */
[----:B------:R-:W-:Y:S01]  /*1cc0*/  F2FP.F16.F32.PACK_AB R4, RZ, R4 ;  /* 0x00000004ff04723e */ /* 0x000fe200000000ff */
[----:B---3--:R-:W-:-:S04]  /*1cd0*/  HADD2.F32 R8, -RZ, R6.H0_H0 ;  /* 0x20000006ff087230 */ /* 0x008fc80000004100 */
[----:B------:R-:W-:-:S05]  /*1ce0*/  HADD2.F32 R4, -RZ, R4.H0_H0 ;  /* 0x20000004ff047230 */ /* 0x000fca0000004100 */
[----:B------:R-:W-:-:S05]  /*1cf0*/  FADD.FTZ R4, -R4, 1 ;  /* 0x3f80000004047421 */ /* 0x000fca0000010100 */
[----:B------:R-:W-:-:S05]  /*1d00*/  F2FP.F16.F32.PACK_AB R4, RZ, R4 ;  /* 0x00000004ff04723e */ /* 0x000fca00000000ff */
[----:B------:R-:W-:Y:S01]  /*1d10*/  HADD2.F32 R9, -RZ, R4.H0_H0 ;  /* 0x20000004ff097230 */ /* 0x000fe20000004100 */
[----:B0-----:R-:W-:-:S04]  /*1d20*/  IADD3 R4, P0, PT, R5, UR8, RZ ;  /* 0x0000000805047c10 */ /* 0x001fc8000ff1e0ff */
[----:B------:R-:W-:Y:S01]  /*1d30*/  FMUL.FTZ R8, R8, R9 ;  /* 0x0000000908087220 */ /* 0x000fe20000410000 */
[----:B------:R-:W-:Y:S02]  /*1d40*/  IADD3.X R5, PT, PT, RZ, UR9, RZ, P0, !PT ;  /* 0x00000009ff057c10 */ /* 0x000fe400087fe4ff */
[----:B------:R-:W-:Y:S02]  /*1d50*/  ISETP.GE.AND P0, PT, R3, UR4, PT ;  /* 0x0000000403007c0c */ /* 0x000fe4000bf06270 */
[----:B------:R-:W-:-:S05]  /*1d60*/  F2FP.F16.F32.PACK_AB R8, RZ, R8 ;  /* 0x00000008ff08723e */ /* 0x000fca00000000ff */
[----:B------:R0:W-:Y:S06]  /*1d70*/  STG.E.U16 desc[UR6][R4.64], R8 ;  /* 0x0000000804007986 */ /* 0x0001ec000c101506 */
        /* <DEDUP_REMOVED lines=350> */
.L_x_1794:
        /* <DEDUP_REMOVED lines=19> */
[----:B------:R-:W-:-:S04]  /*3490*/  IADD3.X R5, PT, PT, RZ, UR9, RZ, P0, !PT ;  /* 0x00000009ff057c10 */ /* 0x000fc800087fe4ff */
[----:B------:R-:W-:-:S05]  /*34a0*/  F2FP.F16.F32.PACK_AB R8, RZ, R8 ;  /* 0x00000008ff08723e */ /* 0x000fca00000000ff */
[----:B------:R0:W-:Y:S02]  /*34b0*/  STG.E.U16 desc[UR6][R4.64], R8 ;  /* 0x0000000804007986 */ /* 0x0001e4000c101506 */
.L_x_1791:
[----:B------:R-:W-:-:S13]  /*34c0*/  ISETP.GE.AND P0, PT, R3, UR4, PT ;  /* 0x0000000403007c0c */ /* 0x000fda000bf06270 */
[----:B------:R-:W-:Y:S05]  /*34d0*/  @P0 BREAK.RELIABLE B1 ;  /* 0x0000000000010942 */ /* 0x000fea0003800100 */
[----:B------:R-:W-:Y:S05]  /*34e0*/  @P0 BRA `(.L_x_1793) ;  /* 0x0000001400cc0947 */ /* 0x000fea0003800000 */
[----:B------:R-:W-:Y:S05]  /*34f0*/  BSYNC.RELIABLE B1 ;  /* 0x0000000000017941 */ /* 0x000fea0003800100 */
.L_x_1790:
        /* <DEDUP_REMOVED lines=348> */
.L_x_1795:
        /* <DEDUP_REMOVED lines=22> */
.L_x_1793:
[----:B------:R-:W-:Y:S05]  /*4c20*/  BSYNC.RECONVERGENT B0 ;  /* 0x0000000000007941 */ /* 0x000fea0003800200 */
.L_x_1789:
        /* <DEDUP_REMOVED lines=351> */
.L_x_1796:
        /* <DEDUP_REMOVED lines=8> */
[----:B--2---:R-:W-:-:S05]  /*62a0*/  HADD2.F32 R0, -RZ, R6.H0_H0 ;  /* 0x20000006ff007230 */ /* 0x004fca0000004100 */
[----:B------:R-:W-:-:S05]  /*62b0*/  FMUL.FTZ R0, R0, R0 ;  /* 0x0000000000007220 */ /* 0x000fca0000410000 */
[----:B------:R-:W-:Y:S01]  /*62c0*/  F2FP.F16.F32.PACK_AB R0, RZ, R0 ;  /* 0x00000000ff00723e */ /* 0x000fe200000000ff */
[----:B---3--:R-:W-:-:S04]  /*62d0*/  HADD2.F32 R2, -RZ, R4.H0_H0 ;  /* 0x20000004ff027230 */ /* 0x008fc80000004100 */
[----:B------:R-:W-:-:S05]  /*62e0*/  HADD2.F32 R0, -RZ, R0.H0_H0 ;  /* 0x20000000ff007230 */ /* 0x000fca0000004100 */
[----:B------:R-:W-:-:S05]  /*62f0*/  FADD.FTZ R0, -R0, 1 ;  /* 0x3f80000000007421 */ /* 0x000fca0000010100 */
[----:B------:R-:W-:-:S05]  /*6300*/  F2FP.F16.F32.PACK_AB R0, RZ, R0 ;  /* 0x00000000ff00723e */ /* 0x000fca00000000ff */
[----:B------:R-:W-:-:S05]  /*6310*/  HADD2.F32 R7, -RZ, R0.H0_H0 ;  /* 0x20000000ff077230 */ /* 0x000fca0000004100 */
[----:B------:R-:W-:Y:S01]  /*6320*/  FMUL.FTZ R7, R2, R7 ;  /* 0x0000000702077220 */ /* 0x000fe20000410000 */
[----:B-1----:R-:W-:-:S04]  /*6330*/  IADD3 R2, P0, PT, R3, UR4, RZ ;  /* 0x0000000403027c10 */ /* 0x002fc8000ff1e0ff */
[----:B------:R-:W-:Y:S02]  /*6340*/  F2FP.F16.F32.PACK_AB R7, RZ, R7 ;  /* 0x00000007ff07723e */ /* 0x000fe400000000ff */
[----:B------:R-:W-:-:S05]  /*6350*/  IADD3.X R3, PT, PT, RZ, UR5, RZ, P0, !PT ;  /* 0x00000005ff037c10 */ /* 0x000fca00087fe4ff */
[----:B------:R-:W-:Y:S01]  /*6360*/  STG.E.U16 desc[UR6][R2.64], R7 ;  /* 0x0000000702007986 */ /* 0x000fe2000c101506 */
[----:B------:R-:W-:Y:S05]  /*6370*/  EXIT ;  /* 0x000000000000794d */ /* 0x000fea0003800000 */
.L_x_1797:
        /* <DEDUP_REMOVED lines=16> */
.L_x_14601:


//--------------------- .text._ZN2at6native27unrolled_elementwise_kernelIZZZNS0_25tanh_backward_kernel_cudaERNS_18TensorIteratorBaseEENKUlvE0_clEvENKUlvE1_clEvEUlN3c104HalfES7_E_St5arrayIPcLm3EELi4E23TrivialOffsetCalculatorILi2EjESC_ILi1EjENS0_6memory15LoadWithoutCastENSF_16StoreWithoutCastEEEviT_T0_T2_T3_T4_T5_ --------------------------
	.section	.text._ZN2at6native27unrolled_elementwise_kernelIZZZNS0_25tanh_backward_kernel_cudaERNS_18TensorIteratorBaseEENKUlvE0_clEvENKUlvE1_clEvEUlN3c104HalfES7_E_St5arrayIPcLm3EELi4E23TrivialOffsetCalculatorILi2EjESC_ILi1EjENS0_6memory15LoadWithoutCastENSF_16StoreWithoutCastEEEviT_T0_T2_T3_T4_T5_,"ax",@progbits
	.align	128
        .global         _ZN2at6native27unrolled_elementwise_kernelIZZZNS0_25tanh_backward_kernel_cudaERNS_18TensorIteratorBaseEENKUlvE0_clEvENKUlvE1_clEvEUlN3c104HalfES7_E_St5arrayIPcLm3EELi4E23TrivialOffsetCalculatorILi2EjESC_ILi1EjENS0_6memory15LoadWithoutCastENSF_16StoreWithoutCastEEEviT_T0_T2_T3_T4_T5_
        .type           _ZN2at6native27unrolled_elementwise_kernelIZZZNS0_25tanh_backward_kernel_cudaERNS_18TensorIteratorBaseEENKUlvE0_clEvENKUlvE1_clEvEUlN3c104HalfES7_E_St5arrayIPcLm3EELi4E23TrivialOffsetCalculatorILi2EjESC_ILi1EjENS0_6memory15LoadWithoutCastENSF_16StoreWithoutCastEEEviT_T0_T2_T3_T4_T5_,@function
        .size           _ZN2at6native27unrolled_elementwise_kernelIZZZNS0_25tanh_backward_kernel_cudaERNS_18TensorIteratorBaseEENKUlvE0_clEvENKUlvE1_clEvEUlN3c104HalfES7_E_St5arrayIPcLm3EELi4E23TrivialOffsetCalculatorILi2EjESC_ILi1EjENS0_6memory15LoadWithoutCastENSF_16StoreWithoutCastEEEviT_T0_T2_T3_T4_T5_,(.L_x_14602 - _ZN2at6native27unrolled_elementwise_kernelIZZZNS0_25tanh_backward_kernel_cudaERNS_18TensorIteratorBaseEENKUlvE0_clEvENKUlvE1_clEvEUlN3c104HalfES7_E_St5arrayIPcLm3EELi4E23TrivialOffsetCalculatorILi2EjESC_ILi1EjENS0_6memory15LoadWithoutCastENSF_16StoreWithoutCastEEEviT_T0_T2_T3_T4_T5_)
        .other          _ZN2at6native27unrolled_elementwise_kernelIZZZNS0_25tanh_backward_kernel_cudaERNS_18TensorIteratorBaseEENKUlvE0_clEvENKUlvE1_clEvEUlN3c104HalfES7_E_St5arrayIPcLm3EELi4E23TrivialOffsetCalculatorILi2EjESC_ILi1EjENS0_6memory15LoadWithoutCastENSF_16StoreWithoutCastEEEviT_T0_T2_T3_T4_T5_,@"STO_CUDA_ENTRY STV_DEFAULT"
_ZN2at6native27unrolled_elementwise_kernelIZZZNS0_25tanh_backward_kernel_cudaERNS_18TensorIteratorBaseEENKUlvE0_clEvENKUlvE1_clEvEUlN3c104HalfES7_E_St5arrayIPcLm3EELi4E23TrivialOffsetCalculatorILi2EjESC_ILi1EjENS0_6memory15LoadWithoutCastENSF_16StoreWithoutCastEEEviT_T0_T2_T3_T4_T5_:
.text._ZN2at6native27unrolled_elementwise_kernelIZZZNS0_25tanh_backward_kernel_cudaERNS_18TensorIteratorBaseEENKUlvE0_clEvENKUlvE1_clEvEUlN3c104HalfES7_E_St5arrayIPcLm3EELi4E23TrivialOffsetCalculatorILi2EjESC_ILi1EjENS0_6memory15LoadWithoutCastENSF_16StoreWithoutCastEEEviT_T0_T2_T3_T4_T5_:
        /* <DEDUP_REMOVED lines=15> */
[----:B------:R-:W-:-:S04]  /*00f0*/  @!P0 IADD3 R10, PT, PT, R8, 0x80, RZ ;  /* 0x00000080080a8810 */ /* 0x000fc80007ffe0ff */
        /* <DEDUP_REMOVED lines=8> */
[----:B------:R-:W-:-:S03]  /*0180*/  @!P3 IADD3 R10, PT, PT, R10, 0x80, RZ ;  /* 0x000000800a0ab810 */ /* 0x000fc60007ffe0ff */
[----:B----4-:R-:W-:Y:S01]  /*0190*/  @!P3 IMAD.WIDE.U32 R4, R21, 0x2, R4 ;  /* 0x000000021504b825 */ /* 0x010fe200078e0004 */
[----:B------:R-:W-:-:S03]  /*01a0*/  ISETP.GE.AND P2, PT, R10, R9, PT ;  /* 0x000000090a00720c */ /* 0x000fc60003f46270 */
[----:B------:R-:W-:Y:S02]  /*01b0*/  @!P3 IMAD.WIDE.U32 R6, R21, 0x2, R6 ;  /* 0x000000021506b825 */ /* 0x000fe400078e0006 */
[----:B------:R-:W3:Y:S01]  /*01c0*/  LDC.64 R20, c[0x0][0x398] ;  /* 0x0000e600ff147b82 */ /* 0x000ee20000000a00 */
[----:B------:R-:W-:Y:S02]  /*01d0*/  @!P0 LEA R25, R11, R8, 0x9 ;  /* 0x000000080b198211 */ /* 0x000fe400078e48ff */
[----:B------:R-:W-:-:S05]  /*01e0*/  PRMT R24, RZ, 0x7610, R24 ;  /* 0x00007610ff187816 */ /* 0x000fca0000000018 */
[----:B------:R-:W-:Y:S02]  /*01f0*/  @!P2 IMAD R23, R11, 0x200, R10 ;  /* 0x000002000b17a824 */ /* 0x000fe400078e020a */
        /* <DEDUP_REMOVED lines=22> */
[C---:B--2---:R-:W-:Y:S02]  /*0360*/  IADD3 R4, PT, PT, R8.reuse, 0x100, RZ ;  /* 0x0000010008047810 */ /* 0x044fe40007ffe0ff */
[----:B------:R-:W-:Y:S01]  /*0370*/  @!P0 LEA R5, R11, R8, 0x9 ;  /* 0x000000080b058211 */ /* 0x000fe200078e48ff */
[----:B---3--:R-:W-:Y:S01]  /*0380*/  VIADD R6, R8, 0x180 ;  /* 0x0000018008067836 */ /* 0x008fe20000000000 */
[----:B------:R-:W-:Y:S02]  /*0390*/  @!P0 MOV R8, R14 ;  /* 0x0000000e00088202 */ /* 0x000fe40000000f00 */
[-C--:B------:R-:W-:Y:S02]  /*03a0*/  ISETP.GE.AND P1, PT, R14, R9.reuse, PT ;  /* 0x000000090e00720c */ /* 0x080fe40003f26270 */
[-C--:B------:R-:W-:Y:S02]  /*03b0*/  ISETP.GE.AND P2, PT, R4, R9.reuse, PT ;  /* 0x000000090400720c */ /* 0x080fe40003f46270 */
[-C--:B------:R-:W-:Y:S01]  /*03c0*/  ISETP.GE.AND P3, PT, R6, R9.reuse, PT ;  /* 0x000000090600720c */ /* 0x080fe20003f66270 */
[----:B0-----:R-:W-:Y:S01]  /*03d0*/  @!P0 IMAD.WIDE.U32 R2, R5, 0x2, R2 ;  /* 0x0000000205028825 */ /* 0x001fe200078e0002 */
[----:B------:R-:W-:Y:S01]  /*03e0*/  ISETP.GE.AND P4, PT, R8, R9, PT ;  /* 0x000000090800720c */ /* 0x000fe20003f86270 */
[----:B-1----:R-:W-:-:S12]  /*03f0*/  @P0 BRA `(.L_x_1799) ;  /* 0x0000000000280947 */ /* 0x002fd80003800000 */
        /* <DEDUP_REMOVED lines=10> */
.L_x_1799:
[----:B------:R-:W-:Y:S05]  /*04a0*/  BSYNC.RECONVERGENT B0 ;  /* 0x0000000000007941 */ /* 0x000fea0003800200 */
.L_x_1798:
        /* <DEDUP_REMOVED lines=12> */
.L_x_1801:
[----:B------:R-:W-:Y:S05]  /*0570*/  BSYNC.RECONVERGENT B0 ;  /* 0x0000000000007941 */ /* 0x000fea0003800200 */
.L_x_1800:
        /* <DEDUP_REMOVED lines=12> */
.L_x_1803:
[----:B------:R-:W-:Y:S05]  /*0640*/  BSYNC.RECONVERGENT B0 ;  /* 0x0000000000007941 */ /* 0x000fea0003800200 */
.L_x_1802:
        /* <DEDUP_REMOVED lines=12> */
.L_x_1805:
[----:B------:R-:W-:Y:S05]  /*0710*/  BSYNC.RECONVERGENT B0 ;  /* 0x0000000000007941 */ /* 0x000fea0003800200 */
.L_x_1804:
[----:B------:R0:W-:Y:S01]  /*0720*/  @!P0 STG.E.U16 desc[UR4][R2.64], R4 ;  /* 0x0000000402008986 */ /* 0x0001e2000c101504 */
[----:B------:R-:W-:Y:S04]  /*0730*/  BSSY.RECONVERGENT B0, `(.L_x_1806) ;  /* 0x000000c000007945 */ /* 0x000fe80003800200 */
[----:B------:R-:W-:Y:S05]  /*0740*/  @P4 BRA `(.L_x_1807) ;  /* 0x0000000000284947 */ /* 0x000fea0003800000 */
[----:B0-----:R-:W0:Y:S01]  /*0750*/  LDC.64 R2, c[0x0][0x388] ;  /* 0x0000e200ff027b82 */ /* 0x001e220000000a00 */
[----:B------:R-:W-:Y:S01]  /*0760*/  LEA R7, R11, R8, 0x9 ;  /* 0x000000080b077211 */ /* 0x000fe200078e48ff */
[----:B------:R-:W-:-:S05]  /*0770*/  VIADD R8, R8, 0x80 ;  /* 0x0000008008087836 */ /* 0x000fca0000000000 */
[----:B------:R-:W-:-:S13]  /*0780*/  ISETP.GE.AND P0, PT, R8, R9, PT ;  /* 0x000000090800720c */ /* 0x000fda0003f06270 */
[----:B-----5:R-:W-:Y:S02]  /*0790*/  @!P0 LEA R13, R11, R8, 0x9 ;  /* 0x000000080b0d8211 */ /* 0x020fe400078e48ff */
[----:B------:R-:W-:Y:S01]  /*07a0*/  @!P0 IADD3 R8, PT, PT, R8, 0x80, RZ ;  /* 0x0000008008088810 */ /* 0x000fe20007ffe0ff */
[----:B0-----:R-:W-:-:S04]  /*07b0*/  IMAD.WIDE.U32 R6, R7, 0x2, R2 ;  /* 0x0000000207067825 */ /* 0x001fc800078e0002 */
[----:B------:R-:W-:Y:S01]  /*07c0*/  @!P0 IMAD.WIDE.U32 R2, R13, 0x2, R2 ;  /* 0x000000020d028825 */ /* 0x000fe200078e0002 */
[----:B------:R1:W-:Y:S04]  /*07d0*/  STG.E.U16 desc[UR4][R6.64], R0 ;  /* 0x0000000006007986 */ /* 0x0003e8000c101504 */
[----:B------:R1:W-:Y:S02]  /*07e0*/  @!P0 STG.E.U16 desc[UR4][R2.64], R5 ;  /* 0x0000000502008986 */ /* 0x0003e4000c101504 */
.L_x_1807:
[----:B------:R-:W-:Y:S05]  /*07f0*/  BSYNC.RECONVERGENT B0 ;  /* 0x0000000000007941 */ /* 0x000fea0003800200 */
.L_x_1806:
[----:B------:R-:W-:-:S13]  /*0800*/  ISETP.GE.AND P0, PT, R8, R9, PT ;  /* 0x000000090800720c */ /* 0x000fda0003f06270 */
[----:B------:R-:W-:Y:S05]  /*0810*/  @P0 EXIT ;  /* 0x000000000000094d */ /* 0x000fea0003800000 */
[----:B01----:R-:W0:Y:S01]  /*0820*/  LDC.64 R2, c[0x0][0x388] ;  /* 0x0000e200ff027b82 */ /* 0x003e220000000a00 */
[----:B------:R-:W-:-:S05]  /*0830*/  LEA R11, R11, R8, 0x9 ;  /* 0x000000080b0b7211 */ /* 0x000fca00078e48ff */
[----:B0-----:R-:W-:-:S05]  /*0840*/  IMAD.WIDE.U32 R2, R11, 0x2, R2 ;  /* 0x000000020b027825 */ /* 0x001fca00078e0002 */
[----:B-----5:R-:W-:Y:S01]  /*0850*/  STG.E.U16 desc[UR4][R2.64], R10 ;  /* 0x0000000a02007986 */ /* 0x020fe2000c101504 */
[----:B------:R-:W-:Y:S05]  /*0860*/  EXIT ;  /* 0x000000000000794d */ /* 0x000fea0003800000 */
.L_x_1808:
        /* <DEDUP_REMOVED lines=9> */
.L_x_14602:


//--------------------- .text._ZN2at6native29vectorized_elementwise_kernelILi2EZZZNS0_25tanh_backward_kernel_cudaERNS_18TensorIteratorBaseEENKUlvE0_clEvENKUlvE1_clEvEUlN3c104HalfES7_E_St5arrayIPcLm3EEEEviT0_T1_ --------------------------
	.section	.text._ZN2at6native29vectorized_elementwise_kernelILi2EZZZNS0_25tanh_backward_kernel_cudaERNS_18TensorIteratorBaseEENKUlvE0_clEvENKUlvE1_clEvEUlN3c104HalfES7_E_St5arrayIPcLm3EEEEviT0_T1_,"ax",@progbits
	.align	128
        .global         _ZN2at6native29vectorized_elementwise_kernelILi2EZZZNS0_25tanh_backward_kernel_cudaERNS_18TensorIteratorBaseEENKUlvE0_clEvENKUlvE1_clEvEUlN3c104HalfES7_E_St5arrayIPcLm3EEEEviT0_T1_
        .type           _ZN2at6native29vectorized_elementwise_kernelILi2EZZZNS0_25tanh_backward_kernel_cudaERNS_18TensorIteratorBaseEENKUlvE0_clEvENKUlvE1_clEvEUlN3c104HalfES7_E_St5arrayIPcLm3EEEEviT0_T1_,@function
        .size           _ZN2at6native29vectorized_elementwise_kernelILi2EZZZNS0_25tanh_backward_kernel_cudaERNS_18TensorIteratorBaseEENKUlvE0_clEvENKUlvE1_clEvEUlN3c104HalfES7_E_St5arrayIPcLm3EEEEviT0_T1_,(.L_x_14603 - _ZN2at6native29vectorized_elementwise_kernelILi2EZZZNS0_25tanh_backward_kernel_cudaERNS_18TensorIteratorBaseEENKUlvE0_clEvENKUlvE1_clEvEUlN3c104HalfES7_E_St5arrayIPcLm3EEEEviT0_T1_)
        .other          _ZN2at6native29vectorized_elementwise_kernelILi2EZZZNS0_25tanh_backward_kernel_cudaERNS_18TensorIteratorBaseEENKUlvE0_clEvENKUlvE1_clEvEUlN3c104HalfES7_E_St5arrayIPcLm3EEEEviT0_T1_,@"STO_CUDA_ENTRY STV_DEFAULT"
_ZN2at6native29vectorized_elementwise_kernelILi2EZZZNS0_25tanh_backward_kernel_cudaERNS_18TensorIteratorBaseEENKUlvE0_clEvENKUlvE1_clEvEUlN3c104HalfES7_E_St5arrayIPcLm3EEEEviT0_T1_:
.text._ZN2at6native29vectorized_elementwise_kernelILi2EZZZNS0_25tanh_backward_kernel_cudaERNS_18TensorIteratorBaseEENKUlvE0_clEvENKUlvE1_clEvEUlN3c104HalfES7_E_St5arrayIPcLm3EEEEviT0_T1_:
        /* <DEDUP_REMOVED lines=14> */
[----:B0-----:R-:W-:-:S07]  /*00e0*/  ISETP.GE.U32.AND P0, PT, R21, R2, PT ;  /* 0x000000021500720c */ /* 0x001fce0003f06070 */
[----:B------:R-:W0:Y:S01]  /*00f0*/  LDC.64 R18, c[0x0][0x390] ;  /* 0x0000e400ff127b82 */ /* 0x000e220000000a00 */
[----:B------:R-:W-:-:S07]  /*0100*/  MOV R3, R21 ;  /* 0x0000001500037202 */ /* 0x000fce0000000f00 */
[----:B------:R-:W0:Y:S01]  /*0110*/  LDC.64 R16, c[0x0][0x398] ;  /* 0x0000e600ff107b82 */ /* 0x000e220000000a00 */
[----:B------:R-:W-:-:S04]  /*0120*/  @!P0 IADD3 R21, PT, PT, R3, 0x80, RZ ;  /* 0x0000008003158810 */ /* 0x000fc80007ffe0ff */
[----:B------:R-:W-:-:S03]  /*0130*/  ISETP.GE.U32.AND P1, PT, R21, R2, PT ;  /* 0x000000021500720c */ /* 0x000fc60003f26070 */
[----:B------:R-:W0:Y:S08]  /*0140*/  LDC.64 R14, c[0x0][0x390] ;  /* 0x0000e400ff0e7b82 */ /* 0x000e300000000a00 */
[----:B------:R-:W0:Y:S02]  /*0150*/  LDC.64 R28, c[0x0][0x390] ;  /* 0x0000e400ff1c7b82 */ /* 0x000e240000000a00 */
[----:B------:R-:W-:-:S02]  /*0160*/  @!P1 IADD3 R5, PT, PT, R0, R21, RZ ;  /* 0x0000001500059210 */ /* 0x000fc40007ffe0ff */
[----:B------:R-:W-:-:S03]  /*0170*/  @!P1 IADD3 R21, PT, PT, R21, 0x80, RZ ;  /* 0x0000008015159810 */ /* 0x000fc60007ffe0ff */
[----:B-1----:R-:W-:Y:S01]  /*0180*/  @!P1 IMAD.WIDE.U32 R12, R5, 0x2, R12 ;  /* 0x00000002050c9825 */ /* 0x002fe200078e000c */
[----:B------:R-:W-:-:S03]  /*0190*/  ISETP.GE.U32.AND P2, PT, R21, R2, PT ;  /* 0x000000021500720c */ /* 0x000fc60003f46070 */
[----:B--2---:R-:W-:Y:S01]  /*01a0*/  @!P1 IMAD.WIDE.U32 R24, R5, 0x2, R24 ;  /* 0x0000000205189825 */ /* 0x004fe200078e0018 */
[----:B------:R1:W5:Y:S09]  /*01b0*/  @!P1 LDG.E.U16 R4, desc[UR4][R12.64] ;  /* 0x000000040c049981 */ /* 0x000372000c1e1500 */
[----:B------:R-:W-:Y:S01]  /*01c0*/  @!P2 IADD3 R11, PT, PT, R0, R21, RZ ;  /* 0x00000015000ba210 */ /* 0x000fe20007ffe0ff */
[----:B-1----:R-:W1:Y:S01]  /*01d0*/  LDC.64 R12, c[0x0][0x398] ;  /* 0x0000e600ff0c7b82 */ /* 0x002e620000000a00 */
[----:B------:R-:W-:-:S04]  /*01e0*/  @!P2 IADD3 R21, PT, PT, R21, 0x80, RZ ;  /* 0x000000801515a810 */ /* 0x000fc80007ffe0ff */
[----:B------:R-:W-:-:S13]  /*01f0*/  ISETP.GE.U32.AND P3, PT, R21, R2, PT ;  /* 0x000000021500720c */ /* 0x000fda0003f66070 */
[----:B------:R-:W-:Y:S02]  /*0200*/  @!P3 IADD3 R9, PT, PT, R0, R21, RZ ;  /* 0x000000150009b210 */ /* 0x000fe40007ffe0ff */
[----:B------:R-:W-:-:S04]  /*0210*/  @!P3 IADD3 R21, PT, PT, R21, 0x80, RZ ;  /* 0x000000801515b810 */ /* 0x000fc80007ffe0ff */
[----:B------:R-:W-:Y:S01]  /*0220*/  ISETP.GE.U32.AND P4, PT, R21, R2, PT ;  /* 0x000000021500720c */ /* 0x000fe20003f86070 */
[----:B---3--:R-:W-:Y:S01]  /*0230*/  @!P2 IMAD.WIDE.U32 R26, R11, 0x2, R6 ;  /* 0x000000020b1aa825 */ /* 0x008fe200078e0006 */
[----:B------:R-:W-:-:S03]  /*0240*/  PRMT R5, RZ, 0x7610, R5 ;  /* 0x00007610ff057816 */ /* 0x000fc60000000005 */
[----:B----4-:R-:W-:-:S03]  /*0250*/  @!P2 IMAD.WIDE.U32 R22, R11, 0x2, R22 ;  /* 0x000000020b16a825 */ /* 0x010fc600078e0016 */
[----:B------:R2:W5:Y:S05]  /*0260*/  @!P1 LDG.E.U16 R5, desc[UR4][R24.64] ;  /* 0x0000000418059981 */ /* 0x00056a000c1e1500 */
[----:B------:R-:W-:Y:S02]  /*0270*/  @!P4 IADD3 R11, PT, PT, R0, R21, RZ ;  /* 0x00000015000bc210 */ /* 0x000fe40007ffe0ff */
[----:B------:R-:W-:Y:S01]  /*0280*/  @!P4 IADD3 R21, PT, PT, R21, 0x80, RZ ;  /* 0x000000801515c810 */ /* 0x000fe20007ffe0ff */
[----:B--2---:R-:W2:Y:S03]  /*0290*/  LDC.64 R24, c[0x0][0x398] ;  /* 0x0000e600ff187b82 */ /* 0x004ea60000000a00 */
[----:B------:R-:W-:-:S02]  /*02a0*/  ISETP.GE.U32.AND P1, PT, R21, R2, PT ;  /* 0x000000021500720c */ /* 0x000fc40003f26070 */
[----:B------:R-:W-:Y:S02]  /*02b0*/  PRMT R6, RZ, 0x7610, R6 ;  /* 0x00007610ff067816 */ /* 0x000fe40000000006 */
[----:B------:R-:W-:Y:S01]  /*02c0*/  PRMT R7, RZ, 0x7610, R7 ;  /* 0x00007610ff077816 */ /* 0x000fe20000000007 */
[----:B0-----:R-:W-:-:S03]  /*02d0*/  @!P3 IMAD.WIDE.U32 R18, R9, 0x2, R18 ;  /* 0x000000020912b825 */ /* 0x001fc600078e0012 */
[----:B------:R-:W5:Y:S01]  /*02e0*/  @!P2 LDG.E.U16 R6, desc[UR4][R26.64] ;  /* 0x000000041a06a981 */ /* 0x000f62000c1e1500 */
[----:B------:R-:W-:-:S04]  /*02f0*/  @!P3 IMAD.WIDE.U32 R16, R9, 0x2, R16 ;  /* 0x000000020910b825 */ /* 0x000fc800078e0010 */
[----:B------:R-:W-:Y:S01]  /*0300*/  @!P1 IADD3 R20, PT, PT, R0, R21, RZ ;  /* 0x0000001500149210 */ /* 0x000fe20007ffe0ff */
[----:B------:R0:W5:Y:S01]  /*0310*/  @!P2 LDG.E.U16 R7, desc[UR4][R22.64] ;  /* 0x000000041607a981 */ /* 0x000162000c1e1500 */
[----:B------:R-:W-:Y:S02]  /*0320*/  @!P1 IADD3 R21, PT, PT, R21, 0x80, RZ ;  /* 0x0000008015159810 */ /* 0x000fe40007ffe0ff */
[----:B------:R-:W-:Y:S02]  /*0330*/  PRMT R9, RZ, 0x7610, R9 ;  /* 0x00007610ff097816 */ /* 0x000fe40000000009 */
[----:B------:R-:W-:Y:S02]  /*0340*/  ISETP.GE.U32.AND P2, PT, R21, R2, PT ;  /* 0x000000021500720c */ /* 0x000fe40003f46070 */
[----:B------:R-:W-:Y:S01]  /*0350*/  PRMT R8, RZ, 0x7610, R8 ;  /* 0x00007610ff087816 */ /* 0x000fe20000000008 */
[----:B------:R-:W-:Y:S01]  /*0360*/  @!P4 IMAD.WIDE.U32 R14, R11, 0x2, R14 ;  /* 0x000000020b0ec825 */ /* 0x000fe200078e000e */
[----:B------:R-:W-:Y:S01]  /*0370*/  PRMT R10, RZ, 0x7610, R10 ;  /* 0x00007610ff0a7816 */ /* 0x000fe2000000000a */
[----:B------:R3:W5:Y:S01]  /*0380*/  @!P3 LDG.E.U16 R9, desc[UR4][R16.64] ;  /* 0x000000041009b981 */ /* 0x000762000c1e1500 */
[----:B0-----:R-:W0:Y:S01]  /*0390*/  LDC.64 R22, c[0x0][0x390] ;  /* 0x0000e400ff167b82 */ /* 0x001e220000000a00 */
[----:B------:R-:W-:-:S02]  /*03a0*/  @!P1 IMAD.WIDE.U32 R28, R20, 0x2, R28 ;  /* 0x00000002141c9825 */ /* 0x000fc400078e001c */
[----:B------:R4:W5:Y:S02]  /*03b0*/  @!P3 LDG.E.U16 R8, desc[UR4][R18.64] ;  /* 0x000000041208b981 */ /* 0x000964000c1e1500 */
[----:B--2---:R-:W-:Y:S02]  /*03c0*/  @!P1 IMAD.WIDE.U32 R24, R20, 0x2, R24 ;  /* 0x0000000214189825 */ /* 0x004fe400078e0018 */
[----:B------:R2:W5:Y:S01]  /*03d0*/  @!P4 LDG.E.U16 R10, desc[UR4][R14.64] ;  /* 0x000000040e0ac981 */ /* 0x000562000c1e1500 */
[----:B---3--:R-:W3:Y:S01]  /*03e0*/  LDC.64 R16, c[0x0][0x398] ;  /* 0x0000e600ff107b82 */ /* 0x008ee20000000a00 */
[----:B------:R-:W-:Y:S02]  /*03f0*/  @!P2 IADD3 R27, PT, PT, R0, R21, RZ ;  /* 0x00000015001ba210 */ /* 0x000fe40007ffe0ff */
[----:B----4-:R-:W-:Y:S02]  /*0400*/  PRMT R18, RZ, 0x7610, R18 ;  /* 0x00007610ff127816 */ /* 0x010fe40000000012 */
[----:B------:R-:W-:-:S03]  /*0410*/  PRMT R19, RZ, 0x7610, R19 ;  /* 0x00007610ff137816 */ /* 0x000fc60000000013 */
[----:B--2---:R-:W2:Y:S01]  /*0420*/  LDC.64 R14, c[0x0][0x398] ;  /* 0x0000e600ff0e7b82 */ /* 0x004ea20000000a00 */
[----:B------:R-:W-:Y:S01]  /*0430*/  @!P2 IADD3 R21, PT, PT, R21, 0x80, RZ ;  /* 0x000000801515a810 */ /* 0x000fe20007ffe0ff */
[----:B------:R-:W5:Y:S04]  /*0440*/  @!P1 LDG.E.U16 R18, desc[UR4][R28.64] ;  /* 0x000000041c129981 */ /* 0x000f68000c1e1500 */
[----:B------:R4:W5:Y:S01]  /*0450*/  @!P1 LDG.E.U16 R19, desc[UR4][R24.64] ;  /* 0x0000000418139981 */ /* 0x000962000c1e1500 */
[----:B------:R-:W-:Y:S01]  /*0460*/  ISETP.GE.U32.AND P1, PT, R21, R2, PT ;  /* 0x000000021500720c */ /* 0x000fe20003f26070 */
[----:B0-----:R-:W-:-:S04]  /*0470*/  @!P2 IMAD.WIDE.U32 R22, R27, 0x2, R22 ;  /* 0x000000021b16a825 */ /* 0x001fc800078e0016 */
[----:B---3--:R-:W-:-:S08]  /*0480*/  @!P2 IMAD.WIDE.U32 R16, R27, 0x2, R16 ;  /* 0x000000021b10a825 */ /* 0x008fd000078e0010 */
[----:B------:R-:W-:Y:S02]  /*0490*/  @!P1 IADD3 R27, PT, PT, R0, R21, RZ ;  /* 0x00000015001b9210 */ /* 0x000fe40007ffe0ff */
[----:B----4-:R-:W-:-:S03]  /*04a0*/  PRMT R25, RZ, 0x7610, R25 ;  /* 0x00007610ff197816 */ /* 0x010fc60000000019 */
[----:B--2---:R-:W-:-:S05]  /*04b0*/  @!P1 IMAD.WIDE.U32 R14, R27, 0x2, R14 ;  /* 0x000000021b0e9825 */ /* 0x004fca00078e000e */
[----:B------:R-:W5:Y:S01]  /*04c0*/  @!P1 LDG.E.U16 R25, desc[UR4][R14.64] ;  /* 0x000000040e199981 */ /* 0x000f62000c1e1500 */
[----:B-1----:R-:W-:Y:S01]  /*04d0*/  @!P4 IMAD.WIDE.U32 R12, R11, 0x2, R12 ;  /* 0x000000020b0cc825 */ /* 0x002fe200078e000c */
        /* <DEDUP_REMOVED lines=33> */
.L_x_1811:
[----:B------:R-:W-:Y:S05]  /*06f0*/  BSYNC.RECONVERGENT B0 ;  /* 0x0000000000007941 */ /* 0x000fea0003800200 */
.L_x_1810:
[C---:B------:R-:W-:Y:S01]  /*0700*/  IADD3 R15, PT, PT, R3.reuse, 0x100, RZ ;  /* 0x00000100030f7810 */ /* 0x040fe20007ffe0ff */
[----:B------:R-:W-:Y:S01]  /*0710*/  BSSY.RECONVERGENT B0, `(.L_x_1812) ;  /* 0x000001c000007945 */ /* 0x000fe20003800200 */
[----:B------:R-:W-:Y:S02]  /*0720*/  IADD3 R23, PT, PT, R3, 0x200, RZ ;  /* 0x0000020003177810 */ /* 0x000fe40007ffe0ff */
[-C--:B------:R-:W-:Y:S02]  /*0730*/  ISETP.GE.U32.AND P1, PT, R15, R2.reuse, PT ;  /* 0x000000020f00720c */ /* 0x080fe40003f26070 */
[----:B------:R-:W-:Y:S02]  /*0740*/  IADD3 R15, PT, PT, R3, 0x180, RZ ;  /* 0x00000180030f7810 */ /* 0x000fe40007ffe0ff */
[----:B------:R-:W-:Y:S02]  /*0750*/  P2R R17, PR, RZ, 0x2 ;  /* 0x00000002ff117803 */ /* 0x000fe40000000000 */
[----:B------:R-:W-:-:S02]  /*0760*/  ISETP.GE.U32.AND P1, PT, R15, R2, PT ;  /* 0x000000020f00720c */ /* 0x000fc40003f26070 */
[----:B------:R-:W-:Y:S02]  /*0770*/  IADD3 R15, PT, PT, R3, 0x280, RZ ;  /* 0x00000280030f7810 */ /* 0x000fe40007ffe0ff */
[-C--:B------:R-:W-:Y:S02]  /*0780*/  ISETP.GE.U32.AND P2, PT, R23, R2.reuse, PT ;  /* 0x000000021700720c */ /* 0x080fe40003f46070 */
[-C--:B------:R-:W-:Y:S02]  /*0790*/  ISETP.GE.U32.AND P3, PT, R15, R2.reuse, PT ;  /* 0x000000020f00720c */ /* 0x080fe40003f66070 */
[C---:B------:R-:W-:Y:S02]  /*07a0*/  IADD3 R15, PT, PT, R3.reuse, 0x80, RZ ;  /* 0x00000080030f7810 */ /* 0x040fe40007ffe0ff */
[----:B------:R-:W-:Y:S02]  /*07b0*/  IADD3 R23, PT, PT, R3, 0x300, RZ ;  /* 0x0000030003177810 */ /* 0x000fe40007ffe0ff */
[----:B------:R-:W-:-:S02]  /*07c0*/  ISETP.GE.U32.AND P6, PT, R15, R2, PT ;  /* 0x000000020f00720c */ /* 0x000fc40003fc6070 */
[----:B-----5:R-:W-:Y:S02]  /*07d0*/  @!P0 IADD3 R27, PT, PT, R0, R3, RZ ;  /* 0x00000003001b8210 */ /* 0x020fe40007ffe0ff */
[----:B------:R-:W-:Y:S02]  /*07e0*/  ISETP.GE.U32.AND P4, PT, R23, R2, PT ;  /* 0x000000021700720c */ /* 0x000fe40003f86070 */
[----:B------:R-:W-:Y:S01]  /*07f0*/  IADD3 R23, PT, PT, R3, 0x380, RZ ;  /* 0x0000038003177810 */ /* 0x000fe20007ffe0ff */
[----:B0-----:R-:W-:-:S03]  /*0800*/  @!P0 IMAD.WIDE.U32 R12, R27, 0x2, R12 ;  /* 0x000000021b0c8825 */ /* 0x001fc600078e000c */
[----:B------:R-:W-:-:S03]  /*0810*/  ISETP.GE.U32.AND P5, PT, R23, R2, PT ;  /* 0x000000021700720c */ /* 0x000fc60003fa6070 */
[----:B------:R-:W-:Y:S10]  /*0820*/  @P6 BRA `(.L_x_1813) ;  /* 0x0000000000286947 */ /* 0x000ff40003800000 */
[----:B------:R-:W-:Y:S02]  /*0830*/  HADD2.F32 R5, -RZ, R5.H0_H0 ;  /* 0x20000005ff057230 */ /* 0x000fe40000004100 */
        /* <DEDUP_REMOVED lines=9> */
.L_x_1813:
[----:B------:R-:W-:Y:S05]  /*08d0*/  BSYNC.RECONVERGENT B0 ;  /* 0x0000000000007941 */ /* 0x000fea0003800200 */
.L_x_1812:
[----:B------:R-:W-:Y:S01]  /*08e0*/  ISETP.NE.AND P6, PT, R17, RZ, PT ;  /* 0x000000ff1100720c */ /* 0x000fe20003fc5270 */
[----:B------:R-:W-:-:S12]  /*08f0*/  BSSY.RECONVERGENT B0, `(.L_x_1814) ;  /* 0x000000c000007945 */ /* 0x000fd80003800200 */
[----:B------:R-:W-:Y:S05]  /*0900*/  @P6 BRA `(.L_x_1815) ;  /* 0x0000000000286947 */ /* 0x000fea0003800000 */
        /* <DEDUP_REMOVED lines=10> */
.L_x_1815:
[----:B------:R-:W-:Y:S05]  /*09b0*/  BSYNC.RECONVERGENT B0 ;  /* 0x0000000000007941 */ /* 0x000fea0003800200 */
.L_x_1814:
[----:B------:R-:W-:Y:S04]  /*09c0*/  BSSY.RECONVERGENT B0, `(.L_x_1816) ;  /* 0x000000c000007945 */ /* 0x000fe80003800200 */
        /* <DEDUP_REMOVED lines=11> */
.L_x_1817:
[----:B------:R-:W-:Y:S05]  /*0a80*/  BSYNC.RECONVERGENT B0 ;  /* 0x0000000000007941 */ /* 0x000fea0003800200 */
.L_x_1816:
        /* <DEDUP_REMOVED lines=12> */
.L_x_1819:
[----:B------:R-:W-:Y:S05]  /*0b50*/  BSYNC.RECONVERGENT B0 ;  /* 0x0000000000007941 */ /* 0x000fea0003800200 */
.L_x_1818:
        /* <DEDUP_REMOVED lines=12> */
.L_x_1821:
[----:B------:R-:W-:Y:S05]  /*0c20*/  BSYNC.RECONVERGENT B0 ;  /* 0x0000000000007941 */ /* 0x000fea0003800200 */
.L_x_1820:
        /* <DEDUP_REMOVED lines=12> */
.L_x_1823:
[----:B------:R-:W-:Y:S05]  /*0cf0*/  BSYNC.RECONVERGENT B0 ;  /* 0x0000000000007941 */ /* 0x000fea0003800200 */
.L_x_1822:
        /* <DEDUP_REMOVED lines=12> */
.L_x_1825:
[----:B------:R-:W-:Y:S05]  /*0dc0*/  BSYNC.RECONVERGENT B0 ;  /* 0x0000000000007941 */ /* 0x000fea0003800200 */
.L_x_1824:
[----:B------:R-:W-:Y:S01]  /*0dd0*/  @!P0 MOV R3, R15 ;  /* 0x0000000f00038202 */ /* 0x000fe20000000f00 */
[----:B------:R0:W-:Y:S01]  /*0de0*/  @!P0 STG.E.U16 desc[UR4][R12.64], R14 ;  /* 0x0000000e0c008986 */ /* 0x0001e2000c101504 */
[----:B------:R-:W-:Y:S04]  /*0df0*/  BSSY.RECONVERGENT B0, `(.L_x_1826) ;  /* 0x000002d000007945 */ /* 0x000fe80003800200 */
[----:B------:R-:W-:Y:S01]  /*0e00*/  BSSY.RELIABLE B1, `(.L_x_1827) ;  /* 0x0000025000017945 */ /* 0x000fe20003800100 */
[----:B------:R-:W-:-:S13]  /*0e10*/  ISETP.GE.U32.AND P0, PT, R3, R2, PT ;  /* 0x000000020300720c */ /* 0x000fda0003f06070 */
[----:B0-----:R-:W-:Y:S05]  /*0e20*/  @P0 BRA `(.L_x_1828) ;  /* 0x0000000000300947 */ /* 0x001fea0003800000 */
[----:B------:R-:W0:Y:S01]  /*0e30*/  LDC.64 R10, c[0x0][0x388] ;  /* 0x0000e200ff0a7b82 */ /* 0x000e220000000a00 */
[----:B------:R-:W-:Y:S02]  /*0e40*/  IADD3 R13, PT, PT, R0, R3, RZ ;  /* 0x00000003000d7210 */ /* 0x000fe40007ffe0ff */
[----:B------:R-:W-:-:S04]  /*0e50*/  IADD3 R3, PT, PT, R3, 0x80, RZ ;  /* 0x0000008003037810 */ /* 0x000fc80007ffe0ff */
[----:B------:R-:W-:Y:S01]  /*0e60*/  ISETP.GE.U32.AND P0, PT, R3, R2, PT ;  /* 0x000000020300720c */ /* 0x000fe20003f06070 */
[----:B0-----:R-:W-:-:S05]  /*0e70*/  IMAD.WIDE.U32 R10, R13, 0x2, R10 ;  /* 0x000000020d0a7825 */ /* 0x001fca00078e000a */
[----:B------:R0:W-:Y:S07]  /*0e80*/  STG.E.U16 desc[UR4][R10.64], R16 ;  /* 0x000000100a007986 */ /* 0x0001ee000c101504 */
[----:B------:R-:W-:Y:S05]  /*0e90*/  @P0 BRA `(.L_x_1829) ;  /* 0x0000000000300947 */ /* 0x000fea0003800000 */
[----:B0-----:R-:W0:Y:S01]  /*0ea0*/  LDC.64 R10, c[0x0][0x388] ;  /* 0x0000e200ff0a7b82 */ /* 0x001e220000000a00 */
[----:B------:R-:W-:Y:S02]  /*0eb0*/  IADD3 R13, PT, PT, R0, R3, RZ ;  /* 0x00000003000d7210 */ /* 0x000fe40007ffe0ff */
[----:B------:R-:W-:-:S03]  /*0ec0*/  IADD3 R3, PT, PT, R3, 0x80, RZ ;  /* 0x0000008003037810 */ /* 0x000fc60007ffe0ff */
[----:B0-----:R-:W-:-:S05]  /*0ed0*/  IMAD.WIDE.U32 R10, R13, 0x2, R10 ;  /* 0x000000020d0a7825 */ /* 0x001fca00078e000a */
[----:B------:R0:W-:Y:S02]  /*0ee0*/  STG.E.U16 desc[UR4][R10.64], R4 ;  /* 0x000000040a007986 */ /* 0x0001e4000c101504 */
.L_x_1828:
[----:B------:R-:W-:-:S13]  /*0ef0*/  ISETP.GE.U32.AND P0, PT, R3, R2, PT ;  /* 0x000000020300720c */ /* 0x000fda0003f06070 */
[----:B------:R-:W-:Y:S05]  /*0f00*/  @P0 BRA `(.L_x_1830) ;  /* 0x0000000000300947 */ /* 0x000fea0003800000 */
[----:B0-----:R-:W0:Y:S01]  /*0f10*/  LDC.64 R10, c[0x0][0x388] ;  /* 0x0000e200ff0a7b82 */ /* 0x001e220000000a00 */
[----:B------:R-:W-:Y:S02]  /*0f20*/  IADD3 R13, PT, PT, R0, R3, RZ ;  /* 0x00000003000d7210 */ /* 0x000fe40007ffe0ff */
[----:B------:R-:W-:-:S03]  /*0f30*/  IADD3 R3, PT, PT, R3, 0x80, RZ ;  /* 0x0000008003037810 */ /* 0x000fc60007ffe0ff */
[----:B0-----:R-:W-:-:S05]  /*0f40*/  IMAD.WIDE.U32 R10, R13, 0x2, R10 ;  /* 0x000000020d0a7825 */ /* 0x001fca00078e000a */
[----:B------:R1:W-:Y:S02]  /*0f50*/  STG.E.U16 desc[UR4][R10.64], R5 ;  /* 0x000000050a007986 */ /* 0x0003e4000c101504 */
.L_x_1829:
[----:B------:R-:W-:-:S13]  /*0f60*/  ISETP.GE.U32.AND P0, PT, R3, R2, PT ;  /* 0x000000020300720c */ /* 0x000fda0003f06070 */
[----:B------:R-:W-:Y:S05]  /*0f70*/  @P0 BRA `(.L_x_1831) ;  /* 0x0000000000340947 */ /* 0x000fea0003800000 */
[----:B-1----:R-:W1:Y:S01]  /*0f80*/  LDC.64 R4, c[0x0][0x388] ;  /* 0x0000e200ff047b82 */ /* 0x002e620000000a00 */
[----:B0-----:R-:W-:Y:S02]  /*0f90*/  IADD3 R11, PT, PT, R0, R3, RZ ;  /* 0x00000003000b7210 */ /* 0x001fe40007ffe0ff */
[----:B------:R-:W-:-:S03]  /*0fa0*/  IADD3 R3, PT, PT, R3, 0x80, RZ ;  /* 0x0000008003037810 */ /* 0x000fc60007ffe0ff */
[----:B-1----:R-:W-:-:S05]  /*0fb0*/  IMAD.WIDE.U32 R4, R11, 0x2, R4 ;  /* 0x000000020b047825 */ /* 0x002fca00078e0004 */
[----:B------:R1:W-:Y:S02]  /*0fc0*/  STG.E.U16 desc[UR4][R4.64], R6 ;  /* 0x0000000604007986 */ /* 0x0003e4000c101504 */
.L_x_1830:
[----:B------:R-:W-:-:S13]  /*0fd0*/  ISETP.GE.U32.AND P0, PT, R3, R2, PT ;  /* 0x000000020300720c */ /* 0x000fda0003f06070 */
[----:B------:R-:W-:Y:S05]  /*0fe0*/  @P0 BREAK.RELIABLE B1 ;  /* 0x0000000000010942 */ /* 0x000fea0003800100 */
[----:B------:R-:W-:Y:S05]  /*0ff0*/  @P0 BRA `(.L_x_1832) ;  /* 0x0000000000300947 */ /* 0x000fea0003800000 */
[----:B01----:R-:W0:Y:S01]  /*1000*/  LDC.64 R4, c[0x0][0x388] ;  /* 0x0000e200ff047b82 */ /* 0x003e220000000a00 */
[----:B------:R-:W-:Y:S02]  /*1010*/  IADD3 R11, PT, PT, R0, R3, RZ ;  /* 0x00000003000b7210 */ /* 0x000fe40007ffe0ff */
[----:B------:R-:W-:-:S03]  /*1020*/  IADD3 R3, PT, PT, R3, 0x80, RZ ;  /* 0x0000008003037810 */ /* 0x000fc60007ffe0ff */
[----:B0-----:R-:W-:-:S05]  /*1030*/  IMAD.WIDE.U32 R4, R11, 0x2, R4 ;  /* 0x000000020b047825 */ /* 0x001fca00078e0004 */
[----:B------:R2:W-:Y:S02]  /*1040*/  STG.E.U16 desc[UR4][R4.64], R7 ;  /* 0x0000000704007986 */ /* 0x0005e4000c101504 */
.L_x_1831:
[----:B------:R-:W-:Y:S05]  /*1050*/  BSYNC.RELIABLE B1 ;  /* 0x0000000000017941 */ /* 0x000fea0003800100 */
.L_x_1827:
[----:B------:R-:W-:-:S13]  /*1060*/  ISETP.GE.U32.AND P0, PT, R3, R2, PT ;  /* 0x000000020300720c */ /* 0x000fda0003f06070 */
[----:B-12---:R-:W1:Y:S01]  /*1070*/  @!P0 LDC.64 R4, c[0x0][0x388] ;  /* 0x0000e200ff048b82 */ /* 0x006e620000000a00 */
[----:B------:R-:W-:Y:S02]  /*1080*/  @!P0 IADD3 R7, PT, PT, R0, R3, RZ ;  /* 0x0000000300078210 */ /* 0x000fe40007ffe0ff */
[----:B------:R-:W-:-:S03]  /*1090*/  @!P0 IADD3 R3, PT, PT, R3, 0x80, RZ ;  /* 0x0000008003038810 */ /* 0x000fc60007ffe0ff */
[----:B-1----:R-:W-:-:S05]  /*10a0*/  @!P0 IMAD.WIDE.U32 R4, R7, 0x2, R4 ;  /* 0x0000000207048825 */ /* 0x002fca00078e0004 */
[----:B------:R2:W-:Y:S02]  /*10b0*/  @!P0 STG.E.U16 desc[UR4][R4.64], R8 ;  /* 0x0000000804008986 */ /* 0x0005e4000c101504 */
.L_x_1832:
[----:B------:R-:W-:Y:S05]  /*10c0*/  BSYNC.RECONVERGENT B0 ;  /* 0x0000000000007941 */ /* 0x000fea0003800200 */
.L_x_1826:
[----:B------:R-:W-:Y:S05]  /*10d0*/  WARPSYNC.ALL ;  /* 0x0000000000007948 */ /* 0x000fea0003800000 */
[----:B------:R-:W-:-:S13]  /*10e0*/  ISETP.GE.U32.AND P0, PT, R3, R2, PT ;  /* 0x000000020300720c */ /* 0x000fda0003f06070 */
[----:B------:R-:W-:Y:S05]  /*10f0*/  @P0 EXIT ;  /* 0x000000000000094d */ /* 0x000fea0003800000 */
[----:B012---:R-:W0:Y:S01]  /*1100*/  LDC.64 R4, c[0x0][0x388] ;  /* 0x0000e200ff047b82 */ /* 0x007e220000000a00 */
[----:B------:R-:W-:-:S05]  /*1110*/  IADD3 R3, PT, PT, R0, R3, RZ ;  /* 0x0000000300037210 */ /* 0x000fca0007ffe0ff */
[----:B0-----:R-:W-:-:S05]  /*1120*/  IMAD.WIDE.U32 R2, R3, 0x2, R4 ;  /* 0x0000000203027825 */ /* 0x001fca00078e0004 */
[----:B------:R-:W-:Y:S01]  /*1130*/  STG.E.U16 desc[UR4][R2.64], R9 ;  /* 0x0000000902007986 */ /* 0x000fe2000c101504 */
[----:B------:R-:W-:Y:S05]  /*1140*/  EXIT ;  /* 0x000000000000794d */ /* 0x000fea0003800000 */
.L_x_1809:
[----:B------:R-:W0:Y:S01]  /*1150*/  S2R R2, SR_TID.X ;  /* 0x0000000000027919 */ /* 0x000e220000002100 */
[----:B------:R-:W1:Y:S02]  /*1160*/  LDC.64 R4, c[0x0][0x398] ;  /* 0x0000e600ff047b82 */ /* 0x000e640000000a00 */
[----:B-1----:R-:W-:-:S04]  /*1170*/  IMAD.WIDE.U32 R4, R0, 0x2, R4 ;  /* 0x0000000200047825 */ /* 0x002fc800078e0004 */
[----:B0-----:R-:W-:Y:S02]  /*1180*/  IMAD.WIDE.U32 R12, R2, 0x4, R4 ;  /* 0x00000004020c7825 */ /* 0x001fe400078e0004 */
[----:B------:R-:W0:Y:S03]  /*1190*/  LDC.64 R4, c[0x0][0x390] ;  /* 0x0000e400ff047b82 */ /* 0x000e260000000a00 */
[----:B------:R-:W2:Y:S04]  /*11a0*/  LDG.E R14, desc[UR4][R12.64] ;  /* 0x000000040c0e7981 */ /* 0x000ea8000c1e1900 */
[----:B------:R-:W3:Y:S04]  /*11b0*/  LDG.E R7, desc[UR4][R12.64+0x200] ;  /* 0x000200040c077981 */ /* 0x000ee8000c1e1900 */
[----:B------:R-:W4:Y:S01]  /*11c0*/  LDG.E R8, desc[UR4][R12.64+0x600] ;  /* 0x000600040c087981 */ /* 0x000f22000c1e1900 */
[----:B0-----:R-:W-:-:S04]  /*11d0*/  IMAD.WIDE.U32 R4, R0, 0x2, R4 ;  /* 0x0000000200047825 */ /* 0x001fc800078e0004 */
[----:B------:R-:W-:Y:S02]  /*11e0*/  IMAD.WIDE.U32 R10, R2, 0x4, R4 ;  /* 0x00000004020a7825 */ /* 0x000fe400078e0004 */
[----:B------:R0:W5:Y:S04]  /*11f0*/  LDG.E R5, desc[UR4][R12.64+0x400] ;  /* 0x000400040c057981 */ /* 0x000168000c1e1900 */
[----:B------:R-:W4:Y:S04]  /*1200*/  LDG.E R9, desc[UR4][R10.64] ;  /* 0x000000040a097981 */ /* 0x000f28000c1e1900 */
[----:B------:R-:W5:Y:S04]  /*1210*/  LDG.E R3, desc[UR4][R10.64+0x200] ;  /* 0x000200040a037981 */ /* 0x000f68000c1e1900 */
[----:B------:R-:W5:Y:S04]  /*1220*/  LDG.E R4, desc[UR4][R10.64+0x400] ;  /* 0x000400040a047981 */ /* 0x000f68000c1e1900 */
[----:B------:R1:W5:Y:S01]  /*1230*/  LDG.E R6, desc[UR4][R10.64+0x600] ;  /* 0x000600040a067981 */ /* 0x000362000c1e1900 */
[----:B--2---:R-:W-:-:S02]  /*1240*/  HADD2.F32 R15, -RZ, R14.H0_H0 ;  /* 0x2000000eff0f7230 */ /* 0x004fc40000004100 */
[----:B------:R-:W-:-:S03]  /*1250*/  HADD2.F32 R14, -RZ, R14.H1_H1 ;  /* 0x3000000eff0e7230 */ /* 0x000fc60000004100 */
[----:B------:R-:W-:Y:S02]  /*1260*/  FMUL.FTZ R15, R15, R15 ;  /* 0x0000000f0f0f7220 */ /* 0x000fe40000410000 */
[----:B------:R-:W-:Y:S01]  /*1270*/  FMUL.FTZ R14, R14, R14 ;  /* 0x0000000e0e0e7220 */ /* 0x000fe20000410000 */
[----:B---3--:R-:W-:Y:S02]  /*1280*/  HADD2.F32 R16, -RZ, R7.H0_H0 ;  /* 0x20000007ff107230 */ /* 0x008fe40000004100 */
[----:B------:R-:W-:Y:S02]  /*1290*/  F2FP.F16.F32.PACK_AB R15, RZ, R15 ;  /* 0x0000000fff0f723e */ /* 0x000fe400000000ff */
[----:B------:R-:W-:Y:S01]  /*12a0*/  F2FP.F16.F32.PACK_AB R14, RZ, R14 ;  /* 0x0000000eff0e723e */ /* 0x000fe200000000ff */
[----:B------:R-:W-:Y:S02]  /*12b0*/  FMUL.FTZ R16, R16, R16 ;  /* 0x0000001010107220 */ /* 0x000fe40000410000 */
[----:B------:R-:W-:-:S02]  /*12c0*/  HADD2.F32 R15, -RZ, R15.H0_H0 ;  /* 0x2000000fff0f7230 */ /* 0x000fc40000004100 */
[----:B------:R-:W-:Y:S01]  /*12d0*/  HADD2.F32 R14, -RZ, R14.H0_H0 ;  /* 0x2000000eff0e7230 */ /* 0x000fe20000004100 */
[----:B------:R-:W-:Y:S02]  /*12e0*/  F2FP.F16.F32.PACK_AB R16, RZ, R16 ;  /* 0x00000010ff10723e */ /* 0x000fe400000000ff */
[----:B------:R-:W-:Y:S02]  /*12f0*/  FADD.FTZ R15, -R15, 1 ;  /* 0x3f8000000f0f7421 */ /* 0x000fe40000010100 */
[----:B------:R-:W-:Y:S01]  /*1300*/  FADD.FTZ R14, -R14, 1 ;  /* 0x3f8000000e0e7421 */ /* 0x000fe20000010100 */
[----:B------:R-:W-:Y:S02]  /*1310*/  HADD2.F32 R16, -RZ, R16.H0_H0 ;  /* 0x20000010ff107230 */ /* 0x000fe40000004100 */
[----:B------:R-:W-:Y:S01]  /*1320*/  HADD2.F32 R7, -RZ, R7.H1_H1 ;  /* 0x30000007ff077230 */ /* 0x000fe20000004100 */
[----:B------:R-:W-:Y:S02]  /*1330*/  F2FP.F16.F32.PACK_AB R15, RZ, R15 ;  /* 0x0000000fff0f723e */ /* 0x000fe400000000ff */
[----:B------:R-:W-:Y:S01]  /*1340*/  F2FP.F16.F32.PACK_AB R14, RZ, R14 ;  /* 0x0000000eff0e723e */ /* 0x000fe200000000ff */
[----:B------:R-:W-:Y:S01]  /*1350*/  FADD.FTZ R16, -R16, 1 ;  /* 0x3f80000010107421 */ /* 0x000fe20000010100 */
[----:B0-----:R-:W-:Y:S01]  /*1360*/  FMUL.FTZ R12, R7, R7 ;  /* 0x00000007070c7220 */ /* 0x001fe20000410000 */
[----:B-1----:R-:W-:-:S02]  /*1370*/  HADD2.F32 R10, -RZ, R15.H0_H0 ;  /* 0x2000000fff0a7230 */ /* 0x002fc40000004100 */
[--C-:B----4-:R-:W-:Y:S02]  /*1380*/  HADD2.F32 R7, -RZ, R9.reuse.H0_H0 ;  /* 0x20000009ff077230 */ /* 0x110fe40000004100 */
[----:B------:R-:W-:Y:S02]  /*1390*/  HADD2.F32 R14, -RZ, R14.H0_H0 ;  /* 0x2000000eff0e7230 */ /* 0x000fe40000004100 */
[----:B------:R-:W-:Y:S01]  /*13a0*/  HADD2.F32 R9, -RZ, R9.H1_H1 ;  /* 0x30000009ff097230 */ /* 0x000fe20000004100 */
[----:B------:R-:W-:Y:S01]  /*13b0*/  F2FP.F16.F32.PACK_AB R16, RZ, R16 ;  /* 0x00000010ff10723e */ /* 0x000fe200000000ff */
[----:B------:R-:W-:-:S03]  /*13c0*/  FMUL.FTZ R7, R7, R10 ;  /* 0x0000000a07077220 */ /* 0x000fc60000410000 */
[----:B------:R-:W-:Y:S01]  /*13d0*/  FMUL.FTZ R10, R9, R14 ;  /* 0x0000000e090a7220 */ /* 0x000fe20000410000 */
[--C-:B-----5:R-:W-:Y:S02]  /*13e0*/  HADD2.F32 R9, -RZ, R5.reuse.H0_H0 ;  /* 0x20000005ff097230 */ /* 0x120fe40000004100 */
[----:B------:R-:W-:Y:S02]  /*13f0*/  HADD2.F32 R5, -RZ, R5.H1_H1 ;  /* 0x30000005ff057230 */ /* 0x000fe40000004100 */
[----:B------:R-:W-:Y:S02]  /*1400*/  HADD2.F32 R16, -RZ, R16.H0_H0 ;  /* 0x20000010ff107230 */ /* 0x000fe40000004100 */
[----:B------:R-:W-:Y:S01]  /*1410*/  HADD2.F32 R11, -RZ, R3.H0_H0 ;  /* 0x20000003ff0b7230 */ /* 0x000fe20000004100 */
[----:B------:R-:W-:Y:S01]  /*1420*/  F2FP.F16.F32.PACK_AB R12, RZ, R12 ;  /* 0x0000000cff0c723e */ /* 0x000fe200000000ff */
[--C-:B------:R-:W-:Y:S02]  /*1430*/  HADD2.F32 R13, -RZ, R8.reuse.H0_H0 ;  /* 0x20000008ff0d7230 */ /* 0x100fe40000004100 */
[----:B------:R-:W-:-:S02]  /*1440*/  HADD2.F32 R14, -RZ, R8.H1_H1 ;  /* 0x30000008ff0e7230 */ /* 0x000fc40000004100 */
[----:B------:R-:W-:Y:S01]  /*1450*/  FMUL.FTZ R9, R9, R9 ;  /* 0x0000000909097220 */ /* 0x000fe20000410000 */
[----:B------:R-:W-:Y:S01]  /*1460*/  FMUL.FTZ R8, R5, R5 ;  /* 0x0000000505087220 */ /* 0x000fe20000410000 */
[----:B------:R-:W-:Y:S01]  /*1470*/  FMUL.FTZ R11, R11, R16 ;  /* 0x000000100b0b7220 */ /* 0x000fe20000410000 */
[----:B------:R-:W-:Y:S01]  /*1480*/  FMUL.FTZ R13, R13, R13 ;  /* 0x0000000d0d0d7220 */ /* 0x000fe20000410000 */
[----:B------:R-:W-:Y:S01]  /*1490*/  FMUL.FTZ R16, R14, R14 ;  /* 0x0000000e0e107220 */ /* 0x000fe20000410000 */
[----:B------:R-:W-:Y:S01]  /*14a0*/  HADD2.F32 R12, -RZ, R12.H0_H0 ;  /* 0x2000000cff0c7230 */ /* 0x000fe20000004100 */
[----:B------:R-:W-:Y:S02]  /*14b0*/  F2FP.F16.F32.PACK_AB R5, RZ, R9 ;  /* 0x00000009ff05723e */ /* 0x000fe400000000ff */
[----:B------:R-:W-:Y:S02]  /*14c0*/  F2FP.F16.F32.PACK_AB R14, RZ, R8 ;  /* 0x00000008ff0e723e */ /* 0x000fe400000000ff */
[----:B------:R-:W-:Y:S01]  /*14d0*/  F2FP.F16.F32.PACK_AB R15, RZ, R13 ;  /* 0x0000000dff0f723e */ /* 0x000fe200000000ff */
[----:B------:R-:W0:Y:S01]  /*14e0*/  LDC.64 R8, c[0x0][0x388] ;  /* 0x0000e200ff087b82 */ /* 0x000e220000000a00 */
[----:B------:R-:W-:Y:S01]  /*14f0*/  F2FP.F16.F32.PACK_AB R16, RZ, R16 ;  /* 0x00000010ff10723e */ /* 0x000fe200000000ff */
[----:B------:R-:W-:Y:S01]  /*1500*/  FADD.FTZ R12, -R12, 1 ;  /* 0x3f8000000c0c7421 */ /* 0x000fe20000010100 */
[----:B------:R-:W-:-:S02]  /*1510*/  HADD2.F32 R13, -RZ, R5.H0_H0 ;  /* 0x20000005ff0d7230 */ /* 0x000fc40000004100 */
[----:B------:R-:W-:Y:S02]  /*1520*/  HADD2.F32 R14, -RZ, R14.H0_H0 ;  /* 0x2000000eff0e7230 */ /* 0x000fe40000004100 */
[----:B------:R-:W-:Y:S01]  /*1530*/  HADD2.F32 R15, -RZ, R15.H0_H0 ;  /* 0x2000000fff0f7230 */ /* 0x000fe20000004100 */
[----:B------:R-:W-:Y:S01]  /*1540*/  F2FP.F16.F32.PACK_AB R12, RZ, R12 ;  /* 0x0000000cff0c723e */ /* 0x000fe200000000ff */
[----:B------:R-:W-:Y:S02]  /*1550*/  HADD2.F32 R16, -RZ, R16.H0_H0 ;  /* 0x20000010ff107230 */ /* 0x000fe40000004100 */
[----:B------:R-:W-:Y:S01]  /*1560*/  FADD.FTZ R13, -R13, 1 ;  /* 0x3f8000000d0d7421 */ /* 0x000fe20000010100 */
[----:B------:R-:W-:Y:S01]  /*1570*/  FADD.FTZ R14, -R14, 1 ;  /* 0x3f8000000e0e7421 */ /* 0x000fe20000010100 */
[----:B------:R-:W-:Y:S01]  /*1580*/  FADD.FTZ R15, -R15, 1 ;  /* 0x3f8000000f0f7421 */ /* 0x000fe20000010100 */
[----:B------:R-:W-:Y:S02]  /*1590*/  HADD2.F32 R5, -RZ, R12.H0_H0 ;  /* 0x2000000cff057230 */ /* 0x000fe40000004100 */
[----:B------:R-:W-:Y:S01]  /*15a0*/  FADD.FTZ R16, -R16, 1 ;  /* 0x3f80000010107421 */ /* 0x000fe20000010100 */
[----:B------:R-:W-:Y:S01]  /*15b0*/  HADD2.F32 R12, -RZ, R3.H1_H1 ;  /* 0x30000003ff0c7230 */ /* 0x000fe20000004100 */
[----:B------:R-:W-:-:S02]  /*15c0*/  F2FP.F16.F32.PACK_AB R13, RZ, R13 ;  /* 0x0000000dff0d723e */ /* 0x000fc400000000ff */
[----:B------:R-:W-:Y:S02]  /*15d0*/  F2FP.F16.F32.PACK_AB R3, RZ, R14 ;  /* 0x0000000eff03723e */ /* 0x000fe400000000ff */
[----:B------:R-:W-:Y:S02]  /*15e0*/  F2FP.F16.F32.PACK_AB R15, RZ, R15 ;  /* 0x0000000fff0f723e */ /* 0x000fe400000000ff */
[----:B------:R-:W-:Y:S01]  /*15f0*/  F2FP.F16.F32.PACK_AB R17, RZ, R16 ;  /* 0x00000010ff11723e */ /* 0x000fe200000000ff */
[----:B------:R-:W-:Y:S01]  /*1600*/  FMUL.FTZ R12, R12, R5 ;  /* 0x000000050c0c7220 */ /* 0x000fe20000410000 */
[----:B------:R-:W-:Y:S02]  /*1610*/  HADD2.F32 R14, -RZ, R13.H0_H0 ;  /* 0x2000000dff0e7230 */ /* 0x000fe40000004100 */
[----:B------:R-:W-:Y:S02]  /*1620*/  HADD2.F32 R5, -RZ, R3.H0_H0 ;  /* 0x20000003ff057230 */ /* 0x000fe40000004100 */
[----:B------:R-:W-:-:S02]  /*1630*/  HADD2.F32 R3, -RZ, R4.H0_H0 ;  /* 0x20000004ff037230 */ /* 0x000fc40000004100 */
[----:B------:R-:W-:Y:S02]  /*1640*/  HADD2.F32 R13, -RZ, R6.H0_H0 ;  /* 0x20000006ff0d7230 */ /* 0x000fe40000004100 */
[----:B------:R-:W-:Y:S02]  /*1650*/  HADD2.F32 R16, -RZ, R15.H0_H0 ;  /* 0x2000000fff107230 */ /* 0x000fe40000004100 */
[----:B------:R-:W-:Y:S02]  /*1660*/  HADD2.F32 R17, -RZ, R17.H0_H0 ;  /* 0x20000011ff117230 */ /* 0x000fe40000004100 */
[----:B------:R-:W-:Y:S02]  /*1670*/  HADD2.F32 R4, -RZ, R4.H1_H1 ;  /* 0x30000004ff047230 */ /* 0x000fe40000004100 */
[----:B------:R-:W-:Y:S02]  /*1680*/  HADD2.F32 R6, -RZ, R6.H1_H1 ;  /* 0x30000006ff067230 */ /* 0x000fe40000004100 */
[----:B------:R-:W-:Y:S01]  /*1690*/  FMUL.FTZ R3, R3, R14 ;  /* 0x0000000e03037220 */ /* 0x000fe20000410000 */
[----:B0-----:R-:W-:-:S04]  /*16a0*/  IMAD.WIDE.U32 R8, R0, 0x2, R8 ;  /* 0x0000000200087825 */ /* 0x001fc800078e0008 */
[----:B------:R-:W-:Y:S01]  /*16b0*/  FMUL.FTZ R4, R4, R5 ;  /* 0x0000000504047220 */ /* 0x000fe20000410000 */
[----:B------:R-:W-:Y:S01]  /*16c0*/  FMUL.FTZ R13, R13, R16 ;  /* 0x000000100d0d7220 */ /* 0x000fe20000410000 */
[----:B------:R-:W-:Y:S01]  /*16d0*/  FMUL.FTZ R6, R6, R17 ;  /* 0x0000001106067220 */ /* 0x000fe20000410000 */
[----:B------:R-:W-:Y:S01]  /*16e0*/  F2FP.F16.F32.PACK_AB R7, R10, R7 ;  /* 0x000000070a07723e */ /* 0x000fe200000000ff */
[----:B------:R-:W-:Y:S01]  /*16f0*/  IMAD.WIDE.U32 R8, R2, 0x4, R8 ;  /* 0x0000000402087825 */ /* 0x000fe200078e0008 */
[----:B------:R-:W-:Y:S02]  /*1700*/  F2FP.F16.F32.PACK_AB R11, R12, R11 ;  /* 0x0000000b0c0b723e */ /* 0x000fe400000000ff */
[----:B------:R-:W-:Y:S02]  /*1710*/  F2FP.F16.F32.PACK_AB R3, R4, R3 ;  /* 0x000000030403723e */ /* 0x000fe400000000ff */
[----:B------:R-:W-:Y:S01]  /*1720*/  F2FP.F16.F32.PACK_AB R13, R6, R13 ;  /* 0x0000000d060d723e */ /* 0x000fe200000000ff */
[----:B------:R-:W-:Y:S04]  /*1730*/  STG.E desc[UR4][R8.64], R7 ;  /* 0x0000000708007986 */ /* 0x000fe8000c101904 */
[----:B------:R-:W-:Y:S04]  /*1740*/  STG.E desc[UR4][R8.64+0x200], R11 ;  /* 0x0002000b08007986 */ /* 0x000fe8000c101904 */
[----:B------:R-:W-:Y:S04]  /*1750*/  STG.E desc[UR4][R8.64+0x400], R3 ;  /* 0x0004000308007986 */ /* 0x000fe8000c101904 */
[----:B------:R-:W-:Y:S01]  /*1760*/  STG.E desc[UR4][R8.64+0x600], R13 ;  /* 0x0006000d08007986 */ /* 0x000fe2000c101904 */
[----:B------:R-:W-:Y:S05]  /*1770*/  EXIT ;  /* 0x000000000000794d */ /* 0x000fea0003800000 */
.L_x_1833:
        /* <DEDUP_REMOVED lines=16> */
.L_x_14603:


//--------------------- .text._ZN2at6native29vectorized_elementwise_kernelILi4EZZZNS0_25tanh_backward_kernel_cudaERNS_18TensorIteratorBaseEENKUlvE0_clEvENKUlvE1_clEvEUlN3c104HalfES7_E_St5arrayIPcLm3EEEEviT0_T1_ --------------------------
	.section	.text._ZN2at6native29vectorized_elementwise_kernelILi4EZZZNS0_25tanh_backward_kernel_cudaERNS_18TensorIteratorBaseEENKUlvE0_clEvENKUlvE1_clEvEUlN3c104HalfES7_E_St5arrayIPcLm3EEEEviT0_T1_,"ax",@progbits
	.align	128
        .global         _ZN2at6native29vectorized_elementwise_kernelILi4EZZZNS0_25tanh_backward_kernel_cudaERNS_18TensorIteratorBaseEENKUlvE0_clEvENKUlvE1_clEvEUlN3c104HalfES7_E_St5arrayIPcLm3EEEEviT0_T1_
        .type           _ZN2at6native29vectorized_elementwise_kernelILi4EZZZNS0_25tanh_backward_kernel_cudaERNS_18TensorIteratorBaseEENKUlvE0_clEvENKUlvE1_clEvEUlN3c104HalfES7_E_St5arrayIPcLm3EEEEviT0_T1_,@function
        .size           _ZN2at6native29vectorized_elementwise_kernelILi4EZZZNS0_25tanh_backward_kernel_cudaERNS_18TensorIteratorBaseEENKUlvE0_clEvENKUlvE1_clEvEUlN3c104HalfES7_E_St5arrayIPcLm3EEEEviT0_T1_,(.L_x_14604 - _ZN2at6native29vectorized_elementwise_kernelILi4EZZZNS0_25tanh_backward_kernel_cudaERNS_18TensorIteratorBaseEENKUlvE0_clEvENKUlvE1_clEvEUlN3c104HalfES7_E_St5arrayIPcLm3EEEEviT0_T1_)
        .other          _ZN2at6native29vectorized_elementwise_kernelILi4EZZZNS0_25tanh_backward_kernel_cudaERNS_18TensorIteratorBaseEENKUlvE0_clEvENKUlvE1_clEvEUlN3c104HalfES7_E_St5arrayIPcLm3EEEEviT0_T1_,@"STO_CUDA_ENTRY STV_DEFAULT"
_ZN2at6native29vectorized_elementwise_kernelILi4EZZZNS0_25tanh_backward_kernel_cudaERNS_18TensorIteratorBaseEENKUlvE0_clEvENKUlvE1_clEvEUlN3c104HalfES7_E_St5arrayIPcLm3EEEEviT0_T1_:
.text._ZN2at6native29vectorized_elementwise_kernelILi4EZZZNS0_25tanh_backward_kernel_cudaERNS_18TensorIteratorBaseEENKUlvE0_clEvENKUlvE1_clEvEUlN3c104HalfES7_E_St5arrayIPcLm3EEEEviT0_T1_:
        /* <DEDUP_REMOVED lines=111> */
.L_x_1836:
[----:B------:R-:W-:Y:S05]  /*06f0*/  BSYNC.RECONVERGENT B0 ;  /* 0x0000000000007941 */ /* 0x000fea0003800200 */
.L_x_1835:
        /* <DEDUP_REMOVED lines=29> */
.L_x_1838:
[----:B------:R-:W-:Y:S05]  /*08d0*/  BSYNC.RECONVERGENT B0 ;  /* 0x0000000000007941 */ /* 0x000fea0003800200 */
.L_x_1837:
        /* <DEDUP_REMOVED lines=13> */
.L_x_1840:
[----:B------:R-:W-:Y:S05]  /*09b0*/  BSYNC.RECONVERGENT B0 ;  /* 0x0000000000007941 */ /* 0x000fea0003800200 */
.L_x_1839:
        /* <DEDUP_REMOVED lines=12> */
.L_x_1842:
[----:B------:R-:W-:Y:S05]  /*0a80*/  BSYNC.RECONVERGENT B0 ;  /* 0x0000000000007941 */ /* 0x000fea0003800200 */
.L_x_1841:
        /* <DEDUP_REMOVED lines=12> */
.L_x_1844:
[----:B------:R-:W-:Y:S05]  /*0b50*/  BSYNC.RECONVERGENT B0 ;  /* 0x0000000000007941 */ /* 0x000fea0003800200 */
.L_x_1843:
        /* <DEDUP_REMOVED lines=12> */
.L_x_1846:
[----:B------:R-:W-:Y:S05]  /*0c20*/  BSYNC.RECONVERGENT B0 ;  /* 0x0000000000007941 */ /* 0x000fea0003800200 */
.L_x_1845:
        /* <DEDUP_REMOVED lines=12> */
.L_x_1848:
[----:B------:R-:W-:Y:S05]  /*0cf0*/  BSYNC.RECONVERGENT B0 ;  /* 0x0000000000007941 */ /* 0x000fea0003800200 */
.L_x_1847:
        /* <DEDUP_REMOVED lines=12> */
.L_x_1850:
[----:B------:R-:W-:Y:S05]  /*0dc0*/  BSYNC.RECONVERGENT B0 ;  /* 0x0000000000007941 */ /* 0x000fea0003800200 */
.L_x_1849:
        /* <DEDUP_REMOVED lines=18> */
.L_x_1853:
[----:B------:R-:W-:-:S13]  /*0ef0*/  ISETP.GE.U32.AND P0, PT, R3, R2, PT ;  /* 0x000000020300720c */ /* 0x000fda0003f06070 */
[----:B------:R-:W-:Y:S05]  /*0f00*/  @P0 BRA `(.L_x_1855) ;  /* 0x0000000000300947 */ /* 0x000fea0003800000 */
[----:B0-----:R-:W0:Y:S01]  /*0f10*/  LDC.64 R10, c[0x0][0x388] ;  /* 0x0000e200ff0a7b82 */ /* 0x001e220000000a00 */
[----:B------:R-:W-:Y:S02]  /*0f20*/  IADD3 R13, PT, PT, R0, R3, RZ ;  /* 0x00000003000d7210 */ /* 0x000fe40007ffe0ff */
[----:B------:R-:W-:-:S03]  /*0f30*/  IADD3 R3, PT, PT, R3, 0x80, RZ ;  /* 0x0000008003037810 */ /* 0x000fc60007ffe0ff */
[----:B0-----:R-:W-:-:S05]  /*0f40*/  IMAD.WIDE.U32 R10, R13, 0x2, R10 ;  /* 0x000000020d0a7825 */ /* 0x001fca00078e000a */
[----:B------:R1:W-:Y:S02]  /*0f50*/  STG.E.U16 desc[UR4][R10.64], R5 ;  /* 0x000000050a007986 */ /* 0x0003e4000c101504 */
.L_x_1854:
[----:B------:R-:W-:-:S13]  /*0f60*/  ISETP.GE.U32.AND P0, PT, R3, R2, PT ;  /* 0x000000020300720c */ /* 0x000fda0003f06070 */
[----:B------:R-:W-:Y:S05]  /*0f70*/  @P0 BRA `(.L_x_1856) ;  /* 0x0000000000340947 */ /* 0x000fea0003800000 */
[----:B-1----:R-:W1:Y:S01]  /*0f80*/  LDC.64 R4, c[0x0][0x388] ;  /* 0x0000e200ff047b82 */ /* 0x002e620000000a00 */
[----:B0-----:R-:W-:Y:S02]  /*0f90*/  IADD3 R11, PT, PT, R0, R3, RZ ;  /* 0x00000003000b7210 */ /* 0x001fe40007ffe0ff */
[----:B------:R-:W-:-:S03]  /*0fa0*/  IADD3 R3, PT, PT, R3, 0x80, RZ ;  /* 0x0000008003037810 */ /* 0x000fc60007ffe0ff */
[----:B-1----:R-:W-:-:S05]  /*0fb0*/  IMAD.WIDE.U32 R4, R11, 0x2, R4 ;  /* 0x000000020b047825 */ /* 0x002fca00078e0004 */
[----:B------:R1:W-:Y:S02]  /*0fc0*/  STG.E.U16 desc[UR4][R4.64], R6 ;  /* 0x0000000604007986 */ /* 0x0003e4000c101504 */
.L_x_1855:
        /* <DEDUP_REMOVED lines=8> */
.L_x_1856:
[----:B------:R-:W-:Y:S05]  /*1050*/  BSYNC.RELIABLE B1 ;  /* 0x0000000000017941 */ /* 0x000fea0003800100 */
.L_x_1852:
[----:B------:R-:W-:-:S13]  /*1060*/  ISETP.GE.U32.AND P0, PT, R3, R2, PT ;  /* 0x000000020300720c */ /* 0x000fda0003f06070 */
[----:B-12---:R-:W1:Y:S01]  /*1070*/  @!P0 LDC.64 R4, c[0x0][0x388] ;  /* 0x0000e200ff048b82 */ /* 0x006e620000000a00 */
[----:B------:R-:W-:Y:S02]  /*1080*/  @!P0 IADD3 R7, PT, PT, R0, R3, RZ ;  /* 0x0000000300078210 */ /* 0x000fe40007ffe0ff */
[----:B------:R-:W-:-:S03]  /*1090*/  @!P0 IADD3 R3, PT, PT, R3, 0x80, RZ ;  /* 0x0000008003038810 */ /* 0x000fc60007ffe0ff */
[----:B-1----:R-:W-:-:S05]  /*10a0*/  @!P0 IMAD.WIDE.U32 R4, R7, 0x2, R4 ;  /* 0x0000000207048825 */ /* 0x002fca00078e0004 */
[----:B------:R2:W-:Y:S02]  /*10b0*/  @!P0 STG.E.U16 desc[UR4][R4.64], R8 ;  /* 0x0000000804008986 */ /* 0x0005e4000c101504 */
.L_x_1857:
[----:B------:R-:W-:Y:S05]  /*10c0*/  BSYNC.RECONVERGENT B0 ;  /* 0x0000000000007941 */ /* 0x000fea0003800200 */
.L_x_1851:
        /* <DEDUP_REMOVED lines=8> */
.L_x_1834:
[----:B------:R-:W0:Y:S01]  /*1150*/  S2R R8, SR_TID.X ;  /* 0x0000000000087919 */ /* 0x000e220000002100 */
[----:B------:R-:W1:Y:S02]  /*1160*/  LDC.64 R2, c[0x0][0x398] ;  /* 0x0000e600ff027b82 */ /* 0x000e640000000a00 */
[----:B-1----:R-:W-:-:S04]  /*1170*/  IMAD.WIDE.U32 R2, R0, 0x2, R2 ;  /* 0x0000000200027825 */ /* 0x002fc800078e0002 */
[----:B0-----:R-:W-:Y:S02]  /*1180*/  IMAD.WIDE.U32 R14, R8, 0x8, R2 ;  /* 0x00000008080e7825 */ /* 0x001fe400078e0002 */
[----:B------:R-:W0:Y:S03]  /*1190*/  LDC.64 R2, c[0x0][0x390] ;  /* 0x0000e400ff027b82 */ /* 0x000e260000000a00 */
[----:B------:R-:W2:Y:S01]  /*11a0*/  LDG.E.64 R4, desc[UR4][R14.64] ;  /* 0x000000040e047981 */ /* 0x000ea2000c1e1b00 */
[----:B0-----:R-:W-:-:S04]  /*11b0*/  IMAD.WIDE.U32 R2, R0, 0x2, R2 ;  /* 0x0000000200027825 */ /* 0x001fc800078e0002 */
[----:B------:R-:W-:Y:S02]  /*11c0*/  IMAD.WIDE.U32 R12, R8, 0x8, R2 ;  /* 0x00000008080c7825 */ /* 0x000fe400078e0002 */
[----:B------:R-:W3:Y:S04]  /*11d0*/  LDG.E.64 R2, desc[UR4][R14.64+0x400] ;  /* 0x000400040e027981 */ /* 0x000ee8000c1e1b00 */
[----:B------:R-:W4:Y:S04]  /*11e0*/  LDG.E.64 R10, desc[UR4][R12.64] ;  /* 0x000000040c0a7981 */ /* 0x000f28000c1e1b00 */
[----:B------:R0:W5:Y:S02]  /*11f0*/  LDG.E.64 R6, desc[UR4][R12.64+0x400] ;  /* 0x000400040c067981 */ /* 0x000164000c1e1b00 */
[----:B0-----:R-:W0:Y:S02]  /*1200*/  LDC.64 R12, c[0x0][0x388] ;  /* 0x0000e200ff0c7b82 */ /* 0x001e240000000a00 */
[----:B0-----:R-:W-:-:S04]  /*1210*/  IMAD.WIDE.U32 R12, R0, 0x2, R12 ;  /* 0x00000002000c7825 */ /* 0x001fc800078e000c */
[----:B------:R-:W-:-:S04]  /*1220*/  IMAD.WIDE.U32 R12, R8, 0x8, R12 ;  /* 0x00000008080c7825 */ /* 0x000fc800078e000c */
[--C-:B--2---:R-:W-:Y:S02]  /*1230*/  HADD2.F32 R9, -RZ, R4.reuse.H0_H0 ;  /* 0x20000004ff097230 */ /* 0x104fe40000004100 */
[----:B------:R-:W-:Y:S02]  /*1240*/  HADD2.F32 R4, -RZ, R4.H1_H1 ;  /* 0x30000004ff047230 */ /* 0x000fe40000004100 */
[----:B------:R-:W-:Y:S02]  /*1250*/  HADD2.F32 R16, -RZ, R5.H0_H0 ;  /* 0x20000005ff107230 */ /* 0x000fe40000004100 */
[----:B------:R-:W-:Y:S01]  /*1260*/  FMUL.FTZ R9, R9, R9 ;  /* 0x0000000909097220 */ /* 0x000fe20000410000 */
[----:B------:R-:W-:Y:S02]  /*1270*/  FMUL.FTZ R4, R4, R4 ;  /* 0x0000000404047220 */ /* 0x000fe40000410000 */
[----:B------:R-:W-:Y:S02]  /*1280*/  FMUL.FTZ R16, R16, R16 ;  /* 0x0000001010107220 */ /* 0x000fe40000410000 */
[----:B------:R-:W-:-:S02]  /*1290*/  F2FP.F16.F32.PACK_AB R9, RZ, R9 ;  /* 0x00000009ff09723e */ /* 0x000fc400000000ff */
[----:B------:R-:W-:Y:S02]  /*12a0*/  F2FP.F16.F32.PACK_AB R4, RZ, R4 ;  /* 0x00000004ff04723e */ /* 0x000fe400000000ff */
[----:B------:R-:W-:Y:S01]  /*12b0*/  F2FP.F16.F32.PACK_AB R16, RZ, R16 ;  /* 0x00000010ff10723e */ /* 0x000fe200000000ff */
[----:B------:R-:W-:Y:S02]  /*12c0*/  HADD2.F32 R9, -RZ, R9.H0_H0 ;  /* 0x20000009ff097230 */ /* 0x000fe40000004100 */
[----:B------:R-:W-:Y:S02]  /*12d0*/  HADD2.F32 R4, -RZ, R4.H0_H0 ;  /* 0x20000004ff047230 */ /* 0x000fe40000004100 */
[----:B------:R-:W-:Y:S02]  /*12e0*/  HADD2.F32 R16, -RZ, R16.H0_H0 ;  /* 0x20000010ff107230 */ /* 0x000fe40000004100 */
[----:B------:R-:W-:Y:S01]  /*12f0*/  FADD.FTZ R9, -R9, 1 ;  /* 0x3f80000009097421 */ /* 0x000fe20000010100 */
[----:B------:R-:W-:-:S02]  /*1300*/  FADD.FTZ R4, -R4, 1 ;  /* 0x3f80000004047421 */ /* 0x000fc40000010100 */
[----:B------:R-:W-:Y:S02]  /*1310*/  FADD.FTZ R16, -R16, 1 ;  /* 0x3f80000010107421 */ /* 0x000fe40000010100 */
[----:B------:R-:W-:Y:S02]  /*1320*/  F2FP.F16.F32.PACK_AB R9, RZ, R9 ;  /* 0x00000009ff09723e */ /* 0x000fe400000000ff */
[----:B------:R-:W-:Y:S02]  /*1330*/  F2FP.F16.F32.PACK_AB R4, RZ, R4 ;  /* 0x00000004ff04723e */ /* 0x000fe400000000ff */
[----:B------:R-:W-:Y:S01]  /*1340*/  F2FP.F16.F32.PACK_AB R16, RZ, R16 ;  /* 0x00000010ff10723e */ /* 0x000fe200000000ff */
[----:B------:R-:W-:Y:S02]  /*1350*/  HADD2.F32 R9, -RZ, R9.H0_H0 ;  /* 0x20000009ff097230 */ /* 0x000fe40000004100 */
[----:B------:R-:W-:Y:S02]  /*1360*/  HADD2.F32 R15, -RZ, R4.H0_H0 ;  /* 0x20000004ff0f7230 */ /* 0x000fe40000004100 */
[----:B----4-:R-:W-:-:S02]  /*1370*/  HADD2.F32 R4, -RZ, R10.H0_H0 ;  /* 0x2000000aff047230 */ /* 0x010fc40000004100 */
[----:B------:R-:W-:Y:S02]  /*1380*/  HADD2.F32 R10, -RZ, R10.H1_H1 ;  /* 0x3000000aff0a7230 */ /* 0x000fe40000004100 */
[----:B------:R-:W-:Y:S02]  /*1390*/  HADD2.F32 R17, -RZ, R16.H0_H0 ;  /* 0x20000010ff117230 */ /* 0x000fe40000004100 */
[----:B------:R-:W-:Y:S01]  /*13a0*/  FMUL.FTZ R4, R4, R9 ;  /* 0x0000000904047220 */ /* 0x000fe20000410000 */
[----:B---3--:R-:W-:Y:S02]  /*13b0*/  HADD2.F32 R16, -RZ, R3.H0_H0 ;  /* 0x20000003ff107230 */ /* 0x008fe40000004100 */
[----:B------:R-:W-:Y:S01]  /*13c0*/  FMUL.FTZ R9, R10, R15 ;  /* 0x0000000f0a097220 */ /* 0x000fe20000410000 */
[----:B------:R-:W-:Y:S02]  /*13d0*/  HADD2.F32 R15, -RZ, R2.H0_H0 ;  /* 0x20000002ff0f7230 */ /* 0x000fe40000004100 */
[----:B------:R-:W-:-:S02]  /*13e0*/  HADD2.F32 R5, -RZ, R5.H1_H1 ;  /* 0x30000005ff057230 */ /* 0x000fc40000004100 */
[----:B------:R-:W-:Y:S02]  /*13f0*/  HADD2.F32 R2, -RZ, R2.H1_H1 ;  /* 0x30000002ff027230 */ /* 0x000fe40000004100 */
[----:B------:R-:W-:Y:S02]  /*1400*/  HADD2.F32 R3, -RZ, R3.H1_H1 ;  /* 0x30000003ff037230 */ /* 0x000fe40000004100 */
[----:B------:R-:W-:Y:S01]  /*1410*/  FMUL.FTZ R16, R16, R16 ;  /* 0x0000001010107220 */ /* 0x000fe20000410000 */
[----:B------:R-:W-:Y:S01]  /*1420*/  FMUL.FTZ R5, R5, R5 ;  /* 0x0000000505057220 */ /* 0x000fe20000410000 */
[----:B------:R-:W-:Y:S01]  /*1430*/  FMUL.FTZ R15, R15, R15 ;  /* 0x0000000f0f0f7220 */ /* 0x000fe20000410000 */
[----:B------:R-:W-:Y:S01]  /*1440*/  FMUL.FTZ R2, R2, R2 ;  /* 0x0000000202027220 */ /* 0x000fe20000410000 */
[----:B------:R-:W-:Y:S01]  /*1450*/  FMUL.FTZ R3, R3, R3 ;  /* 0x0000000303037220 */ /* 0x000fe20000410000 */
[----:B------:R-:W-:Y:S02]  /*1460*/  F2FP.F16.F32.PACK_AB R16, RZ, R16 ;  /* 0x00000010ff10723e */ /* 0x000fe400000000ff */
[----:B------:R-:W-:-:S02]  /*1470*/  F2FP.F16.F32.PACK_AB R5, RZ, R5 ;  /* 0x00000005ff05723e */ /* 0x000fc400000000ff */
[----:B------:R-:W-:Y:S02]  /*1480*/  F2FP.F16.F32.PACK_AB R15, RZ, R15 ;  /* 0x0000000fff0f723e */ /* 0x000fe400000000ff */
[----:B------:R-:W-:Y:S02]  /*1490*/  F2FP.F16.F32.PACK_AB R2, RZ, R2 ;  /* 0x00000002ff02723e */ /* 0x000fe400000000ff */
[----:B------:R-:W-:Y:S01]  /*14a0*/  F2FP.F16.F32.PACK_AB R3, RZ, R3 ;  /* 0x00000003ff03723e */ /* 0x000fe200000000ff */
[----:B------:R-:W-:Y:S02]  /*14b0*/  HADD2.F32 R16, -RZ, R16.H0_H0 ;  /* 0x20000010ff107230 */ /* 0x000fe40000004100 */
[----:B------:R-:W-:Y:S02]  /*14c0*/  HADD2.F32 R5, -RZ, R5.H0_H0 ;  /* 0x20000005ff057230 */ /* 0x000fe40000004100 */
[----:B------:R-:W-:Y:S02]  /*14d0*/  HADD2.F32 R15, -RZ, R15.H0_H0 ;  /* 0x2000000fff0f7230 */ /* 0x000fe40000004100 */
[----:B------:R-:W-:-:S02]  /*14e0*/  HADD2.F32 R2, -RZ, R2.H0_H0 ;  /* 0x20000002ff027230 */ /* 0x000fc40000004100 */
[----:B------:R-:W-:Y:S02]  /*14f0*/  HADD2.F32 R3, -RZ, R3.H0_H0 ;  /* 0x20000003ff037230 */ /* 0x000fe40000004100 */
[----:B------:R-:W-:Y:S01]  /*1500*/  FADD.FTZ R16, -R16, 1 ;  /* 0x3f80000010107421 */ /* 0x000fe20000010100 */
[----:B------:R-:W-:Y:S02]  /*1510*/  HADD2.F32 R14, -RZ, R11.H0_H0 ;  /* 0x2000000bff0e7230 */ /* 0x000fe40000004100 */
[----:B------:R-:W-:Y:S01]  /*1520*/  FADD.FTZ R5, -R5, 1 ;  /* 0x3f80000005057421 */ /* 0x000fe20000010100 */
[----:B------:R-:W-:Y:S01]  /*1530*/  FADD.FTZ R15, -R15, 1 ;  /* 0x3f8000000f0f7421 */ /* 0x000fe20000010100 */
[----:B------:R-:W-:Y:S01]  /*1540*/  FADD.FTZ R2, -R2, 1 ;  /* 0x3f80000002027421 */ /* 0x000fe20000010100 */
[----:B------:R-:W-:Y:S01]  /*1550*/  FADD.FTZ R3, -R3, 1 ;  /* 0x3f80000003037421 */ /* 0x000fe20000010100 */
[----:B------:R-:W-:Y:S01]  /*1560*/  FMUL.FTZ R10, R14, R17 ;  /* 0x000000110e0a7220 */ /* 0x000fe20000410000 */
[----:B------:R-:W-:-:S02]  /*1570*/  F2FP.F16.F32.PACK_AB R16, RZ, R16 ;  /* 0x00000010ff10723e */ /* 0x000fc400000000ff */
[----:B------:R-:W-:Y:S02]  /*1580*/  F2FP.F16.F32.PACK_AB R5, RZ, R5 ;  /* 0x00000005ff05723e */ /* 0x000fe400000000ff */
[----:B------:R-:W-:Y:S02]  /*1590*/  F2FP.F16.F32.PACK_AB R15, RZ, R15 ;  /* 0x0000000fff0f723e */ /* 0x000fe400000000ff */
[----:B------:R-:W-:Y:S02]  /*15a0*/  F2FP.F16.F32.PACK_AB R2, RZ, R2 ;  /* 0x00000002ff02723e */ /* 0x000fe400000000ff */
[----:B------:R-:W-:Y:S01]  /*15b0*/  F2FP.F16.F32.PACK_AB R17, RZ, R3 ;  /* 0x00000003ff11723e */ /* 0x000fe200000000ff */
[----:B------:R-:W-:Y:S02]  /*15c0*/  HADD2.F32 R14, -RZ, R11.H1_H1 ;  /* 0x3000000bff0e7230 */ /* 0x000fe40000004100 */
[--C-:B-----5:R-:W-:Y:S02]  /*15d0*/  HADD2.F32 R0, -RZ, R6.reuse.H0_H0 ;  /* 0x20000006ff007230 */ /* 0x120fe40000004100 */
[----:B------:R-:W-:-:S02]  /*15e0*/  HADD2.F32 R11, -RZ, R6.H1_H1 ;  /* 0x30000006ff0b7230 */ /* 0x000fc40000004100 */
[--C-:B------:R-:W-:Y:S02]  /*15f0*/  HADD2.F32 R6, -RZ, R7.reuse.H0_H0 ;  /* 0x20000007ff067230 */ /* 0x100fe40000004100 */
[----:B------:R-:W-:Y:S02]  /*1600*/  HADD2.F32 R3, -RZ, R16.H0_H0 ;  /* 0x20000010ff037230 */ /* 0x000fe40000004100 */
[----:B------:R-:W-:Y:S02]  /*1610*/  HADD2.F32 R7, -RZ, R7.H1_H1 ;  /* 0x30000007ff077230 */ /* 0x000fe40000004100 */
[----:B------:R-:W-:Y:S02]  /*1620*/  HADD2.F32 R5, -RZ, R5.H0_H0 ;  /* 0x20000005ff057230 */ /* 0x000fe40000004100 */
[----:B------:R-:W-:Y:S02]  /*1630*/  HADD2.F32 R15, -RZ, R15.H0_H0 ;  /* 0x2000000fff0f7230 */ /* 0x000fe40000004100 */
[----:B------:R-:W-:-:S02]  /*1640*/  HADD2.F32 R2, -RZ, R2.H0_H0 ;  /* 0x20000002ff027230 */ /* 0x000fc40000004100 */
[----:B------:R-:W-:Y:S02]  /*1650*/  HADD2.F32 R16, -RZ, R17.H0_H0 ;  /* 0x20000011ff107230 */ /* 0x000fe40000004100 */
[----:B------:R-:W-:Y:S01]  /*1660*/  FMUL.FTZ R5, R14, R5 ;  /* 0x000000050e057220 */ /* 0x000fe20000410000 */
[----:B------:R-:W-:Y:S01]  /*1670*/  FMUL.FTZ R0, R0, R15 ;  /* 0x0000000f00007220 */ /* 0x000fe20000410000 */
[----:B------:R-:W-:Y:S01]  /*1680*/  FMUL.FTZ R11, R11, R2 ;  /* 0x000000020b0b7220 */ /* 0x000fe20000410000 */
[----:B------:R-:W-:Y:S01]  /*1690*/  FMUL.FTZ R3, R6, R3 ;  /* 0x0000000306037220 */ /* 0x000fe20000410000 */
[----:B------:R-:W-:Y:S01]  /*16a0*/  FMUL.FTZ R16, R7, R16 ;  /* 0x0000001007107220 */ /* 0x000fe20000410000 */
[----:B------:R-:W-:Y:S02]  /*16b0*/  F2FP.F16.F32.PACK_AB R4, R9, R4 ;  /* 0x000000040904723e */ /* 0x000fe400000000ff */
[----:B------:R-:W-:Y:S02]  /*16c0*/  F2FP.F16.F32.PACK_AB R5, R5, R10 ;  /* 0x0000000a0505723e */ /* 0x000fe400000000ff */
[----:B------:R-:W-:-:S02]  /*16d0*/  F2FP.F16.F32.PACK_AB R2, R11, R0 ;  /* 0x000000000b02723e */ /* 0x000fc400000000ff */
[----:B------:R-:W-:Y:S01]  /*16e0*/  F2FP.F16.F32.PACK_AB R3, R16, R3 ;  /* 0x000000031003723e */ /* 0x000fe200000000ff */
[----:B------:R-:W-:Y:S04]  /*16f0*/  STG.E.64 desc[UR4][R12.64], R4 ;  /* 0x000000040c007986 */ /* 0x000fe8000c101b04 */
[----:B------:R-:W-:Y:S01]  /*1700*/  STG.E.64 desc[UR4][R12.64+0x400], R2 ;  /* 0x000400020c007986 */ /* 0x000fe2000c101b04 */
[----:B------:R-:W-:Y:S05]  /*1710*/  EXIT ;  /* 0x000000000000794d */ /* 0x000fea0003800000 */
.L_x_1858:
        /* <DEDUP_REMOVED lines=14> */
.L_x_14604:


//--------------------- .text._ZN2at6native29vectorized_elementwise_kernelILi8EZZZNS0_25tanh_backward_kernel_cudaERNS_18TensorIteratorBaseEENKUlvE0_clEvENKUlvE1_clEvEUlN3c104HalfES7_E_St5arrayIPcLm3EEEEviT0_T1_ --------------------------
	.section	.text._ZN2at6native29vectorized_elementwise_kernelILi8EZZZNS0_25tanh_backward_kernel_cudaERNS_18TensorIteratorBaseEENKUlvE0_clEvENKUlvE1_clEvEUlN3c104HalfES7_E_St5arrayIPcLm3EEEEviT0_T1_,"ax",@progbits
	.align	128
        .global         _ZN2at6native29vectorized_elementwise_kernelILi8EZZZNS0_25tanh_backward_kernel_cudaERNS_18TensorIteratorBaseEENKUlvE0_clEvENKUlvE1_clEvEUlN3c104HalfES7_E_St5arrayIPcLm3EEEEviT0_T1_
        .type           _ZN2at6native29vectorized_elementwise_kernelILi8EZZZNS0_25tanh_backward_kernel_cudaERNS_18TensorIteratorBaseEENKUlvE0_clEvENKUlvE1_clEvEUlN3c104HalfES7_E_St5arrayIPcLm3EEEEviT0_T1_,@function
        .size           _ZN2at6native29vectorized_elementwise_kernelILi8EZZZNS0_25tanh_backward_kernel_cudaERNS_18TensorIteratorBaseEENKUlvE0_clEvENKUlvE1_clEvEUlN3c104HalfES7_E_St5arrayIPcLm3EEEEviT0_T1_,(.L_x_14605 - _ZN2at6native29vectorized_elementwise_kernelILi8EZZZNS0_25tanh_backward_kernel_cudaERNS_18TensorIteratorBaseEENKUlvE0_clEvENKUlvE1_clEvEUlN3c104HalfES7_E_St5arrayIPcLm3EEEEviT0_T1_)
        .other          _ZN2at6native29vectorized_elementwise_kernelILi8EZZZNS0_25tanh_backward_kernel_cudaERNS_18TensorIteratorBaseEENKUlvE0_clEvENKUlvE1_clEvEUlN3c104HalfES7_E_St5arrayIPcLm3EEEEviT0_T1_,@"STO_CUDA_ENTRY STV_DEFAULT"
_ZN2at6native29vectorized_elementwise_kernelILi8EZZZNS0_25tanh_backward_kernel_cudaERNS_18TensorIteratorBaseEENKUlvE0_clEvENKUlvE1_clEvEUlN3c104HalfES7_E_St5arrayIPcLm3EEEEviT0_T1_:
.text._ZN2at6native29vectorized_elementwise_kernelILi8EZZZNS0_25tanh_backward_kernel_cudaERNS_18TensorIteratorBaseEENKUlvE0_clEvENKUlvE1_clEvEUlN3c104HalfES7_E_St5arrayIPcLm3EEEEviT0_T1_:
        /* <DEDUP_REMOVED lines=111> */
.L_x_1861:
[----:B------:R-:W-:Y:S05]  /*06f0*/  BSYNC.RECONVERGENT B0 ;  /* 0x0000000000007941 */ /* 0x000fea0003800200 */
.L_x_1860:
        /* <DEDUP_REMOVED lines=29> */
.L_x_1863:
[----:B------:R-:W-:Y:S05]  /*08d0*/  BSYNC.RECONVERGENT B0 ;  /* 0x0000000000007941 */ /* 0x000fea0003800200 */
.L_x_1862:
        /* <DEDUP_REMOVED lines=13> */
.L_x_1865:
[----:B------:R-:W-:Y:S05]  /*09b0*/  BSYNC.RECONVERGENT B0 ;  /* 0x0000000000007941 */ /* 0x000fea0003800200 */
.L_x_1864:
        /* <DEDUP_REMOVED lines=12> */
.L_x_1867:
[----:B------:R-:W-:Y:S05]  /*0a80*/  BSYNC.RECONVERGENT B0 ;  /* 0x0000000000007941 */ /* 0x000fea0003800200 */
.L_x_1866:
        /* <DEDUP_REMOVED lines=12> */
.L_x_1869:
[----:B------:R-:W-:Y:S05]  /*0b50*/  BSYNC.RECONVERGENT B0 ;  /* 0x0000000000007941 */ /* 0x000fea0003800200 */
.L_x_1868:
        /* <DEDUP_REMOVED lines=12> */
.L_x_1871:
[----:B------:R-:W-:Y:S05]  /*0c20*/  BSYNC.RECONVERGENT B0 ;  /* 0x0000000000007941 */ /* 0x000fea0003800200 */
.L_x_1870:
        /* <DEDUP_REMOVED lines=12> */
.L_x_1873:
[----:B------:R-:W-:Y:S05]  /*0cf0*/  BSYNC.RECONVERGENT B0 ;  /* 0x0000000000007941 */ /* 0x000fea0003800200 */
.L_x_1872:
        /* <DEDUP_REMOVED lines=12> */
.L_x_1875:
[----:B------:R-:W-:Y:S05]  /*0dc0*/  BSYNC.RECONVERGENT B0 ;  /* 0x0000000000007941 */ /* 0x000fea0003800200 */
.L_x_1874:
        /* <DEDUP_REMOVED lines=18> */
.L_x_1878:
[----:B------:R-:W-:-:S13]  /*0ef0*/  ISETP.GE.U32.AND P0, PT, R3, R2, PT ;  /* 0x000000020300720c */ /* 0x000fda0003f06070 */
[----:B------:R-:W-:Y:S05]  /*0f00*/  @P0 BRA `(.L_x_1880) ;  /* 0x0000000000300947 */ /* 0x000fea0003800000 */
[----:B0-----:R-:W0:Y:S01]  /*0f10*/  LDC.64 R10, c[0x0][0x388] ;  /* 0x0000e200ff0a7b82 */ /* 0x001e220000000a00 */
[----:B------:R-:W-:Y:S02]  /*0f20*/  IADD3 R13, PT, PT, R0, R3, RZ ;  /* 0x00000003000d7210 */ /* 0x000fe40007ffe0ff */
[----:B------:R-:W-:-:S03]  /*0f30*/  IADD3 R3, PT, PT, R3, 0x80, RZ ;  /* 0x0000008003037810 */ /* 0x000fc60007ffe0ff */
[----:B0-----:R-:W-:-:S05]  /*0f40*/  IMAD.WIDE.U32 R10, R13, 0x2, R10 ;  /* 0x000000020d0a7825 */ /* 0x001fca00078e000a */
[----:B------:R1:W-:Y:S02]  /*0f50*/  STG.E.U16 desc[UR4][R10.64], R5 ;  /* 0x000000050a007986 */ /* 0x0003e4000c101504 */
.L_x_1879:
[----:B------:R-:W-:-:S13]  /*0f60*/  ISETP.GE.U32.AND P0, PT, R3, R2, PT ;  /* 0x000000020300720c */ /* 0x000fda0003f06070 */
[----:B------:R-:W-:Y:S05]  /*0f70*/  @P0 BRA `(.L_x_1881) ;  /* 0x0000000000340947 */ /* 0x000fea0003800000 */
[----:B-1----:R-:W1:Y:S01]  /*0f80*/  LDC.64 R4, c[0x0][0x388] ;  /* 0x0000e200ff047b82 */ /* 0x002e620000000a00 */
[----:B0-----:R-:W-:Y:S02]  /*0f90*/  IADD3 R11, PT, PT, R0, R3, RZ ;  /* 0x00000003000b7210 */ /* 0x001fe40007ffe0ff */
[----:B------:R-:W-:-:S03]  /*0fa0*/  IADD3 R3, PT, PT, R3, 0x80, RZ ;  /* 0x0000008003037810 */ /* 0x000fc60007ffe0ff */
[----:B-1----:R-:W-:-:S05]  /*0fb0*/  IMAD.WIDE.U32 R4, R11, 0x2, R4 ;  /* 0x000000020b047825 */ /* 0x002fca00078e0004 */
[----:B------:R1:W-:Y:S02]  /*0fc0*/  STG.E.U16 desc[UR4][R4.64], R6 ;  /* 0x0000000604007986 */ /* 0x0003e4000c101504 */
.L_x_1880:
        /* <DEDUP_REMOVED lines=8> */
.L_x_1881:
[----:B------:R-:W-:Y:S05]  /*1050*/  BSYNC.RELIABLE B1 ;  /* 0x0000000000017941 */ /* 0x000fea0003800100 */
.L_x_1877:
[----:B------:R-:W-:-:S13]  /*1060*/  ISETP.GE.U32.AND P0, PT, R3, R2, PT ;  /* 0x000000020300720c */ /* 0x000fda0003f06070 */
[----:B-12---:R-:W1:Y:S01]  /*1070*/  @!P0 LDC.64 R4, c[0x0][0x388] ;  /* 0x0000e200ff048b82 */ /* 0x006e620000000a00 */
[----:B------:R-:W-:Y:S02]  /*1080*/  @!P0 IADD3 R7, PT, PT, R0, R3, RZ ;  /* 0x0000000300078210 */ /* 0x000fe40007ffe0ff */
[----:B------:R-:W-:-:S03]  /*1090*/  @!P0 IADD3 R3, PT, PT, R3, 0x80, RZ ;  /* 0x0000008003038810 */ /* 0x000fc60007ffe0ff */
[----:B-1----:R-:W-:-:S05]  /*10a0*/  @!P0 IMAD.WIDE.U32 R4, R7, 0x2, R4 ;  /* 0x0000000207048825 */ /* 0x002fca00078e0004 */
[----:B------:R2:W-:Y:S02]  /*10b0*/  @!P0 STG.E.U16 desc[UR4][R4.64], R8 ;  /* 0x0000000804008986 */ /* 0x0005e4000c101504 */
.L_x_1882:
[----:B------:R-:W-:Y:S05]  /*10c0*/  BSYNC.RECONVERGENT B0 ;  /* 0x0000000000007941 */ /* 0x000fea0003800200 */
.L_x_1876:
        /* <DEDUP_REMOVED lines=8> */
.L_x_1859:
[----:B------:R-:W0:Y:S01]  /*1150*/  S2R R12, SR_TID.X ;  /* 0x00000000000c7919 */ /* 0x000e220000002100 */
[----:B------:R-:W1:Y:S08]  /*1160*/  LDC.64 R2, c[0x0][0x398] ;  /* 0x0000e600ff027b82 */ /* 0x000e700000000a00 */
[----:B------:R-:W2:Y:S01]  /*1170*/  LDC.64 R8, c[0x0][0x390] ;  /* 0x0000e400ff087b82 */ /* 0x000ea20000000a00 */
[----:B-1----:R-:W-:-:S04]  /*1180*/  IMAD.WIDE.U32 R2, R0, 0x2, R2 ;  /* 0x0000000200027825 */ /* 0x002fc800078e0002 */
[----:B0-----:R-:W-:-:S06]  /*1190*/  IMAD.WIDE.U32 R4, R12, 0x10, R2 ;  /* 0x000000100c047825 */ /* 0x001fcc00078e0002 */
[----:B------:R-:W3:Y:S01]  /*11a0*/  LDG.E.128 R4, desc[UR4][R4.64] ;  /* 0x0000000404047981 */ /* 0x000ee2000c1e1d00 */
[----:B--2---:R-:W-:-:S04]  /*11b0*/  IMAD.WIDE.U32 R2, R0, 0x2, R8 ;  /* 0x0000000200027825 */ /* 0x004fc800078e0008 */
[----:B------:R-:W-:-:S05]  /*11c0*/  IMAD.WIDE.U32 R2, R12, 0x10, R2 ;  /* 0x000000100c027825 */ /* 0x000fca00078e0002 */
[----:B------:R0:W2:Y:S02]  /*11d0*/  LDG.E.128 R8, desc[UR4][R2.64] ;  /* 0x0000000402087981 */ /* 0x0000a4000c1e1d00 */
[----:B0-----:R-:W0:Y:S02]  /*11e0*/  LDC.64 R2, c[0x0][0x388] ;  /* 0x0000e200ff027b82 */ /* 0x001e240000000a00 */
[----:B0-----:R-:W-:-:S04]  /*11f0*/  IMAD.WIDE.U32 R2, R0, 0x2, R2 ;  /* 0x0000000200027825 */ /* 0x001fc800078e0002 */
[----:B------:R-:W-:-:S04]  /*1200*/  IMAD.WIDE.U32 R2, R12, 0x10, R2 ;  /* 0x000000100c027825 */ /* 0x000fc800078e0002 */
[--C-:B---3--:R-:W-:Y:S02]  /*1210*/  HADD2.F32 R13, -RZ, R4.reuse.H0_H0 ;  /* 0x20000004ff0d7230 */ /* 0x108fe40000004100 */
[----:B------:R-:W-:Y:S02]  /*1220*/  HADD2.F32 R14, -RZ, R4.H1_H1 ;  /* 0x30000004ff0e7230 */ /* 0x000fe40000004100 */
[--C-:B------:R-:W-:Y:S02]  /*1230*/  HADD2.F32 R15, -RZ, R5.reuse.H0_H0 ;  /* 0x20000005ff0f7230 */ /* 0x100fe40000004100 */
[----:B------:R-:W-:Y:S01]  /*1240*/  FMUL.FTZ R13, R13, R13 ;  /* 0x0000000d0d0d7220 */ /* 0x000fe20000410000 */
[----:B------:R-:W-:Y:S02]  /*1250*/  HADD2.F32 R19, -RZ, R5.H1_H1 ;  /* 0x30000005ff137230 */ /* 0x000fe40000004100 */
[----:B------:R-:W-:Y:S01]  /*1260*/  FMUL.FTZ R14, R14, R14 ;  /* 0x0000000e0e0e7220 */ /* 0x000fe20000410000 */
[----:B------:R-:W-:-:S02]  /*1270*/  HADD2.F32 R20, -RZ, R6.H0_H0 ;  /* 0x20000006ff147230 */ /* 0x000fc40000004100 */
[----:B------:R-:W-:Y:S01]  /*1280*/  FMUL.FTZ R15, R15, R15 ;  /* 0x0000000f0f0f7220 */ /* 0x000fe20000410000 */
[----:B------:R-:W-:Y:S01]  /*1290*/  HADD2.F32 R21, -RZ, R6.H1_H1 ;  /* 0x30000006ff157230 */ /* 0x000fe20000004100 */
[----:B------:R-:W-:Y:S01]  /*12a0*/  F2FP.F16.F32.PACK_AB R13, RZ, R13 ;  /* 0x0000000dff0d723e */ /* 0x000fe200000000ff */
[--C-:B------:R-:W-:Y:S01]  /*12b0*/  HADD2.F32 R22, -RZ, R7.reuse.H0_H0 ;  /* 0x20000007ff167230 */ /* 0x100fe20000004100 */
[----:B------:R-:W-:Y:S01]  /*12c0*/  F2FP.F16.F32.PACK_AB R14, RZ, R14 ;  /* 0x0000000eff0e723e */ /* 0x000fe200000000ff */
[----:B------:R-:W-:Y:S01]  /*12d0*/  HADD2.F32 R23, -RZ, R7.H1_H1 ;  /* 0x30000007ff177230 */ /* 0x000fe20000004100 */
[----:B------:R-:W-:Y:S01]  /*12e0*/  F2FP.F16.F32.PACK_AB R15, RZ, R15 ;  /* 0x0000000fff0f723e */ /* 0x000fe200000000ff */
[----:B------:R-:W-:Y:S01]  /*12f0*/  FMUL.FTZ R19, R19, R19 ;  /* 0x0000001313137220 */ /* 0x000fe20000410000 */
[----:B------:R-:W-:Y:S01]  /*1300*/  FMUL.FTZ R20, R20, R20 ;  /* 0x0000001414147220 */ /* 0x000fe20000410000 */
[----:B------:R-:W-:Y:S01]  /*1310*/  FMUL.FTZ R21, R21, R21 ;  /* 0x0000001515157220 */ /* 0x000fe20000410000 */
[----:B------:R-:W-:Y:S01]  /*1320*/  FMUL.FTZ R22, R22, R22 ;  /* 0x0000001616167220 */ /* 0x000fe20000410000 */
[----:B------:R-:W-:Y:S01]  /*1330*/  FMUL.FTZ R23, R23, R23 ;  /* 0x0000001717177220 */ /* 0x000fe20000410000 */
[----:B------:R-:W-:Y:S01]  /*1340*/  HADD2.F32 R13, -RZ, R13.H0_H0 ;  /* 0x2000000dff0d7230 */ /* 0x000fe20000004100 */
[----:B------:R-:W-:Y:S01]  /*1350*/  F2FP.F16.F32.PACK_AB R19, RZ, R19 ;  /* 0x00000013ff13723e */ /* 0x000fe200000000ff */
[----:B------:R-:W-:Y:S01]  /*1360*/  HADD2.F32 R14, -RZ, R14.H0_H0 ;  /* 0x2000000eff0e7230 */ /* 0x000fe20000004100 */
[----:B------:R-:W-:Y:S01]  /*1370*/  F2FP.F16.F32.PACK_AB R20, RZ, R20 ;  /* 0x00000014ff14723e */ /* 0x000fe200000000ff */
[----:B------:R-:W-:Y:S01]  /*1380*/  HADD2.F32 R15, -RZ, R15.H0_H0 ;  /* 0x2000000fff0f7230 */ /* 0x000fe20000004100 */
[----:B------:R-:W-:Y:S01]  /*1390*/  F2FP.F16.F32.PACK_AB R21, RZ, R21 ;  /* 0x00000015ff15723e */ /* 0x000fe200000000ff */
[----:B------:R-:W-:Y:S01]  /*13a0*/  FADD.FTZ R13, -R13, 1 ;  /* 0x3f8000000d0d7421 */ /* 0x000fe20000010100 */
[----:B------:R-:W-:Y:S01]  /*13b0*/  F2FP.F16.F32.PACK_AB R22, RZ, R22 ;  /* 0x00000016ff16723e */ /* 0x000fe200000000ff */
[----:B------:R-:W-:Y:S01]  /*13c0*/  FADD.FTZ R14, -R14, 1 ;  /* 0x3f8000000e0e7421 */ /* 0x000fe20000010100 */
[----:B------:R-:W-:Y:S01]  /*13d0*/  F2FP.F16.F32.PACK_AB R23, RZ, R23 ;  /* 0x00000017ff17723e */ /* 0x000fe200000000ff */
[----:B------:R-:W-:Y:S01]  /*13e0*/  FADD.FTZ R15, -R15, 1 ;  /* 0x3f8000000f0f7421 */ /* 0x000fe20000010100 */
[----:B------:R-:W-:Y:S01]  /*13f0*/  HADD2.F32 R19, -RZ, R19.H0_H0 ;  /* 0x20000013ff137230 */ /* 0x000fe20000004100 */
[----:B------:R-:W-:Y:S01]  /*1400*/  F2FP.F16.F32.PACK_AB R16, RZ, R13 ;  /* 0x0000000dff10723e */ /* 0x000fe200000000ff */
[----:B------:R-:W-:Y:S01]  /*1410*/  HADD2.F32 R20, -RZ, R20.H0_H0 ;  /* 0x20000014ff147230 */ /* 0x000fe20000004100 */
[----:B------:R-:W-:Y:S01]  /*1420*/  F2FP.F16.F32.PACK_AB R17, RZ, R14 ;  /* 0x0000000eff11723e */ /* 0x000fe200000000ff */
[----:B------:R-:W-:Y:S01]  /*1430*/  HADD2.F32 R21, -RZ, R21.H0_H0 ;  /* 0x20000015ff157230 */ /* 0x000fe20000004100 */
[----:B------:R-:W-:Y:S01]  /*1440*/  F2FP.F16.F32.PACK_AB R18, RZ, R15 ;  /* 0x0000000fff12723e */ /* 0x000fe200000000ff */
[----:B------:R-:W-:-:S02]  /*1450*/  HADD2.F32 R22, -RZ, R22.H0_H0 ;  /* 0x20000016ff167230 */ /* 0x000fc40000004100 */
[----:B------:R-:W-:Y:S01]  /*1460*/  FADD.FTZ R19, -R19, 1 ;  /* 0x3f80000013137421 */ /* 0x000fe20000010100 */
[----:B------:R-:W-:Y:S02]  /*1470*/  HADD2.F32 R23, -RZ, R23.H0_H0 ;  /* 0x20000017ff177230 */ /* 0x000fe40000004100 */
[----:B------:R-:W-:Y:S01]  /*1480*/  FADD.FTZ R20, -R20, 1 ;  /* 0x3f80000014147421 */ /* 0x000fe20000010100 */
[----:B------:R-:W-:Y:S01]  /*1490*/  FADD.FTZ R21, -R21, 1 ;  /* 0x3f80000015157421 */ /* 0x000fe20000010100 */
[----:B------:R-:W-:Y:S01]  /*14a0*/  FADD.FTZ R22, -R22, 1 ;  /* 0x3f80000016167421 */ /* 0x000fe20000010100 */
[--C-:B--2---:R-:W-:Y:S02]  /*14b0*/  HADD2.F32 R15, -RZ, R8.reuse.H0_H0 ;  /* 0x20000008ff0f7230 */ /* 0x104fe40000004100 */
[----:B------:R-:W-:Y:S01]  /*14c0*/  FADD.FTZ R23, -R23, 1 ;  /* 0x3f80000017177421 */ /* 0x000fe20000010100 */
[----:B------:R-:W-:Y:S01]  /*14d0*/  HADD2.F32 R14, -RZ, R8.H1_H1 ;  /* 0x30000008ff0e7230 */ /* 0x000fe20000004100 */
[----:B------:R-:W-:Y:S01]  /*14e0*/  F2FP.F16.F32.PACK_AB R19, RZ, R19 ;  /* 0x00000013ff13723e */ /* 0x000fe200000000ff */
[----:B------:R-:W-:Y:S01]  /*14f0*/  HADD2.F32 R13, -RZ, R9.H0_H0 ;  /* 0x20000009ff0d7230 */ /* 0x000fe20000004100 */
[----:B------:R-:W-:Y:S01]  /*1500*/  F2FP.F16.F32.PACK_AB R20, RZ, R20 ;  /* 0x00000014ff14723e */ /* 0x000fe200000000ff */
[----:B------:R-:W-:Y:S01]  /*1510*/  HADD2.F32 R16, -RZ, R16.H0_H0 ;  /* 0x20000010ff107230 */ /* 0x000fe20000004100 */
[----:B------:R-:W-:Y:S01]  /*1520*/  F2FP.F16.F32.PACK_AB R21, RZ, R21 ;  /* 0x00000015ff15723e */ /* 0x000fe200000000ff */
[----:B------:R-:W-:Y:S01]  /*1530*/  HADD2.F32 R17, -RZ, R17.H0_H0 ;  /* 0x20000011ff117230 */ /* 0x000fe20000004100 */
[----:B------:R-:W-:Y:S01]  /*1540*/  F2FP.F16.F32.PACK_AB R22, RZ, R22 ;  /* 0x00000016ff16723e */ /* 0x000fe200000000ff */
[----:B------:R-:W-:Y:S01]  /*1550*/  HADD2.F32 R18, -RZ, R18.H0_H0 ;  /* 0x20000012ff127230 */ /* 0x000fe20000004100 */
[----:B------:R-:W-:Y:S01]  /*1560*/  F2FP.F16.F32.PACK_AB R23, RZ, R23 ;  /* 0x00000017ff17723e */ /* 0x000fe200000000ff */
[----:B------:R-:W-:-:S02]  /*1570*/  HADD2.F32 R9, -RZ, R9.H1_H1 ;  /* 0x30000009ff097230 */ /* 0x000fc40000004100 */
[----:B------:R-:W-:Y:S01]  /*1580*/  FMUL.FTZ R5, R15, R16 ;  /* 0x000000100f057220 */ /* 0x000fe20000410000 */
[--C-:B------:R-:W-:Y:S02]  /*1590*/  HADD2.F32 R4, -RZ, R10.reuse.H0_H0 ;  /* 0x2000000aff047230 */ /* 0x100fe40000004100 */
[----:B------:R-:W-:Y:S01]  /*15a0*/  FMUL.FTZ R6, R14, R17 ;  /* 0x000000110e067220 */ /* 0x000fe20000410000 */
[----:B------:R-:W-:Y:S02]  /*15b0*/  HADD2.F32 R8, -RZ, R11.H0_H0 ;  /* 0x2000000bff087230 */ /* 0x000fe40000004100 */
[----:B------:R-:W-:Y:S01]  /*15c0*/  FMUL.FTZ R7, R13, R18 ;  /* 0x000000120d077220 */ /* 0x000fe20000410000 */
[----:B------:R-:W-:Y:S02]  /*15d0*/  HADD2.F32 R0, -RZ, R19.H0_H0 ;  /* 0x20000013ff007230 */ /* 0x000fe40000004100 */
[----:B------:R-:W-:Y:S02]  /*15e0*/  HADD2.F32 R10, -RZ, R10.H1_H1 ;  /* 0x3000000aff0a7230 */ /* 0x000fe40000004100 */
[----:B------:R-:W-:-:S02]  /*15f0*/  HADD2.F32 R11, -RZ, R11.H1_H1 ;  /* 0x3000000bff0b7230 */ /* 0x000fc40000004100 */
[----:B------:R-:W-:Y:S01]  /*1600*/  FMUL.FTZ R0, R9, R0 ;  /* 0x0000000009007220 */ /* 0x000fe20000410000 */
[----:B------:R-:W-:Y:S02]  /*1610*/  HADD2.F32 R13, -RZ, R20.H0_H0 ;  /* 0x20000014ff0d7230 */ /* 0x000fe40000004100 */
[----:B------:R-:W-:Y:S02]  /*1620*/  HADD2.F32 R21, -RZ, R21.H0_H0 ;  /* 0x20000015ff157230 */ /* 0x000fe40000004100 */
[----:B------:R-:W-:Y:S02]  /*1630*/  HADD2.F32 R15, -RZ, R22.H0_H0 ;  /* 0x20000016ff0f7230 */ /* 0x000fe40000004100 */
[----:B------:R-:W-:Y:S01]  /*1640*/  FMUL.FTZ R13, R4, R13 ;  /* 0x0000000d040d7220 */ /* 0x000fe20000410000 */
[----:B------:R-:W-:Y:S02]  /*1650*/  HADD2.F32 R14, -RZ, R23.H0_H0 ;  /* 0x20000017ff0e7230 */ /* 0x000fe40000004100 */
[----:B------:R-:W-:Y:S01]  /*1660*/  FMUL.FTZ R10, R10, R21 ;  /* 0x000000150a0a7220 */ /* 0x000fe20000410000 */
[----:B------:R-:W-:Y:S01]  /*1670*/  F2FP.F16.F32.PACK_AB R4, R6, R5 ;  /* 0x000000050604723e */ /* 0x000fe200000000ff */
[----:B------:R-:W-:Y:S01]  /*1680*/  FMUL.FTZ R8, R8, R15 ;  /* 0x0000000f08087220 */ /* 0x000fe20000410000 */
[----:B------:R-:W-:Y:S01]  /*1690*/  F2FP.F16.F32.PACK_AB R5, R0, R7 ;  /* 0x000000070005723e */ /* 0x000fe200000000ff */
[----:B------:R-:W-:Y:S01]  /*16a0*/  FMUL.FTZ R11, R11, R14 ;  /* 0x0000000e0b0b7220 */ /* 0x000fe20000410000 */
[----:B------:R-:W-:-:S04]  /*16b0*/  F2FP.F16.F32.PACK_AB R6, R10, R13 ;  /* 0x0000000d0a06723e */ /* 0x000fc800000000ff */
[----:B------:R-:W-:-:S05]  /*16c0*/  F2FP.F16.F32.PACK_AB R7, R11, R8 ;  /* 0x000000080b07723e */ /* 0x000fca00000000ff */
[----:B------:R-:W-:Y:S01]  /*16d0*/  STG.E.128 desc[UR4][R2.64], R4 ;  /* 0x0000000402007986 */ /* 0x000fe2000c101d04 */
[----:B------:R-:W-:Y:S05]  /*16e0*/  EXIT ;  /* 0x000000000000794d */ /* 0x000fea0003800000 */
.L_x_1883:
        /* <DEDUP_REMOVED lines=9> */
.L_x_14605:


//--------------------- .text._ZN2at6native18elementwise_kernelILi128ELi4EZNS0_15gpu_kernel_implIZZZNS0_25tanh_backward_kernel_cudaERNS_18TensorIteratorBaseEENKUlvE0_clEvENKUlvE0_clEvEUlffE_EEvS4_RKT_EUliE_EEviT1_ --------------------------
	.section	.text._ZN2at6native18elementwise_kernelILi128ELi4EZNS0_15gpu_kernel_implIZZZNS0_25tanh_backward_kernel_cudaERNS_18TensorIteratorBaseEENKUlvE0_clEvENKUlvE0_clEvEUlffE_EEvS4_RKT_EUliE_EEviT1_,"ax",@progbits
	.align	128
        .global         _ZN2at6native18elementwise_kernelILi128ELi4EZNS0_15gpu_kernel_implIZZZNS0_25tanh_backward_kernel_cudaERNS_18TensorIteratorBaseEENKUlvE0_clEvENKUlvE0_clEvEUlffE_EEvS4_RKT_EUliE_EEviT1_
        .type           _ZN2at6native18elementwise_kernelILi128ELi4EZNS0_15gpu_kernel_implIZZZNS0_25tanh_backward_kernel_cudaERNS_18TensorIteratorBaseEENKUlvE0_clEvENKUlvE0_clEvEUlffE_EEvS4_RKT_EUliE_EEviT1_,@function
        .size           _ZN2at6native18elementwise_kernelILi128ELi4EZNS0_15gpu_kernel_implIZZZNS0_25tanh_backward_kernel_cudaERNS_18TensorIteratorBaseEENKUlvE0_clEvENKUlvE0_clEvEUlffE_EEvS4_RKT_EUliE_EEviT1_,(.L_x_14606 - _ZN2at6native18elementwise_kernelILi128ELi4EZNS0_15gpu_kernel_implIZZZNS0_25tanh_backward_kernel_cudaERNS_18TensorIteratorBaseEENKUlvE0_clEvENKUlvE0_clEvEUlffE_EEvS4_RKT_EUliE_EEviT1_)
        .other          _ZN2at6native18elementwise_kernelILi128ELi4EZNS0_15gpu_kernel_implIZZZNS0_25tanh_backward_kernel_cudaERNS_18TensorIteratorBaseEENKUlvE0_clEvENKUlvE0_clEvEUlffE_EEvS4_RKT_EUliE_EEviT1_,@"STO_CUDA_ENTRY STV_DEFAULT"
_ZN2at6native18elementwise_kernelILi128ELi4EZNS0_15gpu_kernel_implIZZZNS0_25tanh_backward_kernel_cudaERNS_18TensorIteratorBaseEENKUlvE0_clEvENKUlvE0_clEvEUlffE_EEvS4_RKT_EUliE_EEviT1_:
.text._ZN2at6native18elementwise_kernelILi128ELi4EZNS0_15gpu_kernel_implIZZZNS0_25tanh_backward_kernel_cudaERNS_18TensorIteratorBaseEENKUlvE0_clEvENKUlvE0_clEvEUlffE_EEvS4_RKT_EUliE_EEviT1_:
        /* <DEDUP_REMOVED lines=19> */
[----:B------:R-:W-:Y:S02]  /*0130*/  HFMA2 R16, -RZ, RZ, 0, 0 ;  /* 0x00000000ff107431 */ /* 0x000fe400000001ff */
        /* <DEDUP_REMOVED lines=351> */
.L_x_1886:
[----:B------:R-:W0:Y:S01]  /*1730*/  LDCU.64 UR6, c[0x0][0x5f0] ;  /* 0x0000be00ff0677ac */ /* 0x000e220008000a00 */
[----:B------:R-:W-:Y:S01]  /*1740*/  BSSY.RECONVERGENT B6, `(.L_x_1887) ;  /* 0x00000dd000067945 */ /* 0x000fe20003800200 */
        /* <DEDUP_REMOVED lines=14> */
[----:B--2---:R0:W1:Y:S01]  /*1830*/  I2F.S16 R19, R2 ;  /* 0x0000000200137306 */ /* 0x0040620000101400 */
[----:B------:R-:W-:Y:S05]  /*1840*/  BRA `(.L_x_1893) ;  /* 0x0000000c00307947 */ /* 0x000fea0003800000 */
.L_x_1891:
[----:B------:R-:W2:Y:S02]  /*1850*/  LDG.E.U8 R2, desc[UR36][R2.64] ;  /* 0x0000002402027981 */ /* 0x000ea4000c1e1100 */
[----:B--2---:R-:W-:Y:S01]  /*1860*/  I2FP.F32.U32 R19, R2 ;  /* 0x0000000200137245 */ /* 0x004fe20000201000 */
[----:B------:R-:W-:Y:S06]  /*1870*/  BRA `(.L_x_1893) ;  /* 0x0000000c00247947 */ /* 0x000fec0003800000 */
.L_x_1890:
[----:B------:R-:W-:-:S09]  /*1880*/  UISETP.NE.AND UP0, UPT, UR4, 0x2, UPT ;  /* 0x000000020400788c */ /* 0x000fd2000bf05270 */
[----:B------:R-:W-:Y:S05]  /*1890*/  BRA.U !UP0, `(.L_x_1894) ;  /* 0x0000000108287547 */ /* 0x000fea000b800000 */
[----:B------:R-:W-:-:S09]  /*18a0*/  UISETP.NE.AND UP0, UPT, UR4, 0x3, UPT ;  /* 0x000000030400788c */ /* 0x000fd2000bf05270 */
[----:B------:R-:W-:Y:S05]  /*18b0*/  BRA.U !UP0, `(.L_x_1895) ;  /* 0x0000000108147547 */ /* 0x000fea000b800000 */
[----:B------:R-:W-:-:S09]  /*18c0*/  UISETP.NE.AND UP0, UPT, UR4, 0x4, UPT ;  /* 0x000000040400788c */ /* 0x000fd2000bf05270 */
[----:B------:R-:W-:Y:S05]  /*18d0*/  BRA.U UP0, `(.L_x_1892) ;  /* 0x0000000900907547 */ /* 0x000fea000b800000 */
[----:B------:R-:W2:Y:S02]  /*18e0*/  LDG.E.64 R2, desc[UR36][R2.64] ;  /* 0x0000002402027981 */ /* 0x000ea4000c1e1b00 */
[----:B--2---:R4:W0:Y:S01]  /*18f0*/  I2F.S64 R19, R2 ;  /* 0x0000000200137312 */ /* 0x0048220000301400 */
[----:B------:R-:W-:Y:S05]  /*1900*/  BRA `(.L_x_1893) ;  /* 0x0000000c00007947 */ /* 0x000fea0003800000 */
.L_x_1895:
[----:B------:R-:W2:Y:S02]  /*1910*/  LDG.E R2, desc[UR36][R2.64] ;  /* 0x0000002402027981 */ /* 0x000ea4000c1e1900 */
[----:B--2---:R-:W-:Y:S01]  /*1920*/  I2FP.F32.S32 R19, R2 ;  /* 0x0000000200137245 */ /* 0x004fe20000201400 */
[----:B------:R-:W-:Y:S06]  /*1930*/  BRA `(.L_x_1893) ;  /* 0x0000000800f47947 */ /* 0x000fec0003800000 */
.L_x_1894:
[----:B------:R-:W2:Y:S02]  /*1940*/  LDG.E.U16 R2, desc[UR36][R2.64] ;  /* 0x0000002402027981 */ /* 0x000ea4000c1e1500 */
[----:B--2---:R0:W1:Y:S01]  /*1950*/  I2F.S16 R19, R2 ;  /* 0x0000000200137306 */ /* 0x0040620000101400 */
[----:B------:R-:W-:Y:S05]  /*1960*/  BRA `(.L_x_1893) ;  /* 0x0000000800e87947 */ /* 0x000fea0003800000 */
.L_x_1889:
[----:B------:R-:W-:-:S09]  /*1970*/  UISETP.GT.AND UP0, UPT, UR4, 0x6, UPT ;  /* 0x000000060400788c */ /* 0x000fd2000bf04270 */
[----:B------:R-:W-:Y:S05]  /*1980*/  BRA.U UP0, `(.L_x_1896) ;  /* 0x0000000100247547 */ /* 0x000fea000b800000 */
[----:B------:R-:W-:-:S09]  /*1990*/  UISETP.NE.AND UP0, UPT, UR4, 0x5, UPT ;  /* 0x000000050400788c */ /* 0x000fd2000bf05270 */
[----:B------:R-:W-:Y:S05]  /*19a0*/  BRA.U !UP0, `(.L_x_1897) ;  /* 0x0000000108107547 */ /* 0x000fea000b800000 */
[----:B------:R-:W-:-:S09]  /*19b0*/  UISETP.NE.AND UP0, UPT, UR4, 0x6, UPT ;  /* 0x000000060400788c */ /* 0x000fd2000bf05270 */
[----:B------:R-:W-:Y:S05]  /*19c0*/  BRA.U UP0, `(.L_x_1892) ;  /* 0x0000000900547547 */ /* 0x000fea000b800000 */
[----:B------:R2:W5:Y:S01]  /*19d0*/  LDG.E R19, desc[UR36][R2.64] ;  /* 0x0000002402137981 */ /* 0x000562000c1e1900 */
[----:B------:R-:W-:Y:S05]  /*19e0*/  BRA `(.L_x_1893) ;  /* 0x0000000800c87947 */ /* 0x000fea0003800000 */
.L_x_1897:
[----:B------:R-:W2:Y:S02]  /*19f0*/  LDG.E.U16 R2, desc[UR36][R2.64] ;  /* 0x0000002402027981 */ /* 0x000ea4000c1e1500 */
[----:B--2---:R-:W-:Y:S01]  /*1a00*/  HADD2.F32 R19, -RZ, R2.H0_H0 ;  /* 0x20000002ff137230 */ /* 0x004fe20000004100 */
[----:B------:R-:W-:Y:S06]  /*1a10*/  BRA `(.L_x_1893) ;  /* 0x0000000800bc7947 */ /* 0x000fec0003800000 */
.L_x_1896:
[----:B------:R-:W-:-:S09]  /*1a20*/  UISETP.NE.AND UP0, UPT, UR4, 0x7, UPT ;  /* 0x000000070400788c */ /* 0x000fd2000bf05270 */
[----:B------:R-:W-:Y:S05]  /*1a30*/  BRA.U !UP0, `(.L_x_1898) ;  /* 0x0000000108247547 */ /* 0x000fea000b800000 */
[----:B------:R-:W-:-:S09]  /*1a40*/  UISETP.NE.AND UP0, UPT, UR4, 0x8, UPT ;  /* 0x000000080400788c */ /* 0x000fd2000bf05270 */
[----:B------:R-:W-:Y:S05]  /*1a50*/  BRA.U !UP0, `(.L_x_1899) ;  /* 0x0000000108107547 */ /* 0x000fea000b800000 */
[----:B------:R-:W-:-:S09]  /*1a60*/  UISETP.NE.AND UP0, UPT, UR4, 0x9, UPT ;  /* 0x000000090400788c */ /* 0x000fd2000bf05270 */
[----:B------:R-:W-:Y:S05]  /*1a70*/  BRA.U UP0, `(.L_x_1892) ;  /* 0x0000000900287547 */ /* 0x000fea000b800000 */
[----:B------:R3:W5:Y:S01]  /*1a80*/  LDG.E R19, desc[UR36][R2.64] ;  /* 0x0000002402137981 */ /* 0x000762000c1e1900 */
[----:B------:R-:W-:Y:S05]  /*1a90*/  BRA `(.L_x_1893) ;  /* 0x00000008009c7947 */ /* 0x000fea0003800000 */
.L_x_1899:
[----:B------:R-:W2:Y:S02]  /*1aa0*/  LDG.E.U16 R2, desc[UR36][R2.64] ;  /* 0x0000002402027981 */ /* 0x000ea4000c1e1500 */
[----:B--2---:R-:W-:Y:S01]  /*1ab0*/  HADD2.F32 R19, -RZ, R2.H0_H0 ;  /* 0x20000002ff137230 */ /* 0x004fe20000004100 */
[----:B------:R-:W-:Y:S06]  /*1ac0*/  BRA `(.L_x_1893) ;  /* 0x0000000800907947 */ /* 0x000fec0003800000 */
.L_x_1898:
[----:B------:R-:W2:Y:S01]  /*1ad0*/  LDG.E.64 R2, desc[UR36][R2.64] ;  /* 0x0000002402027981 */ /* 0x000ea2000c1e1b00 */
[----:B------:R-:W-:Y:S01]  /*1ae0*/  UMOV UR4, 0xf0000000 ;  /* 0xf000000000047882 */ /* 0x000fe20000000000 */
[----:B------:R-:W-:Y:S01]  /*1af0*/  UMOV UR5, 0x380fffff ;  /* 0x380fffff00057882 */ /* 0x000fe20000000000 */
[----:B--2---:R-:W0:Y:S01]  /*1b00*/  F2F.F32.F64 R19, R2 ;  /* 0x0000000200137310 */ /* 0x004e220000301000 */
[----:B------:R-:W-:-:S14]  /*1b10*/  DSETP.GEU.AND P0, PT, |R2|, UR4, PT ;  /* 0x0000000402007e2a */ /* 0x000fdc000bf0e200 */
[----:B0-----:R-:W-:Y:S01]  /*1b20*/  @!P0 FMUL R19, R19, 1.175494350822287508e-38 ;  /* 0x0080000013138820 */ /* 0x001fe20000400000 */
[----:B------:R-:W-:Y:S06]  /*1b30*/  BRA `(.L_x_1893) ;  /* 0x0000000800747947 */ /* 0x000fec0003800000 */
.L_x_1888:
        /* <DEDUP_REMOVED lines=10> */
[----:B------:R-:W-:Y:S01]  /*1be0*/  FSEL R19, RZ, 1, !P0 ;  /* 0x3f800000ff137808 */ /* 0x000fe20004000000 */
[----:B------:R-:W-:Y:S08]  /*1bf0*/  BRA `(.L_x_1893) ;  /* 0x0000000800447947 */ /* 0x000ff00003800000 */
.L_x_1902:
[----:B------:R-:W2:Y:S01]  /*1c00*/  LDG.E.64 R2, desc[UR36][R2.64] ;  /* 0x0000002402027981 */ /* 0x000ea2000c1e1b00 */
[----:B------:R-:W-:Y:S01]  /*1c10*/  UMOV UR4, 0xf0000000 ;  /* 0xf000000000047882 */ /* 0x000fe20000000000 */
[----:B------:R-:W-:Y:S01]  /*1c20*/  UMOV UR5, 0x380fffff ;  /* 0x380fffff00057882 */ /* 0x000fe20000000000 */
[----:B--2---:R-:W0:Y:S01]  /*1c30*/  F2F.F32.F64 R19, R2 ;  /* 0x0000000200137310 */ /* 0x004e220000301000 */
[----:B------:R-:W-:-:S14]  /*1c40*/  DSETP.GEU.AND P0, PT, |R2|, UR4, PT ;  /* 0x0000000402007e2a */ /* 0x000fdc000bf0e200 */
[----:B0-----:R-:W-:Y:S01]  /*1c50*/  @!P0 FMUL R19, R19, 1.175494350822287508e-38 ;  /* 0x0080000013138820 */ /* 0x001fe20000400000 */
[----:B------:R-:W-:Y:S06]  /*1c60*/  BRA `(.L_x_1893) ;  /* 0x0000000800287947 */ /* 0x000fec0003800000 */
.L_x_1901:
        /* <DEDUP_REMOVED lines=14> */
[----:B------:R-:W-:Y:S01]  /*1d50*/  VIADD R5, R4, 0xfffffffc ;  /* 0xfffffffc04057836 */ /* 0x000fe20000000000 */
[----:B------:R-:W-:-:S04]  /*1d60*/  IADD3 R4, PT, PT, R0, 0x1000000, RZ ;  /* 0x0100000000047810 */ /* 0x000fc80007ffe0ff */
[----:B------:R-:W-:Y:S01]  /*1d70*/  SHF.L.U32 R6, R0, R5, RZ ;  /* 0x0000000500067219 */ /* 0x000fe200000006ff */
[----:B------:R-:W-:Y:S01]  /*1d80*/  IMAD.SHL.U32 R5, R5, 0x800000, RZ ;  /* 0x0080000005057824 */ /* 0x000fe200078e00ff */
[----:B------:R-:W-:-:S04]  /*1d90*/  SHF.R.S32.HI R4, RZ, 0x8, R4 ;  /* 0x00000008ff047819 */ /* 0x000fc80000011404 */
[----:B------:R-:W-:-:S05]  /*1da0*/  LEA.HI R5, R6, -R5, RZ, 0x1c ;  /* 0x8000000506057211 */ /* 0x000fca00078fe0ff */
[----:B------:R-:W-:-:S05]  /*1db0*/  VIADD R5, R5, 0x3c000000 ;  /* 0x3c00000005057836 */ /* 0x000fca0000000000 */
[----:B------:R-:W-:-:S04]  /*1dc0*/  LOP3.LUT R4, R5, 0x7f800000, R4, 0xf8, !PT ;  /* 0x7f80000005047812 */ /* 0x000fc800078ef804 */
[----:B------:R-:W-:-:S04]  /*1dd0*/  SEL R4, R4, RZ, P0 ;  /* 0x000000ff04047207 */ /* 0x000fc80000000000 */
[----:B------:R-:W-:Y:S01]  /*1de0*/  LOP3.LUT R19, R4, 0x80000000, R19, 0xf8, !PT ;  /* 0x8000000004137812 */ /* 0x000fe200078ef813 */
[----:B------:R-:W-:Y:S06]  /*1df0*/  BRA `(.L_x_1893) ;  /* 0x0000000400c47947 */ /* 0x000fec0003800000 */
.L_x_1904:
[----:B------:R-:W2:Y:S02]  /*1e00*/  LDG.E.U8 R2, desc[UR36][R2.64] ;  /* 0x0000002402027981 */ /* 0x000ea4000c1e1100 */
[C---:B--2---:R-:W-:Y:S01]  /*1e10*/  IMAD.SHL.U32 R4, R2.reuse, 0x2000000, RZ ;  /* 0x0200000002047824 */ /* 0x044fe200078e00ff */
[----:B------:R-:W-:-:S04]  /*1e20*/  SHF.L.U32 R5, R2, 0x8, RZ ;  /* 0x0000000802057819 */ /* 0x000fc800000006ff */
[----:B------:R-:W-:Y:S02]  /*1e30*/  ISETP.GT.U32.AND P0, PT, R4, 0x7ffffff, PT ;  /* 0x07ffffff0400780c */ /* 0x000fe40003f04070 */
[----:B------:R-:W-:-:S11]  /*1e40*/  PRMT R19, R5, 0x9910, RZ ;  /* 0x0000991005137816 */ /* 0x000fd600000000ff */
[----:B------:R-:W-:Y:S02]  /*1e50*/  @!P0 LOP3.LUT R0, R5, 0x7f00, RZ, 0xc0, !PT ;  /* 0x00007f0005008812 */ /* 0x000fe400078ec0ff */
[----:B------:R-:W-:Y:S02]  /*1e60*/  @P0 LEA.HI R4, R4, 0x70000000, RZ, 0x1c ;  /* 0x7000000004040811 */ /* 0x000fe400078fe0ff */
[----:B------:R-:W-:-:S05]  /*1e70*/  @!P0 LOP3.LUT R0, R0, 0x3f000000, RZ, 0xfc, !PT ;  /* 0x3f00000000008812 */ /* 0x000fca00078efcff */
[----:B------:R-:W-:Y:S01]  /*1e80*/  @!P0 FADD.FTZ R0, R0, -0.5 ;  /* 0xbf00000000008421 */ /* 0x000fe20000010000 */
[----:B------:R-:W-:-:S05]  /*1e90*/  @P0 FMUL.FTZ R0, R4, 1.9259299443872358531e-34 ;  /* 0x0780000004000820 */ /* 0x000fca0000410000 */
[----:B------:R-:W-:Y:S01]  /*1ea0*/  LOP3.LUT R19, R0, 0x80000000, R19, 0xf8, !PT ;  /* 0x8000000000137812 */ /* 0x000fe200078ef813 */
[----:B------:R-:W-:Y:S06]  /*1eb0*/  BRA `(.L_x_1893) ;  /* 0x0000000400947947 */ /* 0x000fec0003800000 */
.L_x_1903:
[----:B------:R-:W2:Y:S02]  /*1ec0*/  LDG.E.U16 R2, desc[UR36][R2.64] ;  /* 0x0000002402027981 */ /* 0x000ea4000c1e1500 */
[----:B--2---:R-:W-:Y:S01]  /*1ed0*/  IMAD.U32 R19, R2, 0x10000, RZ ;  /* 0x0001000002137824 */ /* 0x004fe200078e00ff */
[----:B------:R-:W-:Y:S06]  /*1ee0*/  BRA `(.L_x_1893) ;  /* 0x0000000400887947 */ /* 0x000fec0003800000 */
.L_x_1900:
        /* <DEDUP_REMOVED lines=9> */
[----:B--2---:R-:W-:Y:S01]  /*1f80*/  I2FP.F32.U32 R19, R2 ;  /* 0x0000000200137245 */ /* 0x004fe20000201000 */
[----:B------:R-:W-:Y:S06]  /*1f90*/  BRA `(.L_x_1893) ;  /* 0x00000004005c7947 */ /* 0x000fec0003800000 */
.L_x_1907:
[----:B------:R-:W2:Y:S01]  /*1fa0*/  LDG.E.U8 R3, desc[UR36][R2.64] ;  /* 0x0000002402037981 */ /* 0x000ea2000c1e1100 */
        /* <DEDUP_REMOVED lines=19> */
.L_x_1909:
[----:B------:R-:W-:Y:S05]  /*20e0*/  BSYNC.RECONVERGENT B0 ;  /* 0x0000000000007941 */ /* 0x000fea0003800200 */
.L_x_1908:
[----:B------:R-:W-:Y:S02]  /*20f0*/  SHF.L.U32 R0, R0, 0x14, RZ ;  /* 0x0000001400007819 */ /* 0x000fe400000006ff */
[----:B------:R-:W-:-:S04]  /*2100*/  LEA R2, R2, 0x3b800000, 0x17 ;  /* 0x3b80000002027811 */ /* 0x000fc800078eb8ff */
[----:B------:R-:W-:Y:S01]  /*2110*/  LOP3.LUT R19, R2, R0, R19, 0xfe, !PT ;  /* 0x0000000002137212 */ /* 0x000fe200078efe13 */
[----:B------:R-:W-:Y:S06]  /*2120*/  BRA `(.L_x_1893) ;  /* 0x0000000000f87947 */ /* 0x000fec0003800000 */
.L_x_1906:
[----:B------:R-:W2:Y:S01]  /*2130*/  LDG.E.U8 R3, desc[UR36][R2.64] ;  /* 0x0000002402037981 */ /* 0x000ea2000c1e1100 */
        /* <DEDUP_REMOVED lines=19> */
.L_x_1911:
[----:B------:R-:W-:Y:S05]  /*2270*/  BSYNC.RECONVERGENT B0 ;  /* 0x0000000000007941 */ /* 0x000fea0003800200 */
.L_x_1910:
[----:B------:R-:W-:Y:S01]  /*2280*/  IMAD.SHL.U32 R0, R0, 0x200000, RZ ;  /* 0x0020000000007824 */ /* 0x000fe200078e00ff */
[----:B------:R-:W-:-:S04]  /*2290*/  LEA R2, R2, 0x37800000, 0x17 ;  /* 0x3780000002027811 */ /* 0x000fc800078eb8ff */
[----:B------:R-:W-:Y:S01]  /*22a0*/  LOP3.LUT R19, R2, R0, R19, 0xfe, !PT ;  /* 0x0000000002137212 */ /* 0x000fe200078efe13 */
[----:B------:R-:W-:Y:S06]  /*22b0*/  BRA `(.L_x_1893) ;  /* 0x0000000000947947 */ /* 0x000fec0003800000 */
.L_x_1905:
[----:B------:R-:W-:-:S09]  /*22c0*/  UISETP.NE.AND UP0, UPT, UR4, 0x1c, UPT ;  /* 0x0000001c0400788c */ /* 0x000fd2000bf05270 */
[----:B------:R-:W-:Y:S05]  /*22d0*/  BRA.U !UP0, `(.L_x_1912) ;  /* 0x0000000108847547 */ /* 0x000fea000b800000 */
[----:B------:R-:W-:-:S09]  /*22e0*/  UISETP.NE.AND UP0, UPT, UR4, 0x1d, UPT ;  /* 0x0000001d0400788c */ /* 0x000fd2000bf05270 */
[----:B------:R-:W-:Y:S05]  /*22f0*/  BRA.U !UP0, `(.L_x_1913) ;  /* 0x0000000108707547 */ /* 0x000fea000b800000 */
[----:B------:R-:W-:-:S09]  /*2300*/  UISETP.NE.AND UP0, UPT, UR4, 0x2c, UPT ;  /* 0x0000002c0400788c */ /* 0x000fd2000bf05270 */
[----:B------:R-:W-:Y:S05]  /*2310*/  BRA.U !UP0, `(.L_x_1914) ;  /* 0x0000000108487547 */ /* 0x000fea000b800000 */
.L_x_1892:
        /* <DEDUP_REMOVED lines=10> */
[----:B-1----:R-:W-:Y:S01]  /*23c0*/  IMAD.U32 R6, RZ, RZ, UR6 ;  /* 0x00000006ff067e24 */ /* 0x002fe2000f8e00ff */
[----:B------:R-:W-:Y:S01]  /*23d0*/  MOV R7, UR7 ;  /* 0x0000000700077c02 */ /* 0x000fe20008000f00 */
[----:B---3--:R-:W-:Y:S02]  /*23e0*/  IMAD.U32 R10, RZ, RZ, UR8 ;  /* 0x00000008ff0a7e24 */ /* 0x008fe4000f8e00ff */
[----:B------:R-:W-:-:S07]  /*23f0*/  IMAD.U32 R11, RZ, RZ, UR9 ;  /* 0x00000009ff0b7e24 */ /* 0x000fce000f8e00ff */
[----:B------:R-:W-:-:S07]  /*2400*/  LEPC R20, `(.L_x_1915) ;  /* 0x000000001014794e */ /* 0x000fce0000000000 */
[----:B--2---:R-:W-:Y:S05]  /*2410*/  CALL.ABS.NOINC R2 ;  /* 0x0000000002007343 */ /* 0x004fea0003c00000 */
.L_x_1915:
[----:B------:R-:W-:Y:S01]  /*2420*/  MOV R19, RZ ;  /* 0x000000ff00137202 */ /* 0x000fe20000000f00 */
[----:B------:R-:W-:Y:S06]  /*2430*/  BRA `(.L_x_1893) ;  /* 0x0000000000347947 */ /* 0x000fec0003800000 */
.L_x_1914:
[----:B------:R-:W2:Y:S01]  /*2440*/  LDG.E.U8 R2, desc[UR36][R2.64] ;  /* 0x0000002402027981 */ /* 0x000ea2000c1e1100 */
[----:B------:R-:W-:Y:S01]  /*2450*/  IMAD.MOV.U32 R19, RZ, RZ, 0x400000 ;  /* 0x00400000ff137424 */ /* 0x000fe200078e00ff */
[----:B--2---:R-:W-:-:S13]  /*2460*/  ISETP.NE.AND P0, PT, R2, RZ, PT ;  /* 0x000000ff0200720c */ /* 0x004fda0003f05270 */
[----:B------:R-:W-:Y:S05]  /*2470*/  @!P0 BRA `(.L_x_1893) ;  /* 0x0000000000248947 */ /* 0x000fea0003800000 */
[----:B------:R-:W-:-:S13]  /*2480*/  ISETP.NE.AND P0, PT, R2, 0xff, PT ;  /* 0x000000ff0200780c */ /* 0x000fda0003f05270 */
[----:B------:R-:W-:Y:S01]  /*2490*/  @!P0 IMAD.MOV.U32 R19, RZ, RZ, 0x7f800001 ;  /* 0x7f800001ff138424 */ /* 0x000fe200078e00ff */
[----:B------:R-:W-:Y:S01]  /*24a0*/  @P0 SHF.L.U32 R19, R2, 0x17, RZ ;  /* 0x0000001702130819 */ /* 0x000fe200000006ff */
[----:B------:R-:W-:Y:S06]  /*24b0*/  BRA `(.L_x_1893) ;  /* 0x0000000000147947 */ /* 0x000fec0003800000 */
.L_x_1913:
[----:B------:R-:W2:Y:S02]  /*24c0*/  LDG.E.64 R2, desc[UR36][R2.64] ;  /* 0x0000002402027981 */ /* 0x000ea4000c1e1b00 */
[----:B--2---:R0:W1:Y:S01]  /*24d0*/  I2F.U64 R19, R2 ;  /* 0x0000000200137312 */ /* 0x0040620000301000 */
[----:B------:R-:W-:Y:S05]  /*24e0*/  BRA `(.L_x_1893) ;  /* 0x0000000000087947 */ /* 0x000fea0003800000 */
.L_x_1912:
[----:B------:R-:W2:Y:S02]  /*24f0*/  LDG.E R2, desc[UR36][R2.64] ;  /* 0x0000002402027981 */ /* 0x000ea4000c1e1900 */
[----:B--2---:R-:W-:-:S07]  /*2500*/  I2FP.F32.U32 R19, R2 ;  /* 0x0000000200137245 */ /* 0x004fce0000201000 */
.L_x_1893:
[----:B------:R-:W-:Y:S05]  /*2510*/  BSYNC.RECONVERGENT B6 ;  /* 0x0000000000067941 */ /* 0x000fea0003800200 */
.L_x_1887:
[----:B------:R-:W0:Y:S01]  /*2520*/  LDCU.64 UR6, c[0x0][0x5f8] ;  /* 0x0000bf00ff0677ac */ /* 0x000e220008000a00 */
[----:B------:R-:W-:Y:S01]  /*2530*/  BSSY.RECONVERGENT B6, `(.L_x_1916) ;  /* 0x00000dd000067945 */ /* 0x000fe20003800200 */
[----:B------:R-:W-:-:S04]  /*2540*/  UPRMT UR4, UR42, 0x9910, URZ ;  /* 0x000099102a047896 */ /* 0x000fc800080000ff */
[----:B------:R-:W-:Y:S01]  /*2550*/  UISETP.GT.AND UP0, UPT, UR4, 0x9, UPT ;  /* 0x000000090400788c */ /* 0x000fe2000bf04270 */
[----:B0-234-:R-:W-:-:S05]  /*2560*/  IADD3 R2, P0, PT, R18, UR6, RZ ;  /* 0x0000000612027c10 */ /* 0x01dfca000ff1e0ff */
        /* <DEDUP_REMOVED lines=11> */
[----:B--2---:R0:W2:Y:S01]  /*2620*/  I2F.S16 R0, R2 ;  /* 0x0000000200007306 */ /* 0x0040a20000101400 */
[----:B------:R-:W-:Y:S05]  /*2630*/  BRA `(.L_x_1922) ;  /* 0x0000000c00307947 */ /* 0x000fea0003800000 */
.L_x_1920:
[----:B------:R-:W2:Y:S02]  /*2640*/  LDG.E.U8 R0, desc[UR36][R2.64] ;  /* 0x0000002402007981 */ /* 0x000ea4000c1e1100 */
[----:B--2---:R-:W-:Y:S01]  /*2650*/  I2FP.F32.U32 R0, R0 ;  /* 0x0000000000007245 */ /* 0x004fe20000201000 */
[----:B------:R-:W-:Y:S06]  /*2660*/  BRA `(.L_x_1922) ;  /* 0x0000000c00247947 */ /* 0x000fec0003800000 */
.L_x_1919:
[----:B------:R-:W-:-:S09]  /*2670*/  UISETP.NE.AND UP0, UPT, UR4, 0x2, UPT ;  /* 0x000000020400788c */ /* 0x000fd2000bf05270 */
[----:B------:R-:W-:Y:S05]  /*2680*/  BRA.U !UP0, `(.L_x_1923) ;  /* 0x0000000108287547 */ /* 0x000fea000b800000 */
[----:B------:R-:W-:-:S09]  /*2690*/  UISETP.NE.AND UP0, UPT, UR4, 0x3, UPT ;  /* 0x000000030400788c */ /* 0x000fd2000bf05270 */
[----:B------:R-:W-:Y:S05]  /*26a0*/  BRA.U !UP0, `(.L_x_1924) ;  /* 0x0000000108147547 */ /* 0x000fea000b800000 */
[----:B------:R-:W-:-:S09]  /*26b0*/  UISETP.NE.AND UP0, UPT, UR4, 0x4, UPT ;  /* 0x000000040400788c */ /* 0x000fd2000bf05270 */
[----:B------:R-:W-:Y:S05]  /*26c0*/  BRA.U UP0, `(.L_x_1921) ;  /* 0x0000000900907547 */ /* 0x000fea000b800000 */
[----:B------:R-:W2:Y:S02]  /*26d0*/  LDG.E.64 R2, desc[UR36][R2.64] ;  /* 0x0000002402027981 */ /* 0x000ea4000c1e1b00 */
[----:B--2---:R0:W2:Y:S01]  /*26e0*/  I2F.S64 R0, R2 ;  /* 0x0000000200007312 */ /* 0x0040a20000301400 */
[----:B------:R-:W-:Y:S05]  /*26f0*/  BRA `(.L_x_1922) ;  /* 0x0000000c00007947 */ /* 0x000fea0003800000 */
.L_x_1924:
[----:B------:R-:W2:Y:S02]  /*2700*/  LDG.E R0, desc[UR36][R2.64] ;  /* 0x0000002402007981 */ /* 0x000ea4000c1e1900 */
[----:B--2---:R-:W-:Y:S01]  /*2710*/  I2FP.F32.S32 R0, R0 ;  /* 0x0000000000007245 */ /* 0x004fe20000201400 */
[----:B------:R-:W-:Y:S06]  /*2720*/  BRA `(.L_x_1922) ;  /* 0x0000000800f47947 */ /* 0x000fec0003800000 */
.L_x_1923:
[----:B------:R-:W2:Y:S02]  /*2730*/  LDG.E.U16 R0, desc[UR36][R2.64] ;  /* 0x0000002402007981 */ /* 0x000ea4000c1e1500 */
[----:B--2---:R-:W0:Y:S01]  /*2740*/  I2F.S16 R0, R0 ;  /* 0x0000000000007306 */ /* 0x004e220000101400 */
[----:B------:R-:W-:Y:S05]  /*2750*/  BRA `(.L_x_1922) ;  /* 0x0000000800e87947 */ /* 0x000fea0003800000 */
.L_x_1918:
        /* <DEDUP_REMOVED lines=8> */
.L_x_1926:
[----:B------:R-:W2:Y:S02]  /*27e0*/  LDG.E.U16 R0, desc[UR36][R2.64] ;  /* 0x0000002402007981 */ /* 0x000ea4000c1e1500 */
[----:B--2---:R-:W-:Y:S01]  /*27f0*/  HADD2.F32 R0, -RZ, R0.H0_H0 ;  /* 0x20000000ff007230 */ /* 0x004fe20000004100 */
[----:B------:R-:W-:Y:S06]  /*2800*/  BRA `(.L_x_1922) ;  /* 0x0000000800bc7947 */ /* 0x000fec0003800000 */
.L_x_1925:
        /* <DEDUP_REMOVED lines=8> */
.L_x_1928:
[----:B------:R-:W2:Y:S02]  /*2890*/  LDG.E.U16 R0, desc[UR36][R2.64] ;  /* 0x0000002402007981 */ /* 0x000ea4000c1e1500 */
[----:B--2---:R-:W-:Y:S01]  /*28a0*/  HADD2.F32 R0, -RZ, R0.H0_H0 ;  /* 0x20000000ff007230 */ /* 0x004fe20000004100 */
[----:B------:R-:W-:Y:S06]  /*28b0*/  BRA `(.L_x_1922) ;  /* 0x0000000800907947 */ /* 0x000fec0003800000 */
.L_x_1927:
[----:B------:R-:W2:Y:S01]  /*28c0*/  LDG.E.64 R2, desc[UR36][R2.64] ;  /* 0x0000002402027981 */ /* 0x000ea2000c1e1b00 */
[----:B------:R-:W-:Y:S01]  /*28d0*/  UMOV UR4, 0xf0000000 ;  /* 0xf000000000047882 */ /* 0x000fe20000000000 */
[----:B------:R-:W-:Y:S01]  /*28e0*/  UMOV UR5, 0x380fffff ;  /* 0x380fffff00057882 */ /* 0x000fe20000000000 */
[----:B--2---:R-:W0:Y:S01]  /*28f0*/  F2F.F32.F64 R0, R2 ;  /* 0x0000000200007310 */ /* 0x004e220000301000 */
[----:B------:R-:W-:-:S14]  /*2900*/  DSETP.GEU.AND P0, PT, |R2|, UR4, PT ;  /* 0x0000000402007e2a */ /* 0x000fdc000bf0e200 */
[----:B0-----:R-:W-:Y:S01]  /*2910*/  @!P0 FMUL R0, R0, 1.175494350822287508e-38 ;  /* 0x0080000000008820 */ /* 0x001fe20000400000 */
[----:B------:R-:W-:Y:S06]  /*2920*/  BRA `(.L_x_1922) ;  /* 0x0000000800747947 */ /* 0x000fec0003800000 */
.L_x_1917:
        /* <DEDUP_REMOVED lines=12> */
.L_x_1931:
[----:B------:R-:W2:Y:S01]  /*29f0*/  LDG.E.64 R2, desc[UR36][R2.64] ;  /* 0x0000002402027981 */ /* 0x000ea2000c1e1b00 */
[----:B------:R-:W-:Y:S01]  /*2a00*/  UMOV UR4, 0xf0000000 ;  /* 0xf000000000047882 */ /* 0x000fe20000000000 */
[----:B------:R-:W-:Y:S01]  /*2a10*/  UMOV UR5, 0x380fffff ;  /* 0x380fffff00057882 */ /* 0x000fe20000000000 */
[----:B--2---:R-:W0:Y:S01]  /*2a20*/  F2F.F32.F64 R0, R2 ;  /* 0x0000000200007310 */ /* 0x004e220000301000 */
[----:B------:R-:W-:-:S14]  /*2a30*/  DSETP.GEU.AND P0, PT, |R2|, UR4, PT ;  /* 0x0000000402007e2a */ /* 0x000fdc000bf0e200 */
[----:B0-----:R-:W-:Y:S01]  /*2a40*/  @!P0 FMUL R0, R0, 1.175494350822287508e-38 ;  /* 0x0080000000008820 */ /* 0x001fe20000400000 */
[----:B------:R-:W-:Y:S06]  /*2a50*/  BRA `(.L_x_1922) ;  /* 0x0000000800287947 */ /* 0x000fec0003800000 */
.L_x_1930:
        /* <DEDUP_REMOVED lines=23> */
[----:B------:R-:W-:Y:S01]  /*2bd0*/  LOP3.LUT R0, R5, 0x80000000, R0, 0xf8, !PT ;  /* 0x8000000005007812 */ /* 0x000fe200078ef800 */
[----:B------:R-:W-:Y:S06]  /*2be0*/  BRA `(.L_x_1922) ;  /* 0x0000000400c47947 */ /* 0x000fec0003800000 */
.L_x_1933:
        /* <DEDUP_REMOVED lines=10> */
[----:B------:R-:W-:Y:S01]  /*2c90*/  LOP3.LUT R0, R0, 0x80000000, R5, 0xf8, !PT ;  /* 0x8000000000007812 */ /* 0x000fe200078ef805 */
[----:B------:R-:W-:Y:S06]  /*2ca0*/  BRA `(.L_x_1922) ;  /* 0x0000000400947947 */ /* 0x000fec0003800000 */
.L_x_1932:
[----:B------:R-:W2:Y:S02]  /*2cb0*/  LDG.E.U16 R0, desc[UR36][R2.64] ;  /* 0x0000002402007981 */ /* 0x000ea4000c1e1500 */
[----:B--2---:R-:W-:Y:S01]  /*2cc0*/  IMAD.U32 R0, R0, 0x10000, RZ ;  /* 0x0001000000007824 */ /* 0x004fe200078e00ff */
[----:B------:R-:W-:Y:S06]  /*2cd0*/  BRA `(.L_x_1922) ;  /* 0x0000000400887947 */ /* 0x000fec0003800000 */
.L_x_1929:
        /* <DEDUP_REMOVED lines=11> */
.L_x_1936:
[----:B------:R-:W2:Y:S01]  /*2d90*/  LDG.E.U8 R3, desc[UR36][R2.64] ;  /* 0x0000002402037981 */ /* 0x000ea2000c1e1100 */
        /* <DEDUP_REMOVED lines=19> */
.L_x_1938:
[----:B------:R-:W-:Y:S05]  /*2ed0*/  BSYNC.RECONVERGENT B0 ;  /* 0x0000000000007941 */ /* 0x000fea0003800200 */
.L_x_1937:
[----:B------:R-:W-:Y:S01]  /*2ee0*/  IMAD.SHL.U32 R0, R0, 0x100000, RZ ;  /* 0x0010000000007824 */ /* 0x000fe200078e00ff */
[----:B------:R-:W-:-:S04]  /*2ef0*/  LEA R2, R2, 0x3b800000, 0x17 ;  /* 0x3b80000002027811 */ /* 0x000fc800078eb8ff */
[----:B------:R-:W-:Y:S01]  /*2f00*/  LOP3.LUT R0, R2, R0, R7, 0xfe, !PT ;  /* 0x0000000002007212 */ /* 0x000fe200078efe07 */
[----:B------:R-:W-:Y:S06]  /*2f10*/  BRA `(.L_x_1922) ;  /* 0x0000000000f87947 */ /* 0x000fec0003800000 */
.L_x_1935:
        /* <DEDUP_REMOVED lines=20> */
.L_x_1940:
[----:B------:R-:W-:Y:S05]  /*3060*/  BSYNC.RECONVERGENT B0 ;  /* 0x0000000000007941 */ /* 0x000fea0003800200 */
.L_x_1939:
[----:B------:R-:W-:Y:S02]  /*3070*/  SHF.L.U32 R0, R0, 0x15, RZ ;  /* 0x0000001500007819 */ /* 0x000fe400000006ff */
[----:B------:R-:W-:-:S04]  /*3080*/  LEA R2, R2, 0x37800000, 0x17 ;  /* 0x3780000002027811 */ /* 0x000fc800078eb8ff */
[----:B------:R-:W-:Y:S01]  /*3090*/  LOP3.LUT R0, R2, R0, R7, 0xfe, !PT ;  /* 0x0000000002007212 */ /* 0x000fe200078efe07 */
[----:B------:R-:W-:Y:S06]  /*30a0*/  BRA `(.L_x_1922) ;  /* 0x0000000000947947 */ /* 0x000fec0003800000 */
.L_x_1934:
[----:B------:R-:W-:-:S09]  /*30b0*/  UISETP.NE.AND UP0, UPT, UR4, 0x1c, UPT ;  /* 0x0000001c0400788c */ /* 0x000fd2000bf05270 */
[----:B------:R-:W-:Y:S05]  /*30c0*/  BRA.U !UP0, `(.L_x_1941) ;  /* 0x0000000108847547 */ /* 0x000fea000b800000 */
[----:B------:R-:W-:-:S09]  /*30d0*/  UISETP.NE.AND UP0, UPT, UR4, 0x1d, UPT ;  /* 0x0000001d0400788c */ /* 0x000fd2000bf05270 */
[----:B------:R-:W-:Y:S05]  /*30e0*/  BRA.U !UP0, `(.L_x_1942) ;  /* 0x0000000108707547 */ /* 0x000fea000b800000 */
[----:B------:R-:W-:-:S09]  /*30f0*/  UISETP.NE.AND UP0, UPT, UR4, 0x2c, UPT ;  /* 0x0000002c0400788c */ /* 0x000fd2000bf05270 */
[----:B------:R-:W-:Y:S05]  /*3100*/  BRA.U !UP0, `(.L_x_1943) ;  /* 0x0000000108487547 */ /* 0x000fea000b800000 */
.L_x_1921:
[----:B------:R-:W-:Y:S01]  /*3110*/  MOV R2, 0x0 ;  /* 0x0000000000027802 */ /* 0x000fe20000000f00 */
[----:B------:R-:W0:Y:S01]  /*3120*/  LDCU.64 UR4, c[0x4][0x128] ;  /* 0x01002500ff0477ac */ /* 0x000e220008000a00 */
[----:B------:R-:W-:Y:S02]  /*3130*/  HFMA2 R13, -RZ, RZ, 0, 0 ;  /* 0x00000000ff0d7431 */ /* 0x000fe400000001ff */
[----:B------:R-:W-:Y:S01]  /*3140*/  IMAD.MOV.U32 R8, RZ, RZ, 0x4e ;  /* 0x0000004eff087424 */ /* 0x000fe200078e00ff */
[----:B------:R-:W2:Y:S01]  /*3150*/  LDCU.64 UR6, c[0x4][0x130] ;  /* 0x01002600ff0677ac */ /* 0x000ea20008000a00 */
[----:B------:R-:W3:Y:S01]  /*3160*/  LDC.64 R2, c[0x4][R2] ;  /* 0x0100000002027b82 */ /* 0x000ee20000000a00 */
[----:B------:R-:W-:Y:S01]  /*3170*/  IMAD.MOV.U32 R12, RZ, RZ, 0x1 ;  /* 0x00000001ff0c7424 */ /* 0x000fe200078e00ff */
[----:B------:R-:W4:Y:S01]  /*3180*/  LDCU.64 UR8, c[0x4][0x18] ;  /* 0x01000300ff0877ac */ /* 0x000f220008000a00 */
[----:B0-----:R-:W-:Y:S02]  /*3190*/  IMAD.U32 R4, RZ, RZ, UR4 ;  /* 0x00000004ff047e24 */ /* 0x001fe4000f8e00ff */
[----:B------:R-:W-:Y:S01]  /*31a0*/  IMAD.U32 R5, RZ, RZ, UR5 ;  /* 0x00000005ff057e24 */ /* 0x000fe2000f8e00ff */
[----:B--2---:R-:W-:Y:S01]  /*31b0*/  MOV R6, UR6 ;  /* 0x0000000600067c02 */ /* 0x004fe20008000f00 */
[----:B------:R-:W-:-:S02]  /*31c0*/  IMAD.U32 R7, RZ, RZ, UR7 ;  /* 0x00000007ff077e24 */ /* 0x000fc4000f8e00ff */
[----:B----4-:R-:W-:Y:S01]  /*31d0*/  IMAD.U32 R10, RZ, RZ, UR8 ;  /* 0x00000008ff0a7e24 */ /* 0x010fe2000f8e00ff */
[----:B------:R-:W-:-:S07]  /*31e0*/  MOV R11, UR9 ;  /* 0x00000009000b7c02 */ /* 0x000fce0008000f00 */
[----:B------:R-:W-:-:S07]  /*31f0*/  LEPC R20, `(.L_x_1944) ;  /* 0x000000001014794e */ /* 0x000fce0000000000 */
[----:B-1-3-5:R-:W-:Y:S05]  /*3200*/  CALL.ABS.NOINC R2 ;  /* 0x0000000002007343 */ /* 0x02afea0003c00000 */
.L_x_1944:
[----:B------:R-:W-:Y:S01]  /*3210*/  IMAD.MOV.U32 R0, RZ, RZ, RZ ;  /* 0x000000ffff007224 */ /* 0x000fe200078e00ff */
[----:B------:R-:W-:Y:S06]  /*3220*/  BRA `(.L_x_1922) ;  /* 0x0000000000347947 */ /* 0x000fec0003800000 */
.L_x_1943:
[----:B------:R-:W2:Y:S01]  /*3230*/  LDG.E.U8 R2, desc[UR36][R2.64] ;  /* 0x0000002402027981 */ /* 0x000ea2000c1e1100 */
[----:B------:R-:W-:Y:S01]  /*3240*/  IMAD.MOV.U32 R0, RZ, RZ, 0x400000 ;  /* 0x00400000ff007424 */ /* 0x000fe200078e00ff */
[----:B--2---:R-:W-:-:S13]  /*3250*/  ISETP.NE.AND P0, PT, R2, RZ, PT ;  /* 0x000000ff0200720c */ /* 0x004fda0003f05270 */
[----:B------:R-:W-:Y:S05]  /*3260*/  @!P0 BRA `(.L_x_1922) ;  /* 0x0000000000248947 */ /* 0x000fea0003800000 */
[----:B------:R-:W-:-:S13]  /*3270*/  ISETP.NE.AND P0, PT, R2, 0xff, PT ;  /* 0x000000ff0200780c */ /* 0x000fda0003f05270 */
[----:B------:R-:W-:Y:S01]  /*3280*/  @!P0 MOV R0, 0x7f800001 ;  /* 0x7f80000100008802 */ /* 0x000fe20000000f00 */
[----:B------:R-:W-:Y:S01]  /*3290*/  @P0 IMAD.SHL.U32 R0, R2, 0x800000, RZ ;  /* 0x0080000002000824 */ /* 0x000fe200078e00ff */
[----:B------:R-:W-:Y:S06]  /*32a0*/  BRA `(.L_x_1922) ;  /* 0x0000000000147947 */ /* 0x000fec0003800000 */
.L_x_1942:
[----:B------:R-:W2:Y:S02]  /*32b0*/  LDG.E.64 R2, desc[UR36][R2.64] ;  /* 0x0000002402027981 */ /* 0x000ea4000c1e1b00 */
[----:B--2---:R0:W2:Y:S01]  /*32c0*/  I2F.U64 R0, R2 ;  /* 0x0000000200007312 */ /* 0x0040a20000301000 */
[----:B------:R-:W-:Y:S05]  /*32d0*/  BRA `(.L_x_1922) ;  /* 0x0000000000087947 */ /* 0x000fea0003800000 */
.L_x_1941:
[----:B------:R-:W2:Y:S02]  /*32e0*/  LDG.E R0, desc[UR36][R2.64] ;  /* 0x0000002402007981 */ /* 0x000ea4000c1e1900 */
[----:B--2---:R-:W-:-:S07]  /*32f0*/  I2FP.F32.U32 R0, R0 ;  /* 0x0000000000007245 */ /* 0x004fce0000201000 */
.L_x_1922:
[----:B------:R-:W-:Y:S05]  /*3300*/  BSYNC.RECONVERGENT B6 ;  /* 0x0000000000067941 */ /* 0x000fea0003800200 */
.L_x_1916:
[----:B------:R-:W3:Y:S01]  /*3310*/  LDCU.64 UR6, c[0x0][0x5e8] ;  /* 0x0000bd00ff0677ac */ /* 0x000ee20008000a00 */
[----:B0-2--5:R-:W-:Y:S01]  /*3320*/  FFMA.FTZ R4, -R0, R0, 1 ;  /* 0x3f80000000047423 */ /* 0x025fe20000010100 */
[----:B------:R-:W-:-:S03]  /*3330*/  UPRMT UR4, UR43, 0x9910, URZ ;  /* 0x000099102b047896 */ /* 0x000fc600080000ff */
[----:B-1----:R-:W-:Y:S01]  /*3340*/  FMUL.FTZ R4, R4, R19 ;  /* 0x0000001304047220 */ /* 0x002fe20000410000 */
[----:B------:R-:W-:Y:S01]  /*3350*/  UISETP.GT.AND UP0, UPT, UR4, 0x9, UPT ;  /* 0x000000090400788c */ /* 0x000fe2000bf04270 */
[----:B---34-:R-:W-:-:S05]  /*3360*/  IADD3 R2, P0, PT, R16, UR6, RZ ;  /* 0x0000000610027c10 */ /* 0x018fca000ff1e0ff */
        /* <DEDUP_REMOVED lines=10> */
[----:B------:R-:W0:Y:S02]  /*3410*/  F2I.FTZ.TRUNC.NTZ R5, R4 ;  /* 0x0000000400057305 */ /* 0x000e24000021f100 */
[----:B0-----:R0:W-:Y:S01]  /*3420*/  STG.E.U8 desc[UR36][R2.64], R5 ;  /* 0x0000000502007986 */ /* 0x0011e2000c101124 */
[----:B------:R-:W-:Y:S05]  /*3430*/  BRA `(.L_x_1950) ;  /* 0x0000000c003c7947 */ /* 0x000fea0003800000 */
.L_x_1948:
[----:B------:R-:W0:Y:S02]  /*3440*/  F2I.S64.TRUNC R4, R4 ;  /* 0x0000000400047311 */ /* 0x000e24000020d900 */
[----:B0-----:R-:W-:-:S05]  /*3450*/  MOV R7, R4 ;  /* 0x0000000400077202 */ /* 0x001fca0000000f00 */
[----:B------:R0:W-:Y:S01]  /*3460*/  STG.E.U8 desc[UR36][R2.64], R7 ;  /* 0x0000000702007986 */ /* 0x0001e2000c101124 */
[----:B------:R-:W-:Y:S05]  /*3470*/  BRA `(.L_x_1950) ;  /* 0x0000000c002c7947 */ /* 0x000fea0003800000 */
.L_x_1947:
[----:B------:R-:W-:-:S09]  /*3480*/  UISETP.NE.AND UP0, UPT, UR4, 0x2, UPT ;  /* 0x000000020400788c */ /* 0x000fd2000bf05270 */
[----:B------:R-:W-:Y:S05]  /*3490*/  BRA.U !UP0, `(.L_x_1951) ;  /* 0x0000000108287547 */ /* 0x000fea000b800000 */
[----:B------:R-:W-:-:S09]  /*34a0*/  UISETP.NE.AND UP0, UPT, UR4, 0x3, UPT ;  /* 0x000000030400788c */ /* 0x000fd2000bf05270 */
[----:B------:R-:W-:Y:S05]  /*34b0*/  BRA.U !UP0, `(.L_x_1952) ;  /* 0x0000000108147547 */ /* 0x000fea000b800000 */
[----:B------:R-:W-:-:S09]  /*34c0*/  UISETP.NE.AND UP0, UPT, UR4, 0x4, UPT ;  /* 0x000000040400788c */ /* 0x000fd2000bf05270 */
[----:B------:R-:W-:Y:S05]  /*34d0*/  BRA.U UP0, `(.L_x_1949) ;  /* 0x0000000900807547 */ /* 0x000fea000b800000 */
[----:B------:R-:W0:Y:S02]  /*34e0*/  F2I.S64.TRUNC R4, R4 ;  /* 0x0000000400047311 */ /* 0x000e24000020d900 */
[----:B0-----:R0:W-:Y:S01]  /*34f0*/  STG.E.64 desc[UR36][R2.64], R4 ;  /* 0x0000000402007986 */ /* 0x0011e2000c101b24 */
[----:B------:R-:W-:Y:S05]  /*3500*/  BRA `(.L_x_1950) ;  /* 0x0000000c00087947 */ /* 0x000fea0003800000 */
.L_x_1952:
[----:B------:R-:W0:Y:S02]  /*3510*/  F2I.FTZ.TRUNC.NTZ R5, R4 ;  /* 0x0000000400057305 */ /* 0x000e24000021f100 */
[----:B0-----:R0:W-:Y:S01]  /*3520*/  STG.E desc[UR36][R2.64], R5 ;  /* 0x0000000502007986 */ /* 0x0011e2000c101924 */
[----:B------:R-:W-:Y:S05]  /*3530*/  BRA `(.L_x_1950) ;  /* 0x0000000800fc7947 */ /* 0x000fea0003800000 */
.L_x_1951:
[----:B------:R-:W0:Y:S02]  /*3540*/  F2I.FTZ.TRUNC.NTZ R5, R4 ;  /* 0x0000000400057305 */ /* 0x000e24000021f100 */
[----:B0-----:R0:W-:Y:S01]  /*3550*/  STG.E.U16 desc[UR36][R2.64], R5 ;  /* 0x0000000502007986 */ /* 0x0011e2000c101524 */
[----:B------:R-:W-:Y:S05]  /*3560*/  BRA `(.L_x_1950) ;  /* 0x0000000800f07947 */ /* 0x000fea0003800000 */
.L_x_1946:
[----:B------:R-:W-:-:S09]  /*3570*/  UISETP.GT.AND UP0, UPT, UR4, 0x6, UPT ;  /* 0x000000060400788c */ /* 0x000fd2000bf04270 */
[----:B------:R-:W-:Y:S05]  /*3580*/  BRA.U UP0, `(.L_x_1953) ;  /* 0x0000000100247547 */ /* 0x000fea000b800000 */
[----:B------:R-:W-:-:S09]  /*3590*/  UISETP.NE.AND UP0, UPT, UR4, 0x5, UPT ;  /* 0x000000050400788c */ /* 0x000fd2000bf05270 */
[----:B------:R-:W-:Y:S05]  /*35a0*/  BRA.U !UP0, `(.L_x_1954) ;  /* 0x0000000108107547 */ /* 0x000fea000b800000 */
[----:B------:R-:W-:-:S09]  /*35b0*/  UISETP.NE.AND UP0, UPT, UR4, 0x6, UPT ;  /* 0x000000060400788c */ /* 0x000fd2000bf05270 */
[----:B------:R-:W-:Y:S05]  /*35c0*/  BRA.U UP0, `(.L_x_1949) ;  /* 0x0000000900447547 */ /* 0x000fea000b800000 */
[----:B------:R1:W-:Y:S01]  /*35d0*/  STG.E desc[UR36][R2.64], R4 ;  /* 0x0000000402007986 */ /* 0x0003e2000c101924 */
[----:B------:R-:W-:Y:S05]  /*35e0*/  BRA `(.L_x_1950) ;  /* 0x0000000800d07947 */ /* 0x000fea0003800000 */
.L_x_1954:
[----:B------:R-:W-:-:S05]  /*35f0*/  F2FP.F16.F32.PACK_AB R4, RZ, R4 ;  /* 0x00000004ff04723e */ /* 0x000fca00000000ff */
[----:B------:R0:W-:Y:S01]  /*3600*/  STG.E.U16 desc[UR36][R2.64], R4 ;  /* 0x0000000402007986 */ /* 0x0001e2000c101524 */
[----:B------:R-:W-:Y:S05]  /*3610*/  BRA `(.L_x_1950) ;  /* 0x0000000800c47947 */ /* 0x000fea0003800000 */
.L_x_1953:
[----:B------:R-:W-:-:S09]  /*3620*/  UISETP.NE.AND UP0, UPT, UR4, 0x7, UPT ;  /* 0x000000070400788c */ /* 0x000fd2000bf05270 */
[----:B------:R-:W-:Y:S05]  /*3630*/  BRA.U !UP0, `(.L_x_1955) ;  /* 0x00000001082c7547 */ /* 0x000fea000b800000 */
[----:B------:R-:W-:-:S09]  /*3640*/  UISETP.NE.AND UP0, UPT, UR4, 0x8, UPT ;  /* 0x000000080400788c */ /* 0x000fd2000bf05270 */
[----:B------:R-:W-:Y:S05]  /*3650*/  BRA.U !UP0, `(.L_x_1956) ;  /* 0x0000000108147547 */ /* 0x000fea000b800000 */
[----:B------:R-:W-:-:S09]  /*3660*/  UISETP.NE.AND UP0, UPT, UR4, 0x9, UPT ;  /* 0x000000090400788c */ /* 0x000fd2000bf05270 */
[----:B------:R-:W-:Y:S05]  /*3670*/  BRA.U UP0, `(.L_x_1949) ;  /* 0x0000000900187547 */ /* 0x000fea000b800000 */
[----:B------:R-:W-:-:S05]  /*3680*/  IMAD.MOV.U32 R5, RZ, RZ, RZ ;  /* 0x000000ffff057224 */ /* 0x000fca00078e00ff */
[----:B------:R3:W-:Y:S01]  /*3690*/  STG.E.64 desc[UR36][R2.64], R4 ;  /* 0x0000000402007986 */ /* 0x0007e2000c101b24 */
[----:B------:R-:W-:Y:S05]  /*36a0*/  BRA `(.L_x_1950) ;  /* 0x0000000800a07947 */ /* 0x000fea0003800000 */
.L_x_1956:
[----:B------:R-:W-:-:S04]  /*36b0*/  F2FP.F16.F32.PACK_AB R5, RZ, R4 ;  /* 0x00000004ff05723e */ /* 0x000fc800000000ff */
[----:B------:R-:W-:-:S05]  /*36c0*/  PRMT R5, R5, 0x5410, RZ ;  /* 0x0000541005057816 */ /* 0x000fca00000000ff */
[----:B------:R2:W-:Y:S01]  /*36d0*/  STG.E desc[UR36][R2.64], R5 ;  /* 0x0000000502007986 */ /* 0x0005e2000c101924 */
[----:B------:R-:W-:Y:S05]  /*36e0*/  BRA `(.L_x_1950) ;  /* 0x0000000800907947 */ /* 0x000fea0003800000 */
.L_x_1955:
[----:B------:R-:W-:-:S06]  /*36f0*/  FMUL.FTZ R4, R4, 1 ;  /* 0x3f80000004047820 */ /* 0x000fcc0000410000 */
[----:B------:R-:W0:Y:S02]  /*3700*/  F2F.F64.F32 R4, R4 ;  /* 0x0000000400047310 */ /* 0x000e240000201800 */
[----:B0-----:R4:W-:Y:S01]  /*3710*/  STG.E.64 desc[UR36][R2.64], R4 ;  /* 0x0000000402007986 */ /* 0x0019e2000c101b24 */
[----:B------:R-:W-:Y:S05]  /*3720*/  BRA `(.L_x_1950) ;  /* 0x0000000800807947 */ /* 0x000fea0003800000 */
.L_x_1945:
        /* <DEDUP_REMOVED lines=8> */
[----:B------:R-:W-:-:S04]  /*37b0*/  FSETP.NEU.FTZ.AND P0, PT, R4, RZ, PT ;  /* 0x000000ff0400720b */ /* 0x000fc80003f1d000 */
[----:B------:R-:W-:-:S05]  /*37c0*/  SEL R5, RZ, 0x1, !P0 ;  /* 0x00000001ff057807 */ /* 0x000fca0004000000 */
[----:B------:R0:W-:Y:S01]  /*37d0*/  STG.E.U8 desc[UR36][R2.64], R5 ;  /* 0x0000000502007986 */ /* 0x0001e2000c101124 */
[----:B------:R-:W-:Y:S05]  /*37e0*/  BRA `(.L_x_1950) ;  /* 0x0000000800507947 */ /* 0x000fea0003800000 */
.L_x_1959:
[----:B------:R-:W-:Y:S01]  /*37f0*/  FMUL.FTZ R4, R4, 1 ;  /* 0x3f80000004047820 */ /* 0x000fe20000410000 */
[----:B------:R-:W-:-:S05]  /*3800*/  CS2R R6, SRZ ;  /* 0x0000000000067805 */ /* 0x000fca000001ff00 */
[----:B------:R-:W0:Y:S02]  /*3810*/  F2F.F64.F32 R4, R4 ;  /* 0x0000000400047310 */ /* 0x000e240000201800 */
[----:B0-----:R0:W-:Y:S01]  /*3820*/  STG.E.128 desc[UR36][R2.64], R4 ;  /* 0x0000000402007986 */ /* 0x0011e2000c101d24 */
[----:B------:R-:W-:Y:S05]  /*3830*/  BRA `(.L_x_1950) ;  /* 0x00000008003c7947 */ /* 0x000fea0003800000 */
.L_x_1958:
[----:B------:R-:W-:-:S09]  /*3840*/  UISETP.NE.AND UP0, UPT, UR4, 0xf, UPT ;  /* 0x0000000f0400788c */ /* 0x000fd2000bf05270 */
[----:B------:R-:W-:Y:S05]  /*3850*/  BRA.U !UP0, `(.L_x_1960) ;  /* 0x0000000108987547 */ /* 0x000fea000b800000 */
[----:B------:R-:W-:-:S09]  /*3860*/  UISETP.NE.AND UP0, UPT, UR4, 0x17, UPT ;  /* 0x000000170400788c */ /* 0x000fd2000bf05270 */
[----:B------:R-:W-:Y:S05]  /*3870*/  BRA.U !UP0, `(.L_x_1961) ;  /* 0x0000000108487547 */ /* 0x000fea000b800000 */
[----:B------:R-:W-:-:S09]  /*3880*/  UISETP.NE.AND UP0, UPT, UR4, 0x18, UPT ;  /* 0x000000180400788c */ /* 0x000fd2000bf05270 */
[----:B------:R-:W-:Y:S05]  /*3890*/  BRA.U UP0, `(.L_x_1949) ;  /* 0x0000000500907547 */ /* 0x000fea000b800000 */
[----:B------:R-:W-:Y:S01]  /*38a0*/  LOP3.LUT R6, R4, 0x7fffffff, RZ, 0xc0, !PT ;  /* 0x7fffffff04067812 */ /* 0x000fe200078ec0ff */
[----:B------:R-:W-:Y:S01]  /*38b0*/  BSSY.RECONVERGENT B0, `(.L_x_1962) ;  /* 0x000000b000007945 */ /* 0x000fe20003800200 */
[----:B------:R-:W-:Y:S01]  /*38c0*/  SHF.R.U32.HI R7, RZ, 0x18, R4 ;  /* 0x00000018ff077819 */ /* 0x000fe20000011604 */
[----:B------:R-:W-:Y:S01]  /*38d0*/  IMAD.MOV.U32 R0, RZ, RZ, 0x7f ;  /* 0x0000007fff007424 */ /* 0x000fe200078e00ff */
        /* <DEDUP_REMOVED lines=8> */
.L_x_1963:
[----:B------:R-:W-:Y:S05]  /*3960*/  BSYNC.RECONVERGENT B0 ;  /* 0x0000000000007941 */ /* 0x000fea0003800200 */
.L_x_1962:
[----:B------:R-:W-:-:S05]  /*3970*/  LOP3.LUT R7, R0, 0x80, R7, 0xf8, !PT ;  /* 0x0000008000077812 */ /* 0x000fca00078ef807 */
[----:B------:R0:W-:Y:S01]  /*3980*/  STG.E.U8 desc[UR36][R2.64], R7 ;  /* 0x0000000702007986 */ /* 0x0001e2000c101124 */
[----:B------:R-:W-:Y:S05]  /*3990*/  BRA `(.L_x_1950) ;  /* 0x0000000400e47947 */ /* 0x000fea0003800000 */
.L_x_1961:
[----:B------:R-:W-:Y:S01]  /*39a0*/  LOP3.LUT R6, R4, 0x7fffffff, RZ, 0xc0, !PT ;  /* 0x7fffffff04067812 */ /* 0x000fe200078ec0ff */
[----:B------:R-:W-:Y:S01]  /*39b0*/  BSSY.RECONVERGENT B0, `(.L_x_1964) ;  /* 0x000000d000007945 */ /* 0x000fe20003800200 */
[----:B------:R-:W-:Y:S02]  /*39c0*/  SHF.R.U32.HI R7, RZ, 0x18, R4 ;  /* 0x00000018ff077819 */ /* 0x000fe40000011604 */
[----:B------:R-:W-:-:S13]  /*39d0*/  ISETP.GE.U32.AND P1, PT, R6, 0x47800000, PT ;  /* 0x478000000600780c */ /* 0x000fda0003f26070 */
[----:B------:R-:W-:Y:S02]  /*39e0*/  @P1 ISETP.GT.U32.AND P0, PT, R6, 0x7f800000, PT ;  /* 0x7f8000000600180c */ /* 0x000fe40003f04070 */
[----:B------:R-:W-:-:S04]  /*39f0*/  @P1 MOV R0, 0x7f ;  /* 0x0000007f00001802 */ /* 0x000fc80000000f00 */
[----:B------:R-:W-:Y:S01]  /*3a00*/  @P1 SEL R0, R0, 0x7c, P0 ;  /* 0x0000007c00001807 */ /* 0x000fe20000000000 */
[----:B------:R-:W-:Y:S06]  /*3a10*/  @P1 BRA `(.L_x_1965) ;  /* 0x0000000000181947 */ /* 0x000fec0003800000 */
[----:B------:R-:W-:-:S13]  /*3a20*/  ISETP.GT.U32.AND P0, PT, R6, 0x387fffff, PT ;  /* 0x387fffff0600780c */ /* 0x000fda0003f04070 */
[----:B------:R-:W-:-:S04]  /*3a30*/  @P0 SHF.R.U32.HI R0, RZ, 0x15, R4 ;  /* 0x00000015ff000819 */ /* 0x000fc80000011604 */
[----:B------:R-:W-:Y:S01]  /*3a40*/  @P0 LOP3.LUT R5, R0, 0x1, RZ, 0xc0, !PT ;  /* 0x0000000100050812 */ /* 0x000fe200078ec0ff */
[----:B------:R-:W-:-:S03]  /*3a50*/  @!P0 FADD.FTZ R0, R6, 128 ;  /* 0x4300000006008421 */ /* 0x000fc60000010000 */
[----:B------:R-:W-:-:S04]  /*3a60*/  @P0 IADD3 R5, PT, PT, R4, 0x80fffff, R5 ;  /* 0x080fffff04050810 */ /* 0x000fc80007ffe005 */
[----:B------:R-:W-:-:S07]  /*3a70*/  @P0 SHF.R.U32.HI R0, RZ, 0x15, R5 ;  /* 0x00000015ff000819 */ /* 0x000fce0000011605 */
.L_x_1965:
[----:B------:R-:W-:Y:S05]  /*3a80*/  BSYNC.RECONVERGENT B0 ;  /* 0x0000000000007941 */ /* 0x000fea0003800200 */
.L_x_1964:
[----:B------:R-:W-:-:S05]  /*3a90*/  LOP3.LUT R5, R0, 0x80, R7, 0xf8, !PT ;  /* 0x0000008000057812 */ /* 0x000fca00078ef807 */
[----:B------:R0:W-:Y:S01]  /*3aa0*/  STG.E.U8 desc[UR36][R2.64], R5 ;  /* 0x0000000502007986 */ /* 0x0001e2000c101124 */
[----:B------:R-:W-:Y:S05]  /*3ab0*/  BRA `(.L_x_1950) ;  /* 0x00000004009c7947 */ /* 0x000fea0003800000 */
.L_x_1960:
[----:B------:R-:W-:-:S05]  /*3ac0*/  F2FP.BF16.F32.PACK_AB R4, RZ, R4 ;  /* 0x00000004ff04723e */ /* 0x000fca00000010ff */
[----:B------:R0:W-:Y:S01]  /*3ad0*/  STG.E.U16 desc[UR36][R2.64], R4 ;  /* 0x0000000402007986 */ /* 0x0001e2000c101524 */
[----:B------:R-:W-:Y:S05]  /*3ae0*/  BRA `(.L_x_1950) ;  /* 0x0000000400907947 */ /* 0x000fea0003800000 */
.L_x_1957:
        /* <DEDUP_REMOVED lines=8> */
[----:B------:R-:W0:Y:S02]  /*3b70*/  F2I.FTZ.U32.TRUNC.NTZ R5, R4 ;  /* 0x0000000400057305 */ /* 0x000e24000021f000 */
[----:B0-----:R0:W-:Y:S01]  /*3b80*/  STG.E.U16 desc[UR36][R2.64], R5 ;  /* 0x0000000502007986 */ /* 0x0011e2000c101524 */
[----:B------:R-:W-:Y:S05]  /*3b90*/  BRA `(.L_x_1950) ;  /* 0x0000000400647947 */ /* 0x000fea0003800000 */
.L_x_1968:
[----:B------:R-:W-:Y:S01]  /*3ba0*/  LOP3.LUT R5, R4, 0x7fffffff, RZ, 0xc0, !PT ;  /* 0x7fffffff04057812 */ /* 0x000fe200078ec0ff */
[----:B------:R-:W-:Y:S01]  /*3bb0*/  BSSY.RECONVERGENT B0, `(.L_x_1969) ;  /* 0x0000013000007945 */ /* 0x000fe20003800200 */
[----:B------:R-:W-:Y:S02]  /*3bc0*/  IMAD.MOV.U32 R0, RZ, RZ, 0x80 ;  /* 0x00000080ff007424 */ /* 0x000fe400078e00ff */
        /* <DEDUP_REMOVED lines=9> */
.L_x_1971:
[----:B------:R-:W-:-:S04]  /*3c60*/  SHF.R.U32.HI R0, RZ, 0x14, R4 ;  /* 0x00000014ff007819 */ /* 0x000fc80000011604 */
[----:B------:R-:W-:-:S04]  /*3c70*/  LOP3.LUT R5, R0, 0x1, RZ, 0xc0, !PT ;  /* 0x0000000100057812 */ /* 0x000fc800078ec0ff */
[----:B------:R-:W-:-:S04]  /*3c80*/  IADD3 R0, PT, PT, R4, 0x487ffff, R5 ;  /* 0x0487ffff04007810 */ /* 0x000fc80007ffe005 */
[----:B------:R-:W-:-:S04]  /*3c90*/  SHF.R.U32.HI R0, RZ, 0x14, R0 ;  /* 0x00000014ff007819 */ /* 0x000fc80000011600 */
[----:B------:R-:W-:-:S07]  /*3ca0*/  LOP3.LUT R5, R0, 0xff, RZ, 0xc0, !PT ;  /* 0x000000ff00057812 */ /* 0x000fce00078ec0ff */
.L_x_1972:
[----:B------:R-:W-:-:S04]  /*3cb0*/  SHF.R.U32.HI R4, RZ, 0x18, R4 ;  /* 0x00000018ff047819 */ /* 0x000fc80000011604 */
[----:B------:R-:W-:-:S04]  /*3cc0*/  LOP3.LUT R5, R5, 0x80, R4, 0xf8, !PT ;  /* 0x0000008005057812 */ /* 0x000fc800078ef804 */
[----:B------:R-:W-:-:S07]  /*3cd0*/  PRMT R0, R5, 0x7610, R0 ;  /* 0x0000761005007816 */ /* 0x000fce0000000000 */
.L_x_1970:
[----:B------:R-:W-:Y:S05]  /*3ce0*/  BSYNC.RECONVERGENT B0 ;  /* 0x0000000000007941 */ /* 0x000fea0003800200 */
.L_x_1969:
[----:B------:R0:W-:Y:S01]  /*3cf0*/  STG.E.U8 desc[UR36][R2.64], R0 ;  /* 0x0000000002007986 */ /* 0x0001e2000c101124 */
[----:B------:R-:W-:Y:S05]  /*3d00*/  BRA `(.L_x_1950) ;  /* 0x0000000400087947 */ /* 0x000fea0003800000 */
.L_x_1967:
        /* <DEDUP_REMOVED lines=12> */
.L_x_1975:
[----:B------:R-:W-:-:S04]  /*3dd0*/  SHF.R.U32.HI R0, RZ, 0x15, R4 ;  /* 0x00000015ff007819 */ /* 0x000fc80000011604 */
[----:B------:R-:W-:-:S04]  /*3de0*/  LOP3.LUT R5, R0, 0x1, RZ, 0xc0, !PT ;  /* 0x0000000100057812 */ /* 0x000fc800078ec0ff */
[----:B------:R-:W-:-:S04]  /*3df0*/  IADD3 R0, PT, PT, R4, 0x88fffff, R5 ;  /* 0x088fffff04007810 */ /* 0x000fc80007ffe005 */
[----:B------:R-:W-:-:S04]  /*3e00*/  SHF.R.U32.HI R0, RZ, 0x15, R0 ;  /* 0x00000015ff007819 */ /* 0x000fc80000011600 */
[----:B------:R-:W-:-:S07]  /*3e10*/  LOP3.LUT R5, R0, 0xff, RZ, 0xc0, !PT ;  /* 0x000000ff00057812 */ /* 0x000fce00078ec0ff */
.L_x_1976:
[----:B------:R-:W-:-:S04]  /*3e20*/  SHF.R.U32.HI R4, RZ, 0x18, R4 ;  /* 0x00000018ff047819 */ /* 0x000fc80000011604 */
[----:B------:R-:W-:-:S04]  /*3e30*/  LOP3.LUT R5, R5, 0x80, R4, 0xf8, !PT ;  /* 0x0000008005057812 */ /* 0x000fc800078ef804 */
[----:B------:R-:W-:-:S07]  /*3e40*/  PRMT R0, R5, 0x7610, R0 ;  /* 0x0000761005007816 */ /* 0x000fce0000000000 */
.L_x_1974:
[----:B------:R-:W-:Y:S05]  /*3e50*/  BSYNC.RECONVERGENT B0 ;  /* 0x0000000000007941 */ /* 0x000fea0003800200 */
.L_x_1973:
[----:B------:R0:W-:Y:S01]  /*3e60*/  STG.E.U8 desc[UR36][R2.64], R0 ;  /* 0x0000000002007986 */ /* 0x0001e2000c101124 */
[----:B------:R-:W-:Y:S05]  /*3e70*/  BRA `(.L_x_1950) ;  /* 0x0000000000ac7947 */ /* 0x000fea0003800000 */
.L_x_1966:
[----:B------:R-:W-:-:S09]  /*3e80*/  UISETP.NE.AND UP0, UPT, UR4, 0x1c, UPT ;  /* 0x0000001c0400788c */ /* 0x000fd2000bf05270 */
[----:B------:R-:W-:Y:S05]  /*3e90*/  BRA.U !UP0, `(.L_x_1977) ;  /* 0x00000001089c7547 */ /* 0x000fea000b800000 */
[----:B------:R-:W-:-:S09]  /*3ea0*/  UISETP.NE.AND UP0, UPT, UR4, 0x1d, UPT ;  /* 0x0000001d0400788c */ /* 0x000fd2000bf05270 */
[----:B------:R-:W-:Y:S05]  /*3eb0*/  BRA.U !UP0, `(.L_x_1978) ;  /* 0x0000000108887547 */ /* 0x000fea000b800000 */
[----:B------:R-:W-:-:S09]  /*3ec0*/  UISETP.NE.AND UP0, UPT, UR4, 0x2c, UPT ;  /* 0x0000002c0400788c */ /* 0x000fd2000bf05270 */
[----:B------:R-:W-:Y:S05]  /*3ed0*/  BRA.U !UP0, `(.L_x_1979) ;  /* 0x0000000108447547 */ /* 0x000fea000b800000 */
.L_x_1949:
        /* <DEDUP_REMOVED lines=8> */
[----:B0-----:R-:W-:Y:S01]  /*3f60*/  MOV R4, UR6 ;  /* 0x0000000600047c02 */ /* 0x001fe20008000f00 */
[----:B------:R-:W-:-:S02]  /*3f70*/  IMAD.U32 R5, RZ, RZ, UR7 ;  /* 0x00000007ff057e24 */ /* 0x000fc4000f8e00ff */
[----:B---3--:R-:W-:Y:S01]  /*3f80*/  IMAD.U32 R6, RZ, RZ, UR8 ;  /* 0x00000008ff067e24 */ /* 0x008fe2000f8e00ff */
[----:B------:R-:W-:Y:S01]  /*3f90*/  MOV R7, UR9 ;  /* 0x0000000900077c02 */ /* 0x000fe20008000f00 */
[----:B----4-:R-:W-:Y:S02]  /*3fa0*/  IMAD.U32 R10, RZ, RZ, UR4 ;  /* 0x00000004ff0a7e24 */ /* 0x010fe4000f8e00ff */
[----:B-1----:R-:W-:-:S07]  /*3fb0*/  IMAD.U32 R11, RZ, RZ, UR5 ;  /* 0x00000005ff0b7e24 */ /* 0x002fce000f8e00ff */
[----:B------:R-:W-:-:S07]  /*3fc0*/  LEPC R20, `(.L_x_1980) ;  /* 0x000000001014794e */ /* 0x000fce0000000000 */
[----:B--2---:R-:W-:Y:S05]  /*3fd0*/  CALL.ABS.NOINC R2 ;  /* 0x0000000002007343 */ /* 0x004fea0003c00000 */
.L_x_1980:
[----:B------:R-:W-:Y:S05]  /*3fe0*/  BRA `(.L_x_1950) ;  /* 0x0000000000507947 */ /* 0x000fea0003800000 */
.L_x_1979:
        /* <DEDUP_REMOVED lines=15> */
.L_x_1978:
[----:B------:R-:W0:Y:S02]  /*40e0*/  F2I.U64.TRUNC R4, R4 ;  /* 0x0000000400047311 */ /* 0x000e24000020d800 */
[----:B0-----:R0:W-:Y:S01]  /*40f0*/  STG.E.64 desc[UR36][R2.64], R4 ;  /* 0x0000000402007986 */ /* 0x0011e2000c101b24 */
[----:B------:R-:W-:Y:S05]  /*4100*/  BRA `(.L_x_1950) ;  /* 0x0000000000087947 */ /* 0x000fea0003800000 */
.L_x_1977:
[----:B------:R-:W0:Y:S02]  /*4110*/  F2I.FTZ.U32.TRUNC.NTZ R5, R4 ;  /* 0x0000000400057305 */ /* 0x000e24000021f000 */
[----:B0-----:R0:W-:Y:S02]  /*4120*/  STG.E desc[UR36][R2.64], R5 ;  /* 0x0000000502007986 */ /* 0x0011e4000c101924 */
.L_x_1950:
[----:B------:R-:W-:-:S07]  /*4130*/  VIADD R17, R17, 0x80 ;  /* 0x0000008011117836 */ /* 0x000fce0000000000 */
.L_x_1885:
[----:B------:R-:W-:Y:S05]  /*4140*/  BSYNC.RECONVERGENT B7 ;  /* 0x0000000000077941 */ /* 0x000fea0003800200 */
.L_x_1884:
[----:B------:R-:W5:Y:S01]  /*4150*/  LDCU UR4, c[0x0][0x380] ;  /* 0x00007000ff0477ac */ /* 0x000f620008000800 */
[----:B------:R-:W-:Y:S01]  /*4160*/  BSSY.RECONVERGENT B7, `(.L_x_1981) ;  /* 0x0000405000077945 */ /* 0x000fe20003800200 */
[----:B-----5:R-:W-:-:S13]  /*4170*/  ISETP.GE.AND P0, PT, R17, UR4, PT ;  /* 0x0000000411007c0c */ /* 0x020fda000bf06270 */
[----:B------:R-:W-:Y:S05]  /*4180*/  @P0 BRA `(.L_x_1982) ;  /* 0x0000004000080947 */ /* 0x000fea0003800000 */
[----:B------:R-:W5:Y:S01]  /*4190*/  LDCU UR4, c[0x0][0x388] ;  /* 0x00007100ff0477ac */ /* 0x000f620008000800 */
[----:B0-----:R-:W-:Y:S02]  /*41a0*/  HFMA2 R0, -RZ, RZ, 0, 0 ;  /* 0x00000000ff007431 */ /* 0x001fe400000001ff */
[----:B------:R-:W-:Y:S02]  /*41b0*/  IMAD.MOV.U32 R18, RZ, RZ, RZ ;  /* 0x000000ffff127224 */ /* 0x000fe400078e00ff */
        /* <DEDUP_REMOVED lines=10> */
[----:B------:R-:W-:-:S04]  /*4260*/  SHF.R.U32.HI R3, RZ, UR5, R2 ;  /* 0x00000005ff037c19 */ /* 0x000fc80008011602 */
[----:B------:R-:W-:-:S05]  /*4270*/  IADD3 R18, PT, PT, -R3, RZ, RZ ;  /* 0x000000ff03127210 */ /* 0x000fca0007ffe1ff */
        /* <DEDUP_REMOVED lines=338> */
[----:B0-----:R-:W-:-:S07]  /*57a0*/  IMAD R18, R5, UR4, R18 ;  /* 0x0000000405127c24 */ /* 0x001fce000f8e0212 */
.L_x_1983:
[----:B------:R-:W1:Y:S01]  /*57b0*/  LDCU.64 UR6, c[0x0][0x5f0] ;  /* 0x0000be00ff0677ac */ /* 0x000e620008000a00 */
[----:B------:R-:W-:Y:S01]  /*57c0*/  BSSY.RECONVERGENT B6, `(.L_x_1984) ;  /* 0x00000dd000067945 */ /* 0x000fe20003800200 */
        /* <DEDUP_REMOVED lines=14> */
[----:B--2---:R4:W0:Y:S01]  /*58b0*/  I2F.S16 R19, R2 ;  /* 0x0000000200137306 */ /* 0x0048220000101400 */
[----:B------:R-:W-:Y:S05]  /*58c0*/  BRA `(.L_x_1990) ;  /* 0x0000000c00307947 */ /* 0x000fea0003800000 */
.L_x_1988:
[----:B------:R-:W2:Y:S02]  /*58d0*/  LDG.E.U8 R2, desc[UR36][R2.64] ;  /* 0x0000002402027981 */ /* 0x000ea4000c1e1100 */
[----:B--2---:R-:W-:Y:S01]  /*58e0*/  I2FP.F32.U32 R19, R2 ;  /* 0x0000000200137245 */ /* 0x004fe20000201000 */
[----:B------:R-:W-:Y:S06]  /*58f0*/  BRA `(.L_x_1990) ;  /* 0x0000000c00247947 */ /* 0x000fec0003800000 */
.L_x_1987:
[----:B------:R-:W-:-:S09]  /*5900*/  UISETP.NE.AND UP0, UPT, UR4, 0x2, UPT ;  /* 0x000000020400788c */ /* 0x000fd2000bf05270 */
[----:B------:R-:W-:Y:S05]  /*5910*/  BRA.U !UP0, `(.L_x_1991) ;  /* 0x0000000108287547 */ /* 0x000fea000b800000 */
[----:B------:R-:W-:-:S09]  /*5920*/  UISETP.NE.AND UP0, UPT, UR4, 0x3, UPT ;  /* 0x000000030400788c */ /* 0x000fd2000bf05270 */
[----:B------:R-:W-:Y:S05]  /*5930*/  BRA.U !UP0, `(.L_x_1992) ;  /* 0x0000000108147547 */ /* 0x000fea000b800000 */
[----:B------:R-:W-:-:S09]  /*5940*/  UISETP.NE.AND UP0, UPT, UR4, 0x4, UPT ;  /* 0x000000040400788c */ /* 0x000fd2000bf05270 */
[----:B------:R-:W-:Y:S05]  /*5950*/  BRA.U UP0, `(.L_x_1989) ;  /* 0x0000000900b07547 */ /* 0x000fea000b800000 */
[----:B------:R-:W2:Y:S02]  /*5960*/  LDG.E.64 R2, desc[UR36][R2.64] ;  /* 0x0000002402027981 */ /* 0x000ea4000c1e1b00 */
[----:B--2---:R2:W3:Y:S01]  /*5970*/  I2F.S64 R19, R2 ;  /* 0x0000000200137312 */ /* 0x0044e20000301400 */
[----:B------:R-:W-:Y:S05]  /*5980*/  BRA `(.L_x_1990) ;  /* 0x0000000c00007947 */ /* 0x000fea0003800000 */
.L_x_1992:
[----:B------:R-:W2:Y:S02]  /*5990*/  LDG.E R2, desc[UR36][R2.64] ;  /* 0x0000002402027981 */ /* 0x000ea4000c1e1900 */
[----:B--2---:R-:W-:Y:S01]  /*59a0*/  I2FP.F32.S32 R19, R2 ;  /* 0x0000000200137245 */ /* 0x004fe20000201400 */
[----:B------:R-:W-:Y:S06]  /*59b0*/  BRA `(.L_x_1990) ;  /* 0x0000000800f47947 */ /* 0x000fec0003800000 */
.L_x_1991:
[----:B------:R-:W2:Y:S02]  /*59c0*/  LDG.E.U16 R2, desc[UR36][R2.64] ;  /* 0x0000002402027981 */ /* 0x000ea4000c1e1500 */
[----:B--2---:R0:W1:Y:S01]  /*59d0*/  I2F.S16 R19, R2 ;  /* 0x0000000200137306 */ /* 0x0040620000101400 */
[----:B------:R-:W-:Y:S05]  /*59e0*/  BRA `(.L_x_1990) ;  /* 0x0000000800e87947 */ /* 0x000fea0003800000 */
.L_x_1986:
        /* <DEDUP_REMOVED lines=8> */
.L_x_1994:
[----:B------:R-:W2:Y:S02]  /*5a70*/  LDG.E.U16 R2, desc[UR36][R2.64] ;  /* 0x0000002402027981 */ /* 0x000ea4000c1e1500 */
[----:B--2---:R-:W-:Y:S01]  /*5a80*/  HADD2.F32 R19, -RZ, R2.H0_H0 ;  /* 0x20000002ff137230 */ /* 0x004fe20000004100 */
[----:B------:R-:W-:Y:S06]  /*5a90*/  BRA `(.L_x_1990) ;  /* 0x0000000800bc7947 */ /* 0x000fec0003800000 */
.L_x_1993:
        /* <DEDUP_REMOVED lines=8> */
.L_x_1996:
[----:B------:R-:W2:Y:S02]  /*5b20*/  LDG.E.U16 R2, desc[UR36][R2.64] ;  /* 0x0000002402027981 */ /* 0x000ea4000c1e1500 */
[----:B--2---:R-:W-:Y:S01]  /*5b30*/  HADD2.F32 R19, -RZ, R2.H0_H0 ;  /* 0x20000002ff137230 */ /* 0x004fe20000004100 */
[----:B------:R-:W-:Y:S06]  /*5b40*/  BRA `(.L_x_1990) ;  /* 0x0000000800907947 */ /* 0x000fec0003800000 */
.L_x_1995:
[----:B------:R-:W2:Y:S01]  /*5b50*/  LDG.E.64 R2, desc[UR36][R2.64] ;  /* 0x0000002402027981 */ /* 0x000ea2000c1e1b00 */
[----:B------:R-:W-:Y:S01]  /*5b60*/  UMOV UR4, 0xf0000000 ;  /* 0xf000000000047882 */ /* 0x000fe20000000000 */
[----:B------:R-:W-:Y:S01]  /*5b70*/  UMOV UR5, 0x380fffff ;  /* 0x380fffff00057882 */ /* 0x000fe20000000000 */
[----:B--2---:R-:W0:Y:S01]  /*5b80*/  F2F.F32.F64 R19, R2 ;  /* 0x0000000200137310 */ /* 0x004e220000301000 */
[----:B------:R-:W-:-:S14]  /*5b90*/  DSETP.GEU.AND P0, PT, |R2|, UR4, PT ;  /* 0x0000000402007e2a */ /* 0x000fdc000bf0e200 */
[----:B0-----:R-:W-:Y:S01]  /*5ba0*/  @!P0 FMUL R19, R19, 1.175494350822287508e-38 ;  /* 0x0080000013138820 */ /* 0x001fe20000400000 */
[----:B------:R-:W-:Y:S06]  /*5bb0*/  BRA `(.L_x_1990) ;  /* 0x0000000800747947 */ /* 0x000fec0003800000 */
.L_x_1985:
        /* <DEDUP_REMOVED lines=12> */
.L_x_1999:
[----:B------:R-:W2:Y:S01]  /*5c80*/  LDG.E.64 R2, desc[UR36][R2.64] ;  /* 0x0000002402027981 */ /* 0x000ea2000c1e1b00 */
[----:B------:R-:W-:Y:S01]  /*5c90*/  UMOV UR4, 0xf0000000 ;  /* 0xf000000000047882 */ /* 0x000fe20000000000 */
[----:B------:R-:W-:Y:S01]  /*5ca0*/  UMOV UR5, 0x380fffff ;  /* 0x380fffff00057882 */ /* 0x000fe20000000000 */
[----:B--2---:R-:W0:Y:S01]  /*5cb0*/  F2F.F32.F64 R19, R2 ;  /* 0x0000000200137310 */ /* 0x004e220000301000 */
[----:B------:R-:W-:-:S14]  /*5cc0*/  DSETP.GEU.AND P0, PT, |R2|, UR4, PT ;  /* 0x0000000402007e2a */ /* 0x000fdc000bf0e200 */
[----:B0-----:R-:W-:Y:S01]  /*5cd0*/  @!P0 FMUL R19, R19, 1.175494350822287508e-38 ;  /* 0x0080000013138820 */ /* 0x001fe20000400000 */
[----:B------:R-:W-:Y:S06]  /*5ce0*/  BRA `(.L_x_1990) ;  /* 0x0000000800287947 */ /* 0x000fec0003800000 */
.L_x_1998:
        /* <DEDUP_REMOVED lines=14> */
[----:B------:R-:W-:Y:S02]  /*5dd0*/  VIADD R5, R4, 0xfffffffc ;  /* 0xfffffffc04057836 */ /* 0x000fe40000000000 */
[----:B------:R-:W-:-:S03]  /*5de0*/  VIADD R4, R0, 0x1000000 ;  /* 0x0100000000047836 */ /* 0x000fc60000000000 */
[----:B------:R-:W-:Y:S02]  /*5df0*/  SHF.L.U32 R6, R0, R5, RZ ;  /* 0x0000000500067219 */ /* 0x000fe400000006ff */
[----:B------:R-:W-:Y:S02]  /*5e00*/  SHF.L.U32 R5, R5, 0x17, RZ ;  /* 0x0000001705057819 */ /* 0x000fe400000006ff */
[----:B------:R-:W-:Y:S02]  /*5e10*/  SHF.R.S32.HI R4, RZ, 0x8, R4 ;  /* 0x00000008ff047819 */ /* 0x000fe40000011404 */
[----:B------:R-:W-:-:S05]  /*5e20*/  LEA.HI R5, R6, -R5, RZ, 0x1c ;  /* 0x8000000506057211 */ /* 0x000fca00078fe0ff */
[----:B------:R-:W-:-:S05]  /*5e30*/  VIADD R5, R5, 0x3c000000 ;  /* 0x3c00000005057836 */ /* 0x000fca0000000000 */
[----:B------:R-:W-:-:S04]  /*5e40*/  LOP3.LUT R4, R5, 0x7f800000, R4, 0xf8, !PT ;  /* 0x7f80000005047812 */ /* 0x000fc800078ef804 */
[----:B------:R-:W-:-:S04]  /*5e50*/  SEL R4, R4, RZ, P0 ;  /* 0x000000ff04047207 */ /* 0x000fc80000000000 */
[----:B------:R-:W-:Y:S01]  /*5e60*/  LOP3.LUT R19, R4, 0x80000000, R19, 0xf8, !PT ;  /* 0x8000000004137812 */ /* 0x000fe200078ef813 */
[----:B------:R-:W-:Y:S06]  /*5e70*/  BRA `(.L_x_1990) ;  /* 0x0000000400c47947 */ /* 0x000fec0003800000 */
.L_x_2001:
[----:B------:R-:W2:Y:S02]  /*5e80*/  LDG.E.U8 R2, desc[UR36][R2.64] ;  /* 0x0000002402027981 */ /* 0x000ea4000c1e1100 */
[C---:B--2---:R-:W-:Y:S01]  /*5e90*/  SHF.L.U32 R0, R2.reuse, 0x19, RZ ;  /* 0x0000001902007819 */ /* 0x044fe200000006ff */
[----:B------:R-:W-:-:S03]  /*5ea0*/  IMAD.SHL.U32 R5, R2, 0x100, RZ ;  /* 0x0000010002057824 */ /* 0x000fc600078e00ff */
[----:B------:R-:W-:Y:S02]  /*5eb0*/  ISETP.GE.U32.AND P0, PT, R0, 0x8000000, PT ;  /* 0x080000000000780c */ /* 0x000fe40003f06070 */
[----:B------:R-:W-:-:S11]  /*5ec0*/  PRMT R19, R5, 0x9910, RZ ;  /* 0x0000991005137816 */ /* 0x000fd600000000ff */
[----:B------:R-:W-:Y:S02]  /*5ed0*/  @!P0 LOP3.LUT R4, R5, 0x7f00, RZ, 0xc0, !PT ;  /* 0x00007f0005048812 */ /* 0x000fe400078ec0ff */
[----:B------:R-:W-:Y:S02]  /*5ee0*/  @P0 LEA.HI R0, R0, 0x70000000, RZ, 0x1c ;  /* 0x7000000000000811 */ /* 0x000fe400078fe0ff */
[----:B------:R-:W-:-:S03]  /*5ef0*/  @!P0 LOP3.LUT R4, R4, 0x3f000000, RZ, 0xfc, !PT ;  /* 0x3f00000004048812 */ /* 0x000fc600078efcff */
[----:B------:R-:W-:Y:S02]  /*5f00*/  @P0 FMUL.FTZ R0, R0, 1.9259299443872358531e-34 ;  /* 0x0780000000000820 */ /* 0x000fe40000410000 */
[----:B------:R-:W-:-:S05]  /*5f10*/  @!P0 FADD.FTZ R0, R4, -0.5 ;  /* 0xbf00000004008421 */ /* 0x000fca0000010000 */
[----:B------:R-:W-:Y:S01]  /*5f20*/  LOP3.LUT R19, R0, 0x80000000, R19, 0xf8, !PT ;  /* 0x8000000000137812 */ /* 0x000fe200078ef813 */
[----:B------:R-:W-:Y:S06]  /*5f30*/  BRA `(.L_x_1990) ;  /* 0x0000000400947947 */ /* 0x000fec0003800000 */
.L_x_2000:
[----:B------:R-:W2:Y:S02]  /*5f40*/  LDG.E.U16 R2, desc[UR36][R2.64] ;  /* 0x0000002402027981 */ /* 0x000ea4000c1e1500 */
[----:B--2---:R-:W-:Y:S01]  /*5f50*/  IMAD.U32 R19, R2, 0x10000, RZ ;  /* 0x0001000002137824 */ /* 0x004fe200078e00ff */
[----:B------:R-:W-:Y:S06]  /*5f60*/  BRA `(.L_x_1990) ;  /* 0x0000000400887947 */ /* 0x000fec0003800000 */
.L_x_1997:
        /* <DEDUP_REMOVED lines=11> */
.L_x_2004:
        /* <DEDUP_REMOVED lines=20> */
.L_x_2006:
[----:B------:R-:W-:Y:S05]  /*6160*/  BSYNC.RECONVERGENT B0 ;  /* 0x0000000000007941 */ /* 0x000fea0003800200 */
.L_x_2005:
[----:B------:R-:W-:Y:S01]  /*6170*/  IMAD.SHL.U32 R0, R0, 0x100000, RZ ;  /* 0x0010000000007824 */ /* 0x000fe200078e00ff */
[----:B------:R-:W-:-:S04]  /*6180*/  LEA R2, R2, 0x3b800000, 0x17 ;  /* 0x3b80000002027811 */ /* 0x000fc800078eb8ff */
[----:B------:R-:W-:Y:S01]  /*6190*/  LOP3.LUT R19, R2, R0, R19, 0xfe, !PT ;  /* 0x0000000002137212 */ /* 0x000fe200078efe13 */
[----:B------:R-:W-:Y:S06]  /*61a0*/  BRA `(.L_x_1990) ;  /* 0x0000000000f87947 */ /* 0x000fec0003800000 */
.L_x_2003:
        /* <DEDUP_REMOVED lines=20> */
.L_x_2008:
[----:B------:R-:W-:Y:S05]  /*62f0*/  BSYNC.RECONVERGENT B0 ;  /* 0x0000000000007941 */ /* 0x000fea0003800200 */
.L_x_2007:
[----:B------:R-:W-:Y:S02]  /*6300*/  SHF.L.U32 R0, R0, 0x15, RZ ;  /* 0x0000001500007819 */ /* 0x000fe400000006ff */
[----:B------:R-:W-:-:S04]  /*6310*/  LEA R2, R2, 0x37800000, 0x17 ;  /* 0x3780000002027811 */ /* 0x000fc800078eb8ff */
[----:B------:R-:W-:Y:S01]  /*6320*/  LOP3.LUT R19, R2, R0, R19, 0xfe, !PT ;  /* 0x0000000002137212 */ /* 0x000fe200078efe13 */
[----:B------:R-:W-:Y:S06]  /*6330*/  BRA `(.L_x_1990) ;  /* 0x0000000000947947 */ /* 0x000fec0003800000 */
.L_x_2002:
        /* <DEDUP_REMOVED lines=14> */
.L_x_1989:
        /* <DEDUP_REMOVED lines=12> */
[----:B---3--:R-:W-:Y:S01]  /*64e0*/  IMAD.U32 R10, RZ, RZ, UR8 ;  /* 0x00000008ff0a7e24 */ /* 0x008fe2000f8e00ff */
[----:B------:R-:W-:-:S07]  /*64f0*/  MOV R11, UR9 ;  /* 0x00000009000b7c02 */ /* 0x000fce0008000f00 */
[----:B------:R-:W-:-:S07]  /*6500*/  LEPC R20, `(.L_x_2011) ;  /* 0x000000001014794e */ /* 0x000fce0000000000 */
[----:B--2---:R-:W-:Y:S05]  /*6510*/  CALL.ABS.NOINC R2 ;  /* 0x0000000002007343 */ /* 0x004fea0003c00000 */
.L_x_2011:
[----:B------:R-:W-:Y:S01]  /*6520*/  IMAD.MOV.U32 R19, RZ, RZ, RZ ;  /* 0x000000ffff137224 */ /* 0x000fe200078e00ff */
[----:B------:R-:W-:Y:S06]  /*6530*/  BRA `(.L_x_1990) ;  /* 0x0000000000147947 */ /* 0x000fec0003800000 */
.L_x_2010:
[----:B------:R-:W2:Y:S02]  /*6540*/  LDG.E.64 R2, desc[UR36][R2.64] ;  /* 0x0000002402027981 */ /* 0x000ea4000c1e1b00 */
[----:B--2---:R0:W1:Y:S01]  /*6550*/  I2F.U64 R19, R2 ;  /* 0x0000000200137312 */ /* 0x0040620000301000 */
[----:B------:R-:W-:Y:S05]  /*6560*/  BRA `(.L_x_1990) ;  /* 0x0000000000087947 */ /* 0x000fea0003800000 */
.L_x_2009:
[----:B------:R-:W2:Y:S02]  /*6570*/  LDG.E R2, desc[UR36][R2.64] ;  /* 0x0000002402027981 */ /* 0x000ea4000c1e1900 */
[----:B--2---:R-:W-:-:S07]  /*6580*/  I2FP.F32.U32 R19, R2 ;  /* 0x0000000200137245 */ /* 0x004fce0000201000 */
.L_x_1990:
[----:B------:R-:W-:Y:S05]  /*6590*/  BSYNC.RECONVERGENT B6 ;  /* 0x0000000000067941 */ /* 0x000fea0003800200 */
.L_x_1984:
[----:B------:R-:W0:Y:S01]  /*65a0*/  LDCU.64 UR6, c[0x0][0x5f8] ;  /* 0x0000bf00ff0677ac */ /* 0x000e220008000a00 */
[----:B------:R-:W-:Y:S01]  /*65b0*/  BSSY.RECONVERGENT B6, `(.L_x_2012) ;  /* 0x00000dd000067945 */ /* 0x000fe20003800200 */
[----:B------:R-:W-:-:S04]  /*65c0*/  UPRMT UR4, UR42, 0x9910, URZ ;  /* 0x000099102a047896 */ /* 0x000fc800080000ff */
[----:B------:R-:W-:Y:S01]  /*65d0*/  UISETP.GT.AND UP0, UPT, UR4, 0x9, UPT ;  /* 0x000000090400788c */ /* 0x000fe2000bf04270 */
[----:B0-2-4-:R-:W-:-:S05]  /*65e0*/  IADD3 R2, P0, PT, R18, UR6, RZ ;  /* 0x0000000612027c10 */ /* 0x015fca000ff1e0ff */
        /* <DEDUP_REMOVED lines=13> */
.L_x_2016:
[----:B------:R-:W2:Y:S02]  /*66c0*/  LDG.E.U8 R0, desc[UR36][R2.64] ;  /* 0x0000002402007981 */ /* 0x000ea4000c1e1100 */
[----:B--2---:R-:W-:Y:S01]  /*66d0*/  I2FP.F32.U32 R0, R0 ;  /* 0x0000000000007245 */ /* 0x004fe20000201000 */
[----:B------:R-:W-:Y:S06]  /*66e0*/  BRA `(.L_x_2018) ;  /* 0x0000000c00247947 */ /* 0x000fec0003800000 */
.L_x_2015:
        /* <DEDUP_REMOVED lines=9> */
.L_x_2020:
[----:B------:R-:W2:Y:S02]  /*6780*/  LDG.E R0, desc[UR36][R2.64] ;  /* 0x0000002402007981 */ /* 0x000ea4000c1e1900 */
[----:B--2---:R-:W-:Y:S01]  /*6790*/  I2FP.F32.S32 R0, R0 ;  /* 0x0000000000007245 */ /* 0x004fe20000201400 */
[----:B------:R-:W-:Y:S06]  /*67a0*/  BRA `(.L_x_2018) ;  /* 0x0000000800f47947 */ /* 0x000fec0003800000 */
.L_x_2019:
[----:B------:R-:W2:Y:S02]  /*67b0*/  LDG.E.U16 R0, desc[UR36][R2.64] ;  /* 0x0000002402007981 */ /* 0x000ea4000c1e1500 */
[----:B--2---:R-:W0:Y:S01]  /*67c0*/  I2F.S16 R0, R0 ;  /* 0x0000000000007306 */ /* 0x004e220000101400 */
[----:B------:R-:W-:Y:S05]  /*67d0*/  BRA `(.L_x_2018) ;  /* 0x0000000800e87947 */ /* 0x000fea0003800000 */
.L_x_2014:
        /* <DEDUP_REMOVED lines=8> */
.L_x_2022:
[----:B------:R-:W2:Y:S02]  /*6860*/  LDG.E.U16 R0, desc[UR36][R2.64] ;  /* 0x0000002402007981 */ /* 0x000ea4000c1e1500 */
[----:B--2---:R-:W-:Y:S01]  /*6870*/  HADD2.F32 R0, -RZ, R0.H0_H0 ;  /* 0x20000000ff007230 */ /* 0x004fe20000004100 */
[----:B------:R-:W-:Y:S06]  /*6880*/  BRA `(.L_x_2018) ;  /* 0x0000000800bc7947 */ /* 0x000fec0003800000 */
.L_x_2021:
        /* <DEDUP_REMOVED lines=8> */
.L_x_2024:
[----:B------:R-:W2:Y:S02]  /*6910*/  LDG.E.U16 R0, desc[UR36][R2.64] ;  /* 0x0000002402007981 */ /* 0x000ea4000c1e1500 */
[----:B--2---:R-:W-:Y:S01]  /*6920*/  HADD2.F32 R0, -RZ, R0.H0_H0 ;  /* 0x20000000ff007230 */ /* 0x004fe20000004100 */
[----:B------:R-:W-:Y:S06]  /*6930*/  BRA `(.L_x_2018) ;  /* 0x0000000800907947 */ /* 0x000fec0003800000 */
.L_x_2023:
[----:B------:R-:W2:Y:S01]  /*6940*/  LDG.E.64 R2, desc[UR36][R2.64] ;  /* 0x0000002402027981 */ /* 0x000ea2000c1e1b00 */
[----:B------:R-:W-:Y:S01]  /*6950*/  UMOV UR4, 0xf0000000 ;  /* 0xf000000000047882 */ /* 0x000fe20000000000 */
[----:B------:R-:W-:Y:S01]  /*6960*/  UMOV UR5, 0x380fffff ;  /* 0x380fffff00057882 */ /* 0x000fe20000000000 */
[----:B--2---:R-:W0:Y:S01]  /*6970*/  F2F.F32.F64 R0, R2 ;  /* 0x0000000200007310 */ /* 0x004e220000301000 */
[----:B------:R-:W-:-:S14]  /*6980*/  DSETP.GEU.AND P0, PT, |R2|, UR4, PT ;  /* 0x0000000402007e2a */ /* 0x000fdc000bf0e200 */
[----:B0-----:R-:W-:Y:S01]  /*6990*/  @!P0 FMUL R0, R0, 1.175494350822287508e-38 ;  /* 0x0080000000008820 */ /* 0x001fe20000400000 */
[----:B------:R-:W-:Y:S06]  /*69a0*/  BRA `(.L_x_2018) ;  /* 0x0000000800747947 */ /* 0x000fec0003800000 */
.L_x_2013:
        /* <DEDUP_REMOVED lines=12> */
.L_x_2027:
[----:B------:R-:W2:Y:S01]  /*6a70*/  LDG.E.64 R2, desc[UR36][R2.64] ;  /* 0x0000002402027981 */ /* 0x000ea2000c1e1b00 */
[----:B------:R-:W-:Y:S01]  /*6a80*/  UMOV UR4, 0xf0000000 ;  /* 0xf000000000047882 */ /* 0x000fe20000000000 */
[----:B------:R-:W-:Y:S01]  /*6a90*/  UMOV UR5, 0x380fffff ;  /* 0x380fffff00057882 */ /* 0x000fe20000000000 */
[----:B--2---:R-:W0:Y:S01]  /*6aa0*/  F2F.F32.F64 R0, R2 ;  /* 0x0000000200007310 */ /* 0x004e220000301000 */
[----:B------:R-:W-:-:S14]  /*6ab0*/  DSETP.GEU.AND P0, PT, |R2|, UR4, PT ;  /* 0x0000000402007e2a */ /* 0x000fdc000bf0e200 */
[----:B0-----:R-:W-:Y:S01]  /*6ac0*/  @!P0 FMUL R0, R0, 1.175494350822287508e-38 ;  /* 0x0080000000008820 */ /* 0x001fe20000400000 */
[----:B------:R-:W-:Y:S06]  /*6ad0*/  BRA `(.L_x_2018) ;  /* 0x0000000800287947 */ /* 0x000fec0003800000 */
.L_x_2026:
        /* <DEDUP_REMOVED lines=19> */
[----:B------:R-:W-:Y:S02]  /*6c10*/  SHF.R.S32.HI R5, RZ, 0x8, R5 ;  /* 0x00000008ff057819 */ /* 0x000fe40000011405 */
[----:B------:R-:W-:-:S04]  /*6c20*/  IADD3 R6, PT, PT, R6, 0x3c000000, RZ ;  /* 0x3c00000006067810 */ /* 0x000fc80007ffe0ff */
[----:B------:R-:W-:-:S04]  /*6c30*/  LOP3.LUT R5, R6, 0x7f800000, R5, 0xf8, !PT ;  /* 0x7f80000006057812 */ /* 0x000fc800078ef805 */
[----:B------:R-:W-:-:S04]  /*6c40*/  SEL R5, R5, RZ, P0 ;  /* 0x000000ff05057207 */ /* 0x000fc80000000000 */
[----:B------:R-:W-:Y:S01]  /*6c50*/  LOP3.LUT R0, R5, 0x80000000, R0, 0xf8, !PT ;  /* 0x8000000005007812 */ /* 0x000fe200078ef800 */
[----:B------:R-:W-:Y:S06]  /*6c60*/  BRA `(.L_x_2018) ;  /* 0x0000000400c47947 */ /* 0x000fec0003800000 */
.L_x_2029:
        /* <DEDUP_REMOVED lines=10> */
[----:B------:R-:W-:Y:S01]  /*6d10*/  LOP3.LUT R0, R0, 0x80000000, R5, 0xf8, !PT ;  /* 0x8000000000007812 */ /* 0x000fe200078ef805 */
[----:B------:R-:W-:Y:S06]  /*6d20*/  BRA `(.L_x_2018) ;  /* 0x0000000400947947 */ /* 0x000fec0003800000 */
.L_x_2028:
[----:B------:R-:W2:Y:S02]  /*6d30*/  LDG.E.U16 R0, desc[UR36][R2.64] ;  /* 0x0000002402007981 */ /* 0x000ea4000c1e1500 */
[----:B--2---:R-:W-:Y:S01]  /*6d40*/  SHF.L.U32 R0, R0, 0x10, RZ ;  /* 0x0000001000007819 */ /* 0x004fe200000006ff */
[----:B------:R-:W-:Y:S06]  /*6d50*/  BRA `(.L_x_2018) ;  /* 0x0000000400887947 */ /* 0x000fec0003800000 */
.L_x_2025:
        /* <DEDUP_REMOVED lines=11> */
.L_x_2032:
        /* <DEDUP_REMOVED lines=20> */
.L_x_2034:
[----:B------:R-:W-:Y:S05]  /*6f50*/  BSYNC.RECONVERGENT B0 ;  /* 0x0000000000007941 */ /* 0x000fea0003800200 */
.L_x_2033:
[----:B------:R-:W-:Y:S01]  /*6f60*/  IMAD.SHL.U32 R0, R0, 0x100000, RZ ;  /* 0x0010000000007824 */ /* 0x000fe200078e00ff */
[----:B------:R-:W-:-:S04]  /*6f70*/  LEA R2, R2, 0x3b800000, 0x17 ;  /* 0x3b80000002027811 */ /* 0x000fc800078eb8ff */
[----:B------:R-:W-:Y:S01]  /*6f80*/  LOP3.LUT R0, R2, R0, R7, 0xfe, !PT ;  /* 0x0000000002007212 */ /* 0x000fe200078efe07 */
[----:B------:R-:W-:Y:S06]  /*6f90*/  BRA `(.L_x_2018) ;  /* 0x0000000000f87947 */ /* 0x000fec0003800000 */
.L_x_2031:
[----:B------:R-:W2:Y:S01]  /*6fa0*/  LDG.E.U8 R3, desc[UR36][R2.64] ;  /* 0x0000002402037981 */ /* 0x000ea2000c1e1100 */
        /* <DEDUP_REMOVED lines=19> */
.L_x_2036:
[----:B------:R-:W-:Y:S05]  /*70e0*/  BSYNC.RECONVERGENT B0 ;  /* 0x0000000000007941 */ /* 0x000fea0003800200 */
.L_x_2035:
[----:B------:R-:W-:Y:S01]  /*70f0*/  IMAD.SHL.U32 R0, R0, 0x200000, RZ ;  /* 0x0020000000007824 */ /* 0x000fe200078e00ff */
[----:B------:R-:W-:-:S04]  /*7100*/  LEA R2, R2, 0x37800000, 0x17 ;  /* 0x3780000002027811 */ /* 0x000fc800078eb8ff */
[----:B------:R-:W-:Y:S01]  /*7110*/  LOP3.LUT R0, R2, R0, R7, 0xfe, !PT ;  /* 0x0000000002007212 */ /* 0x000fe200078efe07 */
[----:B------:R-:W-:Y:S06]  /*7120*/  BRA `(.L_x_2018) ;  /* 0x0000000000947947 */ /* 0x000fec0003800000 */
.L_x_2030:
        /* <DEDUP_REMOVED lines=14> */
.L_x_2017:
[----:B------:R-:W-:Y:S01]  /*7210*/  MOV R2, 0x0 ;  /* 0x0000000000027802 */ /* 0x000fe20000000f00 */
[----:B------:R-:W0:Y:S01]  /*7220*/  LDCU.64 UR4, c[0x4][0x128] ;  /* 0x01002500ff0477ac */ /* 0x000e220008000a00 */
[----:B------:R-:W-:Y:S02]  /*7230*/  HFMA2 R12, -RZ, RZ, 0, 5.9604644775390625e-08 ;  /* 0x00000001ff0c7431 */ /* 0x000fe400000001ff */
[----:B------:R-:W-:Y:S01]  /*7240*/  IMAD.MOV.U32 R8, RZ, RZ, 0x4e ;  /* 0x0000004eff087424 */ /* 0x000fe200078e00ff */
[----:B------:R-:W2:Y:S01]  /*7250*/  LDCU.64 UR6, c[0x4][0x130] ;  /* 0x01002600ff0677ac */ /* 0x000ea20008000a00 */
[----:B------:R-:W4:Y:S01]  /*7260*/  LDC.64 R2, c[0x4][R2] ;  /* 0x0100000002027b82 */ /* 0x000f220000000a00 */
[----:B------:R-:W-:Y:S01]  /*7270*/  IMAD.MOV.U32 R13, RZ, RZ, RZ ;  /* 0x000000ffff0d7224 */ /* 0x000fe200078e00ff */
[----:B------:R-:W1:Y:S01]  /*7280*/  LDCU.64 UR8, c[0x4][0x18] ;  /* 0x01000300ff0877ac */ /* 0x000e620008000a00 */
[----:B0-----:R-:W-:Y:S01]  /*7290*/  IMAD.U32 R4, RZ, RZ, UR4 ;  /* 0x00000004ff047e24 */ /* 0x001fe2000f8e00ff */
[----:B------:R-:W-:Y:S01]  /*72a0*/  MOV R5, UR5 ;  /* 0x0000000500057c02 */ /* 0x000fe20008000f00 */
[----:B--2---:R-:W-:-:S02]  /*72b0*/  IMAD.U32 R6, RZ, RZ, UR6 ;  /* 0x00000006ff067e24 */ /* 0x004fc4000f8e00ff */
[----:B------:R-:W-:Y:S01]  /*72c0*/  IMAD.U32 R7, RZ, RZ, UR7 ;  /* 0x00000007ff077e24 */ /* 0x000fe2000f8e00ff */
[----:B-1----:R-:W-:Y:S01]  /*72d0*/  MOV R10, UR8 ;  /* 0x00000008000a7c02 */ /* 0x002fe20008000f00 */
[----:B------:R-:W-:-:S07]  /*72e0*/  IMAD.U32 R11, RZ, RZ, UR9 ;  /* 0x00000009ff0b7e24 */ /* 0x000fce000f8e00ff */
[----:B------:R-:W-:-:S07]  /*72f0*/  LEPC R20, `(.L_x_2039) ;  /* 0x000000001014794e */ /* 0x000fce0000000000 */
[----:B---345:R-:W-:Y:S05]  /*7300*/  CALL.ABS.NOINC R2 ;  /* 0x0000000002007343 */ /* 0x038fea0003c00000 */
.L_x_2039:
[----:B------:R-:W-:Y:S01]  /*7310*/  IMAD.MOV.U32 R0, RZ, RZ, RZ ;  /* 0x000000ffff007224 */ /* 0x000fe200078e00ff */
[----:B------:R-:W-:Y:S06]  /*7320*/  BRA `(.L_x_2018) ;  /* 0x0000000000147947 */ /* 0x000fec0003800000 */
.L_x_2038:
[----:B------:R-:W2:Y:S02]  /*7330*/  LDG.E.64 R2, desc[UR36][R2.64] ;  /* 0x0000002402027981 */ /* 0x000ea4000c1e1b00 */
[----:B--2---:R0:W2:Y:S01]  /*7340*/  I2F.U64 R0, R2 ;  /* 0x0000000200007312 */ /* 0x0040a20000301000 */
[----:B------:R-:W-:Y:S05]  /*7350*/  BRA `(.L_x_2018) ;  /* 0x0000000000087947 */ /* 0x000fea0003800000 */
.L_x_2037:
[----:B------:R-:W2:Y:S02]  /*7360*/  LDG.E R0, desc[UR36][R2.64] ;  /* 0x0000002402007981 */ /* 0x000ea4000c1e1900 */
[----:B--2---:R-:W-:-:S07]  /*7370*/  I2FP.F32.U32 R0, R0 ;  /* 0x0000000000007245 */ /* 0x004fce0000201000 */
.L_x_2018:
[----:B------:R-:W-:Y:S05]  /*7380*/  BSYNC.RECONVERGENT B6 ;  /* 0x0000000000067941 */ /* 0x000fea0003800200 */
.L_x_2012:
[----:B------:R-:W4:Y:S01]  /*7390*/  LDCU.64 UR6, c[0x0][0x5e8] ;  /* 0x0000bd00ff0677ac */ /* 0x000f220008000a00 */
[----:B0-2--5:R-:W-:Y:S01]  /*73a0*/  FFMA.FTZ R4, -R0, R0, 1 ;  /* 0x3f80000000047423 */ /* 0x025fe20000010100 */
[----:B------:R-:W-:-:S03]  /*73b0*/  UPRMT UR4, UR43, 0x9910, URZ ;  /* 0x000099102b047896 */ /* 0x000fc600080000ff */
[----:B-1-3--:R-:W-:Y:S01]  /*73c0*/  FMUL.FTZ R4, R4, R19 ;  /* 0x0000001304047220 */ /* 0x00afe20000410000 */
[----:B------:R-:W-:Y:S01]  /*73d0*/  UISETP.GT.AND UP0, UPT, UR4, 0x9, UPT ;  /* 0x000000090400788c */ /* 0x000fe2000bf04270 */
[----:B----4-:R-:W-:-:S04]  /*73e0*/  IADD3 R2, P0, PT, R16, UR6, RZ ;  /* 0x0000000610027c10 */ /* 0x010fc8000ff1e0ff */
        /* <DEDUP_REMOVED lines=13> */
.L_x_2043:
[----:B------:R-:W0:Y:S02]  /*74c0*/  F2I.S64.TRUNC R4, R4 ;  /* 0x0000000400047311 */ /* 0x000e24000020d900 */
[----:B0-----:R-:W-:-:S05]  /*74d0*/  IMAD.MOV.U32 R7, RZ, RZ, R4 ;  /* 0x000000ffff077224 */ /* 0x001fca00078e0004 */
[----:B------:R0:W-:Y:S01]  /*74e0*/  STG.E.U8 desc[UR36][R2.64], R7 ;  /* 0x0000000702007986 */ /* 0x0001e2000c101124 */
[----:B------:R-:W-:Y:S05]  /*74f0*/  BRA `(.L_x_2045) ;  /* 0x0000000c00287947 */ /* 0x000fea0003800000 */
.L_x_2042:
        /* <DEDUP_REMOVED lines=9> */
.L_x_2047:
[----:B------:R-:W0:Y:S02]  /*7590*/  F2I.FTZ.TRUNC.NTZ R5, R4 ;  /* 0x0000000400057305 */ /* 0x000e24000021f100 */
[----:B0-----:R0:W-:Y:S01]  /*75a0*/  STG.E desc[UR36][R2.64], R5 ;  /* 0x0000000502007986 */ /* 0x0011e2000c101924 */
[----:B------:R-:W-:Y:S05]  /*75b0*/  BRA `(.L_x_2045) ;  /* 0x0000000800f87947 */ /* 0x000fea0003800000 */
.L_x_2046:
[----:B------:R-:W0:Y:S02]  /*75c0*/  F2I.FTZ.TRUNC.NTZ R5, R4 ;  /* 0x0000000400057305 */ /* 0x000e24000021f100 */
[----:B0-----:R0:W-:Y:S01]  /*75d0*/  STG.E.U16 desc[UR36][R2.64], R5 ;  /* 0x0000000502007986 */ /* 0x0011e2000c101524 */
[----:B------:R-:W-:Y:S05]  /*75e0*/  BRA `(.L_x_2045) ;  /* 0x0000000800ec7947 */ /* 0x000fea0003800000 */
.L_x_2041:
        /* <DEDUP_REMOVED lines=8> */
.L_x_2049:
[----:B------:R-:W-:-:S05]  /*7670*/  F2FP.F16.F32.PACK_AB R4, RZ, R4 ;  /* 0x00000004ff04723e */ /* 0x000fca00000000ff */
[----:B------:R0:W-:Y:S01]  /*7680*/  STG.E.U16 desc[UR36][R2.64], R4 ;  /* 0x0000000402007986 */ /* 0x0001e2000c101524 */
[----:B------:R-:W-:Y:S05]  /*7690*/  BRA `(.L_x_2045) ;  /* 0x0000000800c07947 */ /* 0x000fea0003800000 */
.L_x_2048:
        /* <DEDUP_REMOVED lines=9> */
.L_x_2051:
[----:B------:R-:W-:-:S04]  /*7730*/  F2FP.F16.F32.PACK_AB R5, RZ, R4 ;  /* 0x00000004ff05723e */ /* 0x000fc800000000ff */
[----:B------:R-:W-:-:S05]  /*7740*/  PRMT R5, R5, 0x5410, RZ ;  /* 0x0000541005057816 */ /* 0x000fca00000000ff */
[----:B------:R0:W-:Y:S01]  /*7750*/  STG.E desc[UR36][R2.64], R5 ;  /* 0x0000000502007986 */ /* 0x0001e2000c101924 */
[----:B------:R-:W-:Y:S05]  /*7760*/  BRA `(.L_x_2045) ;  /* 0x00000008008c7947 */ /* 0x000fea0003800000 */
.L_x_2050:
[----:B------:R-:W-:-:S06]  /*7770*/  FMUL.FTZ R4, R4, 1 ;  /* 0x3f80000004047820 */ /* 0x000fcc0000410000 */
[----:B------:R-:W0:Y:S02]  /*7780*/  F2F.F64.F32 R4, R4 ;  /* 0x0000000400047310 */ /* 0x000e240000201800 */
[----:B0-----:R0:W-:Y:S01]  /*7790*/  STG.E.64 desc[UR36][R2.64], R4 ;  /* 0x0000000402007986 */ /* 0x0011e2000c101b24 */
[----:B------:R-:W-:Y:S05]  /*77a0*/  BRA `(.L_x_2045) ;  /* 0x00000008007c7947 */ /* 0x000fea0003800000 */
.L_x_2040:
        /* <DEDUP_REMOVED lines=13> */
.L_x_2055:
[----:B------:R-:W-:Y:S01]  /*7880*/  LOP3.LUT R6, R4, 0x7fffffff, RZ, 0xc0, !PT ;  /* 0x7fffffff04067812 */ /* 0x000fe200078ec0ff */
[----:B------:R-:W-:Y:S01]  /*7890*/  BSSY.RECONVERGENT B0, `(.L_x_2056) ;  /* 0x0000012000007945 */ /* 0x000fe20003800200 */
[----:B------:R-:W-:Y:S02]  /*78a0*/  MOV R0, 0x80 ;  /* 0x0000008000007802 */ /* 0x000fe40000000f00 */
        /* <DEDUP_REMOVED lines=13> */
.L_x_2058:
[----:B------:R-:W-:-:S04]  /*7980*/  SHF.R.U32.HI R4, RZ, 0x18, R4 ;  /* 0x00000018ff047819 */ /* 0x000fc80000011604 */
[----:B------:R-:W-:-:S04]  /*7990*/  LOP3.LUT R4, R5, 0x80, R4, 0xf8, !PT ;  /* 0x0000008005047812 */ /* 0x000fc800078ef804 */
[----:B------:R-:W-:-:S07]  /*79a0*/  PRMT R0, R4, 0x7610, R0 ;  /* 0x0000761004007816 */ /* 0x000fce0000000000 */
.L_x_2057:
[----:B------:R-:W-:Y:S05]  /*79b0*/  BSYNC.RECONVERGENT B0 ;  /* 0x0000000000007941 */ /* 0x000fea0003800200 */
.L_x_2056:
[----:B------:R0:W-:Y:S01]  /*79c0*/  STG.E.U8 desc[UR36][R2.64], R0 ;  /* 0x0000000002007986 */ /* 0x0001e2000c101124 */
[----:B------:R-:W-:Y:S05]  /*79d0*/  BRA `(.L_x_2045) ;  /* 0x0000000400f07947 */ /* 0x000fea0003800000 */
.L_x_2054:
[----:B------:R-:W-:Y:S01]  /*79e0*/  LOP3.LUT R6, R4, 0x7fffffff, RZ, 0xc0, !PT ;  /* 0x7fffffff04067812 */ /* 0x000fe200078ec0ff */
[----:B------:R-:W-:Y:S01]  /*79f0*/  BSSY.RECONVERGENT B0, `(.L_x_2059) ;  /* 0x0000012000007945 */ /* 0x000fe20003800200 */
[----:B------:R-:W-:Y:S02]  /*7a00*/  IMAD.MOV.U32 R0, RZ, RZ, 0x80 ;  /* 0x00000080ff007424 */ /* 0x000fe400078e00ff */
        /* <DEDUP_REMOVED lines=13> */
.L_x_2061:
[----:B------:R-:W-:-:S04]  /*7ae0*/  SHF.R.U32.HI R4, RZ, 0x18, R4 ;  /* 0x00000018ff047819 */ /* 0x000fc80000011604 */
[----:B------:R-:W-:-:S04]  /*7af0*/  LOP3.LUT R5, R5, 0x80, R4, 0xf8, !PT ;  /* 0x0000008005057812 */ /* 0x000fc800078ef804 */
[----:B------:R-:W-:-:S07]  /*7b00*/  PRMT R0, R5, 0x7610, R0 ;  /* 0x0000761005007816 */ /* 0x000fce0000000000 */
.L_x_2060:
[----:B------:R-:W-:Y:S05]  /*7b10*/  BSYNC.RECONVERGENT B0 ;  /* 0x0000000000007941 */ /* 0x000fea0003800200 */
.L_x_2059:
[----:B------:R0:W-:Y:S01]  /*7b20*/  STG.E.U8 desc[UR36][R2.64], R0 ;  /* 0x0000000002007986 */ /* 0x0001e2000c101124 */
[----:B------:R-:W-:Y:S05]  /*7b30*/  BRA `(.L_x_2045) ;  /* 0x0000000400987947 */ /* 0x000fea0003800000 */
.L_x_2053:
[----:B------:R-:W-:-:S09]  /*7b40*/  UISETP.NE.AND UP0, UPT, UR4, 0x1c, UPT ;  /* 0x0000001c0400788c */ /* 0x000fd2000bf05270 */
[----:B------:R-:W-:Y:S05]  /*7b50*/  BRA.U !UP0, `(.L_x_2062) ;  /* 0x0000000108587547 */ /* 0x000fea000b800000 */
[----:B------:R-:W-:-:S09]  /*7b60*/  UISETP.NE.AND UP0, UPT, UR4, 0x1d, UPT ;  /* 0x0000001d0400788c */ /* 0x000fd2000bf05270 */
[----:B------:R-:W-:Y:S05]  /*7b70*/  BRA.U !UP0, `(.L_x_2063) ;  /* 0x0000000108447547 */ /* 0x000fea000b800000 */
[----:B------:R-:W-:-:S09]  /*7b80*/  UISETP.NE.AND UP0, UPT, UR4, 0x2c, UPT ;  /* 0x0000002c0400788c */ /* 0x000fd2000bf05270 */
[----:B------:R-:W-:Y:S05]  /*7b90*/  BRA.U UP0, `(.L_x_2044) ;  /* 0x0000000100a87547 */ /* 0x000fea000b800000 */
[----:B------:R-:W-:-:S04]  /*7ba0*/  SHF.R.U32.HI R6, RZ, 0x17, R4 ;  /* 0x00000017ff067819 */ /* 0x000fc80000011604 */
[----:B------:R-:W-:-:S04]  /*7bb0*/  LOP3.LUT R5, R6, 0xff, RZ, 0xc0, !PT ;  /* 0x000000ff06057812 */ /* 0x000fc800078ec0ff */
[----:B------:R-:W-:-:S13]  /*7bc0*/  ISETP.NE.AND P1, PT, R5, 0xff, PT ;  /* 0x000000ff0500780c */ /* 0x000fda0003f25270 */
[--C-:B------:R-:W-:Y:S02]  /*7bd0*/  @P1 SHF.R.U32.HI R0, RZ, 0x16, R4.reuse ;  /* 0x00000016ff001819 */ /* 0x100fe40000011604 */
[----:B------:R-:W-:Y:S01]  /*7be0*/  @P1 LOP3.LUT P0, RZ, R5, 0x3fffff, R4, 0xf8, !PT ;  /* 0x003fffff05ff1812 */ /* 0x000fe2000780f804 */
[----:B------:R-:W-:Y:S01]  /*7bf0*/  IMAD.MOV.U32 R5, RZ, RZ, 0xff ;  /* 0x000000ffff057424 */ /* 0x000fe200078e00ff */
        /* <DEDUP_REMOVED lines=9> */
.L_x_2063:
[----:B------:R-:W0:Y:S02]  /*7c90*/  F2I.U64.TRUNC R4, R4 ;  /* 0x0000000400047311 */ /* 0x000e24000020d800 */
[----:B0-----:R0:W-:Y:S01]  /*7ca0*/  STG.E.64 desc[UR36][R2.64], R4 ;  /* 0x0000000402007986 */ /* 0x0011e2000c101b24 */
[----:B------:R-:W-:Y:S05]  /*7cb0*/  BRA `(.L_x_2045) ;  /* 0x0000000400387947 */ /* 0x000fea0003800000 */
.L_x_2062:
[----:B------:R-:W0:Y:S02]  /*7cc0*/  F2I.FTZ.U32.TRUNC.NTZ R5, R4 ;  /* 0x0000000400057305 */ /* 0x000e24000021f000 */
[----:B0-----:R0:W-:Y:S01]  /*7cd0*/  STG.E desc[UR36][R2.64], R5 ;  /* 0x0000000502007986 */ /* 0x0011e2000c101924 */
[----:B------:R-:W-:Y:S05]  /*7ce0*/  BRA `(.L_x_2045) ;  /* 0x00000004002c7947 */ /* 0x000fea0003800000 */
.L_x_2052:
        /* <DEDUP_REMOVED lines=10> */
.L_x_2065:
[----:B------:R-:W-:Y:S01]  /*7d90*/  FMUL.FTZ R4, R4, 1 ;  /* 0x3f80000004047820 */ /* 0x000fe20000410000 */
[----:B------:R-:W-:-:S05]  /*7da0*/  CS2R R6, SRZ ;  /* 0x0000000000067805 */ /* 0x000fca000001ff00 */
[----:B------:R-:W0:Y:S02]  /*7db0*/  F2F.F64.F32 R4, R4 ;  /* 0x0000000400047310 */ /* 0x000e240000201800 */
[----:B0-----:R3:W-:Y:S01]  /*7dc0*/  STG.E.128 desc[UR36][R2.64], R4 ;  /* 0x0000000402007986 */ /* 0x0017e2000c101d24 */
[----:B------:R-:W-:Y:S05]  /*7dd0*/  BRA `(.L_x_2045) ;  /* 0x0000000000f07947 */ /* 0x000fea0003800000 */
.L_x_2064:
[----:B------:R-:W-:-:S09]  /*7de0*/  UISETP.NE.AND UP0, UPT, UR4, 0xf, UPT ;  /* 0x0000000f0400788c */ /* 0x000fd2000bf05270 */
[----:B------:R-:W-:Y:S05]  /*7df0*/  BRA.U !UP0, `(.L_x_2066) ;  /* 0x0000000108e07547 */ /* 0x000fea000b800000 */
[----:B------:R-:W-:-:S09]  /*7e00*/  UISETP.NE.AND UP0, UPT, UR4, 0x17, UPT ;  /* 0x000000170400788c */ /* 0x000fd2000bf05270 */
[----:B------:R-:W-:Y:S05]  /*7e10*/  BRA.U !UP0, `(.L_x_2067) ;  /* 0x00000001088c7547 */ /* 0x000fea000b800000 */
[----:B------:R-:W-:-:S09]  /*7e20*/  UISETP.NE.AND UP0, UPT, UR4, 0x18, UPT ;  /* 0x000000180400788c */ /* 0x000fd2000bf05270 */
[----:B------:R-:W-:Y:S05]  /*7e30*/  BRA.U !UP0, `(.L_x_2068) ;  /* 0x0000000108447547 */ /* 0x000fea000b800000 */
.L_x_2044:
        /* <DEDUP_REMOVED lines=16> */
.L_x_2069:
[----:B------:R-:W-:Y:S05]  /*7f40*/  BRA `(.L_x_2045) ;  /* 0x0000000000947947 */ /* 0x000fea0003800000 */
.L_x_2068:
[----:B------:R-:W-:Y:S01]  /*7f50*/  LOP3.LUT R6, R4, 0x7fffffff, RZ, 0xc0, !PT ;  /* 0x7fffffff04067812 */ /* 0x000fe200078ec0ff */
[----:B------:R-:W-:Y:S01]  /*7f60*/  BSSY.RECONVERGENT B0, `(.L_x_2070) ;  /* 0x000000b000007945 */ /* 0x000fe20003800200 */
[----:B------:R-:W-:Y:S02]  /*7f70*/  SHF.R.U32.HI R7, RZ, 0x18, R4 ;  /* 0x00000018ff077819 */ /* 0x000fe40000011604 */
[----:B------:R-:W-:Y:S02]  /*7f80*/  ISETP.GT.U32.AND P0, PT, R6, 0x43efffff, PT ;  /* 0x43efffff0600780c */ /* 0x000fe40003f04070 */
[----:B------:R-:W-:-:S11]  /*7f90*/  MOV R0, 0x7f ;  /* 0x0000007f00007802 */ /* 0x000fd60000000f00 */
[----:B------:R-:W-:Y:S05]  /*7fa0*/  @P0 BRA `(.L_x_2071) ;  /* 0x0000000000180947 */ /* 0x000fea0003800000 */
[----:B------:R-:W-:-:S13]  /*7fb0*/  ISETP.GE.U32.AND P0, PT, R6, 0x3c800000, PT ;  /* 0x3c8000000600780c */ /* 0x000fda0003f06070 */
[----:B------:R-:W-:-:S04]  /*7fc0*/  @P0 SHF.R.U32.HI R0, RZ, 0x14, R4 ;  /* 0x00000014ff000819 */ /* 0x000fc80000011604 */
[----:B------:R-:W-:-:S04]  /*7fd0*/  @P0 LOP3.LUT R5, R0, 0x1, RZ, 0xc0, !PT ;  /* 0x0000000100050812 */ /* 0x000fc800078ec0ff */
[----:B------:R-:W-:-:S04]  /*7fe0*/  @P0 IADD3 R0, PT, PT, R4, 0x407ffff, R5 ;  /* 0x0407ffff04000810 */ /* 0x000fc80007ffe005 */
[----:B------:R-:W-:Y:S01]  /*7ff0*/  @P0 SHF.R.U32.HI R0, RZ, 0x14, R0 ;  /* 0x00000014ff000819 */ /* 0x000fe20000011600 */
[----:B------:R-:W-:-:S07]  /*8000*/  @!P0 FADD.FTZ R0, R6, 16384 ;  /* 0x4680000006008421 */ /* 0x000fce0000010000 */
.L_x_2071:
[----:B------:R-:W-:Y:S05]  /*8010*/  BSYNC.RECONVERGENT B0 ;  /* 0x0000000000007941 */ /* 0x000fea0003800200 */
.L_x_2070:
[----:B------:R-:W-:-:S05]  /*8020*/  LOP3.LUT R5, R0, 0x80, R7, 0xf8, !PT ;  /* 0x0000008000057812 */ /* 0x000fca00078ef807 */
[----:B------:R1:W-:Y:S01]  /*8030*/  STG.E.U8 desc[UR36][R2.64], R5 ;  /* 0x0000000502007986 */ /* 0x0003e2000c101124 */
[----:B------:R-:W-:Y:S05]  /*8040*/  BRA `(.L_x_2045) ;  /* 0x0000000000547947 */ /* 0x000fea0003800000 */
.L_x_2067:
[----:B------:R-:W-:Y:S01]  /*8050*/  LOP3.LUT R6, R4, 0x7fffffff, RZ, 0xc0, !PT ;  /* 0x7fffffff04067812 */ /* 0x000fe200078ec0ff */
[----:B------:R-:W-:Y:S03]  /*8060*/  BSSY.RECONVERGENT B0, `(.L_x_2072) ;  /* 0x000000d000007945 */ /* 0x000fe60003800200 */
        /* <DEDUP_REMOVED lines=9> */
.L_x_2073:
[----:B------:R-:W-:Y:S01]  /*8100*/  IMAD.MOV.U32 R0, RZ, RZ, 0x7f ;  /* 0x0000007fff007424 */ /* 0x000fe200078e00ff */
[----:B------:R-:W-:-:S04]  /*8110*/  ISETP.GT.U32.AND P0, PT, R6, 0x7f800000, PT ;  /* 0x7f8000000600780c */ /* 0x000fc80003f04070 */
[----:B------:R-:W-:-:S09]  /*8120*/  SEL R0, R0, 0x7c, P0 ;  /* 0x0000007c00007807 */ /* 0x000fd20000000000 */
.L_x_2074:
[----:B------:R-:W-:Y:S05]  /*8130*/  BSYNC.RECONVERGENT B0 ;  /* 0x0000000000007941 */ /* 0x000fea0003800200 */
.L_x_2072:
[----:B------:R-:W-:-:S04]  /*8140*/  SHF.R.U32.HI R5, RZ, 0x18, R4 ;  /* 0x00000018ff057819 */ /* 0x000fc80000011604 */
[----:B------:R-:W-:-:S05]  /*8150*/  LOP3.LUT R5, R0, 0x80, R5, 0xf8, !PT ;  /* 0x0000008000057812 */ /* 0x000fca00078ef805 */
[----:B------:R2:W-:Y:S01]  /*8160*/  STG.E.U8 desc[UR36][R2.64], R5 ;  /* 0x0000000502007986 */ /* 0x0005e2000c101124 */
[----:B------:R-:W-:Y:S05]  /*8170*/  BRA `(.L_x_2045) ;  /* 0x0000000000087947 */ /* 0x000fea0003800000 */
.L_x_2066:
[----:B------:R-:W-:-:S05]  /*8180*/  F2FP.BF16.F32.PACK_AB R4, RZ, R4 ;  /* 0x00000004ff04723e */ /* 0x000fca00000010ff */
[----:B------:R0:W-:Y:S02]  /*8190*/  STG.E.U16 desc[UR36][R2.64], R4 ;  /* 0x0000000402007986 */ /* 0x0001e4000c101524 */
.L_x_2045:
[----:B------:R-:W-:-:S07]  /*81a0*/  VIADD R17, R17, 0x80 ;  /* 0x0000008011117836 */ /* 0x000fce0000000000 */
.L_x_1982:
[----:B------:R-:W-:Y:S05]  /*81b0*/  BSYNC.RECONVERGENT B7 ;  /* 0x0000000000077941 */ /* 0x000fea0003800200 */
.L_x_1981:
        /* <DEDUP_REMOVED lines=11> */
[----:B------:R-:W-:Y:S01]  /*8270*/  MOV R16, RZ ;  /* 0x000000ff00107202 */ /* 0x000fe20000000f00 */
[----:B------:R-:W0:Y:S01]  /*8280*/  LDCU UR6, c[0x0][0x38c] ;  /* 0x00007180ff0677ac */ /* 0x000e220008000800 */
[----:B------:R-:W5:Y:S01]  /*8290*/  LDCU.64 UR8, c[0x0][0x4b8] ;  /* 0x00009700ff0877ac */ /* 0x000f620008000a00 */
[----:B------:R-:W-:Y:S02]  /*82a0*/  UISETP.NE.AND UP0, UPT, UR41, URZ, UPT ;  /* 0x000000ff2900728c */ /* 0x000fe4000bf05270 */
        /* <DEDUP_REMOVED lines=343> */
.L_x_2077:
        /* <DEDUP_REMOVED lines=18> */
.L_x_2082:
[----:B------:R-:W2:Y:S02]  /*9940*/  LDG.E.U8 R2, desc[UR36][R2.64] ;  /* 0x0000002402027981 */ /* 0x000ea4000c1e1100 */
[----:B--2---:R-:W-:Y:S01]  /*9950*/  I2FP.F32.U32 R19, R2 ;  /* 0x0000000200137245 */ /* 0x004fe20000201000 */
[----:B------:R-:W-:Y:S06]  /*9960*/  BRA `(.L_x_2084) ;  /* 0x0000000c00247947 */ /* 0x000fec0003800000 */
.L_x_2081:
        /* <DEDUP_REMOVED lines=9> */
.L_x_2086:
[----:B------:R-:W2:Y:S02]  /*9a00*/  LDG.E R2, desc[UR36][R2.64] ;  /* 0x0000002402027981 */ /* 0x000ea4000c1e1900 */
[----:B--2---:R-:W-:Y:S01]  /*9a10*/  I2FP.F32.S32 R19, R2 ;  /* 0x0000000200137245 */ /* 0x004fe20000201400 */
[----:B------:R-:W-:Y:S06]  /*9a20*/  BRA `(.L_x_2084) ;  /* 0x0000000800f47947 */ /* 0x000fec0003800000 */
.L_x_2085:
[----:B------:R-:W2:Y:S02]  /*9a30*/  LDG.E.U16 R2, desc[UR36][R2.64] ;  /* 0x0000002402027981 */ /* 0x000ea4000c1e1500 */
[----:B--2---:R2:W3:Y:S01]  /*9a40*/  I2F.S16 R19, R2 ;  /* 0x0000000200137306 */ /* 0x0044e20000101400 */
[----:B------:R-:W-:Y:S05]  /*9a50*/  BRA `(.L_x_2084) ;  /* 0x0000000800e87947 */ /* 0x000fea0003800000 */
.L_x_2080:
        /* <DEDUP_REMOVED lines=8> */
.L_x_2088:
[----:B------:R-:W2:Y:S02]  /*9ae0*/  LDG.E.U16 R2, desc[UR36][R2.64] ;  /* 0x0000002402027981 */ /* 0x000ea4000c1e1500 */
[----:B--2---:R-:W-:Y:S01]  /*9af0*/  HADD2.F32 R19, -RZ, R2.H0_H0 ;  /* 0x20000002ff137230 */ /* 0x004fe20000004100 */
[----:B------:R-:W-:Y:S06]  /*9b00*/  BRA `(.L_x_2084) ;  /* 0x0000000800bc7947 */ /* 0x000fec0003800000 */
.L_x_2087:
        /* <DEDUP_REMOVED lines=8> */
.L_x_2090:
[----:B------:R-:W2:Y:S02]  /*9b90*/  LDG.E.U16 R2, desc[UR36][R2.64] ;  /* 0x0000002402027981 */ /* 0x000ea4000c1e1500 */
[----:B--2---:R-:W-:Y:S01]  /*9ba0*/  HADD2.F32 R19, -RZ, R2.H0_H0 ;  /* 0x20000002ff137230 */ /* 0x004fe20000004100 */
[----:B------:R-:W-:Y:S06]  /*9bb0*/  BRA `(.L_x_2084) ;  /* 0x0000000800907947 */ /* 0x000fec0003800000 */
.L_x_2089:
[----:B------:R-:W2:Y:S01]  /*9bc0*/  LDG.E.64 R2, desc[UR36][R2.64] ;  /* 0x0000002402027981 */ /* 0x000ea2000c1e1b00 */
[----:B------:R-:W-:Y:S01]  /*9bd0*/  UMOV UR4, 0xf0000000 ;  /* 0xf000000000047882 */ /* 0x000fe20000000000 */
[----:B------:R-:W-:Y:S01]  /*9be0*/  UMOV UR5, 0x380fffff ;  /* 0x380fffff00057882 */ /* 0x000fe20000000000 */
[----:B--2---:R-:W0:Y:S01]  /*9bf0*/  F2F.F32.F64 R19, R2 ;  /* 0x0000000200137310 */ /* 0x004e220000301000 */
[----:B------:R-:W-:-:S14]  /*9c00*/  DSETP.GEU.AND P0, PT, |R2|, UR4, PT ;  /* 0x0000000402007e2a */ /* 0x000fdc000bf0e200 */
[----:B0-----:R-:W-:Y:S01]  /*9c10*/  @!P0 FMUL R19, R19, 1.175494350822287508e-38 ;  /* 0x0080000013138820 */ /* 0x001fe20000400000 */
[----:B------:R-:W-:Y:S06]  /*9c20*/  BRA `(.L_x_2084) ;  /* 0x0000000800747947 */ /* 0x000fec0003800000 */
.L_x_2079:
        /* <DEDUP_REMOVED lines=12> */
.L_x_2093:
[----:B------:R-:W2:Y:S01]  /*9cf0*/  LDG.E.64 R2, desc[UR36][R2.64] ;  /* 0x0000002402027981 */ /* 0x000ea2000c1e1b00 */
[----:B------:R-:W-:Y:S01]  /*9d00*/  UMOV UR4, 0xf0000000 ;  /* 0xf000000000047882 */ /* 0x000fe20000000000 */
[----:B------:R-:W-:Y:S01]  /*9d10*/  UMOV UR5, 0x380fffff ;  /* 0x380fffff00057882 */ /* 0x000fe20000000000 */
[----:B--2---:R-:W0:Y:S01]  /*9d20*/  F2F.F32.F64 R19, R2 ;  /* 0x0000000200137310 */ /* 0x004e220000301000 */
[----:B------:R-:W-:-:S14]  /*9d30*/  DSETP.GEU.AND P0, PT, |R2|, UR4, PT ;  /* 0x0000000402007e2a */ /* 0x000fdc000bf0e200 */
[----:B0-----:R-:W-:Y:S01]  /*9d40*/  @!P0 FMUL R19, R19, 1.175494350822287508e-38 ;  /* 0x0080000013138820 */ /* 0x001fe20000400000 */
[----:B------:R-:W-:Y:S06]  /*9d50*/  BRA `(.L_x_2084) ;  /* 0x0000000800287947 */ /* 0x000fec0003800000 */
.L_x_2092:
        /* <DEDUP_REMOVED lines=14> */
[----:B------:R-:W-:Y:S01]  /*9e40*/  IADD3 R5, PT, PT, R4, -0x4, RZ ;  /* 0xfffffffc04057810 */ /* 0x000fe20007ffe0ff */
[----:B------:R-:W-:-:S03]  /*9e50*/  VIADD R4, R0, 0x1000000 ;  /* 0x0100000000047836 */ /* 0x000fc60000000000 */
[----:B------:R-:W-:Y:S01]  /*9e60*/  SHF.L.U32 R6, R0, R5, RZ ;  /* 0x0000000500067219 */ /* 0x000fe200000006ff */
[----:B------:R-:W-:Y:S01]  /*9e70*/  IMAD.SHL.U32 R5, R5, 0x800000, RZ ;  /* 0x0080000005057824 */ /* 0x000fe200078e00ff */
[----:B------:R-:W-:-:S04]  /*9e80*/  SHF.R.S32.HI R4, RZ, 0x8, R4 ;  /* 0x00000008ff047819 */ /* 0x000fc80000011404 */
[----:B------:R-:W-:-:S04]  /*9e90*/  LEA.HI R5, R6, -R5, RZ, 0x1c ;  /* 0x8000000506057211 */ /* 0x000fc800078fe0ff */
[----:B------:R-:W-:-:S04]  /*9ea0*/  IADD3 R5, PT, PT, R5, 0x3c000000, RZ ;  /* 0x3c00000005057810 */ /* 0x000fc80007ffe0ff */
[----:B------:R-:W-:-:S04]  /*9eb0*/  LOP3.LUT R4, R5, 0x7f800000, R4, 0xf8, !PT ;  /* 0x7f80000005047812 */ /* 0x000fc800078ef804 */
[----:B------:R-:W-:-:S04]  /*9ec0*/  SEL R4, R4, RZ, P0 ;  /* 0x000000ff04047207 */ /* 0x000fc80000000000 */
[----:B------:R-:W-:Y:S01]  /*9ed0*/  LOP3.LUT R19, R4, 0x80000000, R19, 0xf8, !PT ;  /* 0x8000000004137812 */ /* 0x000fe200078ef813 */
[----:B------:R-:W-:Y:S06]  /*9ee0*/  BRA `(.L_x_2084) ;  /* 0x0000000400c47947 */ /* 0x000fec0003800000 */
.L_x_2095:
[----:B------:R-:W2:Y:S02]  /*9ef0*/  LDG.E.U8 R2, desc[UR36][R2.64] ;  /* 0x0000002402027981 */ /* 0x000ea4000c1e1100 */
[C---:B--2---:R-:W-:Y:S02]  /*9f00*/  IMAD.SHL.U32 R0, R2.reuse, 0x2000000, RZ ;  /* 0x0200000002007824 */ /* 0x044fe400078e00ff */
        /* <DEDUP_REMOVED lines=10> */
.L_x_2094:
[----:B------:R-:W2:Y:S02]  /*9fb0*/  LDG.E.U16 R2, desc[UR36][R2.64] ;  /* 0x0000002402027981 */ /* 0x000ea4000c1e1500 */
[----:B--2---:R-:W-:Y:S01]  /*9fc0*/  SHF.L.U32 R19, R2, 0x10, RZ ;  /* 0x0000001002137819 */ /* 0x004fe200000006ff */
[----:B------:R-:W-:Y:S06]  /*9fd0*/  BRA `(.L_x_2084) ;  /* 0x0000000400887947 */ /* 0x000fec0003800000 */
.L_x_2091:
        /* <DEDUP_REMOVED lines=11> */
.L_x_2098:
        /* <DEDUP_REMOVED lines=20> */
.L_x_2100:
[----:B------:R-:W-:Y:S05]  /*a1d0*/  BSYNC.RECONVERGENT B0 ;  /* 0x0000000000007941 */ /* 0x000fea0003800200 */
.L_x_2099:
[----:B------:R-:W-:Y:S01]  /*a1e0*/  IMAD.SHL.U32 R0, R0, 0x100000, RZ ;  /* 0x0010000000007824 */ /* 0x000fe200078e00ff */
[----:B------:R-:W-:-:S04]  /*a1f0*/  LEA R2, R2, 0x3b800000, 0x17 ;  /* 0x3b80000002027811 */ /* 0x000fc800078eb8ff */
[----:B------:R-:W-:Y:S01]  /*a200*/  LOP3.LUT R19, R2, R0, R19, 0xfe, !PT ;  /* 0x0000000002137212 */ /* 0x000fe200078efe13 */
[----:B------:R-:W-:Y:S06]  /*a210*/  BRA `(.L_x_2084) ;  /* 0x0000000000f87947 */ /* 0x000fec0003800000 */
.L_x_2097:
        /* <DEDUP_REMOVED lines=20> */
.L_x_2102:
[----:B------:R-:W-:Y:S05]  /*a360*/  BSYNC.RECONVERGENT B0 ;  /* 0x0000000000007941 */ /* 0x000fea0003800200 */
.L_x_2101:
[----:B------:R-:W-:Y:S01]  /*a370*/  IMAD.SHL.U32 R0, R0, 0x200000, RZ ;  /* 0x0020000000007824 */ /* 0x000fe200078e00ff */
[----:B------:R-:W-:-:S04]  /*a380*/  LEA R2, R2, 0x37800000, 0x17 ;  /* 0x3780000002027811 */ /* 0x000fc800078eb8ff */
[----:B------:R-:W-:Y:S01]  /*a390*/  LOP3.LUT R19, R2, R0, R19, 0xfe, !PT ;  /* 0x0000000002137212 */ /* 0x000fe200078efe13 */
[----:B------:R-:W-:Y:S06]  /*a3a0*/  BRA `(.L_x_2084) ;  /* 0x0000000000947947 */ /* 0x000fec0003800000 */
.L_x_2096:
        /* <DEDUP_REMOVED lines=14> */
.L_x_2083:
        /* <DEDUP_REMOVED lines=11> */
[----:B------:R-:W-:Y:S01]  /*a540*/  IMAD.U32 R7, RZ, RZ, UR7 ;  /* 0x00000007ff077e24 */ /* 0x000fe2000f8e00ff */
[----:B---3--:R-:W-:Y:S01]  /*a550*/  MOV R10, UR8 ;  /* 0x00000008000a7c02 */ /* 0x008fe20008000f00 */
[----:B------:R-:W-:-:S07]  /*a560*/  IMAD.U32 R11, RZ, RZ, UR9 ;  /* 0x00000009ff0b7e24 */ /* 0x000fce000f8e00ff */
[----:B------:R-:W-:-:S07]  /*a570*/  LEPC R20, `(.L_x_2105) ;  /* 0x000000001014794e */ /* 0x000fce0000000000 */
[----:B--2---:R-:W-:Y:S05]  /*a580*/  CALL.ABS.NOINC R2 ;  /* 0x0000000002007343 */ /* 0x004fea0003c00000 */
.L_x_2105:
[----:B------:R-:W-:Y:S01]  /*a590*/  IMAD.MOV.U32 R19, RZ, RZ, RZ ;  /* 0x000000ffff137224 */ /* 0x000fe200078e00ff */
[----:B------:R-:W-:Y:S06]  /*a5a0*/  BRA `(.L_x_2084) ;  /* 0x0000000000147947 */ /* 0x000fec0003800000 */
.L_x_2104:
[----:B------:R-:W2:Y:S02]  /*a5b0*/  LDG.E.64 R2, desc[UR36][R2.64] ;  /* 0x0000002402027981 */ /* 0x000ea4000c1e1b00 */
[----:B--2---:R0:W1:Y:S01]  /*a5c0*/  I2F.U64 R19, R2 ;  /* 0x0000000200137312 */ /* 0x0040620000301000 */
[----:B------:R-:W-:Y:S05]  /*a5d0*/  BRA `(.L_x_2084) ;  /* 0x0000000000087947 */ /* 0x000fea0003800000 */
.L_x_2103:
[----:B------:R-:W2:Y:S02]  /*a5e0*/  LDG.E R2, desc[UR36][R2.64] ;  /* 0x0000002402027981 */ /* 0x000ea4000c1e1900 */
[----:B--2---:R-:W-:-:S07]  /*a5f0*/  I2FP.F32.U32 R19, R2 ;  /* 0x0000000200137245 */ /* 0x004fce0000201000 */
.L_x_2084:
[----:B------:R-:W-:Y:S05]  /*a600*/  BSYNC.RECONVERGENT B6 ;  /* 0x0000000000067941 */ /* 0x000fea0003800200 */
.L_x_2078:
[----:B------:R-:W0:Y:S01]  /*a610*/  LDCU.64 UR6, c[0x0][0x5f8] ;  /* 0x0000bf00ff0677ac */ /* 0x000e220008000a00 */
[----:B------:R-:W-:Y:S01]  /*a620*/  BSSY.RECONVERGENT B6, `(.L_x_2106) ;  /* 0x00000dd000067945 */ /* 0x000fe20003800200 */
[----:B------:R-:W-:-:S04]  /*a630*/  UPRMT UR4, UR42, 0x9910, URZ ;  /* 0x000099102a047896 */ /* 0x000fc800080000ff */
[----:B------:R-:W-:Y:S01]  /*a640*/  UISETP.GT.AND UP0, UPT, UR4, 0x9, UPT ;  /* 0x000000090400788c */ /* 0x000fe2000bf04270 */
[----:B0-2-4-:R-:W-:-:S04]  /*a650*/  IADD3 R2, P0, PT, R18, UR6, RZ ;  /* 0x0000000612027c10 */ /* 0x015fc8000ff1e0ff */
        /* <DEDUP_REMOVED lines=13> */
.L_x_2110:
[----:B------:R-:W2:Y:S02]  /*a730*/  LDG.E.U8 R0, desc[UR36][R2.64] ;  /* 0x0000002402007981 */ /* 0x000ea4000c1e1100 */
[----:B--2---:R-:W-:Y:S01]  /*a740*/  I2FP.F32.U32 R0, R0 ;  /* 0x0000000000007245 */ /* 0x004fe20000201000 */
[----:B------:R-:W-:Y:S06]  /*a750*/  BRA `(.L_x_2112) ;  /* 0x0000000c00247947 */ /* 0x000fec0003800000 */
.L_x_2109:
        /* <DEDUP_REMOVED lines=9> */
.L_x_2114:
[----:B------:R-:W2:Y:S02]  /*a7f0*/  LDG.E R0, desc[UR36][R2.64] ;  /* 0x0000002402007981 */ /* 0x000ea4000c1e1900 */
[----:B--2---:R-:W-:Y:S01]  /*a800*/  I2FP.F32.S32 R0, R0 ;  /* 0x0000000000007245 */ /* 0x004fe20000201400 */
[----:B------:R-:W-:Y:S06]  /*a810*/  BRA `(.L_x_2112) ;  /* 0x0000000800f47947 */ /* 0x000fec0003800000 */
.L_x_2113:
[----:B------:R-:W2:Y:S02]  /*a820*/  LDG.E.U16 R0, desc[UR36][R2.64] ;  /* 0x0000002402007981 */ /* 0x000ea4000c1e1500 */
[----:B--2---:R-:W4:Y:S01]  /*a830*/  I2F.S16 R0, R0 ;  /* 0x0000000000007306 */ /* 0x004f220000101400 */
[----:B------:R-:W-:Y:S05]  /*a840*/  BRA `(.L_x_2112) ;  /* 0x0000000800e87947 */ /* 0x000fea0003800000 */
.L_x_2108:
        /* <DEDUP_REMOVED lines=8> */
.L_x_2116:
[----:B------:R-:W2:Y:S02]  /*a8d0*/  LDG.E.U16 R0, desc[UR36][R2.64] ;  /* 0x0000002402007981 */ /* 0x000ea4000c1e1500 */
[----:B--2---:R-:W-:Y:S01]  /*a8e0*/  HADD2.F32 R0, -RZ, R0.H0_H0 ;  /* 0x20000000ff007230 */ /* 0x004fe20000004100 */
[----:B------:R-:W-:Y:S06]  /*a8f0*/  BRA `(.L_x_2112) ;  /* 0x0000000800bc7947 */ /* 0x000fec0003800000 */
.L_x_2115:
        /* <DEDUP_REMOVED lines=8> */
.L_x_2118:
[----:B------:R-:W2:Y:S02]  /*a980*/  LDG.E.U16 R0, desc[UR36][R2.64] ;  /* 0x0000002402007981 */ /* 0x000ea4000c1e1500 */
[----:B--2---:R-:W-:Y:S01]  /*a990*/  HADD2.F32 R0, -RZ, R0.H0_H0 ;  /* 0x20000000ff007230 */ /* 0x004fe20000004100 */
[----:B------:R-:W-:Y:S06]  /*a9a0*/  BRA `(.L_x_2112) ;  /* 0x0000000800907947 */ /* 0x000fec0003800000 */
.L_x_2117:
[----:B------:R-:W2:Y:S01]  /*a9b0*/  LDG.E.64 R2, desc[UR36][R2.64] ;  /* 0x0000002402027981 */ /* 0x000ea2000c1e1b00 */
[----:B------:R-:W-:Y:S01]  /*a9c0*/  UMOV UR4, 0xf0000000 ;  /* 0xf000000000047882 */ /* 0x000fe20000000000 */
[----:B------:R-:W-:Y:S01]  /*a9d0*/  UMOV UR5, 0x380fffff ;  /* 0x380fffff00057882 */ /* 0x000fe20000000000 */
[----:B--2---:R-:W0:Y:S01]  /*a9e0*/  F2F.F32.F64 R0, R2 ;  /* 0x0000000200007310 */ /* 0x004e220000301000 */
[----:B------:R-:W-:-:S14]  /*a9f0*/  DSETP.GEU.AND P0, PT, |R2|, UR4, PT ;  /* 0x0000000402007e2a */ /* 0x000fdc000bf0e200 */
[----:B0-----:R-:W-:Y:S01]  /*aa00*/  @!P0 FMUL R0, R0, 1.175494350822287508e-38 ;  /* 0x0080000000008820 */ /* 0x001fe20000400000 */
[----:B------:R-:W-:Y:S06]  /*aa10*/  BRA `(.L_x_2112) ;  /* 0x0000000800747947 */ /* 0x000fec0003800000 */
.L_x_2107:
        /* <DEDUP_REMOVED lines=12> */
.L_x_2121:
[----:B------:R-:W2:Y:S01]  /*aae0*/  LDG.E.64 R2, desc[UR36][R2.64] ;  /* 0x0000002402027981 */ /* 0x000ea2000c1e1b00 */
[----:B------:R-:W-:Y:S01]  /*aaf0*/  UMOV UR4, 0xf0000000 ;  /* 0xf000000000047882 */ /* 0x000fe20000000000 */
[----:B------:R-:W-:Y:S01]  /*ab00*/  UMOV UR5, 0x380fffff ;  /* 0x380fffff00057882 */ /* 0x000fe20000000000 */
[----:B--2---:R-:W0:Y:S01]  /*ab10*/  F2F.F32.F64 R0, R2 ;  /* 0x0000000200007310 */ /* 0x004e220000301000 */
[----:B------:R-:W-:-:S14]  /*ab20*/  DSETP.GEU.AND P0, PT, |R2|, UR4, PT ;  /* 0x0000000402007e2a */ /* 0x000fdc000bf0e200 */
[----:B0-----:R-:W-:Y:S01]  /*ab30*/  @!P0 FMUL R0, R0, 1.175494350822287508e-38 ;  /* 0x0080000000008820 */ /* 0x001fe20000400000 */
[----:B------:R-:W-:Y:S06]  /*ab40*/  BRA `(.L_x_2112) ;  /* 0x0000000800287947 */ /* 0x000fec0003800000 */
.L_x_2120:
        /* <DEDUP_REMOVED lines=23> */
[----:B------:R-:W-:Y:S01]  /*acc0*/  LOP3.LUT R0, R5, 0x80000000, R0, 0xf8, !PT ;  /* 0x8000000005007812 */ /* 0x000fe200078ef800 */
[----:B------:R-:W-:Y:S06]  /*acd0*/  BRA `(.L_x_2112) ;  /* 0x0000000400c47947 */ /* 0x000fec0003800000 */
.L_x_2123:
        /* <DEDUP_REMOVED lines=12> */
.L_x_2122:
[----:B------:R-:W2:Y:S02]  /*ada0*/  LDG.E.U16 R0, desc[UR36][R2.64] ;  /* 0x0000002402007981 */ /* 0x000ea4000c1e1500 */
[----:B--2---:R-:W-:Y:S01]  /*adb0*/  IMAD.U32 R0, R0, 0x10000, RZ ;  /* 0x0001000000007824 */ /* 0x004fe200078e00ff */
[----:B------:R-:W-:Y:S06]  /*adc0*/  BRA `(.L_x_2112) ;  /* 0x0000000400887947 */ /* 0x000fec0003800000 */
.L_x_2119:
        /* <DEDUP_REMOVED lines=11> */
.L_x_2126:
        /* <DEDUP_REMOVED lines=20> */
.L_x_2128:
[----:B------:R-:W-:Y:S05]  /*afc0*/  BSYNC.RECONVERGENT B0 ;  /* 0x0000000000007941 */ /* 0x000fea0003800200 */
.L_x_2127:
[----:B------:R-:W-:Y:S02]  /*afd0*/  SHF.L.U32 R0, R0, 0x14, RZ ;  /* 0x0000001400007819 */ /* 0x000fe400000006ff */
[----:B------:R-:W-:-:S04]  /*afe0*/  LEA R2, R2, 0x3b800000, 0x17 ;  /* 0x3b80000002027811 */ /* 0x000fc800078eb8ff */
[----:B------:R-:W-:Y:S01]  /*aff0*/  LOP3.LUT R0, R2, R0, R7, 0xfe, !PT ;  /* 0x0000000002007212 */ /* 0x000fe200078efe07 */
[----:B------:R-:W-:Y:S06]  /*b000*/  BRA `(.L_x_2112) ;  /* 0x0000000000f87947 */ /* 0x000fec0003800000 */
.L_x_2125:
        /* <DEDUP_REMOVED lines=20> */
.L_x_2130:
[----:B------:R-:W-:Y:S05]  /*b150*/  BSYNC.RECONVERGENT B0 ;  /* 0x0000000000007941 */ /* 0x000fea0003800200 */
.L_x_2129:
[----:B------:R-:W-:Y:S01]  /*b160*/  IMAD.SHL.U32 R0, R0, 0x200000, RZ ;  /* 0x0020000000007824 */ /* 0x000fe200078e00ff */
[----:B------:R-:W-:-:S04]  /*b170*/  LEA R2, R2, 0x37800000, 0x17 ;  /* 0x3780000002027811 */ /* 0x000fc800078eb8ff */
[----:B------:R-:W-:Y:S01]  /*b180*/  LOP3.LUT R0, R2, R0, R7, 0xfe, !PT ;  /* 0x0000000002007212 */ /* 0x000fe200078efe07 */
[----:B------:R-:W-:Y:S06]  /*b190*/  BRA `(.L_x_2112) ;  /* 0x0000000000947947 */ /* 0x000fec0003800000 */
.L_x_2124:
[----:B------:R-:W-:-:S09]  /*b1a0*/  UISETP.NE.AND UP0, UPT, UR4, 0x1c, UPT ;  /* 0x0000001c0400788c */ /* 0x000fd2000bf05270 */
[----:B------:R-:W-:Y:S05]  /*b1b0*/  BRA.U !UP0, `(.L_x_2131) ;  /* 0x0000000108847547 */ /* 0x000fea000b800000 */
[----:B------:R-:W-:-:S09]  /*b1c0*/  UISETP.NE.AND UP0, UPT, UR4, 0x1d, UPT ;  /* 0x0000001d0400788c */ /* 0x000fd2000bf05270 */
[----:B------:R-:W-:Y:S05]  /*b1d0*/  BRA.U !UP0, `(.L_x_2132) ;  /* 0x0000000108707547 */ /* 0x000fea000b800000 */
[----:B------:R-:W-:-:S09]  /*b1e0*/  UISETP.NE.AND UP0, UPT, UR4, 0x2c, UPT ;  /* 0x0000002c0400788c */ /* 0x000fd2000bf05270 */
[----:B------:R-:W-:Y:S05]  /*b1f0*/  BRA.U UP0, `(.L_x_2111) ;  /* 0x0000000100207547 */ /* 0x000fea000b800000 */
[----:B------:R-:W2:Y:S01]  /*b200*/  LDG.E.U8 R2, desc[UR36][R2.64] ;  /* 0x0000002402027981 */ /* 0x000ea2000c1e1100 */
[----:B------:R-:W-:Y:S01]  /*b210*/  HFMA2 R0, -RZ, RZ, 3.814697265625e-06, 0 ;  /* 0x00400000ff007431 */ /* 0x000fe200000001ff */
[----:B--2---:R-:W-:-:S13]  /*b220*/  ISETP.NE.AND P0, PT, R2, RZ, PT ;  /* 0x000000ff0200720c */ /* 0x004fda0003f05270 */
[----:B------:R-:W-:Y:S05]  /*b230*/  @!P0 BRA `(.L_x_2112) ;  /* 0x00000000006c8947 */ /* 0x000fea0003800000 */
[----:B------:R-:W-:-:S13]  /*b240*/  ISETP.NE.AND P0, PT, R2, 0xff, PT ;  /* 0x000000ff0200780c */ /* 0x000fda0003f05270 */
[----:B------:R-:W-:Y:S02]  /*b250*/  @!P0 IMAD.MOV.U32 R0, RZ, RZ, 0x7f800001 ;  /* 0x7f800001ff008424 */ /* 0x000fe400078e00ff */
[----:B------:R-:W-:Y:S01]  /*b260*/  @P0 IMAD.SHL.U32 R0, R2, 0x800000, RZ ;  /* 0x0080000002000824 */ /* 0x000fe200078e00ff */
[----:B------:R-:W-:Y:S06]  /*b270*/  BRA `(.L_x_2112) ;  /* 0x00000000005c7947 */ /* 0x000fec0003800000 */
.L_x_2111:
[----:B------:R-:W-:Y:S01]  /*b280*/  MOV R2, 0x0 ;  /* 0x0000000000027802 */ /* 0x000fe20000000f00 */
[----:B------:R-:W0:Y:S01]  /*b290*/  LDCU.64 UR4, c[0x4][0x128] ;  /* 0x01002500ff0477ac */ /* 0x000e220008000a00 */
[----:B------:R-:W-:Y:S02]  /*b2a0*/  HFMA2 R8, -RZ, RZ, 0, 4.64916229248046875e-06 ;  /* 0x0000004eff087431 */ /* 0x000fe400000001ff */
[----:B------:R-:W-:Y:S01]  /*b2b0*/  IMAD.MOV.U32 R12, RZ, RZ, 0x1 ;  /* 0x00000001ff0c7424 */ /* 0x000fe200078e00ff */
[----:B------:R-:W2:Y:S01]  /*b2c0*/  LDCU.64 UR6, c[0x4][0x130] ;  /* 0x01002600ff0677ac */ /* 0x000ea20008000a00 */
[----:B------:R-:W4:Y:S01]  /*b2d0*/  LDC.64 R2, c[0x4][R2] ;  /* 0x0100000002027b82 */ /* 0x000f220000000a00 */
[----:B------:R-:W-:Y:S01]  /*b2e0*/  IMAD.MOV.U32 R13, RZ, RZ, RZ ;  /* 0x000000ffff0d7224 */ /* 0x000fe200078e00ff */
[----:B------:R-:W1:Y:S01]  /*b2f0*/  LDCU.64 UR8, c[0x4][0x18] ;  /* 0x01000300ff0877ac */ /* 0x000e620008000a00 */
[----:B0-----:R-:W-:Y:S01]  /*b300*/  MOV R4, UR4 ;  /* 0x0000000400047c02 */ /* 0x001fe20008000f00 */
[----:B------:R-:W-:-:S02]  /*b310*/  IMAD.U32 R5, RZ, RZ, UR5 ;  /* 0x00000005ff057e24 */ /* 0x000fc4000f8e00ff */
[----:B--2---:R-:W-:Y:S01]  /*b320*/  IMAD.U32 R6, RZ, RZ, UR6 ;  /* 0x00000006ff067e24 */ /* 0x004fe2000f8e00ff */
[----:B------:R-:W-:Y:S01]  /*b330*/  MOV R7, UR7 ;  /* 0x0000000700077c02 */ /* 0x000fe20008000f00 */
[----:B-1----:R-:W-:Y:S02]  /*b340*/  IMAD.U32 R10, RZ, RZ, UR8 ;  /* 0x00000008ff0a7e24 */ /* 0x002fe4000f8e00ff */
[----:B------:R-:W-:-:S07]  /*b350*/  IMAD.U32 R11, RZ, RZ, UR9 ;  /* 0x00000009ff0b7e24 */ /* 0x000fce000f8e00ff */
[----:B------:R-:W-:-:S07]  /*b360*/  LEPC R20, `(.L_x_2133) ;  /* 0x000000001014794e */ /* 0x000fce0000000000 */
[----:B---345:R-:W-:Y:S05]  /*b370*/  CALL.ABS.NOINC R2 ;  /* 0x0000000002007343 */ /* 0x038fea0003c00000 */
.L_x_2133:
[----:B------:R-:W-:Y:S01]  /*b380*/  MOV R0, RZ ;  /* 0x000000ff00007202 */ /* 0x000fe20000000f00 */
[----:B------:R-:W-:Y:S06]  /*b390*/  BRA `(.L_x_2112) ;  /* 0x0000000000147947 */ /* 0x000fec0003800000 */
.L_x_2132:
[----:B------:R-:W2:Y:S02]  /*b3a0*/  LDG.E.64 R2, desc[UR36][R2.64] ;  /* 0x0000002402027981 */ /* 0x000ea4000c1e1b00 */
[----:B--2---:R0:W2:Y:S01]  /*b3b0*/  I2F.U64 R0, R2 ;  /* 0x0000000200007312 */ /* 0x0040a20000301000 */
[----:B------:R-:W-:Y:S05]  /*b3c0*/  BRA `(.L_x_2112) ;  /* 0x0000000000087947 */ /* 0x000fea0003800000 */
.L_x_2131:
[----:B------:R-:W2:Y:S02]  /*b3d0*/  LDG.E R0, desc[UR36][R2.64] ;  /* 0x0000002402007981 */ /* 0x000ea4000c1e1900 */
[----:B--2---:R-:W-:-:S07]  /*b3e0*/  I2FP.F32.U32 R0, R0 ;  /* 0x0000000000007245 */ /* 0x004fce0000201000 */
.L_x_2112:
[----:B------:R-:W-:Y:S05]  /*b3f0*/  BSYNC.RECONVERGENT B6 ;  /* 0x0000000000067941 */ /* 0x000fea0003800200 */
.L_x_2106:
[----:B------:R-:W0:Y:S01]  /*b400*/  LDCU.64 UR6, c[0x0][0x5e8] ;  /* 0x0000bd00ff0677ac */ /* 0x000e220008000a00 */
[----:B--2-45:R-:W-:Y:S01]  /*b410*/  FFMA.FTZ R4, -R0, R0, 1 ;  /* 0x3f80000000047423 */ /* 0x034fe20000010100 */
[----:B------:R-:W-:-:S03]  /*b420*/  UPRMT UR4, UR43, 0x9910, URZ ;  /* 0x000099102b047896 */ /* 0x000fc600080000ff */
[----:B-1-3--:R-:W-:Y:S01]  /*b430*/  FMUL.FTZ R4, R4, R19 ;  /* 0x0000001304047220 */ /* 0x00afe20000410000 */
        /* <DEDUP_REMOVED lines=15> */
.L_x_2137:
[----:B------:R-:W0:Y:S02]  /*b530*/  F2I.S64.TRUNC R4, R4 ;  /* 0x0000000400047311 */ /* 0x000e24000020d900 */
[----:B0-----:R-:W-:-:S05]  /*b540*/  IMAD.MOV.U32 R7, RZ, RZ, R4 ;  /* 0x000000ffff077224 */ /* 0x001fca00078e0004 */
[----:B------:R0:W-:Y:S01]  /*b550*/  STG.E.U8 desc[UR36][R2.64], R7 ;  /* 0x0000000702007986 */ /* 0x0001e2000c101124 */
[----:B------:R-:W-:Y:S05]  /*b560*/  BRA `(.L_x_2139) ;  /* 0x0000000c00287947 */ /* 0x000fea0003800000 */
.L_x_2136:
        /* <DEDUP_REMOVED lines=9> */
.L_x_2141:
[----:B------:R-:W0:Y:S02]  /*b600*/  F2I.FTZ.TRUNC.NTZ R5, R4 ;  /* 0x0000000400057305 */ /* 0x000e24000021f100 */
[----:B0-----:R0:W-:Y:S01]  /*b610*/  STG.E desc[UR36][R2.64], R5 ;  /* 0x0000000502007986 */ /* 0x0011e2000c101924 */
[----:B------:R-:W-:Y:S05]  /*b620*/  BRA `(.L_x_2139) ;  /* 0x0000000800f87947 */ /* 0x000fea0003800000 */
.L_x_2140:
[----:B------:R-:W0:Y:S02]  /*b630*/  F2I.FTZ.TRUNC.NTZ R5, R4 ;  /* 0x0000000400057305 */ /* 0x000e24000021f100 */
[----:B0-----:R0:W-:Y:S01]  /*b640*/  STG.E.U16 desc[UR36][R2.64], R5 ;  /* 0x0000000502007986 */ /* 0x0011e2000c101524 */
[----:B------:R-:W-:Y:S05]  /*b650*/  BRA `(.L_x_2139) ;  /* 0x0000000800ec7947 */ /* 0x000fea0003800000 */
.L_x_2135:
        /* <DEDUP_REMOVED lines=8> */
.L_x_2143:
[----:B------:R-:W-:-:S05]  /*b6e0*/  F2FP.F16.F32.PACK_AB R4, RZ, R4 ;  /* 0x00000004ff04723e */ /* 0x000fca00000000ff */
[----:B------:R0:W-:Y:S01]  /*b6f0*/  STG.E.U16 desc[UR36][R2.64], R4 ;  /* 0x0000000402007986 */ /* 0x0001e2000c101524 */
[----:B------:R-:W-:Y:S05]  /*b700*/  BRA `(.L_x_2139) ;  /* 0x0000000800c07947 */ /* 0x000fea0003800000 */
.L_x_2142:
[----:B------:R-:W-:-:S09]  /*b710*/  UISETP.NE.AND UP0, UPT, UR4, 0x7, UPT ;  /* 0x000000070400788c */ /* 0x000fd2000bf05270 */
[----:B------:R-:W-:Y:S05]  /*b720*/  BRA.U !UP0, `(.L_x_2144) ;  /* 0x00000001082c7547 */ /* 0x000fea000b800000 */
[----:B------:R-:W-:-:S09]  /*b730*/  UISETP.NE.AND UP0, UPT, UR4, 0x8, UPT ;  /* 0x000000080400788c */ /* 0x000fd2000bf05270 */
[----:B------:R-:W-:Y:S05]  /*b740*/  BRA.U !UP0, `(.L_x_2145) ;  /* 0x0000000108147547 */ /* 0x000fea000b800000 */
[----:B------:R-:W-:-:S09]  /*b750*/  UISETP.NE.AND UP0, UPT, UR4, 0x9, UPT ;  /* 0x000000090400788c */ /* 0x000fd2000bf05270 */
[----:B------:R-:W-:Y:S05]  /*b760*/  BRA.U UP0, `(.L_x_2138) ;  /* 0x0000000500d07547 */ /* 0x000fea000b800000 */
[----:B------:R-:W-:-:S05]  /*b770*/  HFMA2 R5, -RZ, RZ, 0, 0 ;  /* 0x00000000ff057431 */ /* 0x000fca00000001ff */
[----:B------:R0:W-:Y:S01]  /*b780*/  STG.E.64 desc[UR36][R2.64], R4 ;  /* 0x0000000402007986 */ /* 0x0001e2000c101b24 */
[----:B------:R-:W-:Y:S05]  /*b790*/  BRA `(.L_x_2139) ;  /* 0x00000008009c7947 */ /* 0x000fea0003800000 */
.L_x_2145:
[----:B------:R-:W-:-:S04]  /*b7a0*/  F2FP.F16.F32.PACK_AB R5, RZ, R4 ;  /* 0x00000004ff05723e */ /* 0x000fc800000000ff */
[----:B------:R-:W-:-:S05]  /*b7b0*/  PRMT R5, R5, 0x5410, RZ ;  /* 0x0000541005057816 */ /* 0x000fca00000000ff */
[----:B------:R0:W-:Y:S01]  /*b7c0*/  STG.E desc[UR36][R2.64], R5 ;  /* 0x0000000502007986 */ /* 0x0001e2000c101924 */
[----:B------:R-:W-:Y:S05]  /*b7d0*/  BRA `(.L_x_2139) ;  /* 0x00000008008c7947 */ /* 0x000fea0003800000 */
.L_x_2144:
[----:B------:R-:W-:-:S06]  /*b7e0*/  FMUL.FTZ R4, R4, 1 ;  /* 0x3f80000004047820 */ /* 0x000fcc0000410000 */
[----:B------:R-:W0:Y:S02]  /*b7f0*/  F2F.F64.F32 R4, R4 ;  /* 0x0000000400047310 */ /* 0x000e240000201800 */
[----:B0-----:R0:W-:Y:S01]  /*b800*/  STG.E.64 desc[UR36][R2.64], R4 ;  /* 0x0000000402007986 */ /* 0x0011e2000c101b24 */
[----:B------:R-:W-:Y:S05]  /*b810*/  BRA `(.L_x_2139) ;  /* 0x00000008007c7947 */ /* 0x000fea0003800000 */
.L_x_2134:
        /* <DEDUP_REMOVED lines=13> */
.L_x_2149:
        /* <DEDUP_REMOVED lines=16> */
.L_x_2152:
[----:B------:R-:W-:-:S04]  /*b9f0*/  SHF.R.U32.HI R4, RZ, 0x18, R4 ;  /* 0x00000018ff047819 */ /* 0x000fc80000011604 */
[----:B------:R-:W-:-:S04]  /*ba00*/  LOP3.LUT R4, R5, 0x80, R4, 0xf8, !PT ;  /* 0x0000008005047812 */ /* 0x000fc800078ef804 */
[----:B------:R-:W-:-:S07]  /*ba10*/  PRMT R0, R4, 0x7610, R0 ;  /* 0x0000761004007816 */ /* 0x000fce0000000000 */
.L_x_2151:
[----:B------:R-:W-:Y:S05]  /*ba20*/  BSYNC.RECONVERGENT B0 ;  /* 0x0000000000007941 */ /* 0x000fea0003800200 */
.L_x_2150:
[----:B------:R0:W-:Y:S01]  /*ba30*/  STG.E.U8 desc[UR36][R2.64], R0 ;  /* 0x0000000002007986 */ /* 0x0001e2000c101124 */
[----:B------:R-:W-:Y:S05]  /*ba40*/  BRA `(.L_x_2139) ;  /* 0x0000000400f07947 */ /* 0x000fea0003800000 */
.L_x_2148:
        /* <DEDUP_REMOVED lines=16> */
.L_x_2155:
[----:B------:R-:W-:-:S04]  /*bb50*/  SHF.R.U32.HI R4, RZ, 0x18, R4 ;  /* 0x00000018ff047819 */ /* 0x000fc80000011604 */
[----:B------:R-:W-:-:S04]  /*bb60*/  LOP3.LUT R5, R5, 0x80, R4, 0xf8, !PT ;  /* 0x0000008005057812 */ /* 0x000fc800078ef804 */
[----:B------:R-:W-:-:S07]  /*bb70*/  PRMT R0, R5, 0x7610, R0 ;  /* 0x0000761005007816 */ /* 0x000fce0000000000 */
.L_x_2154:
[----:B------:R-:W-:Y:S05]  /*bb80*/  BSYNC.RECONVERGENT B0 ;  /* 0x0000000000007941 */ /* 0x000fea0003800200 */
.L_x_2153:
[----:B------:R0:W-:Y:S01]  /*bb90*/  STG.E.U8 desc[UR36][R2.64], R0 ;  /* 0x0000000002007986 */ /* 0x0001e2000c101124 */
[----:B------:R-:W-:Y:S05]  /*bba0*/  BRA `(.L_x_2139) ;  /* 0x0000000400987947 */ /* 0x000fea0003800000 */
.L_x_2147:
        /* <DEDUP_REMOVED lines=21> */
.L_x_2157:
[----:B------:R-:W0:Y:S02]  /*bd00*/  F2I.U64.TRUNC R4, R4 ;  /* 0x0000000400047311 */ /* 0x000e24000020d800 */
[----:B0-----:R0:W-:Y:S01]  /*bd10*/  STG.E.64 desc[UR36][R2.64], R4 ;  /* 0x0000000402007986 */ /* 0x0011e2000c101b24 */
[----:B------:R-:W-:Y:S05]  /*bd20*/  BRA `(.L_x_2139) ;  /* 0x0000000400387947 */ /* 0x000fea0003800000 */
.L_x_2156:
[----:B------:R-:W0:Y:S02]  /*bd30*/  F2I.FTZ.U32.TRUNC.NTZ R5, R4 ;  /* 0x0000000400057305 */ /* 0x000e24000021f000 */
[----:B0-----:R0:W-:Y:S01]  /*bd40*/  STG.E desc[UR36][R2.64], R5 ;  /* 0x0000000502007986 */ /* 0x0011e2000c101924 */
[----:B------:R-:W-:Y:S05]  /*bd50*/  BRA `(.L_x_2139) ;  /* 0x00000004002c7947 */ /* 0x000fea0003800000 */
.L_x_2146:
        /* <DEDUP_REMOVED lines=10> */
.L_x_2159:
[----:B------:R-:W-:Y:S01]  /*be00*/  FMUL.FTZ R4, R4, 1 ;  /* 0x3f80000004047820 */ /* 0x000fe20000410000 */
[----:B------:R-:W-:-:S05]  /*be10*/  CS2R R6, SRZ ;  /* 0x0000000000067805 */ /* 0x000fca000001ff00 */
[----:B------:R-:W0:Y:S02]  /*be20*/  F2F.F64.F32 R4, R4 ;  /* 0x0000000400047310 */ /* 0x000e240000201800 */
[----:B0-----:R4:W-:Y:S01]  /*be30*/  STG.E.128 desc[UR36][R2.64], R4 ;  /* 0x0000000402007986 */ /* 0x0019e2000c101d24 */
[----:B------:R-:W-:Y:S05]  /*be40*/  BRA `(.L_x_2139) ;  /* 0x0000000000f07947 */ /* 0x000fea0003800000 */
.L_x_2158:
[----:B------:R-:W-:-:S09]  /*be50*/  UISETP.NE.AND UP0, UPT, UR4, 0xf, UPT ;  /* 0x0000000f0400788c */ /* 0x000fd2000bf05270 */
[----:B------:R-:W-:Y:S05]  /*be60*/  BRA.U !UP0, `(.L_x_2160) ;  /* 0x0000000108e07547 */ /* 0x000fea000b800000 */
[----:B------:R-:W-:-:S09]  /*be70*/  UISETP.NE.AND UP0, UPT, UR4, 0x17, UPT ;  /* 0x000000170400788c */ /* 0x000fd2000bf05270 */
[----:B------:R-:W-:Y:S05]  /*be80*/  BRA.U !UP0, `(.L_x_2161) ;  /* 0x00000001088c7547 */ /* 0x000fea000b800000 */
[----:B------:R-:W-:-:S09]  /*be90*/  UISETP.NE.AND UP0, UPT, UR4, 0x18, UPT ;  /* 0x000000180400788c */ /* 0x000fd2000bf05270 */
[----:B------:R-:W-:Y:S05]  /*bea0*/  BRA.U !UP0, `(.L_x_2162) ;  /* 0x0000000108447547 */ /* 0x000fea000b800000 */
.L_x_2138:
[----:B------:R-:W-:Y:S01]  /*beb0*/  MOV R0, 0x0 ;  /* 0x0000000000007802 */ /* 0x000fe20000000f00 */
[----:B------:R-:W0:Y:S01]  /*bec0*/  LDCU.64 UR4, c[0x4][0x128] ;  /* 0x01002500ff0477ac */ /* 0x000e220008000a00 */
[----:B------:R-:W-:Y:S02]  /*bed0*/  HFMA2 R13, -RZ, RZ, 0, 0 ;  /* 0x00000000ff0d7431 */ /* 0x000fe400000001ff */
[----:B------:R-:W-:Y:S01]  /*bee0*/  IMAD.MOV.U32 R8, RZ, RZ, 0x65 ;  /* 0x00000065ff087424 */ /* 0x000fe200078e00ff */
[----:B------:R1:W2:Y:S01]  /*bef0*/  LDC.64 R2, c[0x4][R0] ;  /* 0x0100000000027b82 */ /* 0x0002a20000000a00 */
[----:B------:R-:W3:Y:S01]  /*bf00*/  LDCU.64 UR6, c[0x4][0x130] ;  /* 0x01002600ff0677ac */ /* 0x000ee20008000a00 */
[----:B------:R-:W-:Y:S01]  /*bf10*/  IMAD.MOV.U32 R12, RZ, RZ, 0x1 ;  /* 0x00000001ff0c7424 */ /* 0x000fe200078e00ff */
[----:B------:R-:W4:Y:S01]  /*bf20*/  LDCU.64 UR8, c[0x4][0x20] ;  /* 0x01000400ff0877ac */ /* 0x000f220008000a00 */
[----:B0-----:R-:W-:Y:S02]  /*bf30*/  IMAD.U32 R4, RZ, RZ, UR4 ;  /* 0x00000004ff047e24 */ /* 0x001fe4000f8e00ff */
[----:B------:R-:W-:Y:S01]  /*bf40*/  IMAD.U32 R5, RZ, RZ, UR5 ;  /* 0x00000005ff057e24 */ /* 0x000fe2000f8e00ff */
[----:B---3--:R-:W-:Y:S01]  /*bf50*/  MOV R6, UR6 ;  /* 0x0000000600067c02 */ /* 0x008fe20008000f00 */
[----:B------:R-:W-:-:S02]  /*bf60*/  IMAD.U32 R7, RZ, RZ, UR7 ;  /* 0x00000007ff077e24 */ /* 0x000fc4000f8e00ff */
[----:B----4-:R-:W-:Y:S01]  /*bf70*/  IMAD.U32 R10, RZ, RZ, UR8 ;  /* 0x00000008ff0a7e24 */ /* 0x010fe2000f8e00ff */
[----:B-1----:R-:W-:-:S07]  /*bf80*/  MOV R11, UR9 ;  /* 0x00000009000b7c02 */ /* 0x002fce0008000f00 */
[----:B------:R-:W-:-:S07]  /*bf90*/  LEPC R20, `(.L_x_2163) ;  /* 0x000000001014794e */ /* 0x000fce0000000000 */
[----:B--2---:R-:W-:Y:S05]  /*bfa0*/  CALL.ABS.NOINC R2 ;  /* 0x0000000002007343 */ /* 0x004fea0003c00000 */
.L_x_2163:
[----:B------:R-:W-:Y:S05]  /*bfb0*/  BRA `(.L_x_2139) ;  /* 0x0000000000947947 */ /* 0x000fea0003800000 */
.L_x_2162:
[----:B------:R-:W-:Y:S01]  /*bfc0*/  LOP3.LUT R6, R4, 0x7fffffff, RZ, 0xc0, !PT ;  /* 0x7fffffff04067812 */ /* 0x000fe200078ec0ff */
[----:B------:R-:W-:Y:S01]  /*bfd0*/  BSSY.RECONVERGENT B0, `(.L_x_2164) ;  /* 0x000000b000007945 */ /* 0x000fe20003800200 */
[----:B------:R-:W-:Y:S01]  /*bfe0*/  SHF.R.U32.HI R7, RZ, 0x18, R4 ;  /* 0x00000018ff077819 */ /* 0x000fe20000011604 */
[----:B------:R-:W-:Y:S01]  /*bff0*/  IMAD.MOV.U32 R0, RZ, RZ, 0x7f ;  /* 0x0000007fff007424 */ /* 0x000fe200078e00ff */
        /* <DEDUP_REMOVED lines=8> */
.L_x_2165:
[----:B------:R-:W-:Y:S05]  /*c080*/  BSYNC.RECONVERGENT B0 ;  /* 0x0000000000007941 */ /* 0x000fea0003800200 */
.L_x_2164:
[----:B------:R-:W-:-:S05]  /*c090*/  LOP3.LUT R5, R0, 0x80, R7, 0xf8, !PT ;  /* 0x0000008000057812 */ /* 0x000fca00078ef807 */
[----:B------:R1:W-:Y:S01]  /*c0a0*/  STG.E.U8 desc[UR36][R2.64], R5 ;  /* 0x0000000502007986 */ /* 0x0003e2000c101124 */
[----:B------:R-:W-:Y:S05]  /*c0b0*/  BRA `(.L_x_2139) ;  /* 0x0000000000547947 */ /* 0x000fea0003800000 */
.L_x_2161:
        /* <DEDUP_REMOVED lines=11> */
.L_x_2167:
[----:B------:R-:W-:Y:S01]  /*c170*/  IMAD.MOV.U32 R0, RZ, RZ, 0x7f ;  /* 0x0000007fff007424 */ /* 0x000fe200078e00ff */
[----:B------:R-:W-:-:S04]  /*c180*/  ISETP.GT.U32.AND P0, PT, R6, 0x7f800000, PT ;  /* 0x7f8000000600780c */ /* 0x000fc80003f04070 */
[----:B------:R-:W-:-:S09]  /*c190*/  SEL R0, R0, 0x7c, P0 ;  /* 0x0000007c00007807 */ /* 0x000fd20000000000 */
.L_x_2168:
[----:B------:R-:W-:Y:S05]  /*c1a0*/  BSYNC.RECONVERGENT B0 ;  /* 0x0000000000007941 */ /* 0x000fea0003800200 */
.L_x_2166:
[----:B------:R-:W-:-:S04]  /*c1b0*/  SHF.R.U32.HI R5, RZ, 0x18, R4 ;  /* 0x00000018ff057819 */ /* 0x000fc80000011604 */
[----:B------:R-:W-:-:S05]  /*c1c0*/  LOP3.LUT R5, R0, 0x80, R5, 0xf8, !PT ;  /* 0x0000008000057812 */ /* 0x000fca00078ef805 */
[----:B------:R0:W-:Y:S01]  /*c1d0*/  STG.E.U8 desc[UR36][R2.64], R5 ;  /* 0x0000000502007986 */ /* 0x0001e2000c101124 */
[----:B------:R-:W-:Y:S05]  /*c1e0*/  BRA `(.L_x_2139) ;  /* 0x0000000000087947 */ /* 0x000fea0003800000 */
.L_x_2160:
[----:B------:R-:W-:-:S05]  /*c1f0*/  F2FP.BF16.F32.PACK_AB R4, RZ, R4 ;  /* 0x00000004ff04723e */ /* 0x000fca00000010ff */
[----:B------:R2:W-:Y:S02]  /*c200*/  STG.E.U16 desc[UR36][R2.64], R4 ;  /* 0x0000000402007986 */ /* 0x0005e4000c101524 */
.L_x_2139:
[----:B------:R-:W-:-:S07]  /*c210*/  IADD3 R17, PT, PT, R17, 0x80, RZ ;  /* 0x0000008011117810 */ /* 0x000fce0007ffe0ff */
.L_x_2076:
[----:B------:R-:W-:Y:S05]  /*c220*/  BSYNC.RECONVERGENT B7 ;  /* 0x0000000000077941 */ /* 0x000fea0003800200 */
.L_x_2075:
[----:B------:R-:W5:Y:S02]  /*c230*/  LDCU UR4, c[0x0][0x380] ;  /* 0x00007000ff0477ac */ /* 0x000f640008000800 */
[----:B-----5:R-:W-:-:S13]  /*c240*/  ISETP.GE.AND P0, PT, R17, UR4, PT ;  /* 0x0000000411007c0c */ /* 0x020fda000bf06270 */
[----:B------:R-:W-:Y:S05]  /*c250*/  @P0 EXIT ;  /* 0x000000000000094d */ /* 0x000fea0003800000 */
[----:B------:R-:W5:Y:S01]  /*c260*/  LDCU UR4, c[0x0][0x388] ;  /* 0x00007100ff0477ac */ /* 0x000f620008000800 */
[----:B------:R-:W-:Y:S01]  /*c270*/  IMAD.MOV.U32 R18, RZ, RZ, RZ ;  /* 0x000000ffff127224 */ /* 0x000fe200078e00ff */
[----:B------:R-:W-:Y:S01]  /*c280*/  MOV R16, RZ ;  /* 0x000000ff00107202 */ /* 0x000fe20000000f00 */
[----:B0-----:R-:W-:Y:S01]  /*c290*/  IMAD.MOV.U32 R0, RZ, RZ, RZ ;  /* 0x000000ffff007224 */ /* 0x001fe200078e00ff */
        /* <DEDUP_REMOVED lines=350> */
.L_x_2169:
[----:B------:R-:W1:Y:S01]  /*d880*/  LDCU.64 UR8, c[0x0][0x5f0] ;  /* 0x0000be00ff0877ac */ /* 0x000e620008000a00 */
[----:B------:R-:W-:Y:S01]  /*d890*/  BSSY.RECONVERGENT B6, `(.L_x_2170) ;  /* 0x00000e0000067945 */ /* 0x000fe20003800200 */
[----:B------:R-:W0:Y:S01]  /*d8a0*/  LDCU.64 UR6, c[0x0][0x5e8] ;  /* 0x0000bd00ff0677ac */ /* 0x000e220008000a00 */
[----:B------:R-:W-:-:S04]  /*d8b0*/  UPRMT UR4, UR39, 0x9910, URZ ;  /* 0x0000991027047896 */ /* 0x000fc800080000ff */
[----:B------:R-:W-:Y:S01]  /*d8c0*/  UISETP.GT.AND UP0, UPT, UR4, 0x9, UPT ;  /* 0x000000090400788c */ /* 0x000fe2000bf04270 */
[----:B-1234-:R-:W-:Y:S02]  /*d8d0*/  IADD3 R2, P1, PT, R0, UR8, RZ ;  /* 0x0000000800027c10 */ /* 0x01efe4000ff3e0ff */
        /* <DEDUP_REMOVED lines=15> */
.L_x_2174:
[----:B------:R-:W2:Y:S02]  /*d9d0*/  LDG.E.U8 R2, desc[UR36][R2.64] ;  /* 0x0000002402027981 */ /* 0x000ea4000c1e1100 */
[----:B--2---:R-:W-:Y:S01]  /*d9e0*/  I2FP.F32.U32 R19, R2 ;  /* 0x0000000200137245 */ /* 0x004fe20000201000 */
[----:B------:R-:W-:Y:S06]  /*d9f0*/  BRA `(.L_x_2176) ;  /* 0x0000000c00247947 */ /* 0x000fec0003800000 */
.L_x_2173:
[----:B------:R-:W-:-:S09]  /*da00*/  UISETP.NE.AND UP0, UPT, UR4, 0x2, UPT ;  /* 0x000000020400788c */ /* 0x000fd2000bf05270 */
[----:B------:R-:W-:Y:S05]  /*da10*/  BRA.U !UP0, `(.L_x_2177) ;  /* 0x0000000108287547 */ /* 0x000fea000b800000 */
[----:B------:R-:W-:-:S09]  /*da20*/  UISETP.NE.AND UP0, UPT, UR4, 0x3, UPT ;  /* 0x000000030400788c */ /* 0x000fd2000bf05270 */
[----:B------:R-:W-:Y:S05]  /*da30*/  BRA.U !UP0, `(.L_x_2178) ;  /* 0x0000000108147547 */ /* 0x000fea000b800000 */
[----:B------:R-:W-:-:S09]  /*da40*/  UISETP.NE.AND UP0, UPT, UR4, 0x4, UPT ;  /* 0x000000040400788c */ /* 0x000fd2000bf05270 */
[----:B------:R-:W-:Y:S05]  /*da50*/  BRA.U UP0, `(.L_x_2175) ;  /* 0x0000000900b07547 */ /* 0x000fea000b800000 */
[----:B------:R-:W2:Y:S02]  /*da60*/  LDG.E.64 R2, desc[UR36][R2.64] ;  /* 0x0000002402027981 */ /* 0x000ea4000c1e1b00 */
[----:B--2---:R0:W1:Y:S01]  /*da70*/  I2F.S64 R19, R2 ;  /* 0x0000000200137312 */ /* 0x0040620000301400 */
[----:B------:R-:W-:Y:S05]  /*da80*/  BRA `(.L_x_2176) ;  /* 0x0000000c00007947 */ /* 0x000fea0003800000 */
.L_x_2178:
[----:B------:R-:W2:Y:S02]  /*da90*/  LDG.E R2, desc[UR36][R2.64] ;  /* 0x0000002402027981 */ /* 0x000ea4000c1e1900 */
[----:B--2---:R-:W-:Y:S01]  /*daa0*/  I2FP.F32.S32 R19, R2 ;  /* 0x0000000200137245 */ /* 0x004fe20000201400 */
[----:B------:R-:W-:Y:S06]  /*dab0*/  BRA `(.L_x_2176) ;  /* 0x0000000800f47947 */ /* 0x000fec0003800000 */
.L_x_2177:
[----:B------:R-:W2:Y:S02]  /*dac0*/  LDG.E.U16 R2, desc[UR36][R2.64] ;  /* 0x0000002402027981 */ /* 0x000ea4000c1e1500 */
[----:B--2---:R0:W1:Y:S01]  /*dad0*/  I2F.S16 R19, R2 ;  /* 0x0000000200137306 */ /* 0x0040620000101400 */
[----:B------:R-:W-:Y:S05]  /*dae0*/  BRA `(.L_x_2176) ;  /* 0x0000000800e87947 */ /* 0x000fea0003800000 */
.L_x_2172:
        /* <DEDUP_REMOVED lines=8> */
.L_x_2180:
[----:B------:R-:W2:Y:S02]  /*db70*/  LDG.E.U16 R2, desc[UR36][R2.64] ;  /* 0x0000002402027981 */ /* 0x000ea4000c1e1500 */
[----:B--2---:R-:W-:Y:S01]  /*db80*/  HADD2.F32 R19, -RZ, R2.H0_H0 ;  /* 0x20000002ff137230 */ /* 0x004fe20000004100 */
[----:B------:R-:W-:Y:S06]  /*db90*/  BRA `(.L_x_2176) ;  /* 0x0000000800bc7947 */ /* 0x000fec0003800000 */
.L_x_2179:
        /* <DEDUP_REMOVED lines=8> */
.L_x_2182:
[----:B------:R-:W2:Y:S02]  /*dc20*/  LDG.E.U16 R2, desc[UR36][R2.64] ;  /* 0x0000002402027981 */ /* 0x000ea4000c1e1500 */
[----:B--2---:R-:W-:Y:S01]  /*dc30*/  HADD2.F32 R19, -RZ, R2.H0_H0 ;  /* 0x20000002ff137230 */ /* 0x004fe20000004100 */
[----:B------:R-:W-:Y:S06]  /*dc40*/  BRA `(.L_x_2176) ;  /* 0x0000000800907947 */ /* 0x000fec0003800000 */
.L_x_2181:
[----:B------:R-:W2:Y:S01]  /*dc50*/  LDG.E.64 R2, desc[UR36][R2.64] ;  /* 0x0000002402027981 */ /* 0x000ea2000c1e1b00 */
[----:B------:R-:W-:Y:S01]  /*dc60*/  UMOV UR4, 0xf0000000 ;  /* 0xf000000000047882 */ /* 0x000fe20000000000 */
[----:B------:R-:W-:Y:S01]  /*dc70*/  UMOV UR5, 0x380fffff ;  /* 0x380fffff00057882 */ /* 0x000fe20000000000 */
[----:B--2---:R-:W0:Y:S01]  /*dc80*/  F2F.F32.F64 R19, R2 ;  /* 0x0000000200137310 */ /* 0x004e220000301000 */
[----:B------:R-:W-:-:S14]  /*dc90*/  DSETP.GEU.AND P0, PT, |R2|, UR4, PT ;  /* 0x0000000402007e2a */ /* 0x000fdc000bf0e200 */
[----:B0-----:R-:W-:Y:S01]  /*dca0*/  @!P0 FMUL R19, R19, 1.175494350822287508e-38 ;  /* 0x0080000013138820 */ /* 0x001fe20000400000 */
[----:B------:R-:W-:Y:S06]  /*dcb0*/  BRA `(.L_x_2176) ;  /* 0x0000000800747947 */ /* 0x000fec0003800000 */
.L_x_2171:
        /* <DEDUP_REMOVED lines=12> */
.L_x_2185:
[----:B------:R-:W2:Y:S01]  /*dd80*/  LDG.E.64 R2, desc[UR36][R2.64] ;  /* 0x0000002402027981 */ /* 0x000ea2000c1e1b00 */
[----:B------:R-:W-:Y:S01]  /*dd90*/  UMOV UR4, 0xf0000000 ;  /* 0xf000000000047882 */ /* 0x000fe20000000000 */
[----:B------:R-:W-:Y:S01]  /*dda0*/  UMOV UR5, 0x380fffff ;  /* 0x380fffff00057882 */ /* 0x000fe20000000000 */
[----:B--2---:R-:W0:Y:S01]  /*ddb0*/  F2F.F32.F64 R19, R2 ;  /* 0x0000000200137310 */ /* 0x004e220000301000 */
[----:B------:R-:W-:-:S14]  /*ddc0*/  DSETP.GEU.AND P0, PT, |R2|, UR4, PT ;  /* 0x0000000402007e2a */ /* 0x000fdc000bf0e200 */
[----:B0-----:R-:W-:Y:S01]  /*ddd0*/  @!P0 FMUL R19, R19, 1.175494350822287508e-38 ;  /* 0x0080000013138820 */ /* 0x001fe20000400000 */
[----:B------:R-:W-:Y:S06]  /*dde0*/  BRA `(.L_x_2176) ;  /* 0x0000000800287947 */ /* 0x000fec0003800000 */
.L_x_2184:
        /* <DEDUP_REMOVED lines=25> */
.L_x_2187:
        /* <DEDUP_REMOVED lines=12> */
.L_x_2186:
[----:B------:R-:W2:Y:S02]  /*e040*/  LDG.E.U16 R2, desc[UR36][R2.64] ;  /* 0x0000002402027981 */ /* 0x000ea4000c1e1500 */
[----:B--2---:R-:W-:Y:S01]  /*e050*/  IMAD.U32 R19, R2, 0x10000, RZ ;  /* 0x0001000002137824 */ /* 0x004fe200078e00ff */
[----:B------:R-:W-:Y:S06]  /*e060*/  BRA `(.L_x_2176) ;  /* 0x0000000400887947 */ /* 0x000fec0003800000 */
.L_x_2183:
        /* <DEDUP_REMOVED lines=11> */
.L_x_2190:
        /* <DEDUP_REMOVED lines=20> */
.L_x_2192:
[----:B------:R-:W-:Y:S05]  /*e260*/  BSYNC.RECONVERGENT B0 ;  /* 0x0000000000007941 */ /* 0x000fea0003800200 */
.L_x_2191:
[----:B------:R-:W-:Y:S01]  /*e270*/  IMAD.SHL.U32 R0, R0, 0x100000, RZ ;  /* 0x0010000000007824 */ /* 0x000fe200078e00ff */
[----:B------:R-:W-:-:S04]  /*e280*/  LEA R2, R2, 0x3b800000, 0x17 ;  /* 0x3b80000002027811 */ /* 0x000fc800078eb8ff */
[----:B------:R-:W-:Y:S01]  /*e290*/  LOP3.LUT R19, R2, R0, R19, 0xfe, !PT ;  /* 0x0000000002137212 */ /* 0x000fe200078efe13 */
[----:B------:R-:W-:Y:S06]  /*e2a0*/  BRA `(.L_x_2176) ;  /* 0x0000000000f87947 */ /* 0x000fec0003800000 */
.L_x_2189:
        /* <DEDUP_REMOVED lines=20> */
.L_x_2194:
[----:B------:R-:W-:Y:S05]  /*e3f0*/  BSYNC.RECONVERGENT B0 ;  /* 0x0000000000007941 */ /* 0x000fea0003800200 */
.L_x_2193:
[----:B------:R-:W-:Y:S02]  /*e400*/  SHF.L.U32 R0, R0, 0x15, RZ ;  /* 0x0000001500007819 */ /* 0x000fe400000006ff */
[----:B------:R-:W-:-:S04]  /*e410*/  LEA R2, R2, 0x37800000, 0x17 ;  /* 0x3780000002027811 */ /* 0x000fc800078eb8ff */
[----:B------:R-:W-:Y:S01]  /*e420*/  LOP3.LUT R19, R2, R0, R19, 0xfe, !PT ;  /* 0x0000000002137212 */ /* 0x000fe200078efe13 */
[----:B------:R-:W-:Y:S06]  /*e430*/  BRA `(.L_x_2176) ;  /* 0x0000000000947947 */ /* 0x000fec0003800000 */
.L_x_2188:
        /* <DEDUP_REMOVED lines=14> */
.L_x_2175:
        /* <DEDUP_REMOVED lines=16> */
.L_x_2197:
[----:B------:R-:W-:Y:S01]  /*e620*/  IMAD.MOV.U32 R19, RZ, RZ, RZ ;  /* 0x000000ffff137224 */ /* 0x000fe200078e00ff */
[----:B------:R-:W-:Y:S06]  /*e630*/  BRA `(.L_x_2176) ;  /* 0x0000000000147947 */ /* 0x000fec0003800000 */
.L_x_2196:
[----:B------:R-:W2:Y:S02]  /*e640*/  LDG.E.64 R2, desc[UR36][R2.64] ;  /* 0x0000002402027981 */ /* 0x000ea4000c1e1b00 */
[----:B--2---:R0:W1:Y:S01]  /*e650*/  I2F.U64 R19, R2 ;  /* 0x0000000200137312 */ /* 0x0040620000301000 */
[----:B------:R-:W-:Y:S05]  /*e660*/  BRA `(.L_x_2176) ;  /* 0x0000000000087947 */ /* 0x000fea0003800000 */
.L_x_2195:
[----:B------:R-:W2:Y:S02]  /*e670*/  LDG.E R2, desc[UR36][R2.64] ;  /* 0x0000002402027981 */ /* 0x000ea4000c1e1900 */
[----:B--2---:R-:W-:-:S07]  /*e680*/  I2FP.F32.U32 R19, R2 ;  /* 0x0000000200137245 */ /* 0x004fce0000201000 */
.L_x_2176:
[----:B------:R-:W-:Y:S05]  /*e690*/  BSYNC.RECONVERGENT B6 ;  /* 0x0000000000067941 */ /* 0x000fea0003800200 */
.L_x_2170:
        /* <DEDUP_REMOVED lines=18> */
.L_x_2202:
[----:B------:R-:W2:Y:S02]  /*e7c0*/  LDG.E.U8 R0, desc[UR36][R2.64] ;  /* 0x0000002402007981 */ /* 0x000ea4000c1e1100 */
[----:B--2---:R-:W-:Y:S01]  /*e7d0*/  I2FP.F32.U32 R0, R0 ;  /* 0x0000000000007245 */ /* 0x004fe20000201000 */
[----:B------:R-:W-:Y:S06]  /*e7e0*/  BRA `(.L_x_2204) ;  /* 0x0000000c00247947 */ /* 0x000fec0003800000 */
.L_x_2201:
[----:B------:R-:W-:-:S09]  /*e7f0*/  UISETP.NE.AND UP0, UPT, UR4, 0x2, UPT ;  /* 0x000000020400788c */ /* 0x000fd2000bf05270 */
[----:B------:R-:W-:Y:S05]  /*e800*/  BRA.U !UP0, `(.L_x_2205) ;  /* 0x0000000108287547 */ /* 0x000fea000b800000 */
[----:B------:R-:W-:-:S09]  /*e810*/  UISETP.NE.AND UP0, UPT, UR4, 0x3, UPT ;  /* 0x000000030400788c */ /* 0x000fd2000bf05270 */
[----:B------:R-:W-:Y:S05]  /*e820*/  BRA.U !UP0, `(.L_x_2206) ;  /* 0x0000000108147547 */ /* 0x000fea000b800000 */
[----:B------:R-:W-:-:S09]  /*e830*/  UISETP.NE.AND UP0, UPT, UR4, 0x4, UPT ;  /* 0x000000040400788c */ /* 0x000fd2000bf05270 */
[----:B------:R-:W-:Y:S05]  /*e840*/  BRA.U UP0, `(.L_x_2203) ;  /* 0x0000000900b07547 */ /* 0x000fea000b800000 */
[----:B------:R-:W2:Y:S02]  /*e850*/  LDG.E.64 R2, desc[UR36][R2.64] ;  /* 0x0000002402027981 */ /* 0x000ea4000c1e1b00 */
[----:B--2---:R3:W4:Y:S01]  /*e860*/  I2F.S64 R0, R2 ;  /* 0x0000000200007312 */ /* 0x0047220000301400 */
[----:B------:R-:W-:Y:S05]  /*e870*/  BRA `(.L_x_2204) ;  /* 0x0000000c00007947 */ /* 0x000fea0003800000 */
.L_x_2206:
[----:B------:R-:W2:Y:S02]  /*e880*/  LDG.E R0, desc[UR36][R2.64] ;  /* 0x0000002402007981 */ /* 0x000ea4000c1e1900 */
[----:B--2---:R-:W-:Y:S01]  /*e890*/  I2FP.F32.S32 R0, R0 ;  /* 0x0000000000007245 */ /* 0x004fe20000201400 */
[----:B------:R-:W-:Y:S06]  /*e8a0*/  BRA `(.L_x_2204) ;  /* 0x0000000800f47947 */ /* 0x000fec0003800000 */
.L_x_2205:
[----:B------:R-:W2:Y:S02]  /*e8b0*/  LDG.E.U16 R0, desc[UR36][R2.64] ;  /* 0x0000002402007981 */ /* 0x000ea4000c1e1500 */
[----:B--2---:R-:W0:Y:S01]  /*e8c0*/  I2F.S16 R0, R0 ;  /* 0x0000000000007306 */ /* 0x004e220000101400 */
[----:B------:R-:W-:Y:S05]  /*e8d0*/  BRA `(.L_x_2204) ;  /* 0x0000000800e87947 */ /* 0x000fea0003800000 */
.L_x_2200:
        /* <DEDUP_REMOVED lines=8> */
.L_x_2208:
[----:B------:R-:W2:Y:S02]  /*e960*/  LDG.E.U16 R0, desc[UR36][R2.64] ;  /* 0x0000002402007981 */ /* 0x000ea4000c1e1500 */
[----:B--2---:R-:W-:Y:S01]  /*e970*/  HADD2.F32 R0, -RZ, R0.H0_H0 ;  /* 0x20000000ff007230 */ /* 0x004fe20000004100 */
[----:B------:R-:W-:Y:S06]  /*e980*/  BRA `(.L_x_2204) ;  /* 0x0000000800bc7947 */ /* 0x000fec0003800000 */
.L_x_2207:
        /* <DEDUP_REMOVED lines=8> */
.L_x_2210:
[----:B------:R-:W2:Y:S02]  /*ea10*/  LDG.E.U16 R0, desc[UR36][R2.64] ;  /* 0x0000002402007981 */ /* 0x000ea4000c1e1500 */
[----:B--2---:R-:W-:Y:S01]  /*ea20*/  HADD2.F32 R0, -RZ, R0.H0_H0 ;  /* 0x20000000ff007230 */ /* 0x004fe20000004100 */
[----:B------:R-:W-:Y:S06]  /*ea30*/  BRA `(.L_x_2204) ;  /* 0x0000000800907947 */ /* 0x000fec0003800000 */
.L_x_2209:
[----:B------:R-:W2:Y:S01]  /*ea40*/  LDG.E.64 R2, desc[UR36][R2.64] ;  /* 0x0000002402027981 */ /* 0x000ea2000c1e1b00 */
[----:B------:R-:W-:Y:S01]  /*ea50*/  UMOV UR4, 0xf0000000 ;  /* 0xf000000000047882 */ /* 0x000fe20000000000 */
[----:B------:R-:W-:Y:S01]  /*ea60*/  UMOV UR5, 0x380fffff ;  /* 0x380fffff00057882 */ /* 0x000fe20000000000 */
[----:B--2---:R-:W0:Y:S01]  /*ea70*/  F2F.F32.F64 R0, R2 ;  /* 0x0000000200007310 */ /* 0x004e220000301000 */
[----:B------:R-:W-:-:S14]  /*ea80*/  DSETP.GEU.AND P0, PT, |R2|, UR4, PT ;  /* 0x0000000402007e2a */ /* 0x000fdc000bf0e200 */
[----:B0-----:R-:W-:Y:S01]  /*ea90*/  @!P0 FMUL R0, R0, 1.175494350822287508e-38 ;  /* 0x0080000000008820 */ /* 0x001fe20000400000 */
[----:B------:R-:W-:Y:S06]  /*eaa0*/  BRA `(.L_x_2204) ;  /* 0x0000000800747947 */ /* 0x000fec0003800000 */
.L_x_2199:
        /* <DEDUP_REMOVED lines=12> */
.L_x_2213:
[----:B------:R-:W2:Y:S01]  /*eb70*/  LDG.E.64 R2, desc[UR36][R2.64] ;  /* 0x0000002402027981 */ /* 0x000ea2000c1e1b00 */
[----:B------:R-:W-:Y:S01]  /*eb80*/  UMOV UR4, 0xf0000000 ;  /* 0xf000000000047882 */ /* 0x000fe20000000000 */
[----:B------:R-:W-:Y:S01]  /*eb90*/  UMOV UR5, 0x380fffff ;  /* 0x380fffff00057882 */ /* 0x000fe20000000000 */
[----:B--2---:R-:W0:Y:S01]  /*eba0*/  F2F.F32.F64 R0, R2 ;  /* 0x0000000200007310 */ /* 0x004e220000301000 */
[----:B------:R-:W-:-:S14]  /*ebb0*/  DSETP.GEU.AND P0, PT, |R2|, UR4, PT ;  /* 0x0000000402007e2a */ /* 0x000fdc000bf0e200 */
[----:B0-----:R-:W-:Y:S01]  /*ebc0*/  @!P0 FMUL R0, R0, 1.175494350822287508e-38 ;  /* 0x0080000000008820 */ /* 0x001fe20000400000 */
[----:B------:R-:W-:Y:S06]  /*ebd0*/  BRA `(.L_x_2204) ;  /* 0x0000000800287947 */ /* 0x000fec0003800000 */
.L_x_2212:
        /* <DEDUP_REMOVED lines=25> */
.L_x_2215:
        /* <DEDUP_REMOVED lines=12> */
.L_x_2214:
[----:B------:R-:W2:Y:S02]  /*ee30*/  LDG.E.U16 R0, desc[UR36][R2.64] ;  /* 0x0000002402007981 */ /* 0x000ea4000c1e1500 */
[----:B--2---:R-:W-:Y:S01]  /*ee40*/  SHF.L.U32 R0, R0, 0x10, RZ ;  /* 0x0000001000007819 */ /* 0x004fe200000006ff */
[----:B------:R-:W-:Y:S06]  /*ee50*/  BRA `(.L_x_2204) ;  /* 0x0000000400887947 */ /* 0x000fec0003800000 */
.L_x_2211:
        /* <DEDUP_REMOVED lines=11> */
.L_x_2218:
        /* <DEDUP_REMOVED lines=20> */
.L_x_2220:
[----:B------:R-:W-:Y:S05]  /*f050*/  BSYNC.RECONVERGENT B0 ;  /* 0x0000000000007941 */ /* 0x000fea0003800200 */
.L_x_2219:
[----:B------:R-:W-:Y:S01]  /*f060*/  IMAD.SHL.U32 R0, R0, 0x100000, RZ ;  /* 0x0010000000007824 */ /* 0x000fe200078e00ff */
[----:B------:R-:W-:-:S04]  /*f070*/  LEA R2, R2, 0x3b800000, 0x17 ;  /* 0x3b80000002027811 */ /* 0x000fc800078eb8ff */
[----:B------:R-:W-:Y:S01]  /*f080*/  LOP3.LUT R0, R2, R0, R7, 0xfe, !PT ;  /* 0x0000000002007212 */ /* 0x000fe200078efe07 */
[----:B------:R-:W-:Y:S06]  /*f090*/  BRA `(.L_x_2204) ;  /* 0x0000000000f87947 */ /* 0x000fec0003800000 */
.L_x_2217:
        /* <DEDUP_REMOVED lines=20> */
.L_x_2222:
[----:B------:R-:W-:Y:S05]  /*f1e0*/  BSYNC.RECONVERGENT B0 ;  /* 0x0000000000007941 */ /* 0x000fea0003800200 */
.L_x_2221:
[----:B------:R-:W-:Y:S01]  /*f1f0*/  IMAD.SHL.U32 R0, R0, 0x200000, RZ ;  /* 0x0020000000007824 */ /* 0x000fe200078e00ff */
[----:B------:R-:W-:-:S04]  /*f200*/  LEA R2, R2, 0x37800000, 0x17 ;  /* 0x3780000002027811 */ /* 0x000fc800078eb8ff */
[----:B------:R-:W-:Y:S01]  /*f210*/  LOP3.LUT R0, R2, R0, R7, 0xfe, !PT ;  /* 0x0000000002007212 */ /* 0x000fe200078efe07 */
[----:B------:R-:W-:Y:S06]  /*f220*/  BRA `(.L_x_2204) ;  /* 0x0000000000947947 */ /* 0x000fec0003800000 */
.L_x_2216:
        /* <DEDUP_REMOVED lines=14> */
.L_x_2203:
[----:B------:R-:W-:Y:S01]  /*f310*/  MOV R2, 0x0 ;  /* 0x0000000000027802 */ /* 0x000fe20000000f00 */
[----:B------:R-:W0:Y:S01]  /*f320*/  LDCU.64 UR4, c[0x4][0x128] ;  /* 0x01002500ff0477ac */ /* 0x000e220008000a00 */
[----:B------:R-:W-:Y:S02]  /*f330*/  HFMA2 R12, -RZ, RZ, 0, 5.9604644775390625e-08 ;  /* 0x00000001ff0c7431 */ /* 0x000fe400000001ff */
[----:B------:R-:W-:Y:S01]  /*f340*/  IMAD.MOV.U32 R8, RZ, RZ, 0x4e ;  /* 0x0000004eff087424 */ /* 0x000fe200078e00ff */
[----:B------:R-:W2:Y:S01]  /*f350*/  LDCU.64 UR6, c[0x4][0x130] ;  /* 0x01002600ff0677ac */ /* 0x000ea20008000a00 */
[----:B------:R-:W3:Y:S01]  /*f360*/  LDC.64 R2, c[0x4][R2] ;  /* 0x0100000002027b82 */ /* 0x000ee20000000a00 */
[----:B------:R-:W-:Y:S01]  /*f370*/  IMAD.MOV.U32 R13, RZ, RZ, RZ ;  /* 0x000000ffff0d7224 */ /* 0x000fe200078e00ff */
[----:B------:R-:W4:Y:S01]  /*f380*/  LDCU.64 UR8, c[0x4][0x18] ;  /* 0x01000300ff0877ac */ /* 0x000f220008000a00 */
[----:B0-----:R-:W-:Y:S01]  /*f390*/  IMAD.U32 R4, RZ, RZ, UR4 ;  /* 0x00000004ff047e24 */ /* 0x001fe2000f8e00ff */
[----:B------:R-:W-:Y:S01]  /*f3a0*/  MOV R5, UR5 ;  /* 0x0000000500057c02 */ /* 0x000fe20008000f00 */
[----:B--2---:R-:W-:-:S02]  /*f3b0*/  IMAD.U32 R6, RZ, RZ, UR6 ;  /* 0x00000006ff067e24 */ /* 0x004fc4000f8e00ff */
[----:B------:R-:W-:Y:S01]  /*f3c0*/  IMAD.U32 R7, RZ, RZ, UR7 ;  /* 0x00000007ff077e24 */ /* 0x000fe2000f8e00ff */
[----:B----4-:R-:W-:Y:S01]  /*f3d0*/  MOV R10, UR8 ;  /* 0x00000008000a7c02 */ /* 0x010fe20008000f00 */
[----:B------:R-:W-:-:S07]  /*f3e0*/  IMAD.U32 R11, RZ, RZ, UR9 ;  /* 0x00000009ff0b7e24 */ /* 0x000fce000f8e00ff */
[----:B------:R-:W-:-:S07]  /*f3f0*/  LEPC R20, `(.L_x_2225) ;  /* 0x000000001014794e */ /* 0x000fce0000000000 */
[----:B-1-3-5:R-:W-:Y:S05]  /*f400*/  CALL.ABS.NOINC R2 ;  /* 0x0000000002007343 */ /* 0x02afea0003c00000 */
.L_x_2225:
[----:B------:R-:W-:Y:S01]  /*f410*/  IMAD.MOV.U32 R0, RZ, RZ, RZ ;  /* 0x000000ffff007224 */ /* 0x000fe200078e00ff */
[----:B------:R-:W-:Y:S06]  /*f420*/  BRA `(.L_x_2204) ;  /* 0x0000000000147947 */ /* 0x000fec0003800000 */
.L_x_2224:
[----:B------:R-:W2:Y:S02]  /*f430*/  LDG.E.64 R2, desc[UR36][R2.64] ;  /* 0x0000002402027981 */ /* 0x000ea4000c1e1b00 */
[----:B--2---:R0:W2:Y:S01]  /*f440*/  I2F.U64 R0, R2 ;  /* 0x0000000200007312 */ /* 0x0040a20000301000 */
[----:B------:R-:W-:Y:S05]  /*f450*/  BRA `(.L_x_2204) ;  /* 0x0000000000087947 */ /* 0x000fea0003800000 */
.L_x_2223:
[----:B------:R-:W2:Y:S02]  /*f460*/  LDG.E R0, desc[UR36][R2.64] ;  /* 0x0000002402007981 */ /* 0x000ea4000c1e1900 */
[----:B--2---:R-:W-:-:S07]  /*f470*/  I2FP.F32.U32 R0, R0 ;  /* 0x0000000000007245 */ /* 0x004fce0000201000 */
.L_x_2204:
[----:B------:R-:W-:Y:S05]  /*f480*/  BSYNC.RECONVERGENT B6 ;  /* 0x0000000000067941 */ /* 0x000fea0003800200 */
.L_x_2198:
[----:B------:R-:W-:Y:S01]  /*f490*/  UPRMT UR4, UR43, 0x9910, URZ ;  /* 0x000099102b047896 */ /* 0x000fe200080000ff */
[----:B0-2345:R-:W-:-:S03]  /*f4a0*/  FFMA.FTZ R2, -R0, R0, 1 ;  /* 0x3f80000000027423 */ /* 0x03dfc60000010100 */
[----:B------:R-:W-:Y:S01]  /*f4b0*/  UISETP.GT.AND UP0, UPT, UR4, 0x9, UPT ;  /* 0x000000090400788c */ /* 0x000fe2000bf04270 */
[----:B-1----:R-:W-:-:S08]  /*f4c0*/  FMUL.FTZ R2, R2, R19 ;  /* 0x0000001302027220 */ /* 0x002fd00000410000 */
        /* <DEDUP_REMOVED lines=10> */
[----:B0-----:R-:W-:Y:S01]  /*f570*/  STG.E.U8 desc[UR36][R16.64], R3 ;  /* 0x0000000310007986 */ /* 0x001fe2000c101124 */
[----:B------:R-:W-:Y:S05]  /*f580*/  EXIT ;  /* 0x000000000000794d */ /* 0x000fea0003800000 */
.L_x_2229:
[----:B------:R-:W0:Y:S02]  /*f590*/  F2I.S64.TRUNC R2, R2 ;  /* 0x0000000200027311 */ /* 0x000e24000020d900 */
[----:B0-----:R-:W-:-:S05]  /*f5a0*/  MOV R5, R2 ;  /* 0x0000000200057202 */ /* 0x001fca0000000f00 */
[----:B------:R-:W-:Y:S01]  /*f5b0*/  STG.E.U8 desc[UR36][R16.64], R5 ;  /* 0x0000000510007986 */ /* 0x000fe2000c101124 */
[----:B------:R-:W-:Y:S05]  /*f5c0*/  EXIT ;  /* 0x000000000000794d */ /* 0x000fea0003800000 */
.L_x_2228:
[----:B------:R-:W-:-:S09]  /*f5d0*/  UISETP.NE.AND UP0, UPT, UR4, 0x2, UPT ;  /* 0x000000020400788c */ /* 0x000fd2000bf05270 */
[----:B------:R-:W-:Y:S05]  /*f5e0*/  BRA.U !UP0, `(.L_x_2231) ;  /* 0x0000000108287547 */ /* 0x000fea000b800000 */
[----:B------:R-:W-:-:S09]  /*f5f0*/  UISETP.NE.AND UP0, UPT, UR4, 0x3, UPT ;  /* 0x000000030400788c */ /* 0x000fd2000bf05270 */
[----:B------:R-:W-:Y:S05]  /*f600*/  BRA.U !UP0, `(.L_x_2232) ;  /* 0x0000000108147547 */ /* 0x000fea000b800000 */
[----:B------:R-:W-:-:S09]  /*f610*/  UISETP.NE.AND UP0, UPT, UR4, 0x4, UPT ;  /* 0x000000040400788c */ /* 0x000fd2000bf05270 */
[----:B------:R-:W-:Y:S05]  /*f620*/  BRA.U UP0, `(.L_x_2230) ;  /* 0x0000000900387547 */ /* 0x000fea000b800000 */
[----:B------:R-:W0:Y:S02]  /*f630*/  F2I.S64.TRUNC R2, R2 ;  /* 0x0000000200027311 */ /* 0x000e24000020d900 */
[----:B0-----:R-:W-:Y:S01]  /*f640*/  STG.E.64 desc[UR36][R16.64], R2 ;  /* 0x0000000210007986 */ /* 0x001fe2000c101b24 */
[----:B------:R-:W-:Y:S05]  /*f650*/  EXIT ;  /* 0x000000000000794d */ /* 0x000fea0003800000 */
.L_x_2232:
[----:B------:R-:W0:Y:S02]  /*f660*/  F2I.FTZ.TRUNC.NTZ R3, R2 ;  /* 0x0000000200037305 */ /* 0x000e24000021f100 */
[----:B0-----:R-:W-:Y:S01]  /*f670*/  STG.E desc[UR36][R16.64], R3 ;  /* 0x0000000310007986 */ /* 0x001fe2000c101924 */
[----:B------:R-:W-:Y:S05]  /*f680*/  EXIT ;  /* 0x000000000000794d */ /* 0x000fea0003800000 */
.L_x_2231:
[----:B------:R-:W0:Y:S02]  /*f690*/  F2I.FTZ.TRUNC.NTZ R3, R2 ;  /* 0x0000000200037305 */ /* 0x000e24000021f100 */
[----:B0-----:R-:W-:Y:S01]  /*f6a0*/  STG.E.U16 desc[UR36][R16.64], R3 ;  /* 0x0000000310007986 */ /* 0x001fe2000c101524 */
[----:B------:R-:W-:Y:S05]  /*f6b0*/  EXIT ;  /* 0x000000000000794d */ /* 0x000fea0003800000 */
.L_x_2227:
[----:B------:R-:W-:-:S09]  /*f6c0*/  UISETP.GT.AND UP0, UPT, UR4, 0x6, UPT ;  /* 0x000000060400788c */ /* 0x000fd2000bf04270 */
[----:B------:R-:W-:Y:S05]  /*f6d0*/  BRA.U UP0, `(.L_x_2233) ;  /* 0x0000000100247547 */ /* 0x000fea000b800000 */
[----:B------:R-:W-:-:S09]  /*f6e0*/  UISETP.NE.AND UP0, UPT, UR4, 0x5, UPT ;  /* 0x000000050400788c */ /* 0x000fd2000bf05270 */
[----:B------:R-:W-:Y:S05]  /*f6f0*/  BRA.U !UP0, `(.L_x_2234) ;  /* 0x0000000108107547 */ /* 0x000fea000b800000 */
[----:B------:R-:W-:-:S09]  /*f700*/  UISETP.NE.AND UP0, UPT, UR4, 0x6, UPT ;  /* 0x000000060400788c */ /* 0x000fd2000bf05270 */
[----:B------:R-:W-:Y:S05]  /*f710*/  BRA.U UP0, `(.L_x_2230) ;  /* 0x0000000500fc7547 */ /* 0x000fea000b800000 */
[----:B------:R-:W-:Y:S01]  /*f720*/  STG.E desc[UR36][R16.64], R2 ;  /* 0x0000000210007986 */ /* 0x000fe2000c101924 */
[----:B------:R-:W-:Y:S05]  /*f730*/  EXIT ;  /* 0x000000000000794d */ /* 0x000fea0003800000 */
.L_x_2234:
[----:B------:R-:W-:-:S05]  /*f740*/  F2FP.F16.F32.PACK_AB R2, RZ, R2 ;  /* 0x00000002ff02723e */ /* 0x000fca00000000ff */
[----:B------:R-:W-:Y:S01]  /*f750*/  STG.E.U16 desc[UR36][R16.64], R2 ;  /* 0x0000000210007986 */ /* 0x000fe2000c101524 */
[----:B------:R-:W-:Y:S05]  /*f760*/  EXIT ;  /* 0x000000000000794d */ /* 0x000fea0003800000 */
.L_x_2233:
[----:B------:R-:W-:-:S09]  /*f770*/  UISETP.NE.AND UP0, UPT, UR4, 0x7, UPT ;  /* 0x000000070400788c */ /* 0x000fd2000bf05270 */
[----:B------:R-:W-:Y:S05]  /*f780*/  BRA.U !UP0, `(.L_x_2235) ;  /* 0x00000001082c7547 */ /* 0x000fea000b800000 */
[----:B------:R-:W-:-:S09]  /*f790*/  UISETP.NE.AND UP0, UPT, UR4, 0x8, UPT ;  /* 0x000000080400788c */ /* 0x000fd2000bf05270 */
[----:B------:R-:W-:Y:S05]  /*f7a0*/  BRA.U !UP0, `(.L_x_2236) ;  /* 0x0000000108147547 */ /* 0x000fea000b800000 */
[----:B------:R-:W-:-:S09]  /*f7b0*/  UISETP.NE.AND UP0, UPT, UR4, 0x9, UPT ;  /* 0x000000090400788c */ /* 0x000fd2000bf05270 */
[----:B------:R-:W-:Y:S05]  /*f7c0*/  BRA.U UP0, `(.L_x_2230) ;  /* 0x0000000500d07547 */ /* 0x000fea000b800000 */
[----:B------:R-:W-:-:S05]  /*f7d0*/  IMAD.MOV.U32 R3, RZ, RZ, RZ ;  /* 0x000000ffff037224 */ /* 0x000fca00078e00ff */
[----:B------:R-:W-:Y:S01]  /*f7e0*/  STG.E.64 desc[UR36][R16.64], R2 ;  /* 0x0000000210007986 */ /* 0x000fe2000c101b24 */
[----:B------:R-:W-:Y:S05]  /*f7f0*/  EXIT ;  /* 0x000000000000794d */ /* 0x000fea0003800000 */
.L_x_2236:
[----:B------:R-:W-:-:S04]  /*f800*/  F2FP.F16.F32.PACK_AB R3, RZ, R2 ;  /* 0x00000002ff03723e */ /* 0x000fc800000000ff */
[----:B------:R-:W-:-:S05]  /*f810*/  PRMT R3, R3, 0x5410, RZ ;  /* 0x0000541003037816 */ /* 0x000fca00000000ff */
[----:B------:R-:W-:Y:S01]  /*f820*/  STG.E desc[UR36][R16.64], R3 ;  /* 0x0000000310007986 */ /* 0x000fe2000c101924 */
[----:B------:R-:W-:Y:S05]  /*f830*/  EXIT ;  /* 0x000000000000794d */ /* 0x000fea0003800000 */
.L_x_2235:
[----:B------:R-:W-:-:S06]  /*f840*/  FMUL.FTZ R2, R2, 1 ;  /* 0x3f80000002027820 */ /* 0x000fcc0000410000 */
[----:B------:R-:W0:Y:S02]  /*f850*/  F2F.F64.F32 R2, R2 ;  /* 0x0000000200027310 */ /* 0x000e240000201800 */
[----:B0-----:R-:W-:Y:S01]  /*f860*/  STG.E.64 desc[UR36][R16.64], R2 ;  /* 0x0000000210007986 */ /* 0x001fe2000c101b24 */
[----:B------:R-:W-:Y:S05]  /*f870*/  EXIT ;  /* 0x000000000000794d */ /* 0x000fea0003800000 */
.L_x_2226:
        /* <DEDUP_REMOVED lines=11> */
[----:B0-----:R-:W-:Y:S01]  /*f930*/  STG.E.U16 desc[UR36][R16.64], R3 ;  /* 0x0000000310007986 */ /* 0x001fe2000c101524 */
[----:B------:R-:W-:Y:S05]  /*f940*/  EXIT ;  /* 0x000000000000794d */ /* 0x000fea0003800000 */
.L_x_2240:
[----:B------:R-:W-:Y:S01]  /*f950*/  LOP3.LUT R4, R2, 0x7fffffff, RZ, 0xc0, !PT ;  /* 0x7fffffff02047812 */ /* 0x000fe200078ec0ff */
[----:B------:R-:W-:Y:S01]  /*f960*/  BSSY.RECONVERGENT B0, `(.L_x_2241) ;  /* 0x0000012000007945 */ /* 0x000fe20003800200 */
[----:B------:R-:W-:Y:S02]  /*f970*/  HFMA2 R8, -RZ, RZ, 0, 7.62939453125e-06 ;  /* 0x00000080ff087431 */ /* 0x000fe400000001ff */
        /* <DEDUP_REMOVED lines=13> */
.L_x_2243:
[----:B------:R-:W-:-:S04]  /*fa50*/  SHF.R.U32.HI R2, RZ, 0x18, R2 ;  /* 0x00000018ff027819 */ /* 0x000fc80000011602 */
[----:B------:R-:W-:-:S04]  /*fa60*/  LOP3.LUT R2, R3, 0x80, R2, 0xf8, !PT ;  /* 0x0000008003027812 */ /* 0x000fc800078ef802 */
[----:B------:R-:W-:-:S07]  /*fa70*/  PRMT R8, R2, 0x7610, R8 ;  /* 0x0000761002087816 */ /* 0x000fce0000000008 */
.L_x_2242:
[----:B------:R-:W-:Y:S05]  /*fa80*/  BSYNC.RECONVERGENT B0 ;  /* 0x0000000000007941 */ /* 0x000fea0003800200 */
.L_x_2241:
[----:B------:R-:W-:Y:S01]  /*fa90*/  STG.E.U8 desc[UR36][R16.64], R8 ;  /* 0x0000000810007986 */ /* 0x000fe2000c101124 */
[----:B------:R-:W-:Y:S05]  /*faa0*/  EXIT ;  /* 0x000000000000794d */ /* 0x000fea0003800000 */
.L_x_2239:
        /* <DEDUP_REMOVED lines=16> */
.L_x_2246:
[----:B------:R-:W-:-:S04]  /*fbb0*/  SHF.R.U32.HI R2, RZ, 0x18, R2 ;  /* 0x00000018ff027819 */ /* 0x000fc80000011602 */
[----:B------:R-:W-:-:S04]  /*fbc0*/  LOP3.LUT R3, R3, 0x80, R2, 0xf8, !PT ;  /* 0x0000008003037812 */ /* 0x000fc800078ef802 */
[----:B------:R-:W-:-:S07]  /*fbd0*/  PRMT R8, R3, 0x7610, R8 ;  /* 0x0000761003087816 */ /* 0x000fce0000000008 */
.L_x_2245:
[----:B------:R-:W-:Y:S05]  /*fbe0*/  BSYNC.RECONVERGENT B0 ;  /* 0x0000000000007941 */ /* 0x000fea0003800200 */
.L_x_2244:
[----:B------:R-:W-:Y:S01]  /*fbf0*/  STG.E.U8 desc[UR36][R16.64], R8 ;  /* 0x0000000810007986 */ /* 0x000fe2000c101124 */
[----:B------:R-:W-:Y:S05]  /*fc00*/  EXIT ;  /* 0x000000000000794d */ /* 0x000fea0003800000 */
.L_x_2238:
        /* <DEDUP_REMOVED lines=21> */
.L_x_2248:
[----:B------:R-:W0:Y:S02]  /*fd60*/  F2I.U64.TRUNC R2, R2 ;  /* 0x0000000200027311 */ /* 0x000e24000020d800 */
[----:B0-----:R-:W-:Y:S01]  /*fd70*/  STG.E.64 desc[UR36][R16.64], R2 ;  /* 0x0000000210007986 */ /* 0x001fe2000c101b24 */
[----:B------:R-:W-:Y:S05]  /*fd80*/  EXIT ;  /* 0x000000000000794d */ /* 0x000fea0003800000 */
.L_x_2247:
[----:B------:R-:W0:Y:S02]  /*fd90*/  F2I.FTZ.U32.TRUNC.NTZ R3, R2 ;  /* 0x0000000200037305 */ /* 0x000e24000021f000 */
[----:B0-----:R-:W-:Y:S01]  /*fda0*/  STG.E desc[UR36][R16.64], R3 ;  /* 0x0000000310007986 */ /* 0x001fe2000c101924 */
[----:B------:R-:W-:Y:S05]  /*fdb0*/  EXIT ;  /* 0x000000000000794d */ /* 0x000fea0003800000 */
.L_x_2237:
        /* <DEDUP_REMOVED lines=8> */
[----:B------:R-:W-:Y:S01]  /*fe40*/  STG.E.U8 desc[UR36][R16.64], R3 ;  /* 0x0000000310007986 */ /* 0x000fe2000c101124 */
[----:B------:R-:W-:Y:S05]  /*fe50*/  EXIT ;  /* 0x000000000000794d */ /* 0x000fea0003800000 */
.L_x_2250:
[----:B------:R-:W-:Y:S01]  /*fe60*/  FMUL.FTZ R4, R2, 1 ;  /* 0x3f80000002047820 */ /* 0x000fe20000410000 */
[----:B------:R-:W-:-:S05]  /*fe70*/  CS2R R6, SRZ ;  /* 0x0000000000067805 */ /* 0x000fca000001ff00 */
[----:B------:R-:W0:Y:S02]  /*fe80*/  F2F.F64.F32 R4, R4 ;  /* 0x0000000400047310 */ /* 0x000e240000201800 */
[----:B0-----:R-:W-:Y:S01]  /*fe90*/  STG.E.128 desc[UR36][R16.64], R4 ;  /* 0x0000000410007986 */ /* 0x001fe2000c101d24 */
[----:B------:R-:W-:Y:S05]  /*fea0*/  EXIT ;  /* 0x000000000000794d */ /* 0x000fea0003800000 */
.L_x_2249:
[----:B------:R-:W-:-:S09]  /*feb0*/  UISETP.NE.AND UP0, UPT, UR4, 0xf, UPT ;  /* 0x0000000f0400788c */ /* 0x000fd2000bf05270 */
[----:B------:R-:W-:Y:S05]  /*fec0*/  BRA.U !UP0, `(.L_x_2251) ;  /* 0x0000000108e07547 */ /* 0x000fea000b800000 */
[----:B------:R-:W-:-:S09]  /*fed0*/  UISETP.NE.AND UP0, UPT, UR4, 0x17, UPT ;  /* 0x000000170400788c */ /* 0x000fd2000bf05270 */
[----:B------:R-:W-:Y:S05]  /*fee0*/  BRA.U !UP0, `(.L_x_2252) ;  /* 0x00000001088c7547 */ /* 0x000fea000b800000 */
[----:B------:R-:W-:-:S09]  /*fef0*/  UISETP.NE.AND UP0, UPT, UR4, 0x18, UPT ;  /* 0x000000180400788c */ /* 0x000fd2000bf05270 */
[----:B------:R-:W-:Y:S05]  /*ff00*/  BRA.U !UP0, `(.L_x_2253) ;  /* 0x0000000108447547 */ /* 0x000fea000b800000 */
.L_x_2230:
[----:B------:R-:W-:Y:S01]  /*ff10*/  MOV R0, 0x0 ;  /* 0x0000000000007802 */ /* 0x000fe20000000f00 */
[----:B------:R-:W0:Y:S01]  /*ff20*/  LDCU.64 UR4, c[0x4][0x128] ;  /* 0x01002500ff0477ac */ /* 0x000e220008000a00 */
[----:B------:R-:W-:Y:S02]  /*ff30*/  HFMA2 R8, -RZ, RZ, 0, 6.020069122314453125e-06 ;  /* 0x00000065ff087431 */ /* 0x000fe400000001ff */
[----:B------:R-:W-:Y:S01]  /*ff40*/  IMAD.MOV.U32 R12, RZ, RZ, 0x1 ;  /* 0x00000001ff0c7424 */ /* 0x000fe200078e00ff */
[----:B------:R1:W2:Y:S01]  /*ff50*/  LDC.64 R2, c[0x4][R0] ;  /* 0x0100000000027b82 */ /* 0x0002a20000000a00 */
[----:B------:R-:W3:Y:S01]  /*ff60*/  LDCU.64 UR6, c[0x4][0x130] ;  /* 0x01002600ff0677ac */ /* 0x000ee20008000a00 */
[----:B------:R-:W-:Y:S01]  /*ff70*/  MOV R13, RZ ;  /* 0x000000ff000d7202 */ /* 0x000fe20000000f00 */
[----:B------:R-:W4:Y:S01]  /*ff80*/  LDCU.64 UR8, c[0x4][0x20] ;  /* 0x01000400ff0877ac */ /* 0x000f220008000a00 */
[----:B0-----:R-:W-:Y:S01]  /*ff90*/  MOV R4, UR4 ;  /* 0x0000000400047c02 */ /* 0x001fe20008000f00 */
[----:B------:R-:W-:Y:S01]  /*ffa0*/  IMAD.U32 R5, RZ, RZ, UR5 ;  /* 0x00000005ff057e24 */ /* 0x000fe2000f8e00ff */
[----:B---3--:R-:W-:Y:S01]  /*ffb0*/  MOV R6, UR6 ;  /* 0x0000000600067c02 */ /* 0x008fe20008000f00 */
[----:B------:R-:W-:Y:S01]  /*ffc0*/  IMAD.U32 R7, RZ, RZ, UR7 ;  /* 0x00000007ff077e24 */ /* 0x000fe2000f8e00ff */
[----:B----4-:R-:W-:Y:S01]  /*ffd0*/  MOV R10, UR8 ;  /* 0x00000008000a7c02 */ /* 0x010fe20008000f00 */
[----:B-1----:R-:W-:-:S07]  /*ffe0*/  IMAD.U32 R11, RZ, RZ, UR9 ;  /* 0x00000009ff0b7e24 */ /* 0x002fce000f8e00ff */
[----:B------:R-:W-:-:S07]  /*fff0*/  LEPC R20, `(.L_x_2254) ;  /* 0x000000001014794e */ /* 0x000fce0000000000 */
[----:B--2---:R-:W-:Y:S05]  /*10000*/  CALL.ABS.NOINC R2 ;  /* 0x0000000002007343 */ /* 0x004fea0003c00000 */
.L_x_2254:
[----:B------:R-:W-:Y:S05]  /*10010*/  EXIT ;  /* 0x000000000000794d */ /* 0x000fea0003800000 */
.L_x_2253:
        /* <DEDUP_REMOVED lines=12> */
.L_x_2256:
[----:B------:R-:W-:Y:S05]  /*100e0*/  BSYNC.RECONVERGENT B0 ;  /* 0x0000000000007941 */ /* 0x000fea0003800200 */
.L_x_2255:
[----:B------:R-:W-:-:S05]  /*100f0*/  LOP3.LUT R3, R0, 0x80, R5, 0xf8, !PT ;  /* 0x0000008000037812 */ /* 0x000fca00078ef805 */
[----:B------:R-:W-:Y:S01]  /*10100*/  STG.E.U8 desc[UR36][R16.64], R3 ;  /* 0x0000000310007986 */ /* 0x000fe2000c101124 */
[----:B------:R-:W-:Y:S05]  /*10110*/  EXIT ;  /* 0x000000000000794d */ /* 0x000fea0003800000 */
.L_x_2252:
        /* <DEDUP_REMOVED lines=11> */
.L_x_2258:
[----:B------:R-:W-:Y:S01]  /*101d0*/  HFMA2 R0, -RZ, RZ, 0, 7.569789886474609375e-06 ;  /* 0x0000007fff007431 */ /* 0x000fe200000001ff */
[----:B------:R-:W-:-:S04]  /*101e0*/  ISETP.GT.U32.AND P0, PT, R4, 0x7f800000, PT ;  /* 0x7f8000000400780c */ /* 0x000fc80003f04070 */
[----:B------:R-:W-:-:S09]  /*101f0*/  SEL R0, R0, 0x7c, P0 ;  /* 0x0000007c00007807 */ /* 0x000fd20000000000 */
.L_x_2259:
[----:B------:R-:W-:Y:S05]  /*10200*/  BSYNC.RECONVERGENT B0 ;  /* 0x0000000000007941 */ /* 0x000fea0003800200 */
.L_x_2257:
[----:B------:R-:W-:-:S04]  /*10210*/  SHF.R.U32.HI R3, RZ, 0x18, R2 ;  /* 0x00000018ff037819 */ /* 0x000fc80000011602 */
[----:B------:R-:W-:-:S05]  /*10220*/  LOP3.LUT R3, R0, 0x80, R3, 0xf8, !PT ;  /* 0x0000008000037812 */ /* 0x000fca00078ef803 */
[----:B------:R-:W-:Y:S01]  /*10230*/  STG.E.U8 desc[UR36][R16.64], R3 ;  /* 0x0000000310007986 */ /* 0x000fe2000c101124 */
[----:B------:R-:W-:Y:S05]  /*10240*/  EXIT ;  /* 0x000000000000794d */ /* 0x000fea0003800000 */
.L_x_2251:
[----:B------:R-:W-:-:S05]  /*10250*/  F2FP.BF16.F32.PACK_AB R2, RZ, R2 ;  /* 0x00000002ff02723e */ /* 0x000fca00000010ff */
[----:B------:R-:W-:Y:S01]  /*10260*/  STG.E.U16 desc[UR36][R16.64], R2 ;  /* 0x0000000210007986 */ /* 0x000fe2000c101524 */
[----:B------:R-:W-:Y:S05]  /*10270*/  EXIT ;  /* 0x000000000000794d */ /* 0x000fea0003800000 */
.L_x_2260:
        /* <DEDUP_REMOVED lines=16> */
.L_x_14606:


//--------------------- .text._ZN2at6native27unrolled_elementwise_kernelIZZZNS0_25tanh_backward_kernel_cudaERNS_18TensorIteratorBaseEENKUlvE0_clEvENKUlvE0_clEvEUlffE_St5arrayIPcLm3EELi4E23TrivialOffsetCalculatorILi2EjESA_ILi1EjENS0_6memory12LoadWithCastILi2EEENSD_13StoreWithCastILi1EEEEEviT_T0_T2_T3_T4_T5_ --------------------------
	.section	.text._ZN2at6native27unrolled_elementwise_kernelIZZZNS0_25tanh_backward_kernel_cudaERNS_18TensorIteratorBaseEENKUlvE0_clEvENKUlvE0_clEvEUlffE_St5arrayIPcLm3EELi4E23TrivialOffsetCalculatorILi2EjESA_ILi1EjENS0_6memory12LoadWithCastILi2EEENSD_13StoreWithCastILi1EEEEEviT_T0_T2_T3_T4_T5_,"ax",@progbits
	.align	128
        .global         _ZN2at6native27unrolled_elementwise_kernelIZZZNS0_25tanh_backward_kernel_cudaERNS_18TensorIteratorBaseEENKUlvE0_clEvENKUlvE0_clEvEUlffE_St5arrayIPcLm3EELi4E23TrivialOffsetCalculatorILi2EjESA_ILi1EjENS0_6memory12LoadWithCastILi2EEENSD_13StoreWithCastILi1EEEEEviT_T0_T2_T3_T4_T5_
        .type           _ZN2at6native27unrolled_elementwise_kernelIZZZNS0_25tanh_backward_kernel_cudaERNS_18TensorIteratorBaseEENKUlvE0_clEvENKUlvE0_clEvEUlffE_St5arrayIPcLm3EELi4E23TrivialOffsetCalculatorILi2EjESA_ILi1EjENS0_6memory12LoadWithCastILi2EEENSD_13StoreWithCastILi1EEEEEviT_T0_T2_T3_T4_T5_,@function
        .size           _ZN2at6native27unrolled_elementwise_kernelIZZZNS0_25tanh_backward_kernel_cudaERNS_18TensorIteratorBaseEENKUlvE0_clEvENKUlvE0_clEvEUlffE_St5arrayIPcLm3EELi4E23TrivialOffsetCalculatorILi2EjESA_ILi1EjENS0_6memory12LoadWithCastILi2EEENSD_13StoreWithCastILi1EEEEEviT_T0_T2_T3_T4_T5_,(.L_x_14607 - _ZN2at6native27unrolled_elementwise_kernelIZZZNS0_25tanh_backward_kernel_cudaERNS_18TensorIteratorBaseEENKUlvE0_clEvENKUlvE0_clEvEUlffE_St5arrayIPcLm3EELi4E23TrivialOffsetCalculatorILi2EjESA_ILi1EjENS0_6memory12LoadWithCastILi2EEENSD_13StoreWithCastILi1EEEEEviT_T0_T2_T3_T4_T5_)
        .other          _ZN2at6native27unrolled_elementwise_kernelIZZZNS0_25tanh_backward_kernel_cudaERNS_18TensorIteratorBaseEENKUlvE0_clEvENKUlvE0_clEvEUlffE_St5arrayIPcLm3EELi4E23TrivialOffsetCalculatorILi2EjESA_ILi1EjENS0_6memory12LoadWithCastILi2EEENSD_13StoreWithCastILi1EEEEEviT_T0_T2_T3_T4_T5_,@"STO_CUDA_ENTRY STV_DEFAULT"
_ZN2at6native27unrolled_elementwise_kernelIZZZNS0_25tanh_backward_kernel_cudaERNS_18TensorIteratorBaseEENKUlvE0_clEvENKUlvE0_clEvEUlffE_St5arrayIPcLm3EELi4E23TrivialOffsetCalculatorILi2EjESA_ILi1EjENS0_6memory12LoadWithCastILi2EEENSD_13StoreWithCastILi1EEEEEviT_T0_T2_T3_T4_T5_:
.text._ZN2at6native27unrolled_elementwise_kernelIZZZNS0_25tanh_backward_kernel_cudaERNS_18TensorIteratorBaseEENKUlvE0_clEvENKUlvE0_clEvEUlffE_St5arrayIPcLm3EELi4E23TrivialOffsetCalculatorILi2EjESA_ILi1EjENS0_6memory12LoadWithCastILi2EEENSD_13StoreWithCastILi1EEEEEviT_T0_T2_T3_T4_T5_:
[----:B------:R-:W0:Y:S01]  /*0000*/  LDC R1, c[0x0][0x37c] ;  /* 0x0000df00ff017b82 */ /* 0x000e220000000800 */
[----:B------:R-:W1:Y:S07]  /*0010*/  S2R R2, SR_CTAID.X ;  /* 0x0000000000027919 */ /* 0x000e6e0000002500 */
[----:B------:R-:W1:Y:S01]  /*0020*/  LDC R17, c[0x0][0x380] ;  /* 0x0000e000ff117b82 */ /* 0x000e620000000800 */
[----:B------:R-:W2:Y:S01]  /*0030*/  LDCU.64 UR36, c[0x0][0x358] ;  /* 0x00006b00ff2477ac */ /* 0x000ea20008000a00 */
[----:B------:R-:W-:Y:S01]  /*0040*/  BSSY.RECONVERGENT B7, `(.L_x_2261) ;  /* 0x00001d0000077945 */ /* 0x000fe20003800200 */
[----:B------:R-:W3:Y:S01]  /*0050*/  S2R R16, SR_TID.X ;  /* 0x0000000000107919 */ /* 0x000ee20000002100 */
[----:B------:R-:W-:Y:S01]  /*0060*/  IMAD.MOV.U32 R28, RZ, RZ, RZ ;  /* 0x000000ffff1c7224 */ /* 0x000fe200078e00ff */
[----:B------:R-:W4:Y:S01]  /*0070*/  LDCU.U8 UR38, c[0x0][0x3a4] ;  /* 0x00007480ff2677ac */ /* 0x000f220008000000 */
[----:B------:R-:W-:Y:S01]  /*0080*/  IMAD.MOV.U32 R22, RZ, RZ, RZ ;  /* 0x000000ffff167224 */ /* 0x000fe200078e00ff */
        /* <DEDUP_REMOVED lines=8> */
[----:B------:R-:W-:Y:S01]  /*0110*/  BSSY.RECONVERGENT B6, `(.L_x_2263) ;  /* 0x00000df000067945 */ /* 0x000fe20003800200 */
        /* <DEDUP_REMOVED lines=17> */
.L_x_2267:
[----:B------:R-:W2:Y:S02]  /*0230*/  LDG.E.U8 R4, desc[UR36][R4.64] ;  /* 0x0000002404047981 */ /* 0x000ea4000c1e1100 */
[----:B--2---:R-:W-:Y:S01]  /*0240*/  I2FP.F32.U32 R28, R4 ;  /* 0x00000004001c7245 */ /* 0x004fe20000201000 */
[----:B------:R-:W-:Y:S06]  /*0250*/  BRA `(.L_x_2269) ;  /* 0x0000000c00287947 */ /* 0x000fec0003800000 */
.L_x_2266:
        /* <DEDUP_REMOVED lines=9> */
.L_x_2271:
[----:B------:R-:W2:Y:S02]  /*02f0*/  LDG.E R4, desc[UR36][R4.64] ;  /* 0x0000002404047981 */ /* 0x000ea4000c1e1900 */
[----:B--2---:R-:W-:Y:S01]  /*0300*/  I2FP.F32.S32 R28, R4 ;  /* 0x00000004001c7245 */ /* 0x004fe20000201400 */
[----:B------:R-:W-:Y:S06]  /*0310*/  BRA `(.L_x_2269) ;  /* 0x0000000800f87947 */ /* 0x000fec0003800000 */
.L_x_2270:
[----:B------:R-:W2:Y:S02]  /*0320*/  LDG.E.U16 R4, desc[UR36][R4.64] ;  /* 0x0000002404047981 */ /* 0x000ea4000c1e1500 */
[----:B--2---:R2:W3:Y:S01]  /*0330*/  I2F.S16 R28, R4 ;  /* 0x00000004001c7306 */ /* 0x0044e20000101400 */
[----:B------:R-:W-:Y:S05]  /*0340*/  BRA `(.L_x_2269) ;  /* 0x0000000800ec7947 */ /* 0x000fea0003800000 */
.L_x_2265:
        /* <DEDUP_REMOVED lines=8> */
.L_x_2273:
[----:B------:R-:W2:Y:S02]  /*03d0*/  LDG.E.U16 R4, desc[UR36][R4.64] ;  /* 0x0000002404047981 */ /* 0x000ea4000c1e1500 */
[----:B--2---:R-:W-:Y:S01]  /*03e0*/  HADD2.F32 R28, -RZ, R4.H0_H0 ;  /* 0x20000004ff1c7230 */ /* 0x004fe20000004100 */
[----:B------:R-:W-:Y:S06]  /*03f0*/  BRA `(.L_x_2269) ;  /* 0x0000000800c07947 */ /* 0x000fec0003800000 */
.L_x_2272:
        /* <DEDUP_REMOVED lines=8> */
.L_x_2275:
[----:B------:R-:W2:Y:S02]  /*0480*/  LDG.E.U16 R4, desc[UR36][R4.64] ;  /* 0x0000002404047981 */ /* 0x000ea4000c1e1500 */
[----:B--2---:R-:W-:Y:S01]  /*0490*/  HADD2.F32 R28, -RZ, R4.H0_H0 ;  /* 0x20000004ff1c7230 */ /* 0x004fe20000004100 */
[----:B------:R-:W-:Y:S06]  /*04a0*/  BRA `(.L_x_2269) ;  /* 0x0000000800947947 */ /* 0x000fec0003800000 */
.L_x_2274:
[----:B------:R-:W2:Y:S01]  /*04b0*/  LDG.E.64 R4, desc[UR36][R4.64] ;  /* 0x0000002404047981 */ /* 0x000ea2000c1e1b00 */
[----:B------:R-:W-:Y:S01]  /*04c0*/  UMOV UR4, 0xf0000000 ;  /* 0xf000000000047882 */ /* 0x000fe20000000000 */
[----:B------:R-:W-:Y:S01]  /*04d0*/  UMOV UR5, 0x380fffff ;  /* 0x380fffff00057882 */ /* 0x000fe20000000000 */
[----:B--2---:R-:W0:Y:S01]  /*04e0*/  F2F.F32.F64 R28, R4 ;  /* 0x00000004001c7310 */ /* 0x004e220000301000 */
[----:B------:R-:W-:-:S14]  /*04f0*/  DSETP.GEU.AND P0, PT, |R4|, UR4, PT ;  /* 0x0000000404007e2a */ /* 0x000fdc000bf0e200 */
[----:B0-----:R-:W-:Y:S01]  /*0500*/  @!P0 FMUL R28, R28, 1.175494350822287508e-38 ;  /* 0x008000001c1c8820 */ /* 0x001fe20000400000 */
[----:B------:R-:W-:Y:S06]  /*0510*/  BRA `(.L_x_2269) ;  /* 0x0000000800787947 */ /* 0x000fec0003800000 */
.L_x_2264:
        /* <DEDUP_REMOVED lines=12> */
.L_x_2278:
[----:B------:R-:W2:Y:S01]  /*05e0*/  LDG.E.64 R4, desc[UR36][R4.64] ;  /* 0x0000002404047981 */ /* 0x000ea2000c1e1b00 */
[----:B------:R-:W-:Y:S01]  /*05f0*/  UMOV UR4, 0xf0000000 ;  /* 0xf000000000047882 */ /* 0x000fe20000000000 */
[----:B------:R-:W-:Y:S01]  /*0600*/  UMOV UR5, 0x380fffff ;  /* 0x380fffff00057882 */ /* 0x000fe20000000000 */
[----:B--2---:R-:W0:Y:S01]  /*0610*/  F2F.F32.F64 R28, R4 ;  /* 0x00000004001c7310 */ /* 0x004e220000301000 */
[----:B------:R-:W-:-:S14]  /*0620*/  DSETP.GEU.AND P0, PT, |R4|, UR4, PT ;  /* 0x0000000404007e2a */ /* 0x000fdc000bf0e200 */
[----:B0-----:R-:W-:Y:S01]  /*0630*/  @!P0 FMUL R28, R28, 1.175494350822287508e-38 ;  /* 0x008000001c1c8820 */ /* 0x001fe20000400000 */
[----:B------:R-:W-:Y:S06]  /*0640*/  BRA `(.L_x_2269) ;  /* 0x00000008002c7947 */ /* 0x000fec0003800000 */
.L_x_2277:
        /* <DEDUP_REMOVED lines=25> */
.L_x_2280:
        /* <DEDUP_REMOVED lines=11> */
[----:B------:R-:W-:Y:S01]  /*0890*/  LOP3.LUT R28, R0, 0x80000000, R3, 0xf8, !PT ;  /* 0x80000000001c7812 */ /* 0x000fe200078ef803 */
[----:B------:R-:W-:Y:S06]  /*08a0*/  BRA `(.L_x_2269) ;  /* 0x0000000400947947 */ /* 0x000fec0003800000 */
.L_x_2279:
[----:B------:R-:W2:Y:S02]  /*08b0*/  LDG.E.U16 R4, desc[UR36][R4.64] ;  /* 0x0000002404047981 */ /* 0x000ea4000c1e1500 */
[----:B--2---:R-:W-:Y:S01]  /*08c0*/  IMAD.U32 R28, R4, 0x10000, RZ ;  /* 0x00010000041c7824 */ /* 0x004fe200078e00ff */
[----:B------:R-:W-:Y:S06]  /*08d0*/  BRA `(.L_x_2269) ;  /* 0x0000000400887947 */ /* 0x000fec0003800000 */
.L_x_2276:
        /* <DEDUP_REMOVED lines=11> */
.L_x_2283:
        /* <DEDUP_REMOVED lines=20> */
.L_x_2285:
[----:B------:R-:W-:Y:S05]  /*0ad0*/  BSYNC.RECONVERGENT B0 ;  /* 0x0000000000007941 */ /* 0x000fea0003800200 */
.L_x_2284:
[----:B------:R-:W-:Y:S01]  /*0ae0*/  IMAD.SHL.U32 R0, R0, 0x100000, RZ ;  /* 0x0010000000007824 */ /* 0x000fe200078e00ff */
[----:B------:R-:W-:-:S04]  /*0af0*/  LEA R3, R3, 0x3b800000, 0x17 ;  /* 0x3b80000003037811 */ /* 0x000fc800078eb8ff */
[----:B------:R-:W-:Y:S01]  /*0b00*/  LOP3.LUT R28, R3, R0, R7, 0xfe, !PT ;  /* 0x00000000031c7212 */ /* 0x000fe200078efe07 */
[----:B------:R-:W-:Y:S06]  /*0b10*/  BRA `(.L_x_2269) ;  /* 0x0000000000f87947 */ /* 0x000fec0003800000 */
.L_x_2282:
        /* <DEDUP_REMOVED lines=20> */
.L_x_2287:
[----:B------:R-:W-:Y:S05]  /*0c60*/  BSYNC.RECONVERGENT B0 ;  /* 0x0000000000007941 */ /* 0x000fea0003800200 */
.L_x_2286:
[----:B------:R-:W-:Y:S01]  /*0c70*/  IMAD.SHL.U32 R0, R0, 0x200000, RZ ;  /* 0x0020000000007824 */ /* 0x000fe200078e00ff */
[----:B------:R-:W-:-:S04]  /*0c80*/  LEA R3, R3, 0x37800000, 0x17 ;  /* 0x3780000003037811 */ /* 0x000fc800078eb8ff */
[----:B------:R-:W-:Y:S01]  /*0c90*/  LOP3.LUT R28, R3, R0, R7, 0xfe, !PT ;  /* 0x00000000031c7212 */ /* 0x000fe200078efe07 */
[----:B------:R-:W-:Y:S06]  /*0ca0*/  BRA `(.L_x_2269) ;  /* 0x0000000000947947 */ /* 0x000fec0003800000 */
.L_x_2281:
[----:B------:R-:W-:-:S09]  /*0cb0*/  UISETP.NE.AND UP0, UPT, UR4, 0x1c, UPT ;  /* 0x0000001c0400788c */ /* 0x000fd2000bf05270 */
[----:B------:R-:W-:Y:S05]  /*0cc0*/  BRA.U !UP0, `(.L_x_2288) ;  /* 0x0000000108847547 */ /* 0x000fea000b800000 */
[----:B------:R-:W-:-:S09]  /*0cd0*/  UISETP.NE.AND UP0, UPT, UR4, 0x1d, UPT ;  /* 0x0000001d0400788c */ /* 0x000fd2000bf05270 */
[----:B------:R-:W-:Y:S05]  /*0ce0*/  BRA.U !UP0, `(.L_x_2289) ;  /* 0x0000000108707547 */ /* 0x000fea000b800000 */
[----:B------:R-:W-:-:S09]  /*0cf0*/  UISETP.NE.AND UP0, UPT, UR4, 0x2c, UPT ;  /* 0x0000002c0400788c */ /* 0x000fd2000bf05270 */
[----:B------:R-:W-:Y:S05]  /*0d00*/  BRA.U !UP0, `(.L_x_2290) ;  /* 0x0000000108487547 */ /* 0x000fea000b800000 */
.L_x_2268:
        /* <DEDUP_REMOVED lines=16> */
.L_x_2291:
[----:B------:R-:W-:Y:S01]  /*0e10*/  IMAD.MOV.U32 R28, RZ, RZ, RZ ;  /* 0x000000ffff1c7224 */ /* 0x000fe200078e00ff */
[----:B------:R-:W-:Y:S06]  /*0e20*/  BRA `(.L_x_2269) ;  /* 0x0000000000347947 */ /* 0x000fec0003800000 */
.L_x_2290:
[----:B------:R-:W2:Y:S01]  /*0e30*/  LDG.E.U8 R4, desc[UR36][R4.64] ;  /* 0x0000002404047981 */ /* 0x000ea2000c1e1100 */
[----:B------:R-:W-:Y:S01]  /*0e40*/  IMAD.MOV.U32 R28, RZ, RZ, 0x400000 ;  /* 0x00400000ff1c7424 */ /* 0x000fe200078e00ff */
[----:B--2---:R-:W-:-:S13]  /*0e50*/  ISETP.NE.AND P0, PT, R4, RZ, PT ;  /* 0x000000ff0400720c */ /* 0x004fda0003f05270 */
[----:B------:R-:W-:Y:S05]  /*0e60*/  @!P0 BRA `(.L_x_2269) ;  /* 0x0000000000248947 */ /* 0x000fea0003800000 */
[----:B------:R-:W-:-:S13]  /*0e70*/  ISETP.NE.AND P0, PT, R4, 0xff, PT ;  /* 0x000000ff0400780c */ /* 0x000fda0003f05270 */
[----:B------:R-:W-:Y:S02]  /*0e80*/  @!P0 IMAD.MOV.U32 R28, RZ, RZ, 0x7f800001 ;  /* 0x7f800001ff1c8424 */ /* 0x000fe400078e00ff */
[----:B------:R-:W-:Y:S01]  /*0e90*/  @P0 IMAD.SHL.U32 R28, R4, 0x800000, RZ ;  /* 0x00800000041c0824 */ /* 0x000fe200078e00ff */
[----:B------:R-:W-:Y:S06]  /*0ea0*/  BRA `(.L_x_2269) ;  /* 0x0000000000147947 */ /* 0x000fec0003800000 */
.L_x_2289:
[----:B------:R-:W2:Y:S02]  /*0eb0*/  LDG.E.64 R28, desc[UR36][R4.64] ;  /* 0x00000024041c7981 */ /* 0x000ea4000c1e1b00 */
[----:B--2---:R0:W1:Y:S01]  /*0ec0*/  I2F.U64 R28, R28 ;  /* 0x0000001c001c7312 */ /* 0x0040620000301000 */
[----:B------:R-:W-:Y:S05]  /*0ed0*/  BRA `(.L_x_2269) ;  /* 0x0000000000087947 */ /* 0x000fea0003800000 */
.L_x_2288:
[----:B------:R-:W2:Y:S02]  /*0ee0*/  LDG.E R4, desc[UR36][R4.64] ;  /* 0x0000002404047981 */ /* 0x000ea4000c1e1900 */
[----:B--2---:R-:W-:-:S07]  /*0ef0*/  I2FP.F32.U32 R28, R4 ;  /* 0x00000004001c7245 */ /* 0x004fce0000201000 */
.L_x_2269:
[----:B------:R-:W-:Y:S05]  /*0f00*/  BSYNC.RECONVERGENT B6 ;  /* 0x0000000000067941 */ /* 0x000fea0003800200 */
.L_x_2263:
[----:B0-2-4-:R-:W0:Y:S01]  /*0f10*/  LDC.64 R4, c[0x0][0x398] ;  /* 0x0000e600ff047b82 */ /* 0x015e220000000a00 */
[----:B------:R-:W2:Y:S01]  /*0f20*/  LDCU UR5, c[0x0][0x3ac] ;  /* 0x00007580ff0577ac */ /* 0x000ea20008000800 */
[----:B------:R-:W-:Y:S01]  /*0f30*/  BSSY.RECONVERGENT B6, `(.L_x_2292) ;  /* 0x00000df000067945 */ /* 0x000fe20003800200 */
[----:B------:R-:W-:-:S04]  /*0f40*/  UPRMT UR4, UR39, 0x9910, URZ ;  /* 0x0000991027047896 */ /* 0x000fc800080000ff */
        /* <DEDUP_REMOVED lines=16> */
.L_x_2296:
[----:B------:R-:W2:Y:S02]  /*1050*/  LDG.E.U8 R4, desc[UR36][R4.64] ;  /* 0x0000002404047981 */ /* 0x000ea4000c1e1100 */
[----:B--2---:R-:W-:Y:S01]  /*1060*/  I2FP.F32.U32 R22, R4 ;  /* 0x0000000400167245 */ /* 0x004fe20000201000 */
[----:B------:R-:W-:Y:S06]  /*1070*/  BRA `(.L_x_2298) ;  /* 0x0000000c00287947 */ /* 0x000fec0003800000 */
.L_x_2295:
        /* <DEDUP_REMOVED lines=9> */
.L_x_2300:
[----:B------:R-:W2:Y:S02]  /*1110*/  LDG.E R4, desc[UR36][R4.64] ;  /* 0x0000002404047981 */ /* 0x000ea4000c1e1900 */
[----:B--2---:R-:W-:Y:S01]  /*1120*/  I2FP.F32.S32 R22, R4 ;  /* 0x0000000400167245 */ /* 0x004fe20000201400 */
[----:B------:R-:W-:Y:S06]  /*1130*/  BRA `(.L_x_2298) ;  /* 0x0000000800f87947 */ /* 0x000fec0003800000 */
.L_x_2299:
[----:B------:R-:W2:Y:S02]  /*1140*/  LDG.E.U16 R4, desc[UR36][R4.64] ;  /* 0x0000002404047981 */ /* 0x000ea4000c1e1500 */
[----:B--2---:R0:W2:Y:S01]  /*1150*/  I2F.S16 R22, R4 ;  /* 0x0000000400167306 */ /* 0x0040a20000101400 */
[----:B------:R-:W-:Y:S05]  /*1160*/  BRA `(.L_x_2298) ;  /* 0x0000000800ec7947 */ /* 0x000fea0003800000 */
.L_x_2294:
        /* <DEDUP_REMOVED lines=8> */
.L_x_2302:
[----:B------:R-:W2:Y:S02]  /*11f0*/  LDG.E.U16 R4, desc[UR36][R4.64] ;  /* 0x0000002404047981 */ /* 0x000ea4000c1e1500 */
[----:B--2---:R-:W-:Y:S01]  /*1200*/  HADD2.F32 R22, -RZ, R4.H0_H0 ;  /* 0x20000004ff167230 */ /* 0x004fe20000004100 */
[----:B------:R-:W-:Y:S06]  /*1210*/  BRA `(.L_x_2298) ;  /* 0x0000000800c07947 */ /* 0x000fec0003800000 */
.L_x_2301:
        /* <DEDUP_REMOVED lines=8> */
.L_x_2304:
[----:B------:R-:W2:Y:S02]  /*12a0*/  LDG.E.U16 R4, desc[UR36][R4.64] ;  /* 0x0000002404047981 */ /* 0x000ea4000c1e1500 */
[----:B--2---:R-:W-:Y:S01]  /*12b0*/  HADD2.F32 R22, -RZ, R4.H0_H0 ;  /* 0x20000004ff167230 */ /* 0x004fe20000004100 */
[----:B------:R-:W-:Y:S06]  /*12c0*/  BRA `(.L_x_2298) ;  /* 0x0000000800947947 */ /* 0x000fec0003800000 */
.L_x_2303:
[----:B------:R-:W2:Y:S01]  /*12d0*/  LDG.E.64 R4, desc[UR36][R4.64] ;  /* 0x0000002404047981 */ /* 0x000ea2000c1e1b00 */
[----:B------:R-:W-:Y:S01]  /*12e0*/  UMOV UR4, 0xf0000000 ;  /* 0xf000000000047882 */ /* 0x000fe20000000000 */
[----:B------:R-:W-:Y:S01]  /*12f0*/  UMOV UR5, 0x380fffff ;  /* 0x380fffff00057882 */ /* 0x000fe20000000000 */
[----:B--2---:R-:W0:Y:S01]  /*1300*/  F2F.F32.F64 R22, R4 ;  /* 0x0000000400167310 */ /* 0x004e220000301000 */
[----:B------:R-:W-:-:S14]  /*1310*/  DSETP.GEU.AND P0, PT, |R4|, UR4, PT ;  /* 0x0000000404007e2a */ /* 0x000fdc000bf0e200 */
[----:B0-----:R-:W-:Y:S01]  /*1320*/  @!P0 FMUL R22, R22, 1.175494350822287508e-38 ;  /* 0x0080000016168820 */ /* 0x001fe20000400000 */
[----:B------:R-:W-:Y:S06]  /*1330*/  BRA `(.L_x_2298) ;  /* 0x0000000800787947 */ /* 0x000fec0003800000 */
.L_x_2293:
        /* <DEDUP_REMOVED lines=12> */
.L_x_2307:
[----:B------:R-:W2:Y:S01]  /*1400*/  LDG.E.64 R4, desc[UR36][R4.64] ;  /* 0x0000002404047981 */ /* 0x000ea2000c1e1b00 */
[----:B------:R-:W-:Y:S01]  /*1410*/  UMOV UR4, 0xf0000000 ;  /* 0xf000000000047882 */ /* 0x000fe20000000000 */
[----:B------:R-:W-:Y:S01]  /*1420*/  UMOV UR5, 0x380fffff ;  /* 0x380fffff00057882 */ /* 0x000fe20000000000 */
[----:B--2---:R-:W0:Y:S01]  /*1430*/  F2F.F32.F64 R22, R4 ;  /* 0x0000000400167310 */ /* 0x004e220000301000 */
[----:B------:R-:W-:-:S14]  /*1440*/  DSETP.GEU.AND P0, PT, |R4|, UR4, PT ;  /* 0x0000000404007e2a */ /* 0x000fdc000bf0e200 */
[----:B0-----:R-:W-:Y:S01]  /*1450*/  @!P0 FMUL R22, R22, 1.175494350822287508e-38 ;  /* 0x0080000016168820 */ /* 0x001fe20000400000 */
[----:B------:R-:W-:Y:S06]  /*1460*/  BRA `(.L_x_2298) ;  /* 0x00000008002c7947 */ /* 0x000fec0003800000 */
.L_x_2306:
        /* <DEDUP_REMOVED lines=25> */
.L_x_2309:
        /* <DEDUP_REMOVED lines=13> */
.L_x_2308:
[----:B------:R-:W2:Y:S02]  /*16d0*/  LDG.E.U16 R4, desc[UR36][R4.64] ;  /* 0x0000002404047981 */ /* 0x000ea4000c1e1500 */
[----:B--2---:R-:W-:Y:S01]  /*16e0*/  IMAD.U32 R22, R4, 0x10000, RZ ;  /* 0x0001000004167824 */ /* 0x004fe200078e00ff */
[----:B------:R-:W-:Y:S06]  /*16f0*/  BRA `(.L_x_2298) ;  /* 0x0000000400887947 */ /* 0x000fec0003800000 */
.L_x_2305:
        /* <DEDUP_REMOVED lines=11> */
.L_x_2312:
        /* <DEDUP_REMOVED lines=20> */
.L_x_2314:
[----:B------:R-:W-:Y:S05]  /*18f0*/  BSYNC.RECONVERGENT B0 ;  /* 0x0000000000007941 */ /* 0x000fea0003800200 */
.L_x_2313:
[----:B------:R-:W-:Y:S01]  /*1900*/  IMAD.SHL.U32 R0, R0, 0x100000, RZ ;  /* 0x0010000000007824 */ /* 0x000fe200078e00ff */
[----:B------:R-:W-:-:S04]  /*1910*/  LEA R3, R3, 0x3b800000, 0x17 ;  /* 0x3b80000003037811 */ /* 0x000fc800078eb8ff */
[----:B------:R-:W-:Y:S01]  /*1920*/  LOP3.LUT R22, R3, R0, R7, 0xfe, !PT ;  /* 0x0000000003167212 */ /* 0x000fe200078efe07 */
[----:B------:R-:W-:Y:S06]  /*1930*/  BRA `(.L_x_2298) ;  /* 0x0000000000f87947 */ /* 0x000fec0003800000 */
.L_x_2311:
        /* <DEDUP_REMOVED lines=20> */
.L_x_2316:
[----:B------:R-:W-:Y:S05]  /*1a80*/  BSYNC.RECONVERGENT B0 ;  /* 0x0000000000007941 */ /* 0x000fea0003800200 */
.L_x_2315:
[----:B------:R-:W-:Y:S01]  /*1a90*/  IMAD.SHL.U32 R0, R0, 0x200000, RZ ;  /* 0x0020000000007824 */ /* 0x000fe200078e00ff */
[----:B------:R-:W-:-:S04]  /*1aa0*/  LEA R3, R3, 0x37800000, 0x17 ;  /* 0x3780000003037811 */ /* 0x000fc800078eb8ff */
[----:B------:R-:W-:Y:S01]  /*1ab0*/  LOP3.LUT R22, R3, R0, R7, 0xfe, !PT ;  /* 0x0000000003167212 */ /* 0x000fe200078efe07 */
[----:B------:R-:W-:Y:S06]  /*1ac0*/  BRA `(.L_x_2298) ;  /* 0x0000000000947947 */ /* 0x000fec0003800000 */
.L_x_2310:
[----:B------:R-:W-:-:S09]  /*1ad0*/  UISETP.NE.AND UP0, UPT, UR4, 0x1c, UPT ;  /* 0x0000001c0400788c */ /* 0x000fd2000bf05270 */
[----:B------:R-:W-:Y:S05]  /*1ae0*/  BRA.U !UP0, `(.L_x_2317) ;  /* 0x0000000108847547 */ /* 0x000fea000b800000 */
[----:B------:R-:W-:-:S09]  /*1af0*/  UISETP.NE.AND UP0, UPT, UR4, 0x1d, UPT ;  /* 0x0000001d0400788c */ /* 0x000fd2000bf05270 */
[----:B------:R-:W-:Y:S05]  /*1b00*/  BRA.U !UP0, `(.L_x_2318) ;  /* 0x0000000108707547 */ /* 0x000fea000b800000 */
[----:B------:R-:W-:-:S09]  /*1b10*/  UISETP.NE.AND UP0, UPT, UR4, 0x2c, UPT ;  /* 0x0000002c0400788c */ /* 0x000fd2000bf05270 */
[----:B------:R-:W-:Y:S05]  /*1b20*/  BRA.U !UP0, `(.L_x_2319) ;  /* 0x0000000108487547 */ /* 0x000fea000b800000 */
.L_x_2297:
[----:B------:R-:W-:Y:S01]  /*1b30*/  MOV R14, 0x0 ;  /* 0x00000000000e7802 */ /* 0x000fe20000000f00 */
[----:B------:R-:W0:Y:S01]  /*1b40*/  LDCU.64 UR4, c[0x4][0x128] ;  /* 0x01002500ff0477ac */ /* 0x000e220008000a00 */
[----:B------:R-:W-:Y:S02]  /*1b50*/  IMAD.MOV.U32 R8, RZ, RZ, 0x4e ;  /* 0x0000004eff087424 */ /* 0x000fe400078e00ff */
[----:B------:R-:W-:Y:S01]  /*1b60*/  IMAD.MOV.U32 R12, RZ, RZ, 0x1 ;  /* 0x00000001ff0c7424 */ /* 0x000fe200078e00ff */
[----:B------:R-:W2:Y:S01]  /*1b70*/  LDCU.64 UR6, c[0x4][0x130] ;  /* 0x01002600ff0677ac */ /* 0x000ea20008000a00 */
[----:B------:R-:W4:Y:S01]  /*1b80*/  LDC.64 R14, c[0x4][R14] ;  /* 0x010000000e0e7b82 */ /* 0x000f220000000a00 */
[----:B------:R-:W-:Y:S01]  /*1b90*/  IMAD.MOV.U32 R13, RZ, RZ, RZ ;  /* 0x000000ffff0d7224 */ /* 0x000fe200078e00ff */
[----:B------:R-:W1:Y:S01]  /*1ba0*/  LDCU.64 UR8, c[0x4][0x18] ;  /* 0x01000300ff0877ac */ /* 0x000e620008000a00 */
[----:B0-----:R-:W-:Y:S02]  /*1bb0*/  IMAD.U32 R4, RZ, RZ, UR4 ;  /* 0x00000004ff047e24 */ /* 0x001fe4000f8e00ff */
[----:B------:R-:W-:-:S02]  /*1bc0*/  IMAD.U32 R5, RZ, RZ, UR5 ;  /* 0x00000005ff057e24 */ /* 0x000fc4000f8e00ff */
[----:B--2---:R-:W-:Y:S02]  /*1bd0*/  IMAD.U32 R6, RZ, RZ, UR6 ;  /* 0x00000006ff067e24 */ /* 0x004fe4000f8e00ff */
[----:B------:R-:W-:Y:S02]  /*1be0*/  IMAD.U32 R7, RZ, RZ, UR7 ;  /* 0x00000007ff077e24 */ /* 0x000fe4000f8e00ff */
[----:B-1----:R-:W-:Y:S02]  /*1bf0*/  IMAD.U32 R10, RZ, RZ, UR8 ;  /* 0x00000008ff0a7e24 */ /* 0x002fe4000f8e00ff */
[----:B------:R-:W-:-:S07]  /*1c00*/  IMAD.U32 R11, RZ, RZ, UR9 ;  /* 0x00000009ff0b7e24 */ /* 0x000fce000f8e00ff */
[----:B------:R-:W-:-:S07]  /*1c10*/  LEPC R20, `(.L_x_2320) ;  /* 0x000000001014794e */ /* 0x000fce0000000000 */
[----:B---345:R-:W-:Y:S05]  /*1c20*/  CALL.ABS.NOINC R14 ;  /* 0x000000000e007343 */ /* 0x038fea0003c00000 */
.L_x_2320:
[----:B------:R-:W-:Y:S01]  /*1c30*/  IMAD.MOV.U32 R22, RZ, RZ, RZ ;  /* 0x000000ffff167224 */ /* 0x000fe200078e00ff */
[----:B------:R-:W-:Y:S06]  /*1c40*/  BRA `(.L_x_2298) ;  /* 0x0000000000347947 */ /* 0x000fec0003800000 */
.L_x_2319:
        /* <DEDUP_REMOVED lines=8> */
.L_x_2318:
[----:B------:R-:W2:Y:S02]  /*1cd0*/  LDG.E.64 R22, desc[UR36][R4.64] ;  /* 0x0000002404167981 */ /* 0x000ea4000c1e1b00 */
[----:B--2---:R0:W2:Y:S01]  /*1ce0*/  I2F.U64 R22, R22 ;  /* 0x0000001600167312 */ /* 0x0040a20000301000 */
[----:B------:R-:W-:Y:S05]  /*1cf0*/  BRA `(.L_x_2298) ;  /* 0x0000000000087947 */ /* 0x000fea0003800000 */
.L_x_2317:
[----:B------:R-:W2:Y:S02]  /*1d00*/  LDG.E R4, desc[UR36][R4.64] ;  /* 0x0000002404047981 */ /* 0x000ea4000c1e1900 */
[----:B--2---:R-:W-:-:S07]  /*1d10*/  I2FP.F32.U32 R22, R4 ;  /* 0x0000000400167245 */ /* 0x004fce0000201000 */
.L_x_2298:
[----:B------:R-:W-:Y:S05]  /*1d20*/  BSYNC.RECONVERGENT B6 ;  /* 0x0000000000067941 */ /* 0x000fea0003800200 */
.L_x_2292:
[----:B------:R-:W-:-:S07]  /*1d30*/  VIADD R16, R19, 0x80 ;  /* 0x0000008013107836 */ /* 0x000fce0000000000 */
.L_x_2262:
[----:B------:R-:W-:Y:S05]  /*1d40*/  BSYNC.RECONVERGENT B7 ;  /* 0x0000000000077941 */ /* 0x000fea0003800200 */
.L_x_2261:
[----:B------:R-:W-:Y:S01]  /*1d50*/  ISETP.GE.AND P0, PT, R16, R17, PT ;  /* 0x000000111000720c */ /* 0x000fe20003f06270 */
[----:B------:R-:W-:Y:S01]  /*1d60*/  BSSY.RECONVERGENT B7, `(.L_x_2321) ;  /* 0x00001c8000077945 */ /* 0x000fe20003800200 */
[----:B0-----:R-:W-:Y:S02]  /*1d70*/  IMAD.MOV.U32 R23, RZ, RZ, RZ ;  /* 0x000000ffff177224 */ /* 0x001fe400078e00ff */
[----:B------:R-:W-:-:S09]  /*1d80*/  IMAD.MOV.U32 R25, RZ, RZ, RZ ;  /* 0x000000ffff197224 */ /* 0x000fd200078e00ff */
[----:B------:R-:W-:Y:S05]  /*1d90*/  @P0 BRA `(.L_x_2322) ;  /* 0x0000001c00100947 */ /* 0x000fea0003800000 */
[----:B----4-:R-:W0:Y:S01]  /*1da0*/  LDC.64 R4, c[0x0][0x390] ;  /* 0x0000e400ff047b82 */ /* 0x010e220000000a00 */
[----:B------:R-:W4:Y:S01]  /*1db0*/  LDCU UR5, c[0x0][0x3a8] ;  /* 0x00007500ff0577ac */ /* 0x000f220008000800 */
[----:B------:R-:W-:Y:S01]  /*1dc0*/  IMAD R18, R2, 0x200, R16 ;  /* 0x0000020002127824 */ /* 0x000fe200078e0210 */
[----:B------:R-:W-:Y:S01]  /*1dd0*/  BSSY.RECONVERGENT B6, `(.L_x_2323) ;  /* 0x00000de000067945 */ /* 0x000fe20003800200 */
[----:B------:R-:W-:-:S04]  /*1de0*/  UPRMT UR4, UR38, 0x9910, URZ ;  /* 0x0000991026047896 */ /* 0x000fc800080000ff */
[----:B------:R-:W-:Y:S01]  /*1df0*/  UISETP.GT.AND UP0, UPT, UR4, 0x9, UPT ;  /* 0x000000090400788c */ /* 0x000fe2000bf04270 */
[----:B----4-:R-:W-:-:S05]  /*1e00*/  IMAD R3, R18, UR5, RZ ;  /* 0x0000000512037c24 */ /* 0x010fca000f8e02ff */
        /* <DEDUP_REMOVED lines=11> */
[----:B------:R-:W4:Y:S02]  /*1ec0*/  LDG.E.S8 R4, desc[UR36][R4.64] ;  /* 0x0000002404047981 */ /* 0x000f24000c1e1300 */
[----:B----4-:R0:W4:Y:S01]  /*1ed0*/  I2F.S16 R23, R4 ;  /* 0x0000000400177306 */ /* 0x0101220000101400 */
[----:B------:R-:W-:Y:S05]  /*1ee0*/  BRA `(.L_x_2329) ;  /* 0x0000000c00307947 */ /* 0x000fea0003800000 */
.L_x_2327:
[----:B------:R-:W4:Y:S02]  /*1ef0*/  LDG.E.U8 R4, desc[UR36][R4.64] ;  /* 0x0000002404047981 */ /* 0x000f24000c1e1100 */
[----:B----4-:R-:W-:Y:S01]  /*1f00*/  I2FP.F32.U32 R23, R4 ;  /* 0x0000000400177245 */ /* 0x010fe20000201000 */
[----:B------:R-:W-:Y:S06]  /*1f10*/  BRA `(.L_x_2329) ;  /* 0x0000000c00247947 */ /* 0x000fec0003800000 */
.L_x_2326:
[----:B------:R-:W-:-:S09]  /*1f20*/  UISETP.NE.AND UP0, UPT, UR4, 0x2, UPT ;  /* 0x000000020400788c */ /* 0x000fd2000bf05270 */
[----:B------:R-:W-:Y:S05]  /*1f30*/  BRA.U !UP0, `(.L_x_2330) ;  /* 0x0000000108287547 */ /* 0x000fea000b800000 */
[----:B------:R-:W-:-:S09]  /*1f40*/  UISETP.NE.AND UP0, UPT, UR4, 0x3, UPT ;  /* 0x000000030400788c */ /* 0x000fd2000bf05270 */
[----:B------:R-:W-:Y:S05]  /*1f50*/  BRA.U !UP0, `(.L_x_2331) ;  /* 0x0000000108147547 */ /* 0x000fea000b800000 */
[----:B------:R-:W-:-:S09]  /*1f60*/  UISETP.NE.AND UP0, UPT, UR4, 0x4, UPT ;  /* 0x000000040400788c */ /* 0x000fd2000bf05270 */
[----:B------:R-:W-:Y:S05]  /*1f70*/  BRA.U UP0, `(.L_x_2328) ;  /* 0x0000000900b07547 */ /* 0x000fea000b800000 */
[----:B------:R-:W4:Y:S02]  /*1f80*/  LDG.E.64 R4, desc[UR36][R4.64] ;  /* 0x0000002404047981 */ /* 0x000f24000c1e1b00 */
[----:B----4-:R0:W4:Y:S01]  /*1f90*/  I2F.S64 R23, R4 ;  /* 0x0000000400177312 */ /* 0x0101220000301400 */
[----:B------:R-:W-:Y:S05]  /*1fa0*/  BRA `(.L_x_2329) ;  /* 0x0000000c00007947 */ /* 0x000fea0003800000 */
.L_x_2331:
[----:B------:R-:W4:Y:S02]  /*1fb0*/  LDG.E R4, desc[UR36][R4.64] ;  /* 0x0000002404047981 */ /* 0x000f24000c1e1900 */
[----:B----4-:R-:W-:Y:S01]  /*1fc0*/  I2FP.F32.S32 R23, R4 ;  /* 0x0000000400177245 */ /* 0x010fe20000201400 */
[----:B------:R-:W-:Y:S06]  /*1fd0*/  BRA `(.L_x_2329) ;  /* 0x0000000800f47947 */ /* 0x000fec0003800000 */
.L_x_2330:
[----:B------:R-:W4:Y:S02]  /*1fe0*/  LDG.E.U16 R4, desc[UR36][R4.64] ;  /* 0x0000002404047981 */ /* 0x000f24000c1e1500 */
[----:B----4-:R0:W4:Y:S01]  /*1ff0*/  I2F.S16 R23, R4 ;  /* 0x0000000400177306 */ /* 0x0101220000101400 */
[----:B------:R-:W-:Y:S05]  /*2000*/  BRA `(.L_x_2329) ;  /* 0x0000000800e87947 */ /* 0x000fea0003800000 */
.L_x_2325:
        /* <DEDUP_REMOVED lines=8> */
.L_x_2333:
[----:B------:R-:W4:Y:S02]  /*2090*/  LDG.E.U16 R4, desc[UR36][R4.64] ;  /* 0x0000002404047981 */ /* 0x000f24000c1e1500 */
[----:B----4-:R-:W-:Y:S01]  /*20a0*/  HADD2.F32 R23, -RZ, R4.H0_H0 ;  /* 0x20000004ff177230 */ /* 0x010fe20000004100 */
[----:B------:R-:W-:Y:S06]  /*20b0*/  BRA `(.L_x_2329) ;  /* 0x0000000800bc7947 */ /* 0x000fec0003800000 */
.L_x_2332:
        /* <DEDUP_REMOVED lines=8> */
.L_x_2335:
[----:B------:R-:W4:Y:S02]  /*2140*/  LDG.E.U16 R4, desc[UR36][R4.64] ;  /* 0x0000002404047981 */ /* 0x000f24000c1e1500 */
[----:B----4-:R-:W-:Y:S01]  /*2150*/  HADD2.F32 R23, -RZ, R4.H0_H0 ;  /* 0x20000004ff177230 */ /* 0x010fe20000004100 */
[----:B------:R-:W-:Y:S06]  /*2160*/  BRA `(.L_x_2329) ;  /* 0x0000000800907947 */ /* 0x000fec0003800000 */
.L_x_2334:
[----:B------:R-:W4:Y:S01]  /*2170*/  LDG.E.64 R4, desc[UR36][R4.64] ;  /* 0x0000002404047981 */ /* 0x000f22000c1e1b00 */
[----:B------:R-:W-:Y:S01]  /*2180*/  UMOV UR4, 0xf0000000 ;  /* 0xf000000000047882 */ /* 0x000fe20000000000 */
[----:B------:R-:W-:Y:S01]  /*2190*/  UMOV UR5, 0x380fffff ;  /* 0x380fffff00057882 */ /* 0x000fe20000000000 */
[----:B----4-:R-:W0:Y:S01]  /*21a0*/  F2F.F32.F64 R23, R4 ;  /* 0x0000000400177310 */ /* 0x010e220000301000 */
[----:B------:R-:W-:-:S14]  /*21b0*/  DSETP.GEU.AND P0, PT, |R4|, UR4, PT ;  /* 0x0000000404007e2a */ /* 0x000fdc000bf0e200 */
[----:B0-----:R-:W-:Y:S01]  /*21c0*/  @!P0 FMUL R23, R23, 1.175494350822287508e-38 ;  /* 0x0080000017178820 */ /* 0x001fe20000400000 */
[----:B------:R-:W-:Y:S06]  /*21d0*/  BRA `(.L_x_2329) ;  /* 0x0000000800747947 */ /* 0x000fec0003800000 */
.L_x_2324:
        /* <DEDUP_REMOVED lines=8> */
[----:B------:R-:W4:Y:S02]  /*2260*/  LDG.E.U8 R4, desc[UR36][R4.64] ;  /* 0x0000002404047981 */ /* 0x000f24000c1e1100 */
[----:B----4-:R-:W-:-:S04]  /*2270*/  ISETP.NE.AND P0, PT, R4, RZ, PT ;  /* 0x000000ff0400720c */ /* 0x010fc80003f05270 */
[----:B------:R-:W-:Y:S01]  /*2280*/  FSEL R23, RZ, 1, !P0 ;  /* 0x3f800000ff177808 */ /* 0x000fe20004000000 */
[----:B------:R-:W-:Y:S08]  /*2290*/  BRA `(.L_x_2329) ;  /* 0x0000000800447947 */ /* 0x000ff00003800000 */
.L_x_2338:
[----:B------:R-:W4:Y:S01]  /*22a0*/  LDG.E.64 R4, desc[UR36][R4.64] ;  /* 0x0000002404047981 */ /* 0x000f22000c1e1b00 */
[----:B------:R-:W-:Y:S01]  /*22b0*/  UMOV UR4, 0xf0000000 ;  /* 0xf000000000047882 */ /* 0x000fe20000000000 */
[----:B------:R-:W-:Y:S01]  /*22c0*/  UMOV UR5, 0x380fffff ;  /* 0x380fffff00057882 */ /* 0x000fe20000000000 */
[----:B----4-:R-:W0:Y:S01]  /*22d0*/  F2F.F32.F64 R23, R4 ;  /* 0x0000000400177310 */ /* 0x010e220000301000 */
[----:B------:R-:W-:-:S14]  /*22e0*/  DSETP.GEU.AND P0, PT, |R4|, UR4, PT ;  /* 0x0000000404007e2a */ /* 0x000fdc000bf0e200 */
[----:B0-----:R-:W-:Y:S01]  /*22f0*/  @!P0 FMUL R23, R23, 1.175494350822287508e-38 ;  /* 0x0080000017178820 */ /* 0x001fe20000400000 */
[----:B------:R-:W-:Y:S06]  /*2300*/  BRA `(.L_x_2329) ;  /* 0x0000000800287947 */ /* 0x000fec0003800000 */
.L_x_2337:
[----:B------:R-:W-:-:S09]  /*2310*/  UISETP.NE.AND UP0, UPT, UR4, 0xf, UPT ;  /* 0x0000000f0400788c */ /* 0x000fd2000bf05270 */
[----:B------:R-:W-:Y:S05]  /*2320*/  BRA.U !UP0, `(.L_x_2339) ;  /* 0x00000001088c7547 */ /* 0x000fea000b800000 */
[----:B------:R-:W-:-:S09]  /*2330*/  UISETP.NE.AND UP0, UPT, UR4, 0x17, UPT ;  /* 0x000000170400788c */ /* 0x000fd2000bf05270 */
[----:B------:R-:W-:Y:S05]  /*2340*/  BRA.U !UP0, `(.L_x_2340) ;  /* 0x0000000108547547 */ /* 0x000fea000b800000 */
[----:B------:R-:W-:-:S09]  /*2350*/  UISETP.NE.AND UP0, UPT, UR4, 0x18, UPT ;  /* 0x000000180400788c */ /* 0x000fd2000bf05270 */
[----:B------:R-:W-:Y:S05]  /*2360*/  BRA.U UP0, `(.L_x_2328) ;  /* 0x0000000500b47547 */ /* 0x000fea000b800000 */
[----:B------:R-:W4:Y:S01]  /*2370*/  LDG.E.U8 R23, desc[UR36][R4.64] ;  /* 0x0000002404177981 */ /* 0x000f22000c1e1100 */
[----:B------:R-:W-:Y:S02]  /*2380*/  IMAD.MOV.U32 R6, RZ, RZ, 0x1f ;  /* 0x0000001fff067424 */ /* 0x000fe400078e00ff */
[----:B----4-:R-:W-:-:S05]  /*2390*/  IMAD.SHL.U32 R23, R23, 0x1000000, RZ ;  /* 0x0100000017177824 */ /* 0x010fca00078e00ff */
        /* <DEDUP_REMOVED lines=16> */
.L_x_2340:
[----:B------:R-:W4:Y:S02]  /*24a0*/  LDG.E.U8 R4, desc[UR36][R4.64] ;  /* 0x0000002404047981 */ /* 0x000f24000c1e1100 */
[C---:B----4-:R-:W-:Y:S02]  /*24b0*/  IMAD.SHL.U32 R0, R4.reuse, 0x2000000, RZ ;  /* 0x0200000004007824 */ /* 0x050fe400078e00ff */
        /* <DEDUP_REMOVED lines=10> */
.L_x_2339:
[----:B------:R-:W4:Y:S02]  /*2560*/  LDG.E.U16 R4, desc[UR36][R4.64] ;  /* 0x0000002404047981 */ /* 0x000f24000c1e1500 */
[----:B----4-:R-:W-:Y:S01]  /*2570*/  IMAD.U32 R23, R4, 0x10000, RZ ;  /* 0x0001000004177824 */ /* 0x010fe200078e00ff */
[----:B------:R-:W-:Y:S06]  /*2580*/  BRA `(.L_x_2329) ;  /* 0x0000000400887947 */ /* 0x000fec0003800000 */
.L_x_2336:
        /* <DEDUP_REMOVED lines=8> */
[----:B------:R-:W4:Y:S02]  /*2610*/  LDG.E.U16 R4, desc[UR36][R4.64] ;  /* 0x0000002404047981 */ /* 0x000f24000c1e1500 */
[----:B----4-:R-:W-:Y:S01]  /*2620*/  I2FP.F32.U32 R23, R4 ;  /* 0x0000000400177245 */ /* 0x010fe20000201000 */
[----:B------:R-:W-:Y:S06]  /*2630*/  BRA `(.L_x_2329) ;  /* 0x00000004005c7947 */ /* 0x000fec0003800000 */
.L_x_2343:
[----:B------:R-:W4:Y:S01]  /*2640*/  LDG.E.U8 R4, desc[UR36][R4.64] ;  /* 0x0000002404047981 */ /* 0x000f22000c1e1100 */
[----:B------:R-:W-:Y:S01]  /*2650*/  IMAD.MOV.U32 R23, RZ, RZ, RZ ;  /* 0x000000ffff177224 */ /* 0x000fe200078e00ff */
[----:B----4-:R-:W-:-:S13]  /*2660*/  ISETP.NE.AND P0, PT, R4, RZ, PT ;  /* 0x000000ff0400720c */ /* 0x010fda0003f05270 */
        /* <DEDUP_REMOVED lines=17> */
.L_x_2345:
[----:B------:R-:W-:Y:S05]  /*2780*/  BSYNC.RECONVERGENT B0 ;  /* 0x0000000000007941 */ /* 0x000fea0003800200 */
.L_x_2344:
[----:B------:R-:W-:Y:S01]  /*2790*/  IMAD.SHL.U32 R0, R0, 0x100000, RZ ;  /* 0x0010000000007824 */ /* 0x000fe200078e00ff */
[----:B------:R-:W-:-:S04]  /*27a0*/  LEA R3, R3, 0x3b800000, 0x17 ;  /* 0x3b80000003037811 */ /* 0x000fc800078eb8ff */
[----:B------:R-:W-:Y:S01]  /*27b0*/  LOP3.LUT R23, R3, R0, R23, 0xfe, !PT ;  /* 0x0000000003177212 */ /* 0x000fe200078efe17 */
[----:B------:R-:W-:Y:S06]  /*27c0*/  BRA `(.L_x_2329) ;  /* 0x0000000000f87947 */ /* 0x000fec0003800000 */
.L_x_2342:
        /* <DEDUP_REMOVED lines=20> */
.L_x_2347:
[----:B------:R-:W-:Y:S05]  /*2910*/  BSYNC.RECONVERGENT B0 ;  /* 0x0000000000007941 */ /* 0x000fea0003800200 */
.L_x_2346:
[----:B------:R-:W-:Y:S01]  /*2920*/  IMAD.SHL.U32 R0, R0, 0x200000, RZ ;  /* 0x0020000000007824 */ /* 0x000fe200078e00ff */
[----:B------:R-:W-:-:S04]  /*2930*/  LEA R3, R3, 0x37800000, 0x17 ;  /* 0x3780000003037811 */ /* 0x000fc800078eb8ff */
[----:B------:R-:W-:Y:S01]  /*2940*/  LOP3.LUT R23, R3, R0, R23, 0xfe, !PT ;  /* 0x0000000003177212 */ /* 0x000fe200078efe17 */
[----:B------:R-:W-:Y:S06]  /*2950*/  BRA `(.L_x_2329) ;  /* 0x0000000000947947 */ /* 0x000fec0003800000 */
.L_x_2341:
[----:B------:R-:W-:-:S09]  /*2960*/  UISETP.NE.AND UP0, UPT, UR4, 0x1c, UPT ;  /* 0x0000001c0400788c */ /* 0x000fd2000bf05270 */
[----:B------:R-:W-:Y:S05]  /*2970*/  BRA.U !UP0, `(.L_x_2348) ;  /* 0x0000000108847547 */ /* 0x000fea000b800000 */
[----:B------:R-:W-:-:S09]  /*2980*/  UISETP.NE.AND UP0, UPT, UR4, 0x1d, UPT ;  /* 0x0000001d0400788c */ /* 0x000fd2000bf05270 */
[----:B------:R-:W-:Y:S05]  /*2990*/  BRA.U !UP0, `(.L_x_2349) ;  /* 0x0000000108707547 */ /* 0x000fea000b800000 */
[----:B------:R-:W-:-:S09]  /*29a0*/  UISETP.NE.AND UP0, UPT, UR4, 0x2c, UPT ;  /* 0x0000002c0400788c */ /* 0x000fd2000bf05270 */
[----:B------:R-:W-:Y:S05]  /*29b0*/  BRA.U UP0, `(.L_x_2328) ;  /* 0x0000000100207547 */ /* 0x000fea000b800000 */
[----:B------:R-:W4:Y:S01]  /*29c0*/  LDG.E.U8 R4, desc[UR36][R4.64] ;  /* 0x0000002404047981 */ /* 0x000f22000c1e1100 */
[----:B------:R-:W-:Y:S01]  /*29d0*/  IMAD.MOV.U32 R23, RZ, RZ, 0x400000 ;  /* 0x00400000ff177424 */ /* 0x000fe200078e00ff */
[----:B----4-:R-:W-:-:S13]  /*29e0*/  ISETP.NE.AND P0, PT, R4, RZ, PT ;  /* 0x000000ff0400720c */ /* 0x010fda0003f05270 */
[----:B------:R-:W-:Y:S05]  /*29f0*/  @!P0 BRA `(.L_x_2329) ;  /* 0x00000000006c8947 */ /* 0x000fea0003800000 */
[----:B------:R-:W-:-:S13]  /*2a00*/  ISETP.NE.AND P0, PT, R4, 0xff, PT ;  /* 0x000000ff0400780c */ /* 0x000fda0003f05270 */
[----:B------:R-:W-:Y:S02]  /*2a10*/  @!P0 IMAD.MOV.U32 R23, RZ, RZ, 0x7f800001 ;  /* 0x7f800001ff178424 */ /* 0x000fe400078e00ff */
[----:B------:R-:W-:Y:S01]  /*2a20*/  @P0 IMAD.SHL.U32 R23, R4, 0x800000, RZ ;  /* 0x0080000004170824 */ /* 0x000fe200078e00ff */
[----:B------:R-:W-:Y:S06]  /*2a30*/  BRA `(.L_x_2329) ;  /* 0x00000000005c7947 */ /* 0x000fec0003800000 */
.L_x_2328:
[----:B------:R-:W-:Y:S01]  /*2a40*/  MOV R14, 0x0 ;  /* 0x00000000000e7802 */ /* 0x000fe20000000f00 */
[----:B------:R-:W0:Y:S01]  /*2a50*/  LDCU.64 UR4, c[0x4][0x128] ;  /* 0x01002500ff0477ac */ /* 0x000e220008000a00 */
[----:B------:R-:W-:Y:S02]  /*2a60*/  IMAD.MOV.U32 R8, RZ, RZ, 0x4e ;  /* 0x0000004eff087424 */ /* 0x000fe400078e00ff */
[----:B------:R-:W-:Y:S01]  /*2a70*/  IMAD.MOV.U32 R12, RZ, RZ, 0x1 ;  /* 0x00000001ff0c7424 */ /* 0x000fe200078e00ff */
[----:B------:R-:W4:Y:S01]  /*2a80*/  LDCU.64 UR6, c[0x4][0x130] ;  /* 0x01002600ff0677ac */ /* 0x000f220008000a00 */
[----:B------:R-:W1:Y:S01]  /*2a90*/  LDC.64 R14, c[0x4][R14] ;  /* 0x010000000e0e7b82 */ /* 0x000e620000000a00 */
[----:B------:R-:W-:Y:S01]  /*2aa0*/  IMAD.MOV.U32 R13, RZ, RZ, RZ ;  /* 0x000000ffff0d7224 */ /* 0x000fe200078e00ff */
[----:B------:R-:W2:Y:S01]  /*2ab0*/  LDCU.64 UR8, c[0x4][0x18] ;  /* 0x01000300ff0877ac */ /* 0x000ea20008000a00 */
[----:B0-----:R-:W-:Y:S02]  /*2ac0*/  IMAD.U32 R4, RZ, RZ, UR4 ;  /* 0x00000004ff047e24 */ /* 0x001fe4000f8e00ff */
[----:B------:R-:W-:-:S02]  /*2ad0*/  IMAD.U32 R5, RZ, RZ, UR5 ;  /* 0x00000005ff057e24 */ /* 0x000fc4000f8e00ff */
[----:B----4-:R-:W-:Y:S02]  /*2ae0*/  IMAD.U32 R6, RZ, RZ, UR6 ;  /* 0x00000006ff067e24 */ /* 0x010fe4000f8e00ff */
[----:B------:R-:W-:Y:S02]  /*2af0*/  IMAD.U32 R7, RZ, RZ, UR7 ;  /* 0x00000007ff077e24 */ /* 0x000fe4000f8e00ff */
[----:B--2---:R-:W-:Y:S02]  /*2b00*/  IMAD.U32 R10, RZ, RZ, UR8 ;  /* 0x00000008ff0a7e24 */ /* 0x004fe4000f8e00ff */
[----:B------:R-:W-:-:S07]  /*2b10*/  IMAD.U32 R11, RZ, RZ, UR9 ;  /* 0x00000009ff0b7e24 */ /* 0x000fce000f8e00ff */
[----:B------:R-:W-:-:S07]  /*2b20*/  LEPC R20, `(.L_x_2350) ;  /* 0x000000001014794e */ /* 0x000fce0000000000 */
[----:B-1-3-5:R-:W-:Y:S05]  /*2b30*/  CALL.ABS.NOINC R14 ;  /* 0x000000000e007343 */ /* 0x02afea0003c00000 */
.L_x_2350:
[----:B------:R-:W-:Y:S01]  /*2b40*/  IMAD.MOV.U32 R23, RZ, RZ, RZ ;  /* 0x000000ffff177224 */ /* 0x000fe200078e00ff */
[----:B------:R-:W-:Y:S06]  /*2b50*/  BRA `(.L_x_2329) ;  /* 0x0000000000147947 */ /* 0x000fec0003800000 */
.L_x_2349:
[----:B------:R-:W4:Y:S02]  /*2b60*/  LDG.E.64 R4, desc[UR36][R4.64] ;  /* 0x0000002404047981 */ /* 0x000f24000c1e1b00 */
[----:B----4-:R0:W4:Y:S01]  /*2b70*/  I2F.U64 R23, R4 ;  /* 0x0000000400177312 */ /* 0x0101220000301000 */
[----:B------:R-:W-:Y:S05]  /*2b80*/  BRA `(.L_x_2329) ;  /* 0x0000000000087947 */ /* 0x000fea0003800000 */
.L_x_2348:
[----:B------:R-:W4:Y:S02]  /*2b90*/  LDG.E R4, desc[UR36][R4.64] ;  /* 0x0000002404047981 */ /* 0x000f24000c1e1900 */
[----:B----4-:R-:W-:-:S07]  /*2ba0*/  I2FP.F32.U32 R23, R4 ;  /* 0x0000000400177245 */ /* 0x010fce0000201000 */
.L_x_2329:
[----:B------:R-:W-:Y:S05]  /*2bb0*/  BSYNC.RECONVERGENT B6 ;  /* 0x0000000000067941 */ /* 0x000fea0003800200 */
.L_x_2323:
[----:B0-----:R-:W0:Y:S01]  /*2bc0*/  LDC.64 R4, c[0x0][0x398] ;  /* 0x0000e600ff047b82 */ /* 0x001e220000000a00 */
[----:B------:R-:W1:Y:S01]  /*2bd0*/  LDCU UR5, c[0x0][0x3ac] ;  /* 0x00007580ff0577ac */ /* 0x000e620008000800 */
        /* <DEDUP_REMOVED lines=18> */
.L_x_2355:
[----:B------:R-:W2:Y:S02]  /*2d00*/  LDG.E.U8 R4, desc[UR36][R4.64] ;  /* 0x0000002404047981 */ /* 0x000ea4000c1e1100 */
[----:B--2---:R-:W-:Y:S01]  /*2d10*/  I2FP.F32.U32 R25, R4 ;  /* 0x0000000400197245 */ /* 0x004fe20000201000 */
[----:B------:R-:W-:Y:S06]  /*2d20*/  BRA `(.L_x_2357) ;  /* 0x0000000c00247947 */ /* 0x000fec0003800000 */
.L_x_2354:
        /* <DEDUP_REMOVED lines=9> */
.L_x_2359:
[----:B------:R-:W2:Y:S02]  /*2dc0*/  LDG.E R4, desc[UR36][R4.64] ;  /* 0x0000002404047981 */ /* 0x000ea4000c1e1900 */
[----:B--2---:R-:W-:Y:S01]  /*2dd0*/  I2FP.F32.S32 R25, R4 ;  /* 0x0000000400197245 */ /* 0x004fe20000201400 */
[----:B------:R-:W-:Y:S06]  /*2de0*/  BRA `(.L_x_2357) ;  /* 0x0000000800f47947 */ /* 0x000fec0003800000 */
.L_x_2358:
[----:B------:R-:W2:Y:S02]  /*2df0*/  LDG.E.U16 R4, desc[UR36][R4.64] ;  /* 0x0000002404047981 */ /* 0x000ea4000c1e1500 */
[----:B--2---:R2:W0:Y:S01]  /*2e00*/  I2F.S16 R25, R4 ;  /* 0x0000000400197306 */ /* 0x0044220000101400 */
[----:B------:R-:W-:Y:S05]  /*2e10*/  BRA `(.L_x_2357) ;  /* 0x0000000800e87947 */ /* 0x000fea0003800000 */
.L_x_2353:
        /* <DEDUP_REMOVED lines=8> */
.L_x_2361:
[----:B------:R-:W2:Y:S02]  /*2ea0*/  LDG.E.U16 R4, desc[UR36][R4.64] ;  /* 0x0000002404047981 */ /* 0x000ea4000c1e1500 */
[----:B--2---:R-:W-:Y:S01]  /*2eb0*/  HADD2.F32 R25, -RZ, R4.H0_H0 ;  /* 0x20000004ff197230 */ /* 0x004fe20000004100 */
[----:B------:R-:W-:Y:S06]  /*2ec0*/  BRA `(.L_x_2357) ;  /* 0x0000000800bc7947 */ /* 0x000fec0003800000 */
.L_x_2360:
        /* <DEDUP_REMOVED lines=8> */
.L_x_2363:
[----:B------:R-:W2:Y:S02]  /*2f50*/  LDG.E.U16 R4, desc[UR36][R4.64] ;  /* 0x0000002404047981 */ /* 0x000ea4000c1e1500 */
[----:B--2---:R-:W-:Y:S01]  /*2f60*/  HADD2.F32 R25, -RZ, R4.H0_H0 ;  /* 0x20000004ff197230 */ /* 0x004fe20000004100 */
[----:B------:R-:W-:Y:S06]  /*2f70*/  BRA `(.L_x_2357) ;  /* 0x0000000800907947 */ /* 0x000fec0003800000 */
.L_x_2362:
[----:B------:R-:W2:Y:S01]  /*2f80*/  LDG.E.64 R4, desc[UR36][R4.64] ;  /* 0x0000002404047981 */ /* 0x000ea2000c1e1b00 */
[----:B------:R-:W-:Y:S01]  /*2f90*/  UMOV UR4, 0xf0000000 ;  /* 0xf000000000047882 */ /* 0x000fe20000000000 */
[----:B------:R-:W-:Y:S01]  /*2fa0*/  UMOV UR5, 0x380fffff ;  /* 0x380fffff00057882 */ /* 0x000fe20000000000 */
[----:B--2---:R-:W0:Y:S01]  /*2fb0*/  F2F.F32.F64 R25, R4 ;  /* 0x0000000400197310 */ /* 0x004e220000301000 */
[----:B------:R-:W-:-:S14]  /*2fc0*/  DSETP.GEU.AND P0, PT, |R4|, UR4, PT ;  /* 0x0000000404007e2a */ /* 0x000fdc000bf0e200 */
[----:B0-----:R-:W-:Y:S01]  /*2fd0*/  @!P0 FMUL R25, R25, 1.175494350822287508e-38 ;  /* 0x0080000019198820 */ /* 0x001fe20000400000 */
[----:B------:R-:W-:Y:S06]  /*2fe0*/  BRA `(.L_x_2357) ;  /* 0x0000000800747947 */ /* 0x000fec0003800000 */
.L_x_2352:
        /* <DEDUP_REMOVED lines=12> */
.L_x_2366:
[----:B------:R-:W2:Y:S01]  /*30b0*/  LDG.E.64 R4, desc[UR36][R4.64] ;  /* 0x0000002404047981 */ /* 0x000ea2000c1e1b00 */
[----:B------:R-:W-:Y:S01]  /*30c0*/  UMOV UR4, 0xf0000000 ;  /* 0xf000000000047882 */ /* 0x000fe20000000000 */
[----:B------:R-:W-:Y:S01]  /*30d0*/  UMOV UR5, 0x380fffff ;  /* 0x380fffff00057882 */ /* 0x000fe20000000000 */
[----:B--2---:R-:W0:Y:S01]  /*30e0*/  F2F.F32.F64 R25, R4 ;  /* 0x0000000400197310 */ /* 0x004e220000301000 */
[----:B------:R-:W-:-:S14]  /*30f0*/  DSETP.GEU.AND P0, PT, |R4|, UR4, PT ;  /* 0x0000000404007e2a */ /* 0x000fdc000bf0e200 */
[----:B0-----:R-:W-:Y:S01]  /*3100*/  @!P0 FMUL R25, R25, 1.175494350822287508e-38 ;  /* 0x0080000019198820 */ /* 0x001fe20000400000 */
[----:B------:R-:W-:Y:S06]  /*3110*/  BRA `(.L_x_2357) ;  /* 0x0000000800287947 */ /* 0x000fec0003800000 */
.L_x_2365:
        /* <DEDUP_REMOVED lines=25> */
.L_x_2368:
        /* <DEDUP_REMOVED lines=12> */
.L_x_2367:
[----:B------:R-:W2:Y:S02]  /*3370*/  LDG.E.U16 R4, desc[UR36][R4.64] ;  /* 0x0000002404047981 */ /* 0x000ea4000c1e1500 */
[----:B--2---:R-:W-:Y:S01]  /*3380*/  IMAD.U32 R25, R4, 0x10000, RZ ;  /* 0x0001000004197824 */ /* 0x004fe200078e00ff */
[----:B------:R-:W-:Y:S06]  /*3390*/  BRA `(.L_x_2357) ;  /* 0x0000000400887947 */ /* 0x000fec0003800000 */
.L_x_2364:
        /* <DEDUP_REMOVED lines=11> */
.L_x_2371:
        /* <DEDUP_REMOVED lines=20> */
.L_x_2373:
[----:B------:R-:W-:Y:S05]  /*3590*/  BSYNC.RECONVERGENT B0 ;  /* 0x0000000000007941 */ /* 0x000fea0003800200 */
.L_x_2372:
[----:B------:R-:W-:Y:S01]  /*35a0*/  IMAD.SHL.U32 R0, R0, 0x100000, RZ ;  /* 0x0010000000007824 */ /* 0x000fe200078e00ff */
[----:B------:R-:W-:-:S04]  /*35b0*/  LEA R3, R3, 0x3b800000, 0x17 ;  /* 0x3b80000003037811 */ /* 0x000fc800078eb8ff */
[----:B------:R-:W-:Y:S01]  /*35c0*/  LOP3.LUT R25, R3, R0, R25, 0xfe, !PT ;  /* 0x0000000003197212 */ /* 0x000fe200078efe19 */
[----:B------:R-:W-:Y:S06]  /*35d0*/  BRA `(.L_x_2357) ;  /* 0x0000000000f87947 */ /* 0x000fec0003800000 */
.L_x_2370:
        /* <DEDUP_REMOVED lines=20> */
.L_x_2375:
[----:B------:R-:W-:Y:S05]  /*3720*/  BSYNC.RECONVERGENT B0 ;  /* 0x0000000000007941 */ /* 0x000fea0003800200 */
.L_x_2374:
[----:B------:R-:W-:Y:S01]  /*3730*/  IMAD.SHL.U32 R0, R0, 0x200000, RZ ;  /* 0x0020000000007824 */ /* 0x000fe200078e00ff */
[----:B------:R-:W-:-:S04]  /*3740*/  LEA R3, R3, 0x37800000, 0x17 ;  /* 0x3780000003037811 */ /* 0x000fc800078eb8ff */
[----:B------:R-:W-:Y:S01]  /*3750*/  LOP3.LUT R25, R3, R0, R25, 0xfe, !PT ;  /* 0x0000000003197212 */ /* 0x000fe200078efe19 */
[----:B------:R-:W-:Y:S06]  /*3760*/  BRA `(.L_x_2357) ;  /* 0x0000000000947947 */ /* 0x000fec0003800000 */
.L_x_2369:
        /* <DEDUP_REMOVED lines=14> */
.L_x_2356:
        /* <DEDUP_REMOVED lines=15> */
[----:B--2-45:R-:W-:Y:S05]  /*3940*/  CALL.ABS.NOINC R14 ;  /* 0x000000000e007343 */ /* 0x034fea0003c00000 */
.L_x_2378:
[----:B------:R-:W-:Y:S01]  /*3950*/  IMAD.MOV.U32 R25, RZ, RZ, RZ ;  /* 0x000000ffff197224 */ /* 0x000fe200078e00ff */
[----:B------:R-:W-:Y:S06]  /*3960*/  BRA `(.L_x_2357) ;  /* 0x0000000000147947 */ /* 0x000fec0003800000 */
.L_x_2377:
[----:B------:R-:W2:Y:S02]  /*3970*/  LDG.E.64 R4, desc[UR36][R4.64] ;  /* 0x0000002404047981 */ /* 0x000ea4000c1e1b00 */
[----:B--2---:R0:W1:Y:S01]  /*3980*/  I2F.U64 R25, R4 ;  /* 0x0000000400197312 */ /* 0x0040620000301000 */
[----:B------:R-:W-:Y:S05]  /*3990*/  BRA `(.L_x_2357) ;  /* 0x0000000000087947 */ /* 0x000fea0003800000 */
.L_x_2376:
[----:B------:R-:W2:Y:S02]  /*39a0*/  LDG.E R4, desc[UR36][R4.64] ;  /* 0x0000002404047981 */ /* 0x000ea4000c1e1900 */
[----:B--2---:R-:W-:-:S07]  /*39b0*/  I2FP.F32.U32 R25, R4 ;  /* 0x0000000400197245 */ /* 0x004fce0000201000 */
.L_x_2357:
[----:B------:R-:W-:Y:S05]  /*39c0*/  BSYNC.RECONVERGENT B6 ;  /* 0x0000000000067941 */ /* 0x000fea0003800200 */
.L_x_2351:
[----:B------:R-:W-:-:S07]  /*39d0*/  VIADD R16, R16, 0x80 ;  /* 0x0000008010107836 */ /* 0x000fce0000000000 */
.L_x_2322:
[----:B------:R-:W-:Y:S05]  /*39e0*/  BSYNC.RECONVERGENT B7 ;  /* 0x0000000000077941 */ /* 0x000fea0003800200 */
.L_x_2321:
[----:B------:R-:W-:Y:S01]  /*39f0*/  ISETP.GE.AND P0, PT, R16, R17, PT ;  /* 0x000000111000720c */ /* 0x000fe20003f06270 */
[----:B------:R-:W-:Y:S01]  /*3a00*/  BSSY.RECONVERGENT B7, `(.L_x_2379) ;  /* 0x00001ca000077945 */ /* 0x000fe20003800200 */
[----:B------:R-:W-:Y:S02]  /*3a10*/  IMAD.MOV.U32 R24, RZ, RZ, RZ ;  /* 0x000000ffff187224 */ /* 0x000fe400078e00ff */
[----:B------:R-:W-:-:S09]  /*3a20*/  IMAD.MOV.U32 R26, RZ, RZ, RZ ;  /* 0x000000ffff1a7224 */ /* 0x000fd200078e00ff */
[----:B------:R-:W-:Y:S05]  /*3a30*/  @P0 BRA `(.L_x_2380) ;  /* 0x0000001c00180947 */ /* 0x000fea0003800000 */
[----:B0-2-4-:R-:W0:Y:S01]  /*3a40*/  LDC.64 R4, c[0x0][0x390] ;  /* 0x0000e400ff047b82 */ /* 0x015e220000000a00 */
[----:B------:R-:W2:Y:S01]  /*3a50*/  LDCU UR5, c[0x0][0x3a8] ;  /* 0x00007500ff0577ac */ /* 0x000ea20008000800 */
[----:B------:R-:W-:Y:S01]  /*3a60*/  IMAD R18, R2, 0x200, R16 ;  /* 0x0000020002127824 */ /* 0x000fe200078e0210 */
        /* <DEDUP_REMOVED lines=18> */
.L_x_2385:
[----:B------:R-:W2:Y:S02]  /*3b90*/  LDG.E.U8 R4, desc[UR36][R4.64] ;  /* 0x0000002404047981 */ /* 0x000ea4000c1e1100 */
[----:B--2---:R-:W-:Y:S01]  /*3ba0*/  I2FP.F32.U32 R24, R4 ;  /* 0x0000000400187245 */ /* 0x004fe20000201000 */
[----:B------:R-:W-:Y:S06]  /*3bb0*/  BRA `(.L_x_2387) ;  /* 0x0000000c00287947 */ /* 0x000fec0003800000 */
.L_x_2384:
        /* <DEDUP_REMOVED lines=9> */
.L_x_2389:
[----:B------:R-:W2:Y:S02]  /*3c50*/  LDG.E R4, desc[UR36][R4.64] ;  /* 0x0000002404047981 */ /* 0x000ea4000c1e1900 */
[----:B--2---:R-:W-:Y:S01]  /*3c60*/  I2FP.F32.S32 R24, R4 ;  /* 0x0000000400187245 */ /* 0x004fe20000201400 */
[----:B------:R-:W-:Y:S06]  /*3c70*/  BRA `(.L_x_2387) ;  /* 0x0000000800f87947 */ /* 0x000fec0003800000 */
.L_x_2388:
[----:B------:R-:W2:Y:S02]  /*3c80*/  LDG.E.U16 R4, desc[UR36][R4.64] ;  /* 0x0000002404047981 */ /* 0x000ea4000c1e1500 */
[----:B--2---:R0:W2:Y:S01]  /*3c90*/  I2F.S16 R24, R4 ;  /* 0x0000000400187306 */ /* 0x0040a20000101400 */
[----:B------:R-:W-:Y:S05]  /*3ca0*/  BRA `(.L_x_2387) ;  /* 0x0000000800ec7947 */ /* 0x000fea0003800000 */
.L_x_2383:
        /* <DEDUP_REMOVED lines=8> */
.L_x_2391:
[----:B------:R-:W2:Y:S02]  /*3d30*/  LDG.E.U16 R4, desc[UR36][R4.64] ;  /* 0x0000002404047981 */ /* 0x000ea4000c1e1500 */
[----:B--2---:R-:W-:Y:S01]  /*3d40*/  HADD2.F32 R24, -RZ, R4.H0_H0 ;  /* 0x20000004ff187230 */ /* 0x004fe20000004100 */
[----:B------:R-:W-:Y:S06]  /*3d50*/  BRA `(.L_x_2387) ;  /* 0x0000000800c07947 */ /* 0x000fec0003800000 */
.L_x_2390:
        /* <DEDUP_REMOVED lines=8> */
.L_x_2393:
[----:B------:R-:W2:Y:S02]  /*3de0*/  LDG.E.U16 R4, desc[UR36][R4.64] ;  /* 0x0000002404047981 */ /* 0x000ea4000c1e1500 */
[----:B--2---:R-:W-:Y:S01]  /*3df0*/  HADD2.F32 R24, -RZ, R4.H0_H0 ;  /* 0x20000004ff187230 */ /* 0x004fe20000004100 */
[----:B------:R-:W-:Y:S06]  /*3e00*/  BRA `(.L_x_2387) ;  /* 0x0000000800947947 */ /* 0x000fec0003800000 */
.L_x_2392:
[----:B------:R-:W2:Y:S01]  /*3e10*/  LDG.E.64 R4, desc[UR36][R4.64] ;  /* 0x0000002404047981 */ /* 0x000ea2000c1e1b00 */
[----:B------:R-:W-:Y:S01]  /*3e20*/  UMOV UR4, 0xf0000000 ;  /* 0xf000000000047882 */ /* 0x000fe20000000000 */
[----:B------:R-:W-:Y:S01]  /*3e30*/  UMOV UR5, 0x380fffff ;  /* 0x380fffff00057882 */ /* 0x000fe20000000000 */
[----:B--2---:R-:W0:Y:S01]  /*3e40*/  F2F.F32.F64 R24, R4 ;  /* 0x0000000400187310 */ /* 0x004e220000301000 */
[----:B------:R-:W-:-:S14]  /*3e50*/  DSETP.GEU.AND P0, PT, |R4|, UR4, PT ;  /* 0x0000000404007e2a */ /* 0x000fdc000bf0e200 */
[----:B0-----:R-:W-:Y:S01]  /*3e60*/  @!P0 FMUL R24, R24, 1.175494350822287508e-38 ;  /* 0x0080000018188820 */ /* 0x001fe20000400000 */
[----:B------:R-:W-:Y:S06]  /*3e70*/  BRA `(.L_x_2387) ;  /* 0x0000000800787947 */ /* 0x000fec0003800000 */
.L_x_2382:
        /* <DEDUP_REMOVED lines=12> */
.L_x_2396:
[----:B------:R-:W2:Y:S01]  /*3f40*/  LDG.E.64 R4, desc[UR36][R4.64] ;  /* 0x0000002404047981 */ /* 0x000ea2000c1e1b00 */
[----:B------:R-:W-:Y:S01]  /*3f50*/  UMOV UR4, 0xf0000000 ;  /* 0xf000000000047882 */ /* 0x000fe20000000000 */
[----:B------:R-:W-:Y:S01]  /*3f60*/  UMOV UR5, 0x380fffff ;  /* 0x380fffff00057882 */ /* 0x000fe20000000000 */
[----:B--2---:R-:W0:Y:S01]  /*3f70*/  F2F.F32.F64 R24, R4 ;  /* 0x0000000400187310 */ /* 0x004e220000301000 */
[----:B------:R-:W-:-:S14]  /*3f80*/  DSETP.GEU.AND P0, PT, |R4|, UR4, PT ;  /* 0x0000000404007e2a */ /* 0x000fdc000bf0e200 */
[----:B0-----:R-:W-:Y:S01]  /*3f90*/  @!P0 FMUL R24, R24, 1.175494350822287508e-38 ;  /* 0x0080000018188820 */ /* 0x001fe20000400000 */
[----:B------:R-:W-:Y:S06]  /*3fa0*/  BRA `(.L_x_2387) ;  /* 0x00000008002c7947 */ /* 0x000fec0003800000 */
.L_x_2395:
        /* <DEDUP_REMOVED lines=25> */
.L_x_2398:
        /* <DEDUP_REMOVED lines=11> */
[----:B------:R-:W-:Y:S01]  /*41f0*/  LOP3.LUT R24, R0, 0x80000000, R3, 0xf8, !PT ;  /* 0x8000000000187812 */ /* 0x000fe200078ef803 */
[----:B------:R-:W-:Y:S06]  /*4200*/  BRA `(.L_x_2387) ;  /* 0x0000000400947947 */ /* 0x000fec0003800000 */
.L_x_2397:
[----:B------:R-:W2:Y:S02]  /*4210*/  LDG.E.U16 R4, desc[UR36][R4.64] ;  /* 0x0000002404047981 */ /* 0x000ea4000c1e1500 */
[----:B--2---:R-:W-:Y:S01]  /*4220*/  IMAD.U32 R24, R4, 0x10000, RZ ;  /* 0x0001000004187824 */ /* 0x004fe200078e00ff */
[----:B------:R-:W-:Y:S06]  /*4230*/  BRA `(.L_x_2387) ;  /* 0x0000000400887947 */ /* 0x000fec0003800000 */
.L_x_2394:
        /* <DEDUP_REMOVED lines=11> */
.L_x_2401:
        /* <DEDUP_REMOVED lines=20> */
.L_x_2403:
[----:B------:R-:W-:Y:S05]  /*4430*/  BSYNC.RECONVERGENT B0 ;  /* 0x0000000000007941 */ /* 0x000fea0003800200 */
.L_x_2402:
[----:B------:R-:W-:Y:S01]  /*4440*/  IMAD.SHL.U32 R0, R0, 0x100000, RZ ;  /* 0x0010000000007824 */ /* 0x000fe200078e00ff */
[----:B------:R-:W-:-:S04]  /*4450*/  LEA R3, R3, 0x3b800000, 0x17 ;  /* 0x3b80000003037811 */ /* 0x000fc800078eb8ff */
[----:B------:R-:W-:Y:S01]  /*4460*/  LOP3.LUT R24, R3, R0, R7, 0xfe, !PT ;  /* 0x0000000003187212 */ /* 0x000fe200078efe07 */
[----:B------:R-:W-:Y:S06]  /*4470*/  BRA `(.L_x_2387) ;  /* 0x0000000000f87947 */ /* 0x000fec0003800000 */
.L_x_2400:
        /* <DEDUP_REMOVED lines=20> */
.L_x_2405:
[----:B------:R-:W-:Y:S05]  /*45c0*/  BSYNC.RECONVERGENT B0 ;  /* 0x0000000000007941 */ /* 0x000fea0003800200 */
.L_x_2404:
[----:B------:R-:W-:Y:S01]  /*45d0*/  IMAD.SHL.U32 R0, R0, 0x200000, RZ ;  /* 0x0020000000007824 */ /* 0x000fe200078e00ff */
[----:B------:R-:W-:-:S04]  /*45e0*/  LEA R3, R3, 0x37800000, 0x17 ;  /* 0x3780000003037811 */ /* 0x000fc800078eb8ff */
[----:B------:R-:W-:Y:S01]  /*45f0*/  LOP3.LUT R24, R3, R0, R7, 0xfe, !PT ;  /* 0x0000000003187212 */ /* 0x000fe200078efe07 */
[----:B------:R-:W-:Y:S06]  /*4600*/  BRA `(.L_x_2387) ;  /* 0x0000000000947947 */ /* 0x000fec0003800000 */
.L_x_2399:
        /* <DEDUP_REMOVED lines=14> */
.L_x_2386:
        /* <DEDUP_REMOVED lines=16> */
.L_x_2408:
[----:B------:R-:W-:Y:S01]  /*47f0*/  IMAD.MOV.U32 R24, RZ, RZ, RZ ;  /* 0x000000ffff187224 */ /* 0x000fe200078e00ff */
[----:B------:R-:W-:Y:S06]  /*4800*/  BRA `(.L_x_2387) ;  /* 0x0000000000147947 */ /* 0x000fec0003800000 */
.L_x_2407:
[----:B------:R-:W2:Y:S02]  /*4810*/  LDG.E.64 R4, desc[UR36][R4.64] ;  /* 0x0000002404047981 */ /* 0x000ea4000c1e1b00 */
[----:B--2---:R0:W2:Y:S01]  /*4820*/  I2F.U64 R24, R4 ;  /* 0x0000000400187312 */ /* 0x0040a20000301000 */
[----:B------:R-:W-:Y:S05]  /*4830*/  BRA `(.L_x_2387) ;  /* 0x0000000000087947 */ /* 0x000fea0003800000 */
.L_x_2406:
[----:B------:R-:W2:Y:S02]  /*4840*/  LDG.E R4, desc[UR36][R4.64] ;  /* 0x0000002404047981 */ /* 0x000ea4000c1e1900 */
[----:B--2---:R-:W-:-:S07]  /*4850*/  I2FP.F32.U32 R24, R4 ;  /* 0x0000000400187245 */ /* 0x004fce0000201000 */
.L_x_2387:
[----:B------:R-:W-:Y:S05]  /*4860*/  BSYNC.RECONVERGENT B6 ;  /* 0x0000000000067941 */ /* 0x000fea0003800200 */
.L_x_2381:
[----:B0---4-:R-:W0:Y:S01]  /*4870*/  LDC.64 R4, c[0x0][0x398] ;  /* 0x0000e600ff047b82 */ /* 0x011e220000000a00 */
[----:B------:R-:W4:Y:S01]  /*4880*/  LDCU UR5, c[0x0][0x3ac] ;  /* 0x00007580ff0577ac */ /* 0x000f220008000800 */
        /* <DEDUP_REMOVED lines=18> */
.L_x_2413:
[----:B------:R-:W4:Y:S02]  /*49b0*/  LDG.E.U8 R4, desc[UR36][R4.64] ;  /* 0x0000002404047981 */ /* 0x000f24000c1e1100 */
[----:B----4-:R-:W-:Y:S01]  /*49c0*/  I2FP.F32.U32 R26, R4 ;  /* 0x00000004001a7245 */ /* 0x010fe20000201000 */
[----:B------:R-:W-:Y:S06]  /*49d0*/  BRA `(.L_x_2415) ;  /* 0x0000000c00287947 */ /* 0x000fec0003800000 */
.L_x_2412:
        /* <DEDUP_REMOVED lines=9> */
.L_x_2417:
[----:B------:R-:W4:Y:S02]  /*4a70*/  LDG.E R4, desc[UR36][R4.64] ;  /* 0x0000002404047981 */ /* 0x000f24000c1e1900 */
[----:B----4-:R-:W-:Y:S01]  /*4a80*/  I2FP.F32.S32 R26, R4 ;  /* 0x00000004001a7245 */ /* 0x010fe20000201400 */
[----:B------:R-:W-:Y:S06]  /*4a90*/  BRA `(.L_x_2415) ;  /* 0x0000000800f87947 */ /* 0x000fec0003800000 */
.L_x_2416:
[----:B------:R-:W4:Y:S02]  /*4aa0*/  LDG.E.U16 R4, desc[UR36][R4.64] ;  /* 0x0000002404047981 */ /* 0x000f24000c1e1500 */
[----:B----4-:R0:W4:Y:S01]  /*4ab0*/  I2F.S16 R26, R4 ;  /* 0x00000004001a7306 */ /* 0x0101220000101400 */
[----:B------:R-:W-:Y:S05]  /*4ac0*/  BRA `(.L_x_2415) ;  /* 0x0000000800ec7947 */ /* 0x000fea0003800000 */
.L_x_2411:
        /* <DEDUP_REMOVED lines=8> */
.L_x_2419:
[----:B------:R-:W4:Y:S02]  /*4b50*/  LDG.E.U16 R4, desc[UR36][R4.64] ;  /* 0x0000002404047981 */ /* 0x000f24000c1e1500 */
[----:B----4-:R-:W-:Y:S01]  /*4b60*/  HADD2.F32 R26, -RZ, R4.H0_H0 ;  /* 0x20000004ff1a7230 */ /* 0x010fe20000004100 */
[----:B------:R-:W-:Y:S06]  /*4b70*/  BRA `(.L_x_2415) ;  /* 0x0000000800c07947 */ /* 0x000fec0003800000 */
.L_x_2418:
        /* <DEDUP_REMOVED lines=8> */
.L_x_2421:
[----:B------:R-:W4:Y:S02]  /*4c00*/  LDG.E.U16 R4, desc[UR36][R4.64] ;  /* 0x0000002404047981 */ /* 0x000f24000c1e1500 */
[----:B----4-:R-:W-:Y:S01]  /*4c10*/  HADD2.F32 R26, -RZ, R4.H0_H0 ;  /* 0x20000004ff1a7230 */ /* 0x010fe20000004100 */
[----:B------:R-:W-:Y:S06]  /*4c20*/  BRA `(.L_x_2415) ;  /* 0x0000000800947947 */ /* 0x000fec0003800000 */
.L_x_2420:
[----:B------:R-:W4:Y:S01]  /*4c30*/  LDG.E.64 R4, desc[UR36][R4.64] ;  /* 0x0000002404047981 */ /* 0x000f22000c1e1b00 */
[----:B------:R-:W-:Y:S01]  /*4c40*/  UMOV UR4, 0xf0000000 ;  /* 0xf000000000047882 */ /* 0x000fe20000000000 */
[----:B------:R-:W-:Y:S01]  /*4c50*/  UMOV UR5, 0x380fffff ;  /* 0x380fffff00057882 */ /* 0x000fe20000000000 */
[----:B----4-:R-:W0:Y:S01]  /*4c60*/  F2F.F32.F64 R26, R4 ;  /* 0x00000004001a7310 */ /* 0x010e220000301000 */
[----:B------:R-:W-:-:S14]  /*4c70*/  DSETP.GEU.AND P0, PT, |R4|, UR4, PT ;  /* 0x0000000404007e2a */ /* 0x000fdc000bf0e200 */
[----:B0-----:R-:W-:Y:S01]  /*4c80*/  @!P0 FMUL R26, R26, 1.175494350822287508e-38 ;  /* 0x008000001a1a8820 */ /* 0x001fe20000400000 */
[----:B------:R-:W-:Y:S06]  /*4c90*/  BRA `(.L_x_2415) ;  /* 0x0000000800787947 */ /* 0x000fec0003800000 */
.L_x_2410:
        /* <DEDUP_REMOVED lines=12> */
.L_x_2424:
[----:B------:R-:W4:Y:S01]  /*4d60*/  LDG.E.64 R4, desc[UR36][R4.64] ;  /* 0x0000002404047981 */ /* 0x000f22000c1e1b00 */
[----:B------:R-:W-:Y:S01]  /*4d70*/  UMOV UR4, 0xf0000000 ;  /* 0xf000000000047882 */ /* 0x000fe20000000000 */
[----:B------:R-:W-:Y:S01]  /*4d80*/  UMOV UR5, 0x380fffff ;  /* 0x380fffff00057882 */ /* 0x000fe20000000000 */
[----:B----4-:R-:W0:Y:S01]  /*4d90*/  F2F.F32.F64 R26, R4 ;  /* 0x00000004001a7310 */ /* 0x010e220000301000 */
[----:B------:R-:W-:-:S14]  /*4da0*/  DSETP.GEU.AND P0, PT, |R4|, UR4, PT ;  /* 0x0000000404007e2a */ /* 0x000fdc000bf0e200 */
[----:B0-----:R-:W-:Y:S01]  /*4db0*/  @!P0 FMUL R26, R26, 1.175494350822287508e-38 ;  /* 0x008000001a1a8820 */ /* 0x001fe20000400000 */
[----:B------:R-:W-:Y:S06]  /*4dc0*/  BRA `(.L_x_2415) ;  /* 0x00000008002c7947 */ /* 0x000fec0003800000 */
.L_x_2423:
        /* <DEDUP_REMOVED lines=25> */
.L_x_2426:
[----:B------:R-:W4:Y:S02]  /*4f60*/  LDG.E.U8 R4, desc[UR36][R4.64] ;  /* 0x0000002404047981 */ /* 0x000f24000c1e1100 */
[C---:B----4-:R-:W-:Y:S02]  /*4f70*/  IMAD.SHL.U32 R0, R4.reuse, 0x2000000, RZ ;  /* 0x0200000004007824 */ /* 0x050fe400078e00ff */
        /* <DEDUP_REMOVED lines=11> */
.L_x_2425:
[----:B------:R-:W4:Y:S02]  /*5030*/  LDG.E.U16 R4, desc[UR36][R4.64] ;  /* 0x0000002404047981 */ /* 0x000f24000c1e1500 */
[----:B----4-:R-:W-:Y:S01]  /*5040*/  IMAD.U32 R26, R4, 0x10000, RZ ;  /* 0x00010000041a7824 */ /* 0x010fe200078e00ff */
[----:B------:R-:W-:Y:S06]  /*5050*/  BRA `(.L_x_2415) ;  /* 0x0000000400887947 */ /* 0x000fec0003800000 */
.L_x_2422:
        /* <DEDUP_REMOVED lines=11> */
.L_x_2429:
        /* <DEDUP_REMOVED lines=20> */
.L_x_2431:
[----:B------:R-:W-:Y:S05]  /*5250*/  BSYNC.RECONVERGENT B0 ;  /* 0x0000000000007941 */ /* 0x000fea0003800200 */
.L_x_2430:
[----:B------:R-:W-:Y:S01]  /*5260*/  IMAD.SHL.U32 R0, R0, 0x100000, RZ ;  /* 0x0010000000007824 */ /* 0x000fe200078e00ff */
[----:B------:R-:W-:-:S04]  /*5270*/  LEA R3, R3, 0x3b800000, 0x17 ;  /* 0x3b80000003037811 */ /* 0x000fc800078eb8ff */
[----:B------:R-:W-:Y:S01]  /*5280*/  LOP3.LUT R26, R3, R0, R7, 0xfe, !PT ;  /* 0x00000000031a7212 */ /* 0x000fe200078efe07 */
[----:B------:R-:W-:Y:S06]  /*5290*/  BRA `(.L_x_2415) ;  /* 0x0000000000f87947 */ /* 0x000fec0003800000 */
.L_x_2428:
        /* <DEDUP_REMOVED lines=20> */
.L_x_2433:
[----:B------:R-:W-:Y:S05]  /*53e0*/  BSYNC.RECONVERGENT B0 ;  /* 0x0000000000007941 */ /* 0x000fea0003800200 */
.L_x_2432:
[----:B------:R-:W-:Y:S01]  /*53f0*/  IMAD.SHL.U32 R0, R0, 0x200000, RZ ;  /* 0x0020000000007824 */ /* 0x000fe200078e00ff */
[----:B------:R-:W-:-:S04]  /*5400*/  LEA R3, R3, 0x37800000, 0x17 ;  /* 0x3780000003037811 */ /* 0x000fc800078eb8ff */
[----:B------:R-:W-:Y:S01]  /*5410*/  LOP3.LUT R26, R3, R0, R7, 0xfe, !PT ;  /* 0x00000000031a7212 */ /* 0x000fe200078efe07 */
[----:B------:R-:W-:Y:S06]  /*5420*/  BRA `(.L_x_2415) ;  /* 0x0000000000947947 */ /* 0x000fec0003800000 */
.L_x_2427:
        /* <DEDUP_REMOVED lines=14> */
.L_x_2414:
        /* <DEDUP_REMOVED lines=16> */
.L_x_2436:
[----:B------:R-:W-:Y:S01]  /*5610*/  IMAD.MOV.U32 R26, RZ, RZ, RZ ;  /* 0x000000ffff1a7224 */ /* 0x000fe200078e00ff */
[----:B------:R-:W-:Y:S06]  /*5620*/  BRA `(.L_x_2415) ;  /* 0x0000000000147947 */ /* 0x000fec0003800000 */
.L_x_2435:
[----:B------:R-:W4:Y:S02]  /*5630*/  LDG.E.64 R26, desc[UR36][R4.64] ;  /* 0x00000024041a7981 */ /* 0x000f24000c1e1b00 */
[----:B----4-:R0:W4:Y:S01]  /*5640*/  I2F.U64 R26, R26 ;  /* 0x0000001a001a7312 */ /* 0x0101220000301000 */
[----:B------:R-:W-:Y:S05]  /*5650*/  BRA `(.L_x_2415) ;  /* 0x0000000000087947 */ /* 0x000fea0003800000 */
.L_x_2434:
[----:B------:R-:W4:Y:S02]  /*5660*/  LDG.E R4, desc[UR36][R4.64] ;  /* 0x0000002404047981 */ /* 0x000f24000c1e1900 */
[----:B----4-:R-:W-:-:S07]  /*5670*/  I2FP.F32.U32 R26, R4 ;  /* 0x00000004001a7245 */ /* 0x010fce0000201000 */
.L_x_2415:
[----:B------:R-:W-:Y:S05]  /*5680*/  BSYNC.RECONVERGENT B6 ;  /* 0x0000000000067941 */ /* 0x000fea0003800200 */
.L_x_2409:
[----:B------:R-:W-:-:S07]  /*5690*/  VIADD R16, R16, 0x80 ;  /* 0x0000008010107836 */ /* 0x000fce0000000000 */
.L_x_2380:
[----:B------:R-:W-:Y:S05]  /*56a0*/  BSYNC.RECONVERGENT B7 ;  /* 0x0000000000077941 */ /* 0x000fea0003800200 */
.L_x_2379:
[----:B------:R-:W-:Y:S01]  /*56b0*/  ISETP.GE.AND P0, PT, R16, R17, PT ;  /* 0x000000111000720c */ /* 0x000fe20003f06270 */
[----:B------:R-:W-:Y:S01]  /*56c0*/  BSSY.RECONVERGENT B7, `(.L_x_2437) ;  /* 0x00001c4000077945 */ /* 0x000fe20003800200 */
[----:B0-----:R-:W-:Y:S02]  /*56d0*/  IMAD.MOV.U32 R27, RZ, RZ, RZ ;  /* 0x000000ffff1b7224 */ /* 0x001fe400078e00ff */
[----:B------:R-:W-:-:S09]  /*56e0*/  IMAD.MOV.U32 R18, RZ, RZ, RZ ;  /* 0x000000ffff127224 */ /* 0x000fd200078e00ff */
[----:B------:R-:W-:Y:S05]  /*56f0*/  @P0 BRA `(.L_x_2438) ;  /* 0x0000001c00000947 */ /* 0x000fea0003800000 */
[----:B--2-4-:R-:W0:Y:S01]  /*5700*/  LDC.64 R4, c[0x0][0x390] ;  /* 0x0000e400ff047b82 */ /* 0x014e220000000a00 */
        /* <DEDUP_REMOVED lines=20> */
.L_x_2443:
[----:B------:R-:W2:Y:S02]  /*5850*/  LDG.E.U8 R4, desc[UR36][R4.64] ;  /* 0x0000002404047981 */ /* 0x000ea4000c1e1100 */
[----:B--2---:R-:W-:Y:S01]  /*5860*/  I2FP.F32.U32 R18, R4 ;  /* 0x0000000400127245 */ /* 0x004fe20000201000 */
[----:B------:R-:W-:Y:S06]  /*5870*/  BRA `(.L_x_2445) ;  /* 0x0000000c00287947 */ /* 0x000fec0003800000 */
.L_x_2442:
        /* <DEDUP_REMOVED lines=9> */
.L_x_2447:
[----:B------:R-:W2:Y:S02]  /*5910*/  LDG.E R4, desc[UR36][R4.64] ;  /* 0x0000002404047981 */ /* 0x000ea4000c1e1900 */
[----:B--2---:R-:W-:Y:S01]  /*5920*/  I2FP.F32.S32 R18, R4 ;  /* 0x0000000400127245 */ /* 0x004fe20000201400 */
[----:B------:R-:W-:Y:S06]  /*5930*/  BRA `(.L_x_2445) ;  /* 0x0000000800f87947 */ /* 0x000fec0003800000 */
.L_x_2446:
[----:B------:R-:W2:Y:S02]  /*5940*/  LDG.E.U16 R4, desc[UR36][R4.64] ;  /* 0x0000002404047981 */ /* 0x000ea4000c1e1500 */
[----:B--2---:R0:W2:Y:S01]  /*5950*/  I2F.S16 R18, R4 ;  /* 0x0000000400127306 */ /* 0x0040a20000101400 */
[----:B------:R-:W-:Y:S05]  /*5960*/  BRA `(.L_x_2445) ;  /* 0x0000000800ec7947 */ /* 0x000fea0003800000 */
.L_x_2441:
        /* <DEDUP_REMOVED lines=8> */
.L_x_2449:
[----:B------:R-:W2:Y:S02]  /*59f0*/  LDG.E.U16 R4, desc[UR36][R4.64] ;  /* 0x0000002404047981 */ /* 0x000ea4000c1e1500 */
[----:B--2---:R-:W-:Y:S01]  /*5a00*/  HADD2.F32 R18, -RZ, R4.H0_H0 ;  /* 0x20000004ff127230 */ /* 0x004fe20000004100 */
[----:B------:R-:W-:Y:S06]  /*5a10*/  BRA `(.L_x_2445) ;  /* 0x0000000800c07947 */ /* 0x000fec0003800000 */
.L_x_2448:
        /* <DEDUP_REMOVED lines=8> */
.L_x_2451:
[----:B------:R-:W2:Y:S02]  /*5aa0*/  LDG.E.U16 R4, desc[UR36][R4.64] ;  /* 0x0000002404047981 */ /* 0x000ea4000c1e1500 */
[----:B--2---:R-:W-:Y:S01]  /*5ab0*/  HADD2.F32 R18, -RZ, R4.H0_H0 ;  /* 0x20000004ff127230 */ /* 0x004fe20000004100 */
[----:B------:R-:W-:Y:S06]  /*5ac0*/  BRA `(.L_x_2445) ;  /* 0x0000000800947947 */ /* 0x000fec0003800000 */
.L_x_2450:
[----:B------:R-:W2:Y:S01]  /*5ad0*/  LDG.E.64 R4, desc[UR36][R4.64] ;  /* 0x0000002404047981 */ /* 0x000ea2000c1e1b00 */
[----:B------:R-:W-:Y:S01]  /*5ae0*/  UMOV UR4, 0xf0000000 ;  /* 0xf000000000047882 */ /* 0x000fe20000000000 */
[----:B------:R-:W-:Y:S01]  /*5af0*/  UMOV UR5, 0x380fffff ;  /* 0x380fffff00057882 */ /* 0x000fe20000000000 */
[----:B--2---:R-:W0:Y:S01]  /*5b00*/  F2F.F32.F64 R18, R4 ;  /* 0x0000000400127310 */ /* 0x004e220000301000 */
[----:B------:R-:W-:-:S14]  /*5b10*/  DSETP.GEU.AND P0, PT, |R4|, UR4, PT ;  /* 0x0000000404007e2a */ /* 0x000fdc000bf0e200 */
[----:B0-----:R-:W-:Y:S01]  /*5b20*/  @!P0 FMUL R18, R18, 1.175494350822287508e-38 ;  /* 0x0080000012128820 */ /* 0x001fe20000400000 */
[----:B------:R-:W-:Y:S06]  /*5b30*/  BRA `(.L_x_2445) ;  /* 0x0000000800787947 */ /* 0x000fec0003800000 */
.L_x_2440:
        /* <DEDUP_REMOVED lines=12> */
.L_x_2454:
[----:B------:R-:W2:Y:S01]  /*5c00*/  LDG.E.64 R4, desc[UR36][R4.64] ;  /* 0x0000002404047981 */ /* 0x000ea2000c1e1b00 */
[----:B------:R-:W-:Y:S01]  /*5c10*/  UMOV UR4, 0xf0000000 ;  /* 0xf000000000047882 */ /* 0x000fe20000000000 */
[----:B------:R-:W-:Y:S01]  /*5c20*/  UMOV UR5, 0x380fffff ;  /* 0x380fffff00057882 */ /* 0x000fe20000000000 */
[----:B--2---:R-:W0:Y:S01]  /*5c30*/  F2F.F32.F64 R18, R4 ;  /* 0x0000000400127310 */ /* 0x004e220000301000 */
[----:B------:R-:W-:-:S14]  /*5c40*/  DSETP.GEU.AND P0, PT, |R4|, UR4, PT ;  /* 0x0000000404007e2a */ /* 0x000fdc000bf0e200 */
[----:B0-----:R-:W-:Y:S01]  /*5c50*/  @!P0 FMUL R18, R18, 1.175494350822287508e-38 ;  /* 0x0080000012128820 */ /* 0x001fe20000400000 */
[----:B------:R-:W-:Y:S06]  /*5c60*/  BRA `(.L_x_2445) ;  /* 0x00000008002c7947 */ /* 0x000fec0003800000 */
.L_x_2453:
        /* <DEDUP_REMOVED lines=25> */
.L_x_2456:
        /* <DEDUP_REMOVED lines=13> */
.L_x_2455:
[----:B------:R-:W2:Y:S02]  /*5ed0*/  LDG.E.U16 R4, desc[UR36][R4.64] ;  /* 0x0000002404047981 */ /* 0x000ea4000c1e1500 */
[----:B--2---:R-:W-:Y:S01]  /*5ee0*/  IMAD.U32 R18, R4, 0x10000, RZ ;  /* 0x0001000004127824 */ /* 0x004fe200078e00ff */
[----:B------:R-:W-:Y:S06]  /*5ef0*/  BRA `(.L_x_2445) ;  /* 0x0000000400887947 */ /* 0x000fec0003800000 */
.L_x_2452:
        /* <DEDUP_REMOVED lines=11> */
.L_x_2459:
        /* <DEDUP_REMOVED lines=20> */
.L_x_2461:
[----:B------:R-:W-:Y:S05]  /*60f0*/  BSYNC.RECONVERGENT B0 ;  /* 0x0000000000007941 */ /* 0x000fea0003800200 */
.L_x_2460:
[----:B------:R-:W-:Y:S01]  /*6100*/  IMAD.SHL.U32 R0, R0, 0x100000, RZ ;  /* 0x0010000000007824 */ /* 0x000fe200078e00ff */
[----:B------:R-:W-:-:S04]  /*6110*/  LEA R3, R3, 0x3b800000, 0x17 ;  /* 0x3b80000003037811 */ /* 0x000fc800078eb8ff */
[----:B------:R-:W-:Y:S01]  /*6120*/  LOP3.LUT R18, R3, R0, R7, 0xfe, !PT ;  /* 0x0000000003127212 */ /* 0x000fe200078efe07 */
[----:B------:R-:W-:Y:S06]  /*6130*/  BRA `(.L_x_2445) ;  /* 0x0000000000f87947 */ /* 0x000fec0003800000 */
.L_x_2458:
        /* <DEDUP_REMOVED lines=20> */
.L_x_2463:
[----:B------:R-:W-:Y:S05]  /*6280*/  BSYNC.RECONVERGENT B0 ;  /* 0x0000000000007941 */ /* 0x000fea0003800200 */
.L_x_2462:
[----:B------:R-:W-:Y:S01]  /*6290*/  IMAD.SHL.U32 R0, R0, 0x200000, RZ ;  /* 0x0020000000007824 */ /* 0x000fe200078e00ff */
[----:B------:R-:W-:-:S04]  /*62a0*/  LEA R3, R3, 0x37800000, 0x17 ;  /* 0x3780000003037811 */ /* 0x000fc800078eb8ff */
[----:B------:R-:W-:Y:S01]  /*62b0*/  LOP3.LUT R18, R3, R0, R7, 0xfe, !PT ;  /* 0x0000000003127212 */ /* 0x000fe200078efe07 */
[----:B------:R-:W-:Y:S06]  /*62c0*/  BRA `(.L_x_2445) ;  /* 0x0000000000947947 */ /* 0x000fec0003800000 */
.L_x_2457:
        /* <DEDUP_REMOVED lines=14> */
.L_x_2444:
        /* <DEDUP_REMOVED lines=16> */
.L_x_2466:
[----:B------:R-:W-:Y:S01]  /*64b0*/  IMAD.MOV.U32 R18, RZ, RZ, RZ ;  /* 0x000000ffff127224 */ /* 0x000fe200078e00ff */
[----:B------:R-:W-:Y:S06]  /*64c0*/  BRA `(.L_x_2445) ;  /* 0x0000000000147947 */ /* 0x000fec0003800000 */
.L_x_2465:
[----:B------:R-:W2:Y:S02]  /*64d0*/  LDG.E.64 R4, desc[UR36][R4.64] ;  /* 0x0000002404047981 */ /* 0x000ea4000c1e1b00 */
[----:B--2---:R0:W2:Y:S01]  /*64e0*/  I2F.U64 R18, R4 ;  /* 0x0000000400127312 */ /* 0x0040a20000301000 */
[----:B------:R-:W-:Y:S05]  /*64f0*/  BRA `(.L_x_2445) ;  /* 0x0000000000087947 */ /* 0x000fea0003800000 */
.L_x_2464:
[----:B------:R-:W2:Y:S02]  /*6500*/  LDG.E R4, desc[UR36][R4.64] ;  /* 0x0000002404047981 */ /* 0x000ea4000c1e1900 */
[----:B--2---:R-:W-:-:S07]  /*6510*/  I2FP.F32.U32 R18, R4 ;  /* 0x0000000400127245 */ /* 0x004fce0000201000 */
.L_x_2445:
[----:B------:R-:W-:Y:S05]  /*6520*/  BSYNC.RECONVERGENT B6 ;  /* 0x0000000000067941 */ /* 0x000fea0003800200 */
.L_x_2439:
[----:B------:R-:W1:Y:S01]  /*6530*/  LDCU.U8 UR6, c[0x0][0x3a5] ;  /* 0x000074a0ff0677ac */ /* 0x000e620008000000 */
[----:B0---4-:R-:W0:Y:S01]  /*6540*/  LDC.64 R4, c[0x0][0x398] ;  /* 0x0000e600ff047b82 */ /* 0x011e220000000a00 */
[----:B------:R-:W4:Y:S01]  /*6550*/  LDCU UR5, c[0x0][0x3ac] ;  /* 0x00007580ff0577ac */ /* 0x000f220008000800 */
[----:B-1----:R-:W-:-:S04]  /*6560*/  UPRMT UR4, UR6, 0x9910, URZ ;  /* 0x0000991006047896 */ /* 0x002fc800080000ff */
        /* <DEDUP_REMOVED lines=14> */
[----:B----4-:R0:W1:Y:S01]  /*6650*/  I2F.S16 R27, R4 ;  /* 0x00000004001b7306 */ /* 0x0100620000101400 */
[----:B------:R-:W-:Y:S05]  /*6660*/  BRA `(.L_x_2438) ;  /* 0x0000000c00247947 */ /* 0x000fea0003800000 */
.L_x_2470:
[----:B------:R-:W4:Y:S02]  /*6670*/  LDG.E.U8 R4, desc[UR36][R4.64] ;  /* 0x0000002404047981 */ /* 0x000f24000c1e1100 */
[----:B----4-:R-:W-:Y:S01]  /*6680*/  I2FP.F32.U32 R27, R4 ;  /* 0x00000004001b7245 */ /* 0x010fe20000201000 */
[----:B------:R-:W-:Y:S06]  /*6690*/  BRA `(.L_x_2438) ;  /* 0x0000000c00187947 */ /* 0x000fec0003800000 */
.L_x_2469:
[----:B------:R-:W-:-:S09]  /*66a0*/  UISETP.NE.AND UP0, UPT, UR4, 0x2, UPT ;  /* 0x000000020400788c */ /* 0x000fd2000bf05270 */
[----:B------:R-:W-:Y:S05]  /*66b0*/  BRA.U !UP0, `(.L_x_2472) ;  /* 0x0000000108287547 */ /* 0x000fea000b800000 */
[----:B------:R-:W-:-:S09]  /*66c0*/  UISETP.NE.AND UP0, UPT, UR4, 0x3, UPT ;  /* 0x000000030400788c */ /* 0x000fd2000bf05270 */
[----:B------:R-:W-:Y:S05]  /*66d0*/  BRA.U !UP0, `(.L_x_2473) ;  /* 0x0000000108147547 */ /* 0x000fea000b800000 */
[----:B------:R-:W-:-:S09]  /*66e0*/  UISETP.NE.AND UP0, UPT, UR4, 0x4, UPT ;  /* 0x000000040400788c */ /* 0x000fd2000bf05270 */
[----:B------:R-:W-:Y:S05]  /*66f0*/  BRA.U UP0, `(.L_x_2471) ;  /* 0x0000000900a87547 */ /* 0x000fea000b800000 */
[----:B------:R-:W4:Y:S02]  /*6700*/  LDG.E.64 R4, desc[UR36][R4.64] ;  /* 0x0000002404047981 */ /* 0x000f24000c1e1b00 */
[----:B----4-:R0:W1:Y:S01]  /*6710*/  I2F.S64 R27, R4 ;  /* 0x00000004001b7312 */ /* 0x0100620000301400 */
[----:B------:R-:W-:Y:S05]  /*6720*/  BRA `(.L_x_2438) ;  /* 0x0000000800f47947 */ /* 0x000fea0003800000 */
.L_x_2473:
[----:B------:R-:W4:Y:S02]  /*6730*/  LDG.E R4, desc[UR36][R4.64] ;  /* 0x0000002404047981 */ /* 0x000f24000c1e1900 */
[----:B----4-:R-:W-:Y:S01]  /*6740*/  I2FP.F32.S32 R27, R4 ;  /* 0x00000004001b7245 */ /* 0x010fe20000201400 */
[----:B------:R-:W-:Y:S06]  /*6750*/  BRA `(.L_x_2438) ;  /* 0x0000000800e87947 */ /* 0x000fec0003800000 */
.L_x_2472:
[----:B------:R-:W4:Y:S02]  /*6760*/  LDG.E.U16 R4, desc[UR36][R4.64] ;  /* 0x0000002404047981 */ /* 0x000f24000c1e1500 */
[----:B----4-:R0:W1:Y:S01]  /*6770*/  I2F.S16 R27, R4 ;  /* 0x00000004001b7306 */ /* 0x0100620000101400 */
[----:B------:R-:W-:Y:S05]  /*6780*/  BRA `(.L_x_2438) ;  /* 0x0000000800dc7947 */ /* 0x000fea0003800000 */
.L_x_2468:
        /* <DEDUP_REMOVED lines=8> */
.L_x_2475:
[----:B------:R-:W4:Y:S02]  /*6810*/  LDG.E.U16 R4, desc[UR36][R4.64] ;  /* 0x0000002404047981 */ /* 0x000f24000c1e1500 */
[----:B----4-:R-:W-:Y:S01]  /*6820*/  HADD2.F32 R27, -RZ, R4.H0_H0 ;  /* 0x20000004ff1b7230 */ /* 0x010fe20000004100 */
[----:B------:R-:W-:Y:S06]  /*6830*/  BRA `(.L_x_2438) ;  /* 0x0000000800b07947 */ /* 0x000fec0003800000 */
.L_x_2474:
        /* <DEDUP_REMOVED lines=8> */
.L_x_2477:
[----:B------:R-:W4:Y:S02]  /*68c0*/  LDG.E.U16 R4, desc[UR36][R4.64] ;  /* 0x0000002404047981 */ /* 0x000f24000c1e1500 */
[----:B----4-:R-:W-:Y:S01]  /*68d0*/  HADD2.F32 R27, -RZ, R4.H0_H0 ;  /* 0x20000004ff1b7230 */ /* 0x010fe20000004100 */
[----:B------:R-:W-:Y:S06]  /*68e0*/  BRA `(.L_x_2438) ;  /* 0x0000000800847947 */ /* 0x000fec0003800000 */
.L_x_2476:
[----:B------:R-:W4:Y:S01]  /*68f0*/  LDG.E.64 R4, desc[UR36][R4.64] ;  /* 0x0000002404047981 */ /* 0x000f22000c1e1b00 */
[----:B------:R-:W-:Y:S01]  /*6900*/  UMOV UR4, 0xf0000000 ;  /* 0xf000000000047882 */ /* 0x000fe20000000000 */
[----:B------:R-:W-:Y:S01]  /*6910*/  UMOV UR5, 0x380fffff ;  /* 0x380fffff00057882 */ /* 0x000fe20000000000 */
[----:B----4-:R-:W0:Y:S01]  /*6920*/  F2F.F32.F64 R27, R4 ;  /* 0x00000004001b7310 */ /* 0x010e220000301000 */
[----:B------:R-:W-:-:S14]  /*6930*/  DSETP.GEU.AND P0, PT, |R4|, UR4, PT ;  /* 0x0000000404007e2a */ /* 0x000fdc000bf0e200 */
[----:B0-----:R-:W-:Y:S01]  /*6940*/  @!P0 FMUL R27, R27, 1.175494350822287508e-38 ;  /* 0x008000001b1b8820 */ /* 0x001fe20000400000 */
[----:B------:R-:W-:Y:S06]  /*6950*/  BRA `(.L_x_2438) ;  /* 0x0000000800687947 */ /* 0x000fec0003800000 */
.L_x_2467:
        /* <DEDUP_REMOVED lines=12> */
.L_x_2480:
[----:B------:R-:W4:Y:S01]  /*6a20*/  LDG.E.64 R4, desc[UR36][R4.64] ;  /* 0x0000002404047981 */ /* 0x000f22000c1e1b00 */
[----:B------:R-:W-:Y:S01]  /*6a30*/  UMOV UR4, 0xf0000000 ;  /* 0xf000000000047882 */ /* 0x000fe20000000000 */
[----:B------:R-:W-:Y:S01]  /*6a40*/  UMOV UR5, 0x380fffff ;  /* 0x380fffff00057882 */ /* 0x000fe20000000000 */
[----:B----4-:R-:W0:Y:S01]  /*6a50*/  F2F.F32.F64 R27, R4 ;  /* 0x00000004001b7310 */ /* 0x010e220000301000 */
[----:B------:R-:W-:-:S14]  /*6a60*/  DSETP.GEU.AND P0, PT, |R4|, UR4, PT ;  /* 0x0000000404007e2a */ /* 0x000fdc000bf0e200 */
[----:B0-----:R-:W-:Y:S01]  /*6a70*/  @!P0 FMUL R27, R27, 1.175494350822287508e-38 ;  /* 0x008000001b1b8820 */ /* 0x001fe20000400000 */
[----:B------:R-:W-:Y:S06]  /*6a80*/  BRA `(.L_x_2438) ;  /* 0x00000008001c7947 */ /* 0x000fec0003800000 */
.L_x_2479:
        /* <DEDUP_REMOVED lines=25> */
.L_x_2482:
        /* <DEDUP_REMOVED lines=12> */
.L_x_2481:
[----:B------:R-:W4:Y:S02]  /*6ce0*/  LDG.E.U16 R4, desc[UR36][R4.64] ;  /* 0x0000002404047981 */ /* 0x000f24000c1e1500 */
[----:B----4-:R-:W-:Y:S01]  /*6cf0*/  IMAD.U32 R27, R4, 0x10000, RZ ;  /* 0x00010000041b7824 */ /* 0x010fe200078e00ff */
[----:B------:R-:W-:Y:S06]  /*6d00*/  BRA `(.L_x_2438) ;  /* 0x00000004007c7947 */ /* 0x000fec0003800000 */
.L_x_2478:
        /* <DEDUP_REMOVED lines=11> */
.L_x_2485:
[----:B------:R-:W4:Y:S02]  /*6dc0*/  LDG.E.U8 R4, desc[UR36][R4.64] ;  /* 0x0000002404047981 */ /* 0x000f24000c1e1100 */
        /* <DEDUP_REMOVED lines=18> */
.L_x_2487:
[----:B------:R-:W-:Y:S05]  /*6ef0*/  BSYNC.RECONVERGENT B0 ;  /* 0x0000000000007941 */ /* 0x000fea0003800200 */
.L_x_2486:
[----:B------:R-:W-:Y:S01]  /*6f00*/  IMAD.SHL.U32 R0, R0, 0x100000, RZ ;  /* 0x0010000000007824 */ /* 0x000fe200078e00ff */
[----:B------:R-:W-:-:S04]  /*6f10*/  LEA R3, R3, 0x3b800000, 0x17 ;  /* 0x3b80000003037811 */ /* 0x000fc800078eb8ff */
[----:B------:R-:W-:Y:S01]  /*6f20*/  LOP3.LUT R27, R3, R0, R27, 0xfe, !PT ;  /* 0x00000000031b7212 */ /* 0x000fe200078efe1b */
[----:B------:R-:W-:Y:S06]  /*6f30*/  BRA `(.L_x_2438) ;  /* 0x0000000000f07947 */ /* 0x000fec0003800000 */
.L_x_2484:
        /* <DEDUP_REMOVED lines=19> */
.L_x_2489:
[----:B------:R-:W-:Y:S05]  /*7070*/  BSYNC.RECONVERGENT B0 ;  /* 0x0000000000007941 */ /* 0x000fea0003800200 */
.L_x_2488:
[----:B------:R-:W-:Y:S01]  /*7080*/  IMAD.SHL.U32 R0, R0, 0x200000, RZ ;  /* 0x0020000000007824 */ /* 0x000fe200078e00ff */
[----:B------:R-:W-:-:S04]  /*7090*/  LEA R3, R3, 0x37800000, 0x17 ;  /* 0x3780000003037811 */ /* 0x000fc800078eb8ff */
[----:B------:R-:W-:Y:S01]  /*70a0*/  LOP3.LUT R27, R3, R0, R27, 0xfe, !PT ;  /* 0x00000000031b7212 */ /* 0x000fe200078efe1b */
[----:B------:R-:W-:Y:S06]  /*70b0*/  BRA `(.L_x_2438) ;  /* 0x0000000000907947 */ /* 0x000fec0003800000 */
.L_x_2483:
        /* <DEDUP_REMOVED lines=14> */
.L_x_2471:
[----:B------:R-:W-:Y:S01]  /*71a0*/  MOV R14, 0x0 ;  /* 0x00000000000e7802 */ /* 0x000fe20000000f00 */
[----:B------:R-:W0:Y:S01]  /*71b0*/  LDCU.64 UR4, c[0x4][0x128] ;  /* 0x01002500ff0477ac */ /* 0x000e220008000a00 */
[----:B------:R-:W-:Y:S02]  /*71c0*/  IMAD.MOV.U32 R8, RZ, RZ, 0x4e ;  /* 0x0000004eff087424 */ /* 0x000fe400078e00ff */
[----:B------:R-:W-:Y:S01]  /*71d0*/  IMAD.MOV.U32 R12, RZ, RZ, 0x1 ;  /* 0x00000001ff0c7424 */ /* 0x000fe200078e00ff */
[----:B------:R-:W1:Y:S01]  /*71e0*/  LDCU.64 UR6, c[0x4][0x130] ;  /* 0x01002600ff0677ac */ /* 0x000e620008000a00 */
[----:B------:R-:W4:Y:S01]  /*71f0*/  LDC.64 R14, c[0x4][R14] ;  /* 0x010000000e0e7b82 */ /* 0x000f220000000a00 */
[----:B------:R-:W-:Y:S01]  /*7200*/  IMAD.MOV.U32 R13, RZ, RZ, RZ ;  /* 0x000000ffff0d7224 */ /* 0x000fe200078e00ff */
[----:B------:R-:W2:Y:S01]  /*7210*/  LDCU.64 UR8, c[0x4][0x18] ;  /* 0x01000300ff0877ac */ /* 0x000ea20008000a00 */
[----:B0-----:R-:W-:Y:S02]  /*7220*/  IMAD.U32 R4, RZ, RZ, UR4 ;  /* 0x00000004ff047e24 */ /* 0x001fe4000f8e00ff */
[----:B------:R-:W-:-:S02]  /*7230*/  IMAD.U32 R5, RZ, RZ, UR5 ;  /* 0x00000005ff057e24 */ /* 0x000fc4000f8e00ff */
[----:B-1----:R-:W-:Y:S02]  /*7240*/  IMAD.U32 R6, RZ, RZ, UR6 ;  /* 0x00000006ff067e24 */ /* 0x002fe4000f8e00ff */
[----:B------:R-:W-:Y:S02]  /*7250*/  IMAD.U32 R7, RZ, RZ, UR7 ;  /* 0x00000007ff077e24 */ /* 0x000fe4000f8e00ff */
[----:B--2---:R-:W-:Y:S02]  /*7260*/  IMAD.U32 R10, RZ, RZ, UR8 ;  /* 0x00000008ff0a7e24 */ /* 0x004fe4000f8e00ff */
[----:B------:R-:W-:-:S07]  /*7270*/  IMAD.U32 R11, RZ, RZ, UR9 ;  /* 0x00000009ff0b7e24 */ /* 0x000fce000f8e00ff */
[----:B------:R-:W-:-:S07]  /*7280*/  LEPC R20, `(.L_x_2492) ;  /* 0x000000001014794e */ /* 0x000fce0000000000 */
[----:B---345:R-:W-:Y:S05]  /*7290*/  CALL.ABS.NOINC R14 ;  /* 0x000000000e007343 */ /* 0x038fea0003c00000 */
.L_x_2492:
[----:B------:R-:W-:Y:S05]  /*72a0*/  BRA `(.L_x_2438) ;  /* 0x0000000000147947 */ /* 0x000fea0003800000 */
.L_x_2491:
[----:B------:R-:W4:Y:S02]  /*72b0*/  LDG.E.64 R4, desc[UR36][R4.64] ;  /* 0x0000002404047981 */ /* 0x000f24000c1e1b00 */
[----:B----4-:R0:W1:Y:S01]  /*72c0*/  I2F.U64 R27, R4 ;  /* 0x00000004001b7312 */ /* 0x0100620000301000 */
[----:B------:R-:W-:Y:S05]  /*72d0*/  BRA `(.L_x_2438) ;  /* 0x0000000000087947 */ /* 0x000fea0003800000 */
.L_x_2490:
[----:B------:R-:W4:Y:S02]  /*72e0*/  LDG.E R4, desc[UR36][R4.64] ;  /* 0x0000002404047981 */ /* 0x000f24000c1e1900 */
[----:B----4-:R-:W-:-:S07]  /*72f0*/  I2FP.F32.U32 R27, R4 ;  /* 0x00000004001b7245 */ /* 0x010fce0000201000 */
.L_x_2438:
[----:B------:R-:W-:Y:S05]  /*7300*/  BSYNC.RECONVERGENT B7 ;  /* 0x0000000000077941 */ /* 0x000fea0003800200 */
.L_x_2437:
[----:B------:R-:W3:Y:S01]  /*7310*/  LDC.U8 R16, c[0x0][0x3b0] ;  /* 0x0000ec00ff107b82 */ /* 0x000ee20000000000 */
[----:B------:R-:W-:Y:S01]  /*7320*/  ISETP.GE.AND P0, PT, R19, R17, PT ;  /* 0x000000111300720c */ /* 0x000fe20003f06270 */
[----:B--2--5:R-:W-:Y:S01]  /*7330*/  FFMA.FTZ R3, -R22, R22, 1 ;  /* 0x3f80000016037423 */ /* 0x024fe20000010116 */
[----:B-1----:R-:W-:Y:S01]  /*7340*/  FFMA.FTZ R22, -R25, R25, 1 ;  /* 0x3f80000019167423 */ /* 0x002fe20000010119 */
[----:B0---4-:R-:W-:Y:S01]  /*7350*/  FFMA.FTZ R5, -R26, R26, 1 ;  /* 0x3f8000001a057423 */ /* 0x011fe2000001011a */
[----:B------:R-:W-:Y:S01]  /*7360*/  FFMA.FTZ R27, -R27, R27, 1 ;  /* 0x3f8000001b1b7423 */ /* 0x000fe2000001011b */
[----:B------:R-:W-:Y:S04]  /*7370*/  BSSY.RECONVERGENT B7, `(.L_x_2493) ;  /* 0x00002bb000077945 */ /* 0x000fe80003800200 */
[----:B------:R-:W-:Y:S01]  /*7380*/  BSSY.RELIABLE B6, `(.L_x_2494) ;  /* 0x00001d5000067945 */ /* 0x000fe20003800100 */
[----:B---3--:R-:W-:Y:S01]  /*7390*/  FMUL.FTZ R28, R3, R28 ;  /* 0x0000001c031c7220 */ /* 0x008fe20000410000 */
[----:B------:R-:W-:Y:S01]  /*73a0*/  FMUL.FTZ R22, R22, R23 ;  /* 0x0000001716167220 */ /* 0x000fe20000410000 */
[----:B------:R-:W-:Y:S01]  /*73b0*/  FMUL.FTZ R24, R5, R24 ;  /* 0x0000001805187220 */ /* 0x000fe20000410000 */
[----:B------:R-:W-:Y:S01]  /*73c0*/  FMUL.FTZ R18, R27, R18 ;  /* 0x000000121b127220 */ /* 0x000fe20000410000 */
[----:B------:R-:W-:Y:S06]  /*73d0*/  @P0 BRA `(.L_x_2495) ;  /* 0x0000001c00300947 */ /* 0x000fec0003800000 */
[----:B------:R-:W0:Y:S01]  /*73e0*/  LDCU UR4, c[0x0][0x3b4] ;  /* 0x00007680ff0477ac */ /* 0x000e220008000800 */
[----:B------:R-:W1:Y:S01]  /*73f0*/  LDC.64 R8, c[0x0][0x388] ;  /* 0x0000e200ff087b82 */ /* 0x000e620000000a00 */
[----:B------:R-:W-:Y:S01]  /*7400*/  IMAD R0, R2, 0x200, R19 ;  /* 0x0000020002007824 */ /* 0x000fe200078e0213 */
[----:B------:R-:W-:Y:S01]  /*7410*/  PRMT R4, R16, 0x9910, RZ ;  /* 0x0000991010047816 */ /* 0x000fe200000000ff */
[----:B------:R-:W-:Y:S02]  /*7420*/  VIADD R19, R19, 0x80 ;  /* 0x0000008013137836 */ /* 0x000fe40000000000 */
        /* <DEDUP_REMOVED lines=14> */
[----:B------:R-:W0:Y:S02]  /*7510*/  F2I.FTZ.TRUNC.NTZ R3, R28 ;  /* 0x0000001c00037305 */ /* 0x000e24000021f100 */
[----:B0-----:R0:W-:Y:S01]  /*7520*/  STG.E.U8 desc[UR36][R8.64], R3 ;  /* 0x0000000308007986 */ /* 0x0011e2000c101124 */
[----:B------:R-:W-:Y:S05]  /*7530*/  BRA `(.L_x_2501) ;  /* 0x0000000c003c7947 */ /* 0x000fea0003800000 */
.L_x_2499:
[----:B------:R-:W0:Y:S02]  /*7540*/  F2I.S64.TRUNC R28, R28 ;  /* 0x0000001c001c7311 */ /* 0x000e24000020d900 */
[----:B0-----:R-:W-:-:S05]  /*7550*/  IMAD.MOV.U32 R3, RZ, RZ, R28 ;  /* 0x000000ffff037224 */ /* 0x001fca00078e001c */
[----:B------:R0:W-:Y:S01]  /*7560*/  STG.E.U8 desc[UR36][R8.64], R3 ;  /* 0x0000000308007986 */ /* 0x0001e2000c101124 */
[----:B------:R-:W-:Y:S05]  /*7570*/  BRA `(.L_x_2501) ;  /* 0x0000000c002c7947 */ /* 0x000fea0003800000 */
.L_x_2498:
[----:B------:R-:W-:-:S13]  /*7580*/  ISETP.NE.AND P0, PT, R0, 0x2, PT ;  /* 0x000000020000780c */ /* 0x000fda0003f05270 */
[----:B------:R-:W-:Y:S05]  /*7590*/  @!P0 BRA `(.L_x_2502) ;  /* 0x0000000000288947 */ /* 0x000fea0003800000 */
[----:B------:R-:W-:-:S13]  /*75a0*/  ISETP.NE.AND P0, PT, R0, 0x3, PT ;  /* 0x000000030000780c */ /* 0x000fda0003f05270 */
[----:B------:R-:W-:Y:S05]  /*75b0*/  @!P0 BRA `(.L_x_2503) ;  /* 0x0000000000148947 */ /* 0x000fea0003800000 */
[----:B------:R-:W-:-:S13]  /*75c0*/  ISETP.NE.AND P0, PT, R0, 0x4, PT ;  /* 0x000000040000780c */ /* 0x000fda0003f05270 */
[----:B------:R-:W-:Y:S05]  /*75d0*/  @P0 BRA `(.L_x_2500) ;  /* 0x0000000800800947 */ /* 0x000fea0003800000 */
[----:B------:R-:W0:Y:S02]  /*75e0*/  F2I.S64.TRUNC R28, R28 ;  /* 0x0000001c001c7311 */ /* 0x000e24000020d900 */
[----:B0-----:R0:W-:Y:S01]  /*75f0*/  STG.E.64 desc[UR36][R8.64], R28 ;  /* 0x0000001c08007986 */ /* 0x0011e2000c101b24 */
[----:B------:R-:W-:Y:S05]  /*7600*/  BRA `(.L_x_2501) ;  /* 0x0000000c00087947 */ /* 0x000fea0003800000 */
.L_x_2503:
[----:B------:R-:W0:Y:S02]  /*7610*/  F2I.FTZ.TRUNC.NTZ R3, R28 ;  /* 0x0000001c00037305 */ /* 0x000e24000021f100 */
[----:B0-----:R0:W-:Y:S01]  /*7620*/  STG.E desc[UR36][R8.64], R3 ;  /* 0x0000000308007986 */ /* 0x0011e2000c101924 */
[----:B------:R-:W-:Y:S05]  /*7630*/  BRA `(.L_x_2501) ;  /* 0x0000000800fc7947 */ /* 0x000fea0003800000 */
.L_x_2502:
[----:B------:R-:W0:Y:S02]  /*7640*/  F2I.FTZ.TRUNC.NTZ R3, R28 ;  /* 0x0000001c00037305 */ /* 0x000e24000021f100 */
[----:B0-----:R0:W-:Y:S01]  /*7650*/  STG.E.U16 desc[UR36][R8.64], R3 ;  /* 0x0000000308007986 */ /* 0x0011e2000c101524 */
[----:B------:R-:W-:Y:S05]  /*7660*/  BRA `(.L_x_2501) ;  /* 0x0000000800f07947 */ /* 0x000fea0003800000 */
.L_x_2497:
[----:B------:R-:W-:-:S13]  /*7670*/  ISETP.GT.AND P0, PT, R0, 0x6, PT ;  /* 0x000000060000780c */ /* 0x000fda0003f04270 */
[----:B------:R-:W-:Y:S05]  /*7680*/  @P0 BRA `(.L_x_2504) ;  /* 0x0000000000240947 */ /* 0x000fea0003800000 */
[----:B------:R-:W-:-:S13]  /*7690*/  ISETP.NE.AND P0, PT, R0, 0x5, PT ;  /* 0x000000050000780c */ /* 0x000fda0003f05270 */
[----:B------:R-:W-:Y:S05]  /*76a0*/  @!P0 BRA `(.L_x_2505) ;  /* 0x0000000000108947 */ /* 0x000fea0003800000 */
[----:B------:R-:W-:-:S13]  /*76b0*/  ISETP.NE.AND P0, PT, R0, 0x6, PT ;  /* 0x000000060000780c */ /* 0x000fda0003f05270 */
[----:B------:R-:W-:Y:S05]  /*76c0*/  @P0 BRA `(.L_x_2500) ;  /* 0x0000000800440947 */ /* 0x000fea0003800000 */
[----:B------:R3:W-:Y:S01]  /*76d0*/  STG.E desc[UR36][R8.64], R28 ;  /* 0x0000001c08007986 */ /* 0x0007e2000c101924 */
[----:B------:R-:W-:Y:S05]  /*76e0*/  BRA `(.L_x_2501) ;  /* 0x0000000800d07947 */ /* 0x000fea0003800000 */
.L_x_2505:
[----:B------:R-:W-:-:S05]  /*76f0*/  F2FP.F16.F32.PACK_AB R28, RZ, R28 ;  /* 0x0000001cff1c723e */ /* 0x000fca00000000ff */
[----:B------:R4:W-:Y:S01]  /*7700*/  STG.E.U16 desc[UR36][R8.64], R28 ;  /* 0x0000001c08007986 */ /* 0x0009e2000c101524 */
[----:B------:R-:W-:Y:S05]  /*7710*/  BRA `(.L_x_2501) ;  /* 0x0000000800c47947 */ /* 0x000fea0003800000 */
.L_x_2504:
[----:B------:R-:W-:-:S13]  /*7720*/  ISETP.NE.AND P0, PT, R0, 0x7, PT ;  /* 0x000000070000780c */ /* 0x000fda0003f05270 */
[----:B------:R-:W-:Y:S05]  /*7730*/  @!P0 BRA `(.L_x_2506) ;  /* 0x00000000002c8947 */ /* 0x000fea0003800000 */
[----:B------:R-:W-:-:S13]  /*7740*/  ISETP.NE.AND P0, PT, R0, 0x8, PT ;  /* 0x000000080000780c */ /* 0x000fda0003f05270 */
[----:B------:R-:W-:Y:S05]  /*7750*/  @!P0 BRA `(.L_x_2507) ;  /* 0x0000000000148947 */ /* 0x000fea0003800000 */
[----:B------:R-:W-:-:S13]  /*7760*/  ISETP.NE.AND P0, PT, R0, 0x9, PT ;  /* 0x000000090000780c */ /* 0x000fda0003f05270 */
[----:B------:R-:W-:Y:S05]  /*7770*/  @P0 BRA `(.L_x_2500) ;  /* 0x0000000800180947 */ /* 0x000fea0003800000 */
[----:B------:R-:W-:-:S05]  /*7780*/  IMAD.MOV.U32 R29, RZ, RZ, RZ ;  /* 0x000000ffff1d7224 */ /* 0x000fca00078e00ff */
[----:B------:R1:W-:Y:S01]  /*7790*/  STG.E.64 desc[UR36][R8.64], R28 ;  /* 0x0000001c08007986 */ /* 0x0003e2000c101b24 */
[----:B------:R-:W-:Y:S05]  /*77a0*/  BRA `(.L_x_2501) ;  /* 0x0000000800a07947 */ /* 0x000fea0003800000 */
.L_x_2507:
[----:B------:R-:W-:-:S04]  /*77b0*/  F2FP.F16.F32.PACK_AB R3, RZ, R28 ;  /* 0x0000001cff03723e */ /* 0x000fc800000000ff */
[----:B------:R-:W-:-:S05]  /*77c0*/  PRMT R3, R3, 0x5410, RZ ;  /* 0x0000541003037816 */ /* 0x000fca00000000ff */
[----:B------:R2:W-:Y:S01]  /*77d0*/  STG.E desc[UR36][R8.64], R3 ;  /* 0x0000000308007986 */ /* 0x0005e2000c101924 */
[----:B------:R-:W-:Y:S05]  /*77e0*/  BRA `(.L_x_2501) ;  /* 0x0000000800907947 */ /* 0x000fea0003800000 */
.L_x_2506:
[----:B------:R-:W-:-:S06]  /*77f0*/  FMUL.FTZ R4, R28, 1 ;  /* 0x3f8000001c047820 */ /* 0x000fcc0000410000 */
[----:B------:R-:W0:Y:S02]  /*7800*/  F2F.F64.F32 R4, R4 ;  /* 0x0000000400047310 */ /* 0x000e240000201800 */
[----:B0-----:R0:W-:Y:S01]  /*7810*/  STG.E.64 desc[UR36][R8.64], R4 ;  /* 0x0000000408007986 */ /* 0x0011e2000c101b24 */
[----:B------:R-:W-:Y:S05]  /*7820*/  BRA `(.L_x_2501) ;  /* 0x0000000800807947 */ /* 0x000fea0003800000 */
.L_x_2496:
        /* <DEDUP_REMOVED lines=8> */
[----:B------:R-:W-:-:S04]  /*78b0*/  FSETP.NEU.FTZ.AND P0, PT, R28, RZ, PT ;  /* 0x000000ff1c00720b */ /* 0x000fc80003f1d000 */
[----:B------:R-:W-:-:S05]  /*78c0*/  SEL R3, RZ, 0x1, !P0 ;  /* 0x00000001ff037807 */ /* 0x000fca0004000000 */
[----:B------:R0:W-:Y:S01]  /*78d0*/  STG.E.U8 desc[UR36][R8.64], R3 ;  /* 0x0000000308007986 */ /* 0x0001e2000c101124 */
[----:B------:R-:W-:Y:S05]  /*78e0*/  BRA `(.L_x_2501) ;  /* 0x0000000800507947 */ /* 0x000fea0003800000 */
.L_x_2510:
[----:B------:R-:W-:Y:S01]  /*78f0*/  FMUL.FTZ R4, R28, 1 ;  /* 0x3f8000001c047820 */ /* 0x000fe20000410000 */
[----:B------:R-:W-:-:S05]  /*7900*/  CS2R R6, SRZ ;  /* 0x0000000000067805 */ /* 0x000fca000001ff00 */
[----:B------:R-:W0:Y:S02]  /*7910*/  F2F.F64.F32 R4, R4 ;  /* 0x0000000400047310 */ /* 0x000e240000201800 */
[----:B0-----:R0:W-:Y:S01]  /*7920*/  STG.E.128 desc[UR36][R8.64], R4 ;  /* 0x0000000408007986 */ /* 0x0011e2000c101d24 */
[----:B------:R-:W-:Y:S05]  /*7930*/  BRA `(.L_x_2501) ;  /* 0x00000008003c7947 */ /* 0x000fea0003800000 */
.L_x_2509:
[----:B------:R-:W-:-:S13]  /*7940*/  ISETP.NE.AND P0, PT, R0, 0xf, PT ;  /* 0x0000000f0000780c */ /* 0x000fda0003f05270 */
[----:B------:R-:W-:Y:S05]  /*7950*/  @!P0 BRA `(.L_x_2511) ;  /* 0x0000000000988947 */ /* 0x000fea0003800000 */
[----:B------:R-:W-:-:S13]  /*7960*/  ISETP.NE.AND P0, PT, R0, 0x17, PT ;  /* 0x000000170000780c */ /* 0x000fda0003f05270 */
[----:B------:R-:W-:Y:S05]  /*7970*/  @!P0 BRA `(.L_x_2512) ;  /* 0x0000000000488947 */ /* 0x000fea0003800000 */
[----:B------:R-:W-:-:S13]  /*7980*/  ISETP.NE.AND P0, PT, R0, 0x18, PT ;  /* 0x000000180000780c */ /* 0x000fda0003f05270 */
[----:B------:R-:W-:Y:S05]  /*7990*/  @P0 BRA `(.L_x_2500) ;  /* 0x0000000400900947 */ /* 0x000fea0003800000 */
        /* <DEDUP_REMOVED lines=12> */
.L_x_2514:
[----:B------:R-:W-:Y:S05]  /*7a60*/  BSYNC.RECONVERGENT B0 ;  /* 0x0000000000007941 */ /* 0x000fea0003800200 */
.L_x_2513:
[----:B------:R-:W-:-:S05]  /*7a70*/  LOP3.LUT R5, R0, 0x80, R5, 0xf8, !PT ;  /* 0x0000008000057812 */ /* 0x000fca00078ef805 */
[----:B------:R0:W-:Y:S01]  /*7a80*/  STG.E.U8 desc[UR36][R8.64], R5 ;  /* 0x0000000508007986 */ /* 0x0001e2000c101124 */
[----:B------:R-:W-:Y:S05]  /*7a90*/  BRA `(.L_x_2501) ;  /* 0x0000000400e47947 */ /* 0x000fea0003800000 */
.L_x_2512:
[----:B------:R-:W-:Y:S01]  /*7aa0*/  LOP3.LUT R4, R28, 0x7fffffff, RZ, 0xc0, !PT ;  /* 0x7fffffff1c047812 */ /* 0x000fe200078ec0ff */
[----:B------:R-:W-:Y:S01]  /*7ab0*/  BSSY.RECONVERGENT B0, `(.L_x_2515) ;  /* 0x000000d000007945 */ /* 0x000fe20003800200 */
        /* <DEDUP_REMOVED lines=12> */
.L_x_2516:
[----:B------:R-:W-:Y:S05]  /*7b80*/  BSYNC.RECONVERGENT B0 ;  /* 0x0000000000007941 */ /* 0x000fea0003800200 */
.L_x_2515:
[----:B------:R-:W-:-:S05]  /*7b90*/  LOP3.LUT R3, R0, 0x80, R5, 0xf8, !PT ;  /* 0x0000008000037812 */ /* 0x000fca00078ef805 */
[----:B------:R0:W-:Y:S01]  /*7ba0*/  STG.E.U8 desc[UR36][R8.64], R3 ;  /* 0x0000000308007986 */ /* 0x0001e2000c101124 */
[----:B------:R-:W-:Y:S05]  /*7bb0*/  BRA `(.L_x_2501) ;  /* 0x00000004009c7947 */ /* 0x000fea0003800000 */
.L_x_2511:
[----:B------:R-:W-:-:S05]  /*7bc0*/  F2FP.BF16.F32.PACK_AB R28, RZ, R28 ;  /* 0x0000001cff1c723e */ /* 0x000fca00000010ff */
[----:B------:R0:W-:Y:S01]  /*7bd0*/  STG.E.U16 desc[UR36][R8.64], R28 ;  /* 0x0000001c08007986 */ /* 0x0001e2000c101524 */
[----:B------:R-:W-:Y:S05]  /*7be0*/  BRA `(.L_x_2501) ;  /* 0x0000000400907947 */ /* 0x000fea0003800000 */
.L_x_2508:
        /* <DEDUP_REMOVED lines=8> */
[----:B------:R-:W0:Y:S02]  /*7c70*/  F2I.FTZ.U32.TRUNC.NTZ R3, R28 ;  /* 0x0000001c00037305 */ /* 0x000e24000021f000 */
[----:B0-----:R0:W-:Y:S01]  /*7c80*/  STG.E.U16 desc[UR36][R8.64], R3 ;  /* 0x0000000308007986 */ /* 0x0011e2000c101524 */
[----:B------:R-:W-:Y:S05]  /*7c90*/  BRA `(.L_x_2501) ;  /* 0x0000000400647947 */ /* 0x000fea0003800000 */
.L_x_2519:
[----:B------:R-:W-:Y:S01]  /*7ca0*/  LOP3.LUT R0, R28, 0x7fffffff, RZ, 0xc0, !PT ;  /* 0x7fffffff1c007812 */ /* 0x000fe200078ec0ff */
[----:B------:R-:W-:Y:S01]  /*7cb0*/  BSSY.RECONVERGENT B0, `(.L_x_2520) ;  /* 0x0000013000007945 */ /* 0x000fe20003800200 */
[----:B------:R-:W-:Y:S02]  /*7cc0*/  IMAD.MOV.U32 R4, RZ, RZ, 0x80 ;  /* 0x00000080ff047424 */ /* 0x000fe400078e00ff */
        /* <DEDUP_REMOVED lines=9> */
.L_x_2522:
[----:B------:R-:W-:-:S04]  /*7d60*/  SHF.R.U32.HI R0, RZ, 0x14, R28 ;  /* 0x00000014ff007819 */ /* 0x000fc8000001161c */
[----:B------:R-:W-:-:S04]  /*7d70*/  LOP3.LUT R3, R0, 0x1, RZ, 0xc0, !PT ;  /* 0x0000000100037812 */ /* 0x000fc800078ec0ff */
[----:B------:R-:W-:-:S04]  /*7d80*/  IADD3 R0, PT, PT, R28, 0x487ffff, R3 ;  /* 0x0487ffff1c007810 */ /* 0x000fc80007ffe003 */
[----:B------:R-:W-:-:S04]  /*7d90*/  SHF.R.U32.HI R0, RZ, 0x14, R0 ;  /* 0x00000014ff007819 */ /* 0x000fc80000011600 */
[----:B------:R-:W-:-:S07]  /*7da0*/  LOP3.LUT R0, R0, 0xff, RZ, 0xc0, !PT ;  /* 0x000000ff00007812 */ /* 0x000fce00078ec0ff */
.L_x_2523:
[----:B------:R-:W-:-:S04]  /*7db0*/  SHF.R.U32.HI R3, RZ, 0x18, R28 ;  /* 0x00000018ff037819 */ /* 0x000fc8000001161c */
[----:B------:R-:W-:-:S04]  /*7dc0*/  LOP3.LUT R0, R0, 0x80, R3, 0xf8, !PT ;  /* 0x0000008000007812 */ /* 0x000fc800078ef803 */
[----:B------:R-:W-:-:S07]  /*7dd0*/  PRMT R4, R0, 0x7610, R4 ;  /* 0x0000761000047816 */ /* 0x000fce0000000004 */
.L_x_2521:
[----:B------:R-:W-:Y:S05]  /*7de0*/  BSYNC.RECONVERGENT B0 ;  /* 0x0000000000007941 */ /* 0x000fea0003800200 */
.L_x_2520:
[----:B------:R0:W-:Y:S01]  /*7df0*/  STG.E.U8 desc[UR36][R8.64], R4 ;  /* 0x0000000408007986 */ /* 0x0001e2000c101124 */
[----:B------:R-:W-:Y:S05]  /*7e00*/  BRA `(.L_x_2501) ;  /* 0x0000000400087947 */ /* 0x000fea0003800000 */
.L_x_2518:
        /* <DEDUP_REMOVED lines=12> */
.L_x_2526:
[----:B------:R-:W-:-:S04]  /*7ed0*/  SHF.R.U32.HI R0, RZ, 0x15, R28 ;  /* 0x00000015ff007819 */ /* 0x000fc8000001161c */
[----:B------:R-:W-:-:S04]  /*7ee0*/  LOP3.LUT R3, R0, 0x1, RZ, 0xc0, !PT ;  /* 0x0000000100037812 */ /* 0x000fc800078ec0ff */
[----:B------:R-:W-:-:S04]  /*7ef0*/  IADD3 R0, PT, PT, R28, 0x88fffff, R3 ;  /* 0x088fffff1c007810 */ /* 0x000fc80007ffe003 */
[----:B------:R-:W-:-:S04]  /*7f00*/  SHF.R.U32.HI R0, RZ, 0x15, R0 ;  /* 0x00000015ff007819 */ /* 0x000fc80000011600 */
[----:B------:R-:W-:-:S07]  /*7f10*/  LOP3.LUT R0, R0, 0xff, RZ, 0xc0, !PT ;  /* 0x000000ff00007812 */ /* 0x000fce00078ec0ff */
.L_x_2527:
[----:B------:R-:W-:-:S04]  /*7f20*/  SHF.R.U32.HI R3, RZ, 0x18, R28 ;  /* 0x00000018ff037819 */ /* 0x000fc8000001161c */
[----:B------:R-:W-:-:S04]  /*7f30*/  LOP3.LUT R0, R0, 0x80, R3, 0xf8, !PT ;  /* 0x0000008000007812 */ /* 0x000fc800078ef803 */
[----:B------:R-:W-:-:S07]  /*7f40*/  PRMT R4, R0, 0x7610, R4 ;  /* 0x0000761000047816 */ /* 0x000fce0000000004 */
.L_x_2525:
[----:B------:R-:W-:Y:S05]  /*7f50*/  BSYNC.RECONVERGENT B0 ;  /* 0x0000000000007941 */ /* 0x000fea0003800200 */
.L_x_2524:
[----:B------:R0:W-:Y:S01]  /*7f60*/  STG.E.U8 desc[UR36][R8.64], R4 ;  /* 0x0000000408007986 */ /* 0x0001e2000c101124 */
[----:B------:R-:W-:Y:S05]  /*7f70*/  BRA `(.L_x_2501) ;  /* 0x0000000000ac7947 */ /* 0x000fea0003800000 */
.L_x_2517:
[----:B------:R-:W-:-:S13]  /*7f80*/  ISETP.NE.AND P0, PT, R0, 0x1c, PT ;  /* 0x0000001c0000780c */ /* 0x000fda0003f05270 */
[----:B------:R-:W-:Y:S05]  /*7f90*/  @!P0 BRA `(.L_x_2528) ;  /* 0x00000000009c8947 */ /* 0x000fea0003800000 */
[----:B------:R-:W-:-:S13]  /*7fa0*/  ISETP.NE.AND P0, PT, R0, 0x1d, PT ;  /* 0x0000001d0000780c */ /* 0x000fda0003f05270 */
[----:B------:R-:W-:Y:S05]  /*7fb0*/  @!P0 BRA `(.L_x_2529) ;  /* 0x0000000000888947 */ /* 0x000fea0003800000 */
[----:B------:R-:W-:-:S13]  /*7fc0*/  ISETP.NE.AND P0, PT, R0, 0x2c, PT ;  /* 0x0000002c0000780c */ /* 0x000fda0003f05270 */
[----:B------:R-:W-:Y:S05]  /*7fd0*/  @!P0 BRA `(.L_x_2530) ;  /* 0x0000000000448947 */ /* 0x000fea0003800000 */
.L_x_2500:
        /* <DEDUP_REMOVED lines=16> */
.L_x_2531:
[----:B------:R-:W-:Y:S05]  /*80e0*/  BRA `(.L_x_2501) ;  /* 0x0000000000507947 */ /* 0x000fea0003800000 */
.L_x_2530:
        /* <DEDUP_REMOVED lines=15> */
.L_x_2529:
[----:B------:R-:W0:Y:S02]  /*81e0*/  F2I.U64.TRUNC R28, R28 ;  /* 0x0000001c001c7311 */ /* 0x000e24000020d800 */
[----:B0-----:R0:W-:Y:S01]  /*81f0*/  STG.E.64 desc[UR36][R8.64], R28 ;  /* 0x0000001c08007986 */ /* 0x0011e2000c101b24 */
[----:B------:R-:W-:Y:S05]  /*8200*/  BRA `(.L_x_2501) ;  /* 0x0000000000087947 */ /* 0x000fea0003800000 */
.L_x_2528:
[----:B------:R-:W0:Y:S02]  /*8210*/  F2I.FTZ.U32.TRUNC.NTZ R3, R28 ;  /* 0x0000001c00037305 */ /* 0x000e24000021f000 */
[----:B0-----:R0:W-:Y:S02]  /*8220*/  STG.E desc[UR36][R8.64], R3 ;  /* 0x0000000308007986 */ /* 0x0011e4000c101924 */
.L_x_2501:
[----:B------:R-:W-:-:S13]  /*8230*/  ISETP.GE.AND P0, PT, R19, R17, PT ;  /* 0x000000111300720c */ /* 0x000fda0003f06270 */
[----:B------:R-:W-:Y:S05]  /*8240*/  @P0 BREAK.RELIABLE B6 ;  /* 0x0000000000060942 */ /* 0x000fea0003800100 */
        /* <DEDUP_REMOVED lines=22> */
.L_x_2536:
[----:B------:R-:W0:Y:S02]  /*83b0*/  F2I.S64.TRUNC R22, R22 ;  /* 0x0000001600167311 */ /* 0x000e24000020d900 */
[----:B0-----:R-:W-:-:S05]  /*83c0*/  IMAD.MOV.U32 R3, RZ, RZ, R22 ;  /* 0x000000ffff037224 */ /* 0x001fca00078e0016 */
[----:B------:R0:W-:Y:S01]  /*83d0*/  STG.E.U8 desc[UR36][R8.64], R3 ;  /* 0x0000000308007986 */ /* 0x0001e2000c101124 */
[----:B------:R-:W-:Y:S05]  /*83e0*/  BRA `(.L_x_2538) ;  /* 0x0000000c00287947 */ /* 0x000fea0003800000 */
.L_x_2535:
        /* <DEDUP_REMOVED lines=9> */
.L_x_2540:
[----:B------:R-:W0:Y:S02]  /*8480*/  F2I.FTZ.TRUNC.NTZ R3, R22 ;  /* 0x0000001600037305 */ /* 0x000e24000021f100 */
[----:B0-----:R0:W-:Y:S01]  /*8490*/  STG.E desc[UR36][R8.64], R3 ;  /* 0x0000000308007986 */ /* 0x0011e2000c101924 */
[----:B------:R-:W-:Y:S05]  /*84a0*/  BRA `(.L_x_2538) ;  /* 0x0000000800f87947 */ /* 0x000fea0003800000 */
.L_x_2539:
[----:B------:R-:W0:Y:S02]  /*84b0*/  F2I.FTZ.TRUNC.NTZ R3, R22 ;  /* 0x0000001600037305 */ /* 0x000e24000021f100 */
[----:B0-----:R0:W-:Y:S01]  /*84c0*/  STG.E.U16 desc[UR36][R8.64], R3 ;  /* 0x0000000308007986 */ /* 0x0011e2000c101524 */
[----:B------:R-:W-:Y:S05]  /*84d0*/  BRA `(.L_x_2538) ;  /* 0x0000000800ec7947 */ /* 0x000fea0003800000 */
.L_x_2534:
        /* <DEDUP_REMOVED lines=8> */
.L_x_2542:
[----:B------:R-:W-:-:S05]  /*8560*/  F2FP.F16.F32.PACK_AB R22, RZ, R22 ;  /* 0x00000016ff16723e */ /* 0x000fca00000000ff */
[----:B------:R0:W-:Y:S01]  /*8570*/  STG.E.U16 desc[UR36][R8.64], R22 ;  /* 0x0000001608007986 */ /* 0x0001e2000c101524 */
[----:B------:R-:W-:Y:S05]  /*8580*/  BRA `(.L_x_2538) ;  /* 0x0000000800c07947 */ /* 0x000fea0003800000 */
.L_x_2541:
        /* <DEDUP_REMOVED lines=9> */
.L_x_2544:
[----:B------:R-:W-:-:S04]  /*8620*/  F2FP.F16.F32.PACK_AB R3, RZ, R22 ;  /* 0x00000016ff03723e */ /* 0x000fc800000000ff */
[----:B------:R-:W-:-:S05]  /*8630*/  PRMT R3, R3, 0x5410, RZ ;  /* 0x0000541003037816 */ /* 0x000fca00000000ff */
[----:B------:R0:W-:Y:S01]  /*8640*/  STG.E desc[UR36][R8.64], R3 ;  /* 0x0000000308007986 */ /* 0x0001e2000c101924 */
[----:B------:R-:W-:Y:S05]  /*8650*/  BRA `(.L_x_2538) ;  /* 0x00000008008c7947 */ /* 0x000fea0003800000 */
.L_x_2543:
[----:B------:R-:W-:-:S06]  /*8660*/  FMUL.FTZ R4, R22, 1 ;  /* 0x3f80000016047820 */ /* 0x000fcc0000410000 */
[----:B------:R-:W0:Y:S02]  /*8670*/  F2F.F64.F32 R4, R4 ;  /* 0x0000000400047310 */ /* 0x000e240000201800 */
[----:B0-----:R0:W-:Y:S01]  /*8680*/  STG.E.64 desc[UR36][R8.64], R4 ;  /* 0x0000000408007986 */ /* 0x0011e2000c101b24 */
[----:B------:R-:W-:Y:S05]  /*8690*/  BRA `(.L_x_2538) ;  /* 0x00000008007c7947 */ /* 0x000fea0003800000 */
.L_x_2533:
        /* <DEDUP_REMOVED lines=13> */
.L_x_2548:
        /* <DEDUP_REMOVED lines=16> */
.L_x_2551:
[----:B------:R-:W-:-:S04]  /*8870*/  SHF.R.U32.HI R22, RZ, 0x18, R22 ;  /* 0x00000018ff167819 */ /* 0x000fc80000011616 */
[----:B------:R-:W-:-:S04]  /*8880*/  LOP3.LUT R3, R3, 0x80, R22, 0xf8, !PT ;  /* 0x0000008003037812 */ /* 0x000fc800078ef816 */
[----:B------:R-:W-:-:S07]  /*8890*/  PRMT R4, R3, 0x7610, R4 ;  /* 0x0000761003047816 */ /* 0x000fce0000000004 */
.L_x_2550:
[----:B------:R-:W-:Y:S05]  /*88a0*/  BSYNC.RECONVERGENT B0 ;  /* 0x0000000000007941 */ /* 0x000fea0003800200 */
.L_x_2549:
[----:B------:R0:W-:Y:S01]  /*88b0*/  STG.E.U8 desc[UR36][R8.64], R4 ;  /* 0x0000000408007986 */ /* 0x0001e2000c101124 */
[----:B------:R-:W-:Y:S05]  /*88c0*/  BRA `(.L_x_2538) ;  /* 0x0000000400f07947 */ /* 0x000fea0003800000 */
.L_x_2547:
        /* <DEDUP_REMOVED lines=16> */
.L_x_2554:
[----:B------:R-:W-:-:S04]  /*89d0*/  SHF.R.U32.HI R22, RZ, 0x18, R22 ;  /* 0x00000018ff167819 */ /* 0x000fc80000011616 */
[----:B------:R-:W-:-:S04]  /*89e0*/  LOP3.LUT R3, R3, 0x80, R22, 0xf8, !PT ;  /* 0x0000008003037812 */ /* 0x000fc800078ef816 */
[----:B------:R-:W-:-:S07]  /*89f0*/  PRMT R4, R3, 0x7610, R4 ;  /* 0x0000761003047816 */ /* 0x000fce0000000004 */
.L_x_2553:
[----:B------:R-:W-:Y:S05]  /*8a00*/  BSYNC.RECONVERGENT B0 ;  /* 0x0000000000007941 */ /* 0x000fea0003800200 */
.L_x_2552:
[----:B------:R0:W-:Y:S01]  /*8a10*/  STG.E.U8 desc[UR36][R8.64], R4 ;  /* 0x0000000408007986 */ /* 0x0001e2000c101124 */
[----:B------:R-:W-:Y:S05]  /*8a20*/  BRA `(.L_x_2538) ;  /* 0x0000000400987947 */ /* 0x000fea0003800000 */
.L_x_2546:
[----:B------:R-:W-:-:S13]  /*8a30*/  ISETP.NE.AND P0, PT, R0, 0x1c, PT ;  /* 0x0000001c0000780c */ /* 0x000fda0003f05270 */
[----:B------:R-:W-:Y:S05]  /*8a40*/  @!P0 BRA `(.L_x_2555) ;  /* 0x0000000000588947 */ /* 0x000fea0003800000 */
[----:B------:R-:W-:-:S13]  /*8a50*/  ISETP.NE.AND P0, PT, R0, 0x1d, PT ;  /* 0x0000001d0000780c */ /* 0x000fda0003f05270 */
[----:B------:R-:W-:Y:S05]  /*8a60*/  @!P0 BRA `(.L_x_2556) ;  /* 0x0000000000448947 */ /* 0x000fea0003800000 */
[----:B------:R-:W-:-:S13]  /*8a70*/  ISETP.NE.AND P0, PT, R0, 0x2c, PT ;  /* 0x0000002c0000780c */ /* 0x000fda0003f05270 */
[----:B------:R-:W-:Y:S05]  /*8a80*/  @P0 BRA `(.L_x_2537) ;  /* 0x0000000000a80947 */ /* 0x000fea0003800000 */
        /* <DEDUP_REMOVED lines=15> */
.L_x_2556:
[----:B------:R-:W0:Y:S02]  /*8b80*/  F2I.U64.TRUNC R22, R22 ;  /* 0x0000001600167311 */ /* 0x000e24000020d800 */
[----:B0-----:R0:W-:Y:S01]  /*8b90*/  STG.E.64 desc[UR36][R8.64], R22 ;  /* 0x0000001608007986 */ /* 0x0011e2000c101b24 */
[----:B------:R-:W-:Y:S05]  /*8ba0*/  BRA `(.L_x_2538) ;  /* 0x0000000400387947 */ /* 0x000fea0003800000 */
.L_x_2555:
[----:B------:R-:W0:Y:S02]  /*8bb0*/  F2I.FTZ.U32.TRUNC.NTZ R3, R22 ;  /* 0x0000001600037305 */ /* 0x000e24000021f000 */
[----:B0-----:R0:W-:Y:S01]  /*8bc0*/  STG.E desc[UR36][R8.64], R3 ;  /* 0x0000000308007986 */ /* 0x0011e2000c101924 */
[----:B------:R-:W-:Y:S05]  /*8bd0*/  BRA `(.L_x_2538) ;  /* 0x00000004002c7947 */ /* 0x000fea0003800000 */
.L_x_2545:
        /* <DEDUP_REMOVED lines=10> */
.L_x_2558:
[----:B------:R-:W-:Y:S01]  /*8c80*/  FMUL.FTZ R4, R22, 1 ;  /* 0x3f80000016047820 */ /* 0x000fe20000410000 */
[----:B------:R-:W-:-:S05]  /*8c90*/  CS2R R6, SRZ ;  /* 0x0000000000067805 */ /* 0x000fca000001ff00 */
[----:B------:R-:W0:Y:S02]  /*8ca0*/  F2F.F64.F32 R4, R4 ;  /* 0x0000000400047310 */ /* 0x000e240000201800 */
[----:B0-----:R4:W-:Y:S01]  /*8cb0*/  STG.E.128 desc[UR36][R8.64], R4 ;  /* 0x0000000408007986 */ /* 0x0019e2000c101d24 */
[----:B------:R-:W-:Y:S05]  /*8cc0*/  BRA `(.L_x_2538) ;  /* 0x0000000000f07947 */ /* 0x000fea0003800000 */
.L_x_2557:
[----:B------:R-:W-:-:S13]  /*8cd0*/  ISETP.NE.AND P0, PT, R0, 0xf, PT ;  /* 0x0000000f0000780c */ /* 0x000fda0003f05270 */
[----:B------:R-:W-:Y:S05]  /*8ce0*/  @!P0 BRA `(.L_x_2559) ;  /* 0x0000000000e08947 */ /* 0x000fea0003800000 */
[----:B------:R-:W-:-:S13]  /*8cf0*/  ISETP.NE.AND P0, PT, R0, 0x17, PT ;  /* 0x000000170000780c */ /* 0x000fda0003f05270 */
[----:B------:R-:W-:Y:S05]  /*8d00*/  @!P0 BRA `(.L_x_2560) ;  /* 0x00000000008c8947 */ /* 0x000fea0003800000 */
[----:B------:R-:W-:-:S13]  /*8d10*/  ISETP.NE.AND P0, PT, R0, 0x18, PT ;  /* 0x000000180000780c */ /* 0x000fda0003f05270 */
[----:B------:R-:W-:Y:S05]  /*8d20*/  @!P0 BRA `(.L_x_2561) ;  /* 0x0000000000448947 */ /* 0x000fea0003800000 */
.L_x_2537:
        /* <DEDUP_REMOVED lines=16> */
.L_x_2562:
[----:B------:R-:W-:Y:S05]  /*8e30*/  BRA `(.L_x_2538) ;  /* 0x0000000000947947 */ /* 0x000fea0003800000 */
.L_x_2561:
        /* <DEDUP_REMOVED lines=12> */
.L_x_2564:
[----:B------:R-:W-:Y:S05]  /*8f00*/  BSYNC.RECONVERGENT B0 ;  /* 0x0000000000007941 */ /* 0x000fea0003800200 */
.L_x_2563:
[----:B------:R-:W-:-:S05]  /*8f10*/  LOP3.LUT R3, R0, 0x80, R5, 0xf8, !PT ;  /* 0x0000008000037812 */ /* 0x000fca00078ef805 */
[----:B------:R2:W-:Y:S01]  /*8f20*/  STG.E.U8 desc[UR36][R8.64], R3 ;  /* 0x0000000308007986 */ /* 0x0005e2000c101124 */
[----:B------:R-:W-:Y:S05]  /*8f30*/  BRA `(.L_x_2538) ;  /* 0x0000000000547947 */ /* 0x000fea0003800000 */
.L_x_2560:
        /* <DEDUP_REMOVED lines=11> */
.L_x_2566:
[----:B------:R-:W-:Y:S01]  /*8ff0*/  IMAD.MOV.U32 R0, RZ, RZ, 0x7f ;  /* 0x0000007fff007424 */ /* 0x000fe200078e00ff */
[----:B------:R-:W-:-:S04]  /*9000*/  ISETP.GT.U32.AND P0, PT, R4, 0x7f800000, PT ;  /* 0x7f8000000400780c */ /* 0x000fc80003f04070 */
[----:B------:R-:W-:-:S09]  /*9010*/  SEL R0, R0, 0x7c, P0 ;  /* 0x0000007c00007807 */ /* 0x000fd20000000000 */
.L_x_2567:
[----:B------:R-:W-:Y:S05]  /*9020*/  BSYNC.RECONVERGENT B0 ;  /* 0x0000000000007941 */ /* 0x000fea0003800200 */
.L_x_2565:
[----:B------:R-:W-:-:S04]  /*9030*/  SHF.R.U32.HI R3, RZ, 0x18, R22 ;  /* 0x00000018ff037819 */ /* 0x000fc80000011616 */
[----:B------:R-:W-:-:S05]  /*9040*/  LOP3.LUT R3, R0, 0x80, R3, 0xf8, !PT ;  /* 0x0000008000037812 */ /* 0x000fca00078ef803 */
[----:B------:R1:W-:Y:S01]  /*9050*/  STG.E.U8 desc[UR36][R8.64], R3 ;  /* 0x0000000308007986 */ /* 0x0003e2000c101124 */
[----:B------:R-:W-:Y:S05]  /*9060*/  BRA `(.L_x_2538) ;  /* 0x0000000000087947 */ /* 0x000fea0003800000 */
.L_x_2559:
[----:B------:R-:W-:-:S05]  /*9070*/  F2FP.BF16.F32.PACK_AB R22, RZ, R22 ;  /* 0x00000016ff16723e */ /* 0x000fca00000010ff */
[----:B------:R0:W-:Y:S02]  /*9080*/  STG.E.U16 desc[UR36][R8.64], R22 ;  /* 0x0000001608007986 */ /* 0x0001e4000c101524 */
.L_x_2538:
[----:B------:R-:W-:-:S07]  /*9090*/  VIADD R19, R19, 0x80 ;  /* 0x0000008013137836 */ /* 0x000fce0000000000 */
.L_x_2495:
[----:B------:R-:W-:-:S13]  /*90a0*/  ISETP.GE.AND P0, PT, R19, R17, PT ;  /* 0x000000111300720c */ /* 0x000fda0003f06270 */
[----:B------:R-:W-:Y:S05]  /*90b0*/  @P0 BREAK.RELIABLE B6 ;  /* 0x0000000000060942 */ /* 0x000fea0003800100 */
[----:B------:R-:W-:Y:S05]  /*90c0*/  @P0 BRA `(.L_x_2532) ;  /* 0x0000000c00940947 */ /* 0x000fea0003800000 */
[----:B------:R-:W-:Y:S05]  /*90d0*/  BSYNC.RELIABLE B6 ;  /* 0x0000000000067941 */ /* 0x000fea0003800100 */
.L_x_2494:
        /* <DEDUP_REMOVED lines=21> */
.L_x_2571:
[----:B------:R-:W0:Y:S02]  /*9230*/  F2I.S64.TRUNC R24, R24 ;  /* 0x0000001800187311 */ /* 0x000e24000020d900 */
[----:B0-----:R-:W-:-:S05]  /*9240*/  IMAD.MOV.U32 R3, RZ, RZ, R24 ;  /* 0x000000ffff037224 */ /* 0x001fca00078e0018 */
[----:B------:R4:W-:Y:S01]  /*9250*/  STG.E.U8 desc[UR36][R8.64], R3 ;  /* 0x0000000308007986 */ /* 0x0009e2000c101124 */
[----:B------:R-:W-:Y:S05]  /*9260*/  BRA `(.L_x_2573) ;  /* 0x0000000c00287947 */ /* 0x000fea0003800000 */
.L_x_2570:
        /* <DEDUP_REMOVED lines=9> */
.L_x_2575:
[----:B------:R-:W0:Y:S02]  /*9300*/  F2I.FTZ.TRUNC.NTZ R3, R24 ;  /* 0x0000001800037305 */ /* 0x000e24000021f100 */
[----:B0-----:R2:W-:Y:S01]  /*9310*/  STG.E desc[UR36][R8.64], R3 ;  /* 0x0000000308007986 */ /* 0x0015e2000c101924 */
[----:B------:R-:W-:Y:S05]  /*9320*/  BRA `(.L_x_2573) ;  /* 0x0000000800f87947 */ /* 0x000fea0003800000 */
.L_x_2574:
[----:B------:R-:W0:Y:S02]  /*9330*/  F2I.FTZ.TRUNC.NTZ R3, R24 ;  /* 0x0000001800037305 */ /* 0x000e24000021f100 */
[----:B0-----:R0:W-:Y:S01]  /*9340*/  STG.E.U16 desc[UR36][R8.64], R3 ;  /* 0x0000000308007986 */ /* 0x0011e2000c101524 */
[----:B------:R-:W-:Y:S05]  /*9350*/  BRA `(.L_x_2573) ;  /* 0x0000000800ec7947 */ /* 0x000fea0003800000 */
.L_x_2569:
        /* <DEDUP_REMOVED lines=8> */
.L_x_2577:
[----:B------:R-:W-:-:S05]  /*93e0*/  F2FP.F16.F32.PACK_AB R24, RZ, R24 ;  /* 0x00000018ff18723e */ /* 0x000fca00000000ff */
[----:B------:R0:W-:Y:S01]  /*93f0*/  STG.E.U16 desc[UR36][R8.64], R24 ;  /* 0x0000001808007986 */ /* 0x0001e2000c101524 */
[----:B------:R-:W-:Y:S05]  /*9400*/  BRA `(.L_x_2573) ;  /* 0x0000000800c07947 */ /* 0x000fea0003800000 */
.L_x_2576:
        /* <DEDUP_REMOVED lines=9> */
.L_x_2579:
[----:B------:R-:W-:-:S04]  /*94a0*/  F2FP.F16.F32.PACK_AB R3, RZ, R24 ;  /* 0x00000018ff03723e */ /* 0x000fc800000000ff */
[----:B------:R-:W-:-:S05]  /*94b0*/  PRMT R3, R3, 0x5410, RZ ;  /* 0x0000541003037816 */ /* 0x000fca00000000ff */
[----:B------:R0:W-:Y:S01]  /*94c0*/  STG.E desc[UR36][R8.64], R3 ;  /* 0x0000000308007986 */ /* 0x0001e2000c101924 */
[----:B------:R-:W-:Y:S05]  /*94d0*/  BRA `(.L_x_2573) ;  /* 0x00000008008c7947 */ /* 0x000fea0003800000 */
.L_x_2578:
[----:B------:R-:W-:-:S06]  /*94e0*/  FMUL.FTZ R4, R24, 1 ;  /* 0x3f80000018047820 */ /* 0x000fcc0000410000 */
[----:B------:R-:W0:Y:S02]  /*94f0*/  F2F.F64.F32 R4, R4 ;  /* 0x0000000400047310 */ /* 0x000e240000201800 */
[----:B0-----:R0:W-:Y:S01]  /*9500*/  STG.E.64 desc[UR36][R8.64], R4 ;  /* 0x0000000408007986 */ /* 0x0011e2000c101b24 */
[----:B------:R-:W-:Y:S05]  /*9510*/  BRA `(.L_x_2573) ;  /* 0x00000008007c7947 */ /* 0x000fea0003800000 */
.L_x_2568:
        /* <DEDUP_REMOVED lines=13> */
.L_x_2583:
        /* <DEDUP_REMOVED lines=16> */
.L_x_2586:
[----:B------:R-:W-:-:S04]  /*96f0*/  SHF.R.U32.HI R24, RZ, 0x18, R24 ;  /* 0x00000018ff187819 */ /* 0x000fc80000011618 */
[----:B------:R-:W-:-:S04]  /*9700*/  LOP3.LUT R3, R3, 0x80, R24, 0xf8, !PT ;  /* 0x0000008003037812 */ /* 0x000fc800078ef818 */
[----:B------:R-:W-:-:S07]  /*9710*/  PRMT R4, R3, 0x7610, R4 ;  /* 0x0000761003047816 */ /* 0x000fce0000000004 */
.L_x_2585:
[----:B------:R-:W-:Y:S05]  /*9720*/  BSYNC.RECONVERGENT B0 ;  /* 0x0000000000007941 */ /* 0x000fea0003800200 */
.L_x_2584:
[----:B------:R0:W-:Y:S01]  /*9730*/  STG.E.U8 desc[UR36][R8.64], R4 ;  /* 0x0000000408007986 */ /* 0x0001e2000c101124 */
[----:B------:R-:W-:Y:S05]  /*9740*/  BRA `(.L_x_2573) ;  /* 0x0000000400f07947 */ /* 0x000fea0003800000 */
.L_x_2582:
        /* <DEDUP_REMOVED lines=16> */
.L_x_2589:
[----:B------:R-:W-:-:S04]  /*9850*/  SHF.R.U32.HI R24, RZ, 0x18, R24 ;  /* 0x00000018ff187819 */ /* 0x000fc80000011618 */
[----:B------:R-:W-:-:S04]  /*9860*/  LOP3.LUT R3, R3, 0x80, R24, 0xf8, !PT ;  /* 0x0000008003037812 */ /* 0x000fc800078ef818 */
[----:B------:R-:W-:-:S07]  /*9870*/  PRMT R4, R3, 0x7610, R4 ;  /* 0x0000761003047816 */ /* 0x000fce0000000004 */
.L_x_2588:
[----:B------:R-:W-:Y:S05]  /*9880*/  BSYNC.RECONVERGENT B0 ;  /* 0x0000000000007941 */ /* 0x000fea0003800200 */
.L_x_2587:
[----:B------:R0:W-:Y:S01]  /*9890*/  STG.E.U8 desc[UR36][R8.64], R4 ;  /* 0x0000000408007986 */ /* 0x0001e2000c101124 */
[----:B------:R-:W-:Y:S05]  /*98a0*/  BRA `(.L_x_2573) ;  /* 0x0000000400987947 */ /* 0x000fea0003800000 */
.L_x_2581:
        /* <DEDUP_REMOVED lines=21> */
.L_x_2591:
[----:B------:R-:W0:Y:S02]  /*9a00*/  F2I.U64.TRUNC R24, R24 ;  /* 0x0000001800187311 */ /* 0x000e24000020d800 */
[----:B0-----:R0:W-:Y:S01]  /*9a10*/  STG.E.64 desc[UR36][R8.64], R24 ;  /* 0x0000001808007986 */ /* 0x0011e2000c101b24 */
[----:B------:R-:W-:Y:S05]  /*9a20*/  BRA `(.L_x_2573) ;  /* 0x0000000400387947 */ /* 0x000fea0003800000 */
.L_x_2590:
[----:B------:R-:W0:Y:S02]  /*9a30*/  F2I.FTZ.U32.TRUNC.NTZ R3, R24 ;  /* 0x0000001800037305 */ /* 0x000e24000021f000 */
[----:B0-----:R0:W-:Y:S01]  /*9a40*/  STG.E desc[UR36][R8.64], R3 ;  /* 0x0000000308007986 */ /* 0x0011e2000c101924 */
[----:B------:R-:W-:Y:S05]  /*9a50*/  BRA `(.L_x_2573) ;  /* 0x00000004002c7947 */ /* 0x000fea0003800000 */
.L_x_2580:
        /* <DEDUP_REMOVED lines=10> */
.L_x_2593:
[----:B------:R-:W-:Y:S01]  /*9b00*/  FMUL.FTZ R4, R24, 1 ;  /* 0x3f80000018047820 */ /* 0x000fe20000410000 */
[----:B------:R-:W-:-:S05]  /*9b10*/  CS2R R6, SRZ ;  /* 0x0000000000067805 */ /* 0x000fca000001ff00 */
[----:B------:R-:W0:Y:S02]  /*9b20*/  F2F.F64.F32 R4, R4 ;  /* 0x0000000400047310 */ /* 0x000e240000201800 */
[----:B0-----:R0:W-:Y:S01]  /*9b30*/  STG.E.128 desc[UR36][R8.64], R4 ;  /* 0x0000000408007986 */ /* 0x0011e2000c101d24 */
[----:B------:R-:W-:Y:S05]  /*9b40*/  BRA `(.L_x_2573) ;  /* 0x0000000000f07947 */ /* 0x000fea0003800000 */
.L_x_2592:
[----:B------:R-:W-:-:S13]  /*9b50*/  ISETP.NE.AND P0, PT, R0, 0xf, PT ;  /* 0x0000000f0000780c */ /* 0x000fda0003f05270 */
[----:B------:R-:W-:Y:S05]  /*9b60*/  @!P0 BRA `(.L_x_2594) ;  /* 0x0000000000e08947 */ /* 0x000fea0003800000 */
[----:B------:R-:W-:-:S13]  /*9b70*/  ISETP.NE.AND P0, PT, R0, 0x17, PT ;  /* 0x000000170000780c */ /* 0x000fda0003f05270 */
[----:B------:R-:W-:Y:S05]  /*9b80*/  @!P0 BRA `(.L_x_2595) ;  /* 0x00000000008c8947 */ /* 0x000fea0003800000 */
[----:B------:R-:W-:-:S13]  /*9b90*/  ISETP.NE.AND P0, PT, R0, 0x18, PT ;  /* 0x000000180000780c */ /* 0x000fda0003f05270 */
[----:B------:R-:W-:Y:S05]  /*9ba0*/  @!P0 BRA `(.L_x_2596) ;  /* 0x0000000000448947 */ /* 0x000fea0003800000 */
.L_x_2572:
        /* <DEDUP_REMOVED lines=16> */
.L_x_2597:
[----:B------:R-:W-:Y:S05]  /*9cb0*/  BRA `(.L_x_2573) ;  /* 0x0000000000947947 */ /* 0x000fea0003800000 */
.L_x_2596:
        /* <DEDUP_REMOVED lines=12> */
.L_x_2599:
[----:B------:R-:W-:Y:S05]  /*9d80*/  BSYNC.RECONVERGENT B0 ;  /* 0x0000000000007941 */ /* 0x000fea0003800200 */
.L_x_2598:
[----:B------:R-:W-:-:S05]  /*9d90*/  LOP3.LUT R3, R0, 0x80, R5, 0xf8, !PT ;  /* 0x0000008000037812 */ /* 0x000fca00078ef805 */
[----:B------:R0:W-:Y:S01]  /*9da0*/  STG.E.U8 desc[UR36][R8.64], R3 ;  /* 0x0000000308007986 */ /* 0x0001e2000c101124 */
[----:B------:R-:W-:Y:S05]  /*9db0*/  BRA `(.L_x_2573) ;  /* 0x0000000000547947 */ /* 0x000fea0003800000 */
.L_x_2595:
        /* <DEDUP_REMOVED lines=11> */
.L_x_2601:
[----:B------:R-:W-:Y:S01]  /*9e70*/  IMAD.MOV.U32 R0, RZ, RZ, 0x7f ;  /* 0x0000007fff007424 */ /* 0x000fe200078e00ff */
[----:B------:R-:W-:-:S04]  /*9e80*/  ISETP.GT.U32.AND P0, PT, R4, 0x7f800000, PT ;  /* 0x7f8000000400780c */ /* 0x000fc80003f04070 */
[----:B------:R-:W-:-:S09]  /*9e90*/  SEL R0, R0, 0x7c, P0 ;  /* 0x0000007c00007807 */ /* 0x000fd20000000000 */
.L_x_2602:
[----:B------:R-:W-:Y:S05]  /*9ea0*/  BSYNC.RECONVERGENT B0 ;  /* 0x0000000000007941 */ /* 0x000fea0003800200 */
.L_x_2600:
[----:B------:R-:W-:-:S04]  /*9eb0*/  SHF.R.U32.HI R3, RZ, 0x18, R24 ;  /* 0x00000018ff037819 */ /* 0x000fc80000011618 */
[----:B------:R-:W-:-:S05]  /*9ec0*/  LOP3.LUT R3, R0, 0x80, R3, 0xf8, !PT ;  /* 0x0000008000037812 */ /* 0x000fca00078ef803 */
[----:B------:R0:W-:Y:S01]  /*9ed0*/  STG.E.U8 desc[UR36][R8.64], R3 ;  /* 0x0000000308007986 */ /* 0x0001e2000c101124 */
[----:B------:R-:W-:Y:S05]  /*9ee0*/  BRA `(.L_x_2573) ;  /* 0x0000000000087947 */ /* 0x000fea0003800000 */
.L_x_2594:
[----:B------:R-:W-:-:S05]  /*9ef0*/  F2FP.BF16.F32.PACK_AB R24, RZ, R24 ;  /* 0x00000018ff18723e */ /* 0x000fca00000010ff */
[----:B------:R0:W-:Y:S02]  /*9f00*/  STG.E.U16 desc[UR36][R8.64], R24 ;  /* 0x0000001808007986 */ /* 0x0001e4000c101524 */
.L_x_2573:
[----:B------:R-:W-:-:S07]  /*9f10*/  VIADD R19, R19, 0x80 ;  /* 0x0000008013137836 */ /* 0x000fce0000000000 */
.L_x_2532:
[----:B------:R-:W-:Y:S05]  /*9f20*/  BSYNC.RECONVERGENT B7 ;  /* 0x0000000000077941 */ /* 0x000fea0003800200 */
.L_x_2493:
[----:B------:R-:W-:-:S13]  /*9f30*/  ISETP.GE.AND P0, PT, R19, R17, PT ;  /* 0x000000111300720c */ /* 0x000fda0003f06270 */
[----:B------:R-:W-:Y:S05]  /*9f40*/  @P0 EXIT ;  /* 0x000000000000094d */ /* 0x000fea0003800000 */
[----:B0---4-:R-:W0:Y:S01]  /*9f50*/  LDC.64 R4, c[0x0][0x388] ;  /* 0x0000e200ff047b82 */ /* 0x011e220000000a00 */
[----:B------:R-:W1:Y:S01]  /*9f60*/  LDCU UR4, c[0x0][0x3b4] ;  /* 0x00007680ff0477ac */ /* 0x000e620008000800 */
[----:B------:R-:W-:Y:S01]  /*9f70*/  PRMT R0, R16, 0x9910, RZ ;  /* 0x0000991010007816 */ /* 0x000fe200000000ff */
[----:B------:R-:W-:-:S03]  /*9f80*/  IMAD R2, R2, 0x200, R19 ;  /* 0x0000020002027824 */ /* 0x000fc600078e0213 */
[----:B------:R-:W-:Y:S01]  /*9f90*/  ISETP.GT.AND P1, PT, R0, 0x9, PT ;  /* 0x000000090000780c */ /* 0x000fe20003f24270 */
[----:B-123--:R-:W-:-:S05]  /*9fa0*/  IMAD R3, R2, UR4, RZ ;  /* 0x0000000402037c24 */ /* 0x00efca000f8e02ff */
        /* <DEDUP_REMOVED lines=12> */
[----:B0-----:R-:W-:Y:S01]  /*a070*/  STG.E.U8 desc[UR36][R2.64], R5 ;  /* 0x0000000502007986 */ /* 0x001fe2000c101124 */
[----:B------:R-:W-:Y:S05]  /*a080*/  EXIT ;  /* 0x000000000000794d */ /* 0x000fea0003800000 */
.L_x_2606:
[----:B------:R-:W0:Y:S02]  /*a090*/  F2I.S64.TRUNC R18, R18 ;  /* 0x0000001200127311 */ /* 0x000e24000020d900 */
[----:B0-----:R-:W-:-:S05]  /*a0a0*/  IMAD.MOV.U32 R5, RZ, RZ, R18 ;  /* 0x000000ffff057224 */ /* 0x001fca00078e0012 */
[----:B------:R-:W-:Y:S01]  /*a0b0*/  STG.E.U8 desc[UR36][R2.64], R5 ;  /* 0x0000000502007986 */ /* 0x000fe2000c101124 */
[----:B------:R-:W-:Y:S05]  /*a0c0*/  EXIT ;  /* 0x000000000000794d */ /* 0x000fea0003800000 */
.L_x_2605:
[----:B------:R-:W-:-:S13]  /*a0d0*/  ISETP.NE.AND P0, PT, R0, 0x2, PT ;  /* 0x000000020000780c */ /* 0x000fda0003f05270 */
[----:B------:R-:W-:Y:S05]  /*a0e0*/  @!P0 BRA `(.L_x_2608) ;  /* 0x0000000000288947 */ /* 0x000fea0003800000 */
[----:B------:R-:W-:-:S13]  /*a0f0*/  ISETP.NE.AND P0, PT, R0, 0x3, PT ;  /* 0x000000030000780c */ /* 0x000fda0003f05270 */
[----:B------:R-:W-:Y:S05]  /*a100*/  @!P0 BRA `(.L_x_2609) ;  /* 0x0000000000148947 */ /* 0x000fea0003800000 */
[----:B------:R-:W-:-:S13]  /*a110*/  ISETP.NE.AND P0, PT, R0, 0x4, PT ;  /* 0x000000040000780c */ /* 0x000fda0003f05270 */
[----:B------:R-:W-:Y:S05]  /*a120*/  @P0 BRA `(.L_x_2607) ;  /* 0x0000000800380947 */ /* 0x000fea0003800000 */
[----:B------:R-:W0:Y:S02]  /*a130*/  F2I.S64.TRUNC R18, R18 ;  /* 0x0000001200127311 */ /* 0x000e24000020d900 */
[----:B0-----:R-:W-:Y:S01]  /*a140*/  STG.E.64 desc[UR36][R2.64], R18 ;  /* 0x0000001202007986 */ /* 0x001fe2000c101b24 */
[----:B------:R-:W-:Y:S05]  /*a150*/  EXIT ;  /* 0x000000000000794d */ /* 0x000fea0003800000 */
.L_x_2609:
[----:B------:R-:W0:Y:S02]  /*a160*/  F2I.FTZ.TRUNC.NTZ R5, R18 ;  /* 0x0000001200057305 */ /* 0x000e24000021f100 */
[----:B0-----:R-:W-:Y:S01]  /*a170*/  STG.E desc[UR36][R2.64], R5 ;  /* 0x0000000502007986 */ /* 0x001fe2000c101924 */
[----:B------:R-:W-:Y:S05]  /*a180*/  EXIT ;  /* 0x000000000000794d */ /* 0x000fea0003800000 */
.L_x_2608:
[----:B------:R-:W0:Y:S02]  /*a190*/  F2I.FTZ.TRUNC.NTZ R5, R18 ;  /* 0x0000001200057305 */ /* 0x000e24000021f100 */
[----:B0-----:R-:W-:Y:S01]  /*a1a0*/  STG.E.U16 desc[UR36][R2.64], R5 ;  /* 0x0000000502007986 */ /* 0x001fe2000c101524 */
[----:B------:R-:W-:Y:S05]  /*a1b0*/  EXIT ;  /* 0x000000000000794d */ /* 0x000fea0003800000 */
.L_x_2604:
[----:B------:R-:W-:-:S13]  /*a1c0*/  ISETP.GT.AND P0, PT, R0, 0x6, PT ;  /* 0x000000060000780c */ /* 0x000fda0003f04270 */
[----:B------:R-:W-:Y:S05]  /*a1d0*/  @P0 BRA `(.L_x_2610) ;  /* 0x0000000000240947 */ /* 0x000fea0003800000 */
[----:B------:R-:W-:-:S13]  /*a1e0*/  ISETP.NE.AND P0, PT, R0, 0x5, PT ;  /* 0x000000050000780c */ /* 0x000fda0003f05270 */
[----:B------:R-:W-:Y:S05]  /*a1f0*/  @!P0 BRA `(.L_x_2611) ;  /* 0x0000000000108947 */ /* 0x000fea0003800000 */
[----:B------:R-:W-:-:S13]  /*a200*/  ISETP.NE.AND P0, PT, R0, 0x6, PT ;  /* 0x000000060000780c */ /* 0x000fda0003f05270 */
[----:B------:R-:W-:Y:S05]  /*a210*/  @P0 BRA `(.L_x_2607) ;  /* 0x0000000400fc0947 */ /* 0x000fea0003800000 */
[----:B------:R-:W-:Y:S01]  /*a220*/  STG.E desc[UR36][R2.64], R18 ;  /* 0x0000001202007986 */ /* 0x000fe2000c101924 */
[----:B------:R-:W-:Y:S05]  /*a230*/  EXIT ;  /* 0x000000000000794d */ /* 0x000fea0003800000 */
.L_x_2611:
[----:B------:R-:W-:-:S05]  /*a240*/  F2FP.F16.F32.PACK_AB R18, RZ, R18 ;  /* 0x00000012ff12723e */ /* 0x000fca00000000ff */
[----:B------:R-:W-:Y:S01]  /*a250*/  STG.E.U16 desc[UR36][R2.64], R18 ;  /* 0x0000001202007986 */ /* 0x000fe2000c101524 */
[----:B------:R-:W-:Y:S05]  /*a260*/  EXIT ;  /* 0x000000000000794d */ /* 0x000fea0003800000 */
.L_x_2610:
[----:B------:R-:W-:-:S13]  /*a270*/  ISETP.NE.AND P0, PT, R0, 0x7, PT ;  /* 0x000000070000780c */ /* 0x000fda0003f05270 */
[----:B------:R-:W-:Y:S05]  /*a280*/  @!P0 BRA `(.L_x_2612) ;  /* 0x00000000002c8947 */ /* 0x000fea0003800000 */
[----:B------:R-:W-:-:S13]  /*a290*/  ISETP.NE.AND P0, PT, R0, 0x8, PT ;  /* 0x000000080000780c */ /* 0x000fda0003f05270 */
[----:B------:R-:W-:Y:S05]  /*a2a0*/  @!P0 BRA `(.L_x_2613) ;  /* 0x0000000000148947 */ /* 0x000fea0003800000 */
[----:B------:R-:W-:-:S13]  /*a2b0*/  ISETP.NE.AND P0, PT, R0, 0x9, PT ;  /* 0x000000090000780c */ /* 0x000fda0003f05270 */
[----:B------:R-:W-:Y:S05]  /*a2c0*/  @P0 BRA `(.L_x_2607) ;  /* 0x0000000400d00947 */ /* 0x000fea0003800000 */
[----:B------:R-:W-:-:S05]  /*a2d0*/  IMAD.MOV.U32 R19, RZ, RZ, RZ ;  /* 0x000000ffff137224 */ /* 0x000fca00078e00ff */
[----:B------:R-:W-:Y:S01]  /*a2e0*/  STG.E.64 desc[UR36][R2.64], R18 ;  /* 0x0000001202007986 */ /* 0x000fe2000c101b24 */
[----:B------:R-:W-:Y:S05]  /*a2f0*/  EXIT ;  /* 0x000000000000794d */ /* 0x000fea0003800000 */
.L_x_2613:
[----:B------:R-:W-:-:S04]  /*a300*/  F2FP.F16.F32.PACK_AB R5, RZ, R18 ;  /* 0x00000012ff05723e */ /* 0x000fc800000000ff */
[----:B------:R-:W-:-:S05]  /*a310*/  PRMT R5, R5, 0x5410, RZ ;  /* 0x0000541005057816 */ /* 0x000fca00000000ff */
[----:B------:R-:W-:Y:S01]  /*a320*/  STG.E desc[UR36][R2.64], R5 ;  /* 0x0000000502007986 */ /* 0x000fe2000c101924 */
[----:B------:R-:W-:Y:S05]  /*a330*/  EXIT ;  /* 0x000000000000794d */ /* 0x000fea0003800000 */
.L_x_2612:
[----:B------:R-:W-:-:S06]  /*a340*/  FMUL.FTZ R4, R18, 1 ;  /* 0x3f80000012047820 */ /* 0x000fcc0000410000 */
[----:B------:R-:W0:Y:S02]  /*a350*/  F2F.F64.F32 R4, R4 ;  /* 0x0000000400047310 */ /* 0x000e240000201800 */
[----:B0-----:R-:W-:Y:S01]  /*a360*/  STG.E.64 desc[UR36][R2.64], R4 ;  /* 0x0000000402007986 */ /* 0x001fe2000c101b24 */
[----:B------:R-:W-:Y:S05]  /*a370*/  EXIT ;  /* 0x000000000000794d */ /* 0x000fea0003800000 */
.L_x_2603:
        /* <DEDUP_REMOVED lines=11> */
[----:B0-----:R-:W-:Y:S01]  /*a430*/  STG.E.U16 desc[UR36][R2.64], R5 ;  /* 0x0000000502007986 */ /* 0x001fe2000c101524 */
[----:B------:R-:W-:Y:S05]  /*a440*/  EXIT ;  /* 0x000000000000794d */ /* 0x000fea0003800000 */
.L_x_2617:
        /* <DEDUP_REMOVED lines=16> */
.L_x_2620:
[----:B------:R-:W-:-:S04]  /*a550*/  SHF.R.U32.HI R18, RZ, 0x18, R18 ;  /* 0x00000018ff127819 */ /* 0x000fc80000011612 */
[----:B------:R-:W-:-:S04]  /*a560*/  LOP3.LUT R5, R5, 0x80, R18, 0xf8, !PT ;  /* 0x0000008005057812 */ /* 0x000fc800078ef812 */
[----:B------:R-:W-:-:S07]  /*a570*/  PRMT R0, R5, 0x7610, R0 ;  /* 0x0000761005007816 */ /* 0x000fce0000000000 */
.L_x_2619:
[----:B------:R-:W-:Y:S05]  /*a580*/  BSYNC.RECONVERGENT B0 ;  /* 0x0000000000007941 */ /* 0x000fea0003800200 */
.L_x_2618:
[----:B------:R-:W-:Y:S01]  /*a590*/  STG.E.U8 desc[UR36][R2.64], R0 ;  /* 0x0000000002007986 */ /* 0x000fe2000c101124 */
[----:B------:R-:W-:Y:S05]  /*a5a0*/  EXIT ;  /* 0x000000000000794d */ /* 0x000fea0003800000 */
.L_x_2616:
        /* <DEDUP_REMOVED lines=16> */
.L_x_2623:
[----:B------:R-:W-:-:S04]  /*a6b0*/  SHF.R.U32.HI R18, RZ, 0x18, R18 ;  /* 0x00000018ff127819 */ /* 0x000fc80000011612 */
[----:B------:R-:W-:-:S04]  /*a6c0*/  LOP3.LUT R5, R5, 0x80, R18, 0xf8, !PT ;  /* 0x0000008005057812 */ /* 0x000fc800078ef812 */
[----:B------:R-:W-:-:S07]  /*a6d0*/  PRMT R0, R5, 0x7610, R0 ;  /* 0x0000761005007816 */ /* 0x000fce0000000000 */
.L_x_2622:
[----:B------:R-:W-:Y:S05]  /*a6e0*/  BSYNC.RECONVERGENT B0 ;  /* 0x0000000000007941 */ /* 0x000fea0003800200 */
.L_x_2621:
[----:B------:R-:W-:Y:S01]  /*a6f0*/  STG.E.U8 desc[UR36][R2.64], R0 ;  /* 0x0000000002007986 */ /* 0x000fe2000c101124 */
[----:B------:R-:W-:Y:S05]  /*a700*/  EXIT ;  /* 0x000000000000794d */ /* 0x000fea0003800000 */
.L_x_2615:
        /* <DEDUP_REMOVED lines=21> */
.L_x_2625:
[----:B------:R-:W0:Y:S02]  /*a860*/  F2I.U64.TRUNC R18, R18 ;  /* 0x0000001200127311 */ /* 0x000e24000020d800 */
[----:B0-----:R-:W-:Y:S01]  /*a870*/  STG.E.64 desc[UR36][R2.64], R18 ;  /* 0x0000001202007986 */ /* 0x001fe2000c101b24 */
[----:B------:R-:W-:Y:S05]  /*a880*/  EXIT ;  /* 0x000000000000794d */ /* 0x000fea0003800000 */
.L_x_2624:
[----:B------:R-:W0:Y:S02]  /*a890*/  F2I.FTZ.U32.TRUNC.NTZ R5, R18 ;  /* 0x0000001200057305 */ /* 0x000e24000021f000 */
[----:B0-----:R-:W-:Y:S01]  /*a8a0*/  STG.E desc[UR36][R2.64], R5 ;  /* 0x0000000502007986 */ /* 0x001fe2000c101924 */
[----:B------:R-:W-:Y:S05]  /*a8b0*/  EXIT ;  /* 0x000000000000794d */ /* 0x000fea0003800000 */
.L_x_2614:
        /* <DEDUP_REMOVED lines=8> */
[----:B------:R-:W-:Y:S01]  /*a940*/  STG.E.U8 desc[UR36][R2.64], R5 ;  /* 0x0000000502007986 */ /* 0x000fe2000c101124 */
[----:B------:R-:W-:Y:S05]  /*a950*/  EXIT ;  /* 0x000000000000794d */ /* 0x000fea0003800000 */
.L_x_2627:
[----:B------:R-:W-:Y:S01]  /*a960*/  FMUL.FTZ R4, R18, 1 ;  /* 0x3f80000012047820 */ /* 0x000fe20000410000 */
[----:B------:R-:W-:-:S05]  /*a970*/  CS2R R6, SRZ ;  /* 0x0000000000067805 */ /* 0x000fca000001ff00 */
[----:B------:R-:W0:Y:S02]  /*a980*/  F2F.F64.F32 R4, R4 ;  /* 0x0000000400047310 */ /* 0x000e240000201800 */
[----:B0-----:R-:W-:Y:S01]  /*a990*/  STG.E.128 desc[UR36][R2.64], R4 ;  /* 0x0000000402007986 */ /* 0x001fe2000c101d24 */
[----:B------:R-:W-:Y:S05]  /*a9a0*/  EXIT ;  /* 0x000000000000794d */ /* 0x000fea0003800000 */
.L_x_2626:
[----:B------:R-:W-:-:S13]  /*a9b0*/  ISETP.NE.AND P0, PT, R0, 0xf, PT ;  /* 0x0000000f0000780c */ /* 0x000fda0003f05270 */
[----:B------:R-:W-:Y:S05]  /*a9c0*/  @!P0 BRA `(.L_x_2628) ;  /* 0x0000000000e08947 */ /* 0x000fea0003800000 */
[----:B------:R-:W-:-:S13]  /*a9d0*/  ISETP.NE.AND P0, PT, R0, 0x17, PT ;  /* 0x000000170000780c */ /* 0x000fda0003f05270 */
[----:B------:R-:W-:Y:S05]  /*a9e0*/  @!P0 BRA `(.L_x_2629) ;  /* 0x00000000008c8947 */ /* 0x000fea0003800000 */
[----:B------:R-:W-:-:S13]  /*a9f0*/  ISETP.NE.AND P0, PT, R0, 0x18, PT ;  /* 0x000000180000780c */ /* 0x000fda0003f05270 */
[----:B------:R-:W-:Y:S05]  /*aa00*/  @!P0 BRA `(.L_x_2630) ;  /* 0x0000000000448947 */ /* 0x000fea0003800000 */
.L_x_2607:
        /* <DEDUP_REMOVED lines=16> */
.L_x_2631:
[----:B------:R-:W-:Y:S05]  /*ab10*/  EXIT ;  /* 0x000000000000794d */ /* 0x000fea0003800000 */
.L_x_2630:
        /* <DEDUP_REMOVED lines=12> */
.L_x_2633:
[----:B------:R-:W-:Y:S05]  /*abe0*/  BSYNC.RECONVERGENT B0 ;  /* 0x0000000000007941 */ /* 0x000fea0003800200 */
.L_x_2632:
[----:B------:R-:W-:-:S05]  /*abf0*/  LOP3.LUT R5, R0, 0x80, R7, 0xf8, !PT ;  /* 0x0000008000057812 */ /* 0x000fca00078ef807 */
[----:B------:R-:W-:Y:S01]  /*ac00*/  STG.E.U8 desc[UR36][R2.64], R5 ;  /* 0x0000000502007986 */ /* 0x000fe2000c101124 */
[----:B------:R-:W-:Y:S05]  /*ac10*/  EXIT ;  /* 0x000000000000794d */ /* 0x000fea0003800000 */
.L_x_2629:
        /* <DEDUP_REMOVED lines=11> */
.L_x_2635:
[----:B------:R-:W-:Y:S01]  /*acd0*/  IMAD.MOV.U32 R0, RZ, RZ, 0x7f ;  /* 0x0000007fff007424 */ /* 0x000fe200078e00ff */
[----:B------:R-:W-:-:S04]  /*ace0*/  ISETP.GT.U32.AND P0, PT, R4, 0x7f800000, PT ;  /* 0x7f8000000400780c */ /* 0x000fc80003f04070 */
[----:B------:R-:W-:-:S09]  /*acf0*/  SEL R0, R0, 0x7c, P0 ;  /* 0x0000007c00007807 */ /* 0x000fd20000000000 */
.L_x_2636:
[----:B------:R-:W-:Y:S05]  /*ad00*/  BSYNC.RECONVERGENT B0 ;  /* 0x0000000000007941 */ /* 0x000fea0003800200 */
.L_x_2634:
[----:B------:R-:W-:-:S04]  /*ad10*/  SHF.R.U32.HI R5, RZ, 0x18, R18 ;  /* 0x00000018ff057819 */ /* 0x000fc80000011612 */
[----:B------:R-:W-:-:S05]  /*ad20*/  LOP3.LUT R5, R0, 0x80, R5, 0xf8, !PT ;  /* 0x0000008000057812 */ /* 0x000fca00078ef805 */
[----:B------:R-:W-:Y:S01]  /*ad30*/  STG.E.U8 desc[UR36][R2.64], R5 ;  /* 0x0000000502007986 */ /* 0x000fe2000c101124 */
[----:B------:R-:W-:Y:S05]  /*ad40*/  EXIT ;  /* 0x000000000000794d */ /* 0x000fea0003800000 */
.L_x_2628:
[----:B------:R-:W-:-:S05]  /*ad50*/  F2FP.BF16.F32.PACK_AB R18, RZ, R18 ;  /* 0x00000012ff12723e */ /* 0x000fca00000010ff */
[----:B------:R-:W-:Y:S01]  /*ad60*/  STG.E.U16 desc[UR36][R2.64], R18 ;  /* 0x0000001202007986 */ /* 0x000fe2000c101524 */
[----:B------:R-:W-:Y:S05]  /*ad70*/  EXIT ;  /* 0x000000000000794d */ /* 0x000fea0003800000 */
.L_x_2637:
        /* <DEDUP_REMOVED lines=16> */
.L_x_14607:


//--------------------- .text._ZN2at6native18elementwise_kernelILi128ELi2EZNS0_22gpu_kernel_impl_nocastIZZZNS0_25tanh_backward_kernel_cudaERNS_18TensorIteratorBaseEENKUlvE0_clEvENKUlvE0_clEvEUlffE_EEvS4_RKT_EUliE_EEviT1_ --------------------------
	.section	.text._ZN2at6native18elementwise_kernelILi128ELi2EZNS0_22gpu_kernel_impl_nocastIZZZNS0_25tanh_backward_kernel_cudaERNS_18TensorIteratorBaseEENKUlvE0_clEvENKUlvE0_clEvEUlffE_EEvS4_RKT_EUliE_EEviT1_,"ax",@progbits
	.align	128
        .global         _ZN2at6native18elementwise_kernelILi128ELi2EZNS0_22gpu_kernel_impl_nocastIZZZNS0_25tanh_backward_kernel_cudaERNS_18TensorIteratorBaseEENKUlvE0_clEvENKUlvE0_clEvEUlffE_EEvS4_RKT_EUliE_EEviT1_
        .type           _ZN2at6native18elementwise_kernelILi128ELi2EZNS0_22gpu_kernel_impl_nocastIZZZNS0_25tanh_backward_kernel_cudaERNS_18TensorIteratorBaseEENKUlvE0_clEvENKUlvE0_clEvEUlffE_EEvS4_RKT_EUliE_EEviT1_,@function
        .size           _ZN2at6native18elementwise_kernelILi128ELi2EZNS0_22gpu_kernel_impl_nocastIZZZNS0_25tanh_backward_kernel_cudaERNS_18TensorIteratorBaseEENKUlvE0_clEvENKUlvE0_clEvEUlffE_EEvS4_RKT_EUliE_EEviT1_,(.L_x_14608 - _ZN2at6native18elementwise_kernelILi128ELi2EZNS0_22gpu_kernel_impl_nocastIZZZNS0_25tanh_backward_kernel_cudaERNS_18TensorIteratorBaseEENKUlvE0_clEvENKUlvE0_clEvEUlffE_EEvS4_RKT_EUliE_EEviT1_)
        .other          _ZN2at6native18elementwise_kernelILi128ELi2EZNS0_22gpu_kernel_impl_nocastIZZZNS0_25tanh_backward_kernel_cudaERNS_18TensorIteratorBaseEENKUlvE0_clEvENKUlvE0_clEvEUlffE_EEvS4_RKT_EUliE_EEviT1_,@"STO_CUDA_ENTRY STV_DEFAULT"
_ZN2at6native18elementwise_kernelILi128ELi2EZNS0_22gpu_kernel_impl_nocastIZZZNS0_25tanh_backward_kernel_cudaERNS_18TensorIteratorBaseEENKUlvE0_clEvENKUlvE0_clEvEUlffE_EEvS4_RKT_EUliE_EEviT1_:
.text._ZN2at6native18elementwise_kernelILi128ELi2EZNS0_22gpu_kernel_impl_nocastIZZZNS0_25tanh_backward_kernel_cudaERNS_18TensorIteratorBaseEENKUlvE0_clEvENKUlvE0_clEvEUlffE_EEvS4_RKT_EUliE_EEviT1_:
        /* <DEDUP_REMOVED lines=10> */
[----:B------:R-:W-:Y:S01]  /*00a0*/  BSSY.RECONVERGENT B0, `(.L_x_2639) ;  /* 0x000000c000007945 */ /* 0x000fe20003800200 */
[----:B0-----:R-:W-:-:S13]  /*00b0*/  ISETP.GE.AND P0, PT, R3, UR4, PT ;  /* 0x0000000403007c0c */ /* 0x001fda000bf06270 */
[----:B------:R-:W-:Y:S05]  /*00c0*/  @P0 BRA `(.L_x_2640) ;  /* 0x0000000000240947 */ /* 0x000fea0003800000 */
[----:B------:R-:W0:Y:S08]  /*00d0*/  LDC.64 R6, c[0x0][0x5f8] ;  /* 0x00017e00ff067b82 */ /* 0x000e300000000a00 */
[----:B------:R-:W1:Y:S01]  /*00e0*/  LDC.64 R4, c[0x0][0x5f0] ;  /* 0x00017c00ff047b82 */ /* 0x000e620000000a00 */
[----:B0-----:R-:W2:Y:S04]  /*00f0*/  LDG.E R6, desc[UR6][R6.64] ;  /* 0x0000000606067981 */ /* 0x001ea8000c1e1900 */
[----:B-1----:R-:W3:Y:S03]  /*0100*/  LDG.E R4, desc[UR6][R4.64] ;  /* 0x0000000604047981 */ /* 0x002ee6000c1e1900 */
[----:B------:R-:W0:Y:S01]  /*0110*/  LDC.64 R8, c[0x0][0x5e8] ;  /* 0x00017a00ff087b82 */ /* 0x000e220000000a00 */
[----:B------:R-:W-:Y:S01]  /*0120*/  IADD3 R3, PT, PT, R3, 0x80, RZ ;  /* 0x0000008003037810 */ /* 0x000fe20007ffe0ff */
[----:B--2---:R-:W-:-:S04]  /*0130*/  FFMA.FTZ R11, -R6, R6, 1 ;  /* 0x3f800000060b7423 */ /* 0x004fc80000010106 */
[----:B---3--:R-:W-:-:S05]  /*0140*/  FMUL.FTZ R11, R4, R11 ;  /* 0x0000000b040b7220 */ /* 0x008fca0000410000 */
[----:B0-----:R0:W-:Y:S02]  /*0150*/  STG.E desc[UR6][R8.64], R11 ;  /* 0x0000000b08007986 */ /* 0x0011e4000c101906 */
.L_x_2640:
[----:B------:R-:W-:Y:S05]  /*0160*/  BSYNC.RECONVERGENT B0 ;  /* 0x0000000000007941 */ /* 0x000fea0003800200 */
.L_x_2639:
[----:B------:R-:W-:-:S13]  /*0170*/  ISETP.GE.AND P0, PT, R3, UR4, PT ;  /* 0x0000000403007c0c */ /* 0x000fda000bf06270 */
[----:B------:R-:W-:Y:S05]  /*0180*/  @P0 EXIT ;  /* 0x000000000000094d */ /* 0x000fea0003800000 */
[----:B------:R-:W1:Y:S08]  /*0190*/  LDC.64 R4, c[0x0][0x5f8] ;  /* 0x00017e00ff047b82 */ /* 0x000e700000000a00 */
[----:B------:R-:W2:Y:S01]  /*01a0*/  LDC.64 R2, c[0x0][0x5f0] ;  /* 0x00017c00ff027b82 */ /* 0x000ea20000000a00 */
[----:B-1----:R-:W0:Y:S04]  /*01b0*/  LDG.E R4, desc[UR6][R4.64] ;  /* 0x0000000604047981 */ /* 0x002e28000c1e1900 */
[----:B--2---:R-:W2:Y:S03]  /*01c0*/  LDG.E R2, desc[UR6][R2.64] ;  /* 0x0000000602027981 */ /* 0x004ea6000c1e1900 */
[----:B------:R-:W1:Y:S01]  /*01d0*/  LDC.64 R6, c[0x0][0x5e8] ;  /* 0x00017a00ff067b82 */ /* 0x000e620000000a00 */
[----:B0-----:R-:W-:-:S04]  /*01e0*/  FFMA.FTZ R9, -R4, R4, 1 ;  /* 0x3f80000004097423 */ /* 0x001fc80000010104 */
[----:B--2---:R-:W-:-:S05]  /*01f0*/  FMUL.FTZ R9, R2, R9 ;  /* 0x0000000902097220 */ /* 0x004fca0000410000 */
[----:B-1----:R-:W-:Y:S01]  /*0200*/  STG.E desc[UR6][R6.64], R9 ;  /* 0x0000000906007986 */ /* 0x002fe2000c101906 */
[----:B------:R-:W-:Y:S05]  /*0210*/  EXIT ;  /* 0x000000000000794d */ /* 0x000fea0003800000 */
.L_x_2638:
[----:B------:R-:W0:Y:S01]  /*0220*/  LDCU UR4, c[0x0][0x380] ;  /* 0x00007000ff0477ac */ /* 0x000e220008000800 */
[----:B------:R-:W-:Y:S01]  /*0230*/  IADD3 R2, PT, PT, R2, -0x1, RZ ;  /* 0xffffffff02027810 */ /* 0x000fe20007ffe0ff */
[----:B------:R-:W-:Y:S03]  /*0240*/  BSSY.RECONVERGENT B0, `(.L_x_2641) ;  /* 0x000016f000007945 */ /* 0x000fe60003800200 */
        /* <DEDUP_REMOVED lines=352> */
.L_x_2643:
[----:B------:R-:W0:Y:S02]  /*1850*/  LDCU.128 UR8, c[0x0][0x5f0] ;  /* 0x0000be00ff0877ac */ /* 0x000e240008000c00 */
[----:B0-----:R-:W-:Y:S02]  /*1860*/  IADD3 R8, P1, PT, R6, UR10, RZ ;  /* 0x0000000a06087c10 */ /* 0x001fe4000ff3e0ff */
[----:B------:R-:W-:Y:S02]  /*1870*/  IADD3 R6, P0, PT, R4, UR8, RZ ;  /* 0x0000000804067c10 */ /* 0x000fe4000ff1e0ff */
[----:B------:R-:W-:Y:S02]  /*1880*/  IADD3.X R9, PT, PT, RZ, UR11, RZ, P1, !PT ;  /* 0x0000000bff097c10 */ /* 0x000fe40008ffe4ff */
[----:B------:R-:W-:Y:S01]  /*1890*/  IADD3.X R7, PT, PT, RZ, UR9, RZ, P0, !PT ;  /* 0x00000009ff077c10 */ /* 0x000fe200087fe4ff */
[----:B------:R-:W0:Y:S02]  /*18a0*/  LDCU.64 UR8, c[0x0][0x5e8] ;  /* 0x0000bd00ff0877ac */ /* 0x000e240008000a00 */
[----:B------:R-:W2:Y:S04]  /*18b0*/  LDG.E R8, desc[UR6][R8.64] ;  /* 0x0000000608087981 */ /* 0x000ea8000c1e1900 */
[----:B------:R-:W3:Y:S01]  /*18c0*/  LDG.E R6, desc[UR6][R6.64] ;  /* 0x0000000606067981 */ /* 0x000ee2000c1e1900 */
[----:B------:R-:W-:-:S02]  /*18d0*/  IADD3 R3, PT, PT, R3, 0x80, RZ ;  /* 0x0000008003037810 */ /* 0x000fc40007ffe0ff */
[----:B0-----:R-:W-:-:S04]  /*18e0*/  IADD3 R4, P0, PT, R5, UR8, RZ ;  /* 0x0000000805047c10 */ /* 0x001fc8000ff1e0ff */
[----:B------:R-:W-:Y:S01]  /*18f0*/  IADD3.X R5, PT, PT, RZ, UR9, RZ, P0, !PT ;  /* 0x00000009ff057c10 */ /* 0x000fe200087fe4ff */
[----:B--2---:R-:W-:-:S04]  /*1900*/  FFMA.FTZ R11, -R8, R8, 1 ;  /* 0x3f800000080b7423 */ /* 0x004fc80000010108 */
[----:B---3--:R-:W-:-:S05]  /*1910*/  FMUL.FTZ R11, R6, R11 ;  /* 0x0000000b060b7220 */ /* 0x008fca0000410000 */
[----:B------:R0:W-:Y:S02]  /*1920*/  STG.E desc[UR6][R4.64], R11 ;  /* 0x0000000b04007986 */ /* 0x0001e4000c101906 */
.L_x_2642:
[----:B------:R-:W-:Y:S05]  /*1930*/  BSYNC.RECONVERGENT B0 ;  /* 0x0000000000007941 */ /* 0x000fea0003800200 */
.L_x_2641:
[----:B------:R-:W-:-:S13]  /*1940*/  ISETP.GE.AND P0, PT, R3, UR4, PT ;  /* 0x0000000403007c0c */ /* 0x000fda000bf06270 */
[----:B------:R-:W-:Y:S05]  /*1950*/  @P0 EXIT ;  /* 0x000000000000094d */ /* 0x000fea0003800000 */
        /* <DEDUP_REMOVED lines=348> */
.L_x_2644:
[----:B------:R-:W0:Y:S01]  /*2f20*/  LDCU.128 UR8, c[0x0][0x5f0] ;  /* 0x0000be00ff0877ac */ /* 0x000e220008000c00 */
[----:B------:R-:W1:Y:S01]  /*2f30*/  LDCU.64 UR4, c[0x0][0x5e8] ;  /* 0x0000bd00ff0477ac */ /* 0x000e620008000a00 */
[----:B0-----:R-:W-:Y:S02]  /*2f40*/  IADD3 R6, P1, PT, R4, UR10, RZ ;  /* 0x0000000a04067c10 */ /* 0x001fe4000ff3e0ff */
[----:B------:R-:W-:Y:S02]  /*2f50*/  IADD3 R4, P0, PT, R2, UR8, RZ ;  /* 0x0000000802047c10 */ /* 0x000fe4000ff1e0ff */
[----:B------:R-:W-:Y:S02]  /*2f60*/  IADD3.X R7, PT, PT, RZ, UR11, RZ, P1, !PT ;  /* 0x0000000bff077c10 */ /* 0x000fe40008ffe4ff */
[----:B------:R-:W-:-:S03]  /*2f70*/  IADD3.X R5, PT, PT, RZ, UR9, RZ, P0, !PT ;  /* 0x00000009ff057c10 */ /* 0x000fc600087fe4ff */
[----:B------:R-:W2:Y:S04]  /*2f80*/  LDG.E R6, desc[UR6][R6.64] ;  /* 0x0000000606067981 */ /* 0x000ea8000c1e1900 */
[----:B------:R-:W3:Y:S01]  /*2f90*/  LDG.E R4, desc[UR6][R4.64] ;  /* 0x0000000604047981 */ /* 0x000ee2000c1e1900 */
[----:B-1----:R-:W-:-:S04]  /*2fa0*/  IADD3 R2, P0, PT, R3, UR4, RZ ;  /* 0x0000000403027c10 */ /* 0x002fc8000ff1e0ff */
[----:B------:R-:W-:Y:S01]  /*2fb0*/  IADD3.X R3, PT, PT, RZ, UR5, RZ, P0, !PT ;  /* 0x00000005ff037c10 */ /* 0x000fe200087fe4ff */
[----:B--2---:R-:W-:-:S04]  /*2fc0*/  FFMA.FTZ R9, -R6, R6, 1 ;  /* 0x3f80000006097423 */ /* 0x004fc80000010106 */
[----:B---3--:R-:W-:-:S05]  /*2fd0*/  FMUL.FTZ R9, R4, R9 ;  /* 0x0000000904097220 */ /* 0x008fca0000410000 */
[----:B------:R-:W-:Y:S01]  /*2fe0*/  STG.E desc[UR6][R2.64], R9 ;  /* 0x0000000902007986 */ /* 0x000fe2000c101906 */
[----:B------:R-:W-:Y:S05]  /*2ff0*/  EXIT ;  /* 0x000000000000794d */ /* 0x000fea0003800000 */
.L_x_2645:
        /* <DEDUP_REMOVED lines=16> */
.L_x_14608:


//--------------------- .text._ZN2at6native27unrolled_elementwise_kernelIZZZNS0_25tanh_backward_kernel_cudaERNS_18TensorIteratorBaseEENKUlvE0_clEvENKUlvE0_clEvEUlffE_St5arrayIPcLm3EELi4E23TrivialOffsetCalculatorILi2EjESA_ILi1EjENS0_6memory15LoadWithoutCastENSD_16StoreWithoutCastEEEviT_T0_T2_T3_T4_T5_ --------------------------
	.section	.text._ZN2at6native27unrolled_elementwise_kernelIZZZNS0_25tanh_backward_kernel_cudaERNS_18TensorIteratorBaseEENKUlvE0_clEvENKUlvE0_clEvEUlffE_St5arrayIPcLm3EELi4E23TrivialOffsetCalculatorILi2EjESA_ILi1EjENS0_6memory15LoadWithoutCastENSD_16StoreWithoutCastEEEviT_T0_T2_T3_T4_T5_,"ax",@progbits
	.align	128
        .global         _ZN2at6native27unrolled_elementwise_kernelIZZZNS0_25tanh_backward_kernel_cudaERNS_18TensorIteratorBaseEENKUlvE0_clEvENKUlvE0_clEvEUlffE_St5arrayIPcLm3EELi4E23TrivialOffsetCalculatorILi2EjESA_ILi1EjENS0_6memory15LoadWithoutCastENSD_16StoreWithoutCastEEEviT_T0_T2_T3_T4_T5_
        .type           _ZN2at6native27unrolled_elementwise_kernelIZZZNS0_25tanh_backward_kernel_cudaERNS_18TensorIteratorBaseEENKUlvE0_clEvENKUlvE0_clEvEUlffE_St5arrayIPcLm3EELi4E23TrivialOffsetCalculatorILi2EjESA_ILi1EjENS0_6memory15LoadWithoutCastENSD_16StoreWithoutCastEEEviT_T0_T2_T3_T4_T5_,@function
        .size           _ZN2at6native27unrolled_elementwise_kernelIZZZNS0_25tanh_backward_kernel_cudaERNS_18TensorIteratorBaseEENKUlvE0_clEvENKUlvE0_clEvEUlffE_St5arrayIPcLm3EELi4E23TrivialOffsetCalculatorILi2EjESA_ILi1EjENS0_6memory15LoadWithoutCastENSD_16StoreWithoutCastEEEviT_T0_T2_T3_T4_T5_,(.L_x_14609 - _ZN2at6native27unrolled_elementwise_kernelIZZZNS0_25tanh_backward_kernel_cudaERNS_18TensorIteratorBaseEENKUlvE0_clEvENKUlvE0_clEvEUlffE_St5arrayIPcLm3EELi4E23TrivialOffsetCalculatorILi2EjESA_ILi1EjENS0_6memory15LoadWithoutCastENSD_16StoreWithoutCastEEEviT_T0_T2_T3_T4_T5_)
        .other          _ZN2at6native27unrolled_elementwise_kernelIZZZNS0_25tanh_backward_kernel_cudaERNS_18TensorIteratorBaseEENKUlvE0_clEvENKUlvE0_clEvEUlffE_St5arrayIPcLm3EELi4E23TrivialOffsetCalculatorILi2EjESA_ILi1EjENS0_6memory15LoadWithoutCastENSD_16StoreWithoutCastEEEviT_T0_T2_T3_T4_T5_,@"STO_CUDA_ENTRY STV_DEFAULT"
_ZN2at6native27unrolled_elementwise_kernelIZZZNS0_25tanh_backward_kernel_cudaERNS_18TensorIteratorBaseEENKUlvE0_clEvENKUlvE0_clEvEUlffE_St5arrayIPcLm3EELi4E23TrivialOffsetCalculatorILi2EjESA_ILi1EjENS0_6memory15LoadWithoutCastENSD_16StoreWithoutCastEEEviT_T0_T2_T3_T4_T5_:
.text._ZN2at6native27unrolled_elementwise_kernelIZZZNS0_25tanh_backward_kernel_cudaERNS_18TensorIteratorBaseEENKUlvE0_clEvENKUlvE0_clEvEUlffE_St5arrayIPcLm3EELi4E23TrivialOffsetCalculatorILi2EjESA_ILi1EjENS0_6memory15LoadWithoutCastENSD_16StoreWithoutCastEEEviT_T0_T2_T3_T4_T5_:
[----:B------:R-:W-:Y:S01]  /*0000*/  LDC R1, c[0x0][0x37c] ;  /* 0x0000df00ff017b82 */ /* 0x000fe20000000800 */
[----:B------:R-:W0:Y:S07]  /*0010*/  S2R R0, SR_CTAID.X ;  /* 0x0000000000007919 */ /* 0x000e2e0000002500 */
[----:B------:R-:W0:Y:S01]  /*0020*/  LDC R3, c[0x0][0x380] ;  /* 0x0000e000ff037b82 */ /* 0x000e220000000800 */
[----:B------:R-:W1:Y:S01]  /*0030*/  LDCU.64 UR4, c[0x0][0x358] ;  /* 0x00006b00ff0477ac */ /* 0x000e620008000a00 */
[----:B------:R-:W-:Y:S01]  /*0040*/  HFMA2 R20, -RZ, RZ, 0, 0 ;  /* 0x00000000ff147431 */ /* 0x000fe200000001ff */
[----:B------:R-:W2:Y:S05]  /*0050*/  S2R R25, SR_TID.X ;  /* 0x0000000000197919 */ /* 0x000eaa0000002100 */
[----:B------:R-:W3:Y:S08]  /*0060*/  LDC.64 R8, c[0x0][0x390] ;  /* 0x0000e400ff087b82 */ /* 0x000ef00000000a00 */
[----:B------:R-:W4:Y:S08]  /*0070*/  LDC.64 R16, c[0x0][0x398] ;  /* 0x0000e600ff107b82 */ /* 0x000f300000000a00 */
[----:B------:R-:W5:Y:S01]  /*0080*/  LDC.64 R12, c[0x0][0x398] ;  /* 0x0000e600ff0c7b82 */ /* 0x000f620000000a00 */
[----:B0-----:R-:W-:-:S07]  /*0090*/  IMAD R18, R0, -0x200, R3 ;  /* 0xfffffe0000127824 */ /* 0x001fce00078e0203 */
[----:B------:R-:W0:Y:S01]  /*00a0*/  LDC.64 R4, c[0x0][0x398] ;  /* 0x0000e600ff047b82 */ /* 0x000e220000000a00 */
[----:B--2---:R-:W-:Y:S02]  /*00b0*/  MOV R19, R25 ;  /* 0x0000001900137202 */ /* 0x004fe40000000f00 */
[----:B------:R-:W-:-:S05]  /*00c0*/  ISETP.GE.AND P0, PT, R25, R18, PT ;  /* 0x000000121900720c */ /* 0x000fca0003f06270 */
[----:B------:R-:W2:Y:S08]  /*00d0*/  LDC.64 R2, c[0x0][0x398] ;  /* 0x0000e600ff027b82 */ /* 0x000eb00000000a00 */
[----:B------:R-:W3:Y:S01]  /*00e0*/  LDC.64 R6, c[0x0][0x390] ;  /* 0x0000e400ff067b82 */ /* 0x000ee20000000a00 */
[----:B------:R-:W-:Y:S02]  /*00f0*/  @!P0 IADD3 R25, PT, PT, R19, 0x80, RZ ;  /* 0x0000008013198810 */ /* 0x000fe40007ffe0ff */
[----:B------:R-:W-:-:S02]  /*0100*/  @!P0 LEA R27, R0, R19, 0x9 ;  /* 0x00000013001b8211 */ /* 0x000fc400078e48ff */
[----:B------:R-:W-:-:S03]  /*0110*/  ISETP.GE.AND P1, PT, R25, R18, PT ;  /* 0x000000121900720c */ /* 0x000fc60003f26270 */
[----:B------:R-:W2:Y:S01]  /*0120*/  LDC.64 R10, c[0x0][0x390] ;  /* 0x0000e400ff0a7b82 */ /* 0x000ea20000000a00 */
[----:B----4-:R-:W-:-:S07]  /*0130*/  @!P0 IMAD.WIDE.U32 R16, R27, 0x4, R16 ;  /* 0x000000041b108825 */ /* 0x010fce00078e0010 */
[----:B------:R-:W4:Y:S01]  /*0140*/  LDC.64 R14, c[0x0][0x390] ;  /* 0x0000e400ff0e7b82 */ /* 0x000f220000000a00 */
[----:B------:R-:W-:Y:S01]  /*0150*/  IMAD.MOV.U32 R22, RZ, RZ, RZ ;  /* 0x000000ffff167224 */ /* 0x000fe200078e00ff */
[----:B------:R-:W-:Y:S01]  /*0160*/  MOV R24, RZ ;  /* 0x000000ff00187202 */ /* 0x000fe20000000f00 */
[----:B-1----:R1:W2:Y:S01]  /*0170*/  @!P0 LDG.E R20, desc[UR4][R16.64] ;  /* 0x0000000410148981 */ /* 0x0022a2000c1e1900 */
[----:B------:R-:W-:Y:S02]  /*0180*/  @!P1 LEA R23, R0, R25, 0x9 ;  /* 0x0000001900179211 */ /* 0x000fe400078e48ff */
[----:B------:R-:W-:-:S04]  /*0190*/  @!P1 IADD3 R25, PT, PT, R25, 0x80, RZ ;  /* 0x0000008019199810 */ /* 0x000fc80007ffe0ff */
[----:B------:R-:W-:-:S13]  /*01a0*/  ISETP.GE.AND P3, PT, R25, R18, PT ;  /* 0x000000121900720c */ /* 0x000fda0003f66270 */
[----:B------:R-:W-:Y:S01]  /*01b0*/  @!P3 IMAD R21, R0, 0x200, R25 ;  /* 0x000002000015b824 */ /* 0x000fe200078e0219 */
[----:B------:R-:W-:Y:S01]  /*01c0*/  @!P3 IADD3 R25, PT, PT, R25, 0x80, RZ ;  /* 0x000000801919b810 */ /* 0x000fe20007ffe0ff */
[----:B----4-:R-:W-:-:S03]  /*01d0*/  @!P0 IMAD.WIDE.U32 R14, R27, 0x4, R14 ;  /* 0x000000041b0e8825 */ /* 0x010fc600078e000e */
[----:B------:R-:W-:Y:S01]  /*01e0*/  ISETP.GE.AND P2, PT, R25, R18, PT ;  /* 0x000000121900720c */ /* 0x000fe20003f46270 */
[----:B-----5:R-:W-:Y:S01]  /*01f0*/  @!P1 IMAD.WIDE.U32 R12, R23, 0x4, R12 ;  /* 0x00000004170c9825 */ /* 0x020fe200078e000c */
[----:B-1----:R-:W-:-:S03]  /*0200*/  CS2R R16, SRZ ;  /* 0x0000000000107805 */ /* 0x002fc6000001ff00 */
[----:B0-----:R-:W-:Y:S01]  /*0210*/  @!P3 IMAD.WIDE.U32 R4, R21, 0x4, R4 ;  /* 0x000000041504b825 */ /* 0x001fe200078e0004 */
[----:B------:R-:W4:Y:S03]  /*0220*/  @!P1 LDG.E R22, desc[UR4][R12.64] ;  /* 0x000000040c169981 */ /* 0x000f26000c1e1900 */
[----:B---3--:R-:W-:-:S04]  /*0230*/  @!P1 IMAD.WIDE.U32 R6, R23, 0x4, R6 ;  /* 0x0000000417069825 */ /* 0x008fc800078e0006 */
[----:B------:R-:W-:Y:S01]  /*0240*/  @!P2 LEA R25, R0, R25, 0x9 ;  /* 0x000000190019a211 */ /* 0x000fe200078e48ff */
[----:B--2---:R-:W-:Y:S01]  /*0250*/  @!P3 IMAD.WIDE.U32 R10, R21, 0x4, R10 ;  /* 0x00000004150ab825 */ /* 0x004fe200078e000a */
[----:B------:R-:W-:Y:S01]  /*0260*/  MOV R23, RZ ;  /* 0x000000ff00177202 */ /* 0x000fe20000000f00 */
[----:B------:R0:W2:Y:S02]  /*0270*/  @!P3 LDG.E R24, desc[UR4][R4.64] ;  /* 0x000000040418b981 */ /* 0x0000a4000c1e1900 */
[C---:B------:R-:W-:Y:S02]  /*0280*/  @!P2 IMAD.WIDE.U32 R8, R25.reuse, 0x4, R8 ;  /* 0x000000041908a825 */ /* 0x040fe400078e0008 */
[----:B------:R-:W3:Y:S02]  /*0290*/  @!P0 LDG.E R16, desc[UR4][R14.64] ;  /* 0x000000040e108981 */ /* 0x000ee4000c1e1900 */
[----:B------:R-:W-:-:S04]  /*02a0*/  @!P2 IMAD.WIDE.U32 R2, R25, 0x4, R2 ;  /* 0x000000041902a825 */ /* 0x000fc800078e0002 */
[----:B------:R-:W-:Y:S01]  /*02b0*/  HFMA2 R25, -RZ, RZ, 0, 0 ;  /* 0x00000000ff197431 */ /* 0x000fe200000001ff */
[----:B------:R-:W5:Y:S01]  /*02c0*/  @!P1 LDG.E R17, desc[UR4][R6.64] ;  /* 0x0000000406119981 */ /* 0x000f62000c1e1900 */
[----:B------:R-:W-:-:S03]  /*02d0*/  IMAD.MOV.U32 R21, RZ, RZ, RZ ;  /* 0x000000ffff157224 */ /* 0x000fc600078e00ff */
[----:B------:R-:W5:Y:S04]  /*02e0*/  @!P2 LDG.E R23, desc[UR4][R8.64] ;  /* 0x000000040817a981 */ /* 0x000f68000c1e1900 */
[----:B------:R-:W5:Y:S04]  /*02f0*/  @!P3 LDG.E R21, desc[UR4][R10.64] ;  /* 0x000000040a15b981 */ /* 0x000f68000c1e1900 */
[----:B------:R-:W5:Y:S01]  /*0300*/  @!P2 LDG.E R25, desc[UR4][R2.64] ;  /* 0x000000040219a981 */ /* 0x000f62000c1e1900 */
[----:B------:R-:W-:Y:S01]  /*0310*/  ISETP.GE.AND P0, PT, R19, R18, PT ;  /* 0x000000121300720c */ /* 0x000fe20003f06270 */
[----:B------:R-:W-:Y:S04]  /*0320*/  BSSY.RECONVERGENT B0, `(.L_x_2646) ;  /* 0x000001f000007945 */ /* 0x000fe80003800200 */
[----:B------:R-:W-:Y:S01]  /*0330*/  BSSY.RELIABLE B1, `(.L_x_2647) ;  /* 0x0000017000017945 */ /* 0x000fe20003800100 */
[----:B0-----:R-:W-:Y:S01]  /*0340*/  FFMA.FTZ R5, -R20, R20, 1 ;  /* 0x3f80000014057423 */ /* 0x001fe20000010114 */
[----:B----4-:R-:W-:Y:S01]  /*0350*/  FFMA.FTZ R22, -R22, R22, 1 ;  /* 0x3f80000016167423 */ /* 0x010fe20000010116 */
[----:B--2---:R-:W-:-:S02]  /*0360*/  FFMA.FTZ R24, -R24, R24, 1 ;  /* 0x3f80000018187423 */ /* 0x004fc40000010118 */
[----:B---3--:R-:W-:Y:S01]  /*0370*/  FMUL.FTZ R5, R5, R16 ;  /* 0x0000001005057220 */ /* 0x008fe20000410000 */
[----:B-----5:R-:W-:Y:S01]  /*0380*/  FMUL.FTZ R17, R22, R17 ;  /* 0x0000001116117220 */ /* 0x020fe20000410000 */
[----:B------:R-:W-:Y:S01]  /*0390*/  FMUL.FTZ R21, R24, R21 ;  /* 0x0000001518157220 */ /* 0x000fe20000410000 */
[----:B------:R-:W-:-:S04]  /*03a0*/  FFMA.FTZ R4, -R25, R25, 1 ;  /* 0x3f80000019047423 */ /* 0x000fc80000010119 */
[----:B------:R-:W-:Y:S01]  /*03b0*/  FMUL.FTZ R23, R4, R23 ;  /* 0x0000001704177220 */ /* 0x000fe20000410000 */
[----:B------:R-:W-:Y:S06]  /*03c0*/  @P0 BRA `(.L_x_2648) ;  /* 0x0000000000340947 */ /* 0x000fec0003800000 */
[----:B------:R-:W0:Y:S01]  /*03d0*/  LDC.64 R2, c[0x0][0x388] ;  /* 0x0000e200ff027b82 */ /* 0x000e220000000a00 */
[----:B------:R-:W-:Y:S02]  /*03e0*/  LEA R7, R0, R19, 0x9 ;  /* 0x0000001300077211 */ /* 0x000fe400078e48ff */
[----:B------:R-:W-:-:S04]  /*03f0*/  IADD3 R19, PT, PT, R19, 0x80, RZ ;  /* 0x0000008013137810 */ /* 0x000fc80007ffe0ff */
[----:B------:R-:W-:-:S13]  /*0400*/  ISETP.GE.AND P0, PT, R19, R18, PT ;  /* 0x000000121300720c */ /* 0x000fda0003f06270 */
[----:B------:R-:W-:Y:S05]  /*0410*/  @P0 BREAK.RELIABLE B1 ;  /* 0x0000000000010942 */ /* 0x000fea0003800100 */
[----:B0-----:R-:W-:-:S05]  /*0420*/  IMAD.WIDE.U32 R2, R7, 0x4, R2 ;  /* 0x0000000407027825 */ /* 0x001fca00078e0002 */
[----:B------:R0:W-:Y:S01]  /*0430*/  STG.E desc[UR4][R2.64], R5 ;  /* 0x0000000502007986 */ /* 0x0001e2000c101904 */
[----:B------:R-:W-:Y:S05]  /*0440*/  @P0 BRA `(.L_x_2649) ;  /* 0x0000000000300947 */ /* 0x000fea0003800000 */
[----:B0-----:R-:W0:Y:S01]  /*0450*/  LDC.64 R2, c[0x0][0x388] ;  /* 0x0000e200ff027b82 */ /* 0x001e220000000a00 */
[----:B------:R-:W-:Y:S01]  /*0460*/  IMAD R5, R0, 0x200, R19 ;  /* 0x0000020000057824 */ /* 0x000fe200078e0213 */
[----:B------:R-:W-:-:S03]  /*0470*/  IADD3 R19, PT, PT, R19, 0x80, RZ ;  /* 0x0000008013137810 */ /* 0x000fc60007ffe0ff */
[----:B0-----:R-:W-:-:S05]  /*0480*/  IMAD.WIDE.U32 R2, R5, 0x4, R2 ;  /* 0x0000000405027825 */ /* 0x001fca00078e0002 */
[----:B------:R0:W-:Y:S02]  /*0490*/  STG.E desc[UR4][R2.64], R17 ;  /* 0x0000001102007986 */ /* 0x0001e4000c101904 */
.L_x_2648:
[----:B------:R-:W-:Y:S05]  /*04a0*/  BSYNC.RELIABLE B1 ;  /* 0x0000000000017941 */ /* 0x000fea0003800100 */
.L_x_2647:
[----:B------:R-:W-:-:S13]  /*04b0*/  ISETP.GE.AND P0, PT, R19, R18, PT ;  /* 0x000000121300720c */ /* 0x000fda0003f06270 */
[----:B0-----:R-:W0:Y:S01]  /*04c0*/  @!P0 LDC.64 R2, c[0x0][0x388] ;  /* 0x0000e200ff028b82 */ /* 0x001e220000000a00 */
[----:B------:R-:W-:Y:S02]  /*04d0*/  @!P0 LEA R5, R0, R19, 0x9 ;  /* 0x0000001300058211 */ /* 0x000fe400078e48ff */
[----:B------:R-:W-:-:S03]  /*04e0*/  @!P0 IADD3 R19, PT, PT, R19, 0x80, RZ ;  /* 0x0000008013138810 */ /* 0x000fc60007ffe0ff */
[----:B0-----:R-:W-:-:S05]  /*04f0*/  @!P0 IMAD.WIDE.U32 R2, R5, 0x4, R2 ;  /* 0x0000000405028825 */ /* 0x001fca00078e0002 */
[----:B------:R1:W-:Y:S02]  /*0500*/  @!P0 STG.E desc[UR4][R2.64], R21 ;  /* 0x0000001502008986 */ /* 0x0003e4000c101904 */
.L_x_2649:
[----:B------:R-:W-:Y:S05]  /*0510*/  BSYNC.RECONVERGENT B0 ;  /* 0x0000000000007941 */ /* 0x000fea0003800200 */
.L_x_2646:
[----:B------:R-:W-:Y:S05]  /*0520*/  WARPSYNC.ALL ;  /* 0x0000000000007948 */ /* 0x000fea0003800000 */
[----:B------:R-:W-:-:S13]  /*0530*/  ISETP.GE.AND P0, PT, R19, R18, PT ;  /* 0x000000121300720c */ /* 0x000fda0003f06270 */
[----:B------:R-:W-:Y:S05]  /*0540*/  @P0 EXIT ;  /* 0x000000000000094d */ /* 0x000fea0003800000 */
[----:B01----:R-:W0:Y:S01]  /*0550*/  LDC.64 R2, c[0x0][0x388] ;  /* 0x0000e200ff027b82 */ /* 0x003e220000000a00 */
[----:B------:R-:W-:-:S05]  /*0560*/  LEA R19, R0, R19, 0x9 ;  /* 0x0000001300137211 */ /* 0x000fca00078e48ff */
[----:B0-----:R-:W-:-:S05]  /*0570*/  IMAD.WIDE.U32 R2, R19, 0x4, R2 ;  /* 0x0000000413027825 */ /* 0x001fca00078e0002 */
[----:B------:R-:W-:Y:S01]  /*0580*/  STG.E desc[UR4][R2.64], R23 ;  /* 0x0000001702007986 */ /* 0x000fe2000c101904 */
[----:B------:R-:W-:Y:S05]  /*0590*/  EXIT ;  /* 0x000000000000794d */ /* 0x000fea0003800000 */
.L_x_2650:
        /* <DEDUP_REMOVED lines=14> */
.L_x_14609:


//--------------------- .text._ZN2at6native29vectorized_elementwise_kernelILi2EZZZNS0_25tanh_backward_kernel_cudaERNS_18TensorIteratorBaseEENKUlvE0_clEvENKUlvE0_clEvEUlffE_St5arrayIPcLm3EEEEviT0_T1_ --------------------------
	.section	.text._ZN2at6native29vectorized_elementwise_kernelILi2EZZZNS0_25tanh_backward_kernel_cudaERNS_18TensorIteratorBaseEENKUlvE0_clEvENKUlvE0_clEvEUlffE_St5arrayIPcLm3EEEEviT0_T1_,"ax",@progbits
	.align	128
        .global         _ZN2at6native29vectorized_elementwise_kernelILi2EZZZNS0_25tanh_backward_kernel_cudaERNS_18TensorIteratorBaseEENKUlvE0_clEvENKUlvE0_clEvEUlffE_St5arrayIPcLm3EEEEviT0_T1_
        .type           _ZN2at6native29vectorized_elementwise_kernelILi2EZZZNS0_25tanh_backward_kernel_cudaERNS_18TensorIteratorBaseEENKUlvE0_clEvENKUlvE0_clEvEUlffE_St5arrayIPcLm3EEEEviT0_T1_,@function
        .size           _ZN2at6native29vectorized_elementwise_kernelILi2EZZZNS0_25tanh_backward_kernel_cudaERNS_18TensorIteratorBaseEENKUlvE0_clEvENKUlvE0_clEvEUlffE_St5arrayIPcLm3EEEEviT0_T1_,(.L_x_14610 - _ZN2at6native29vectorized_elementwise_kernelILi2EZZZNS0_25tanh_backward_kernel_cudaERNS_18TensorIteratorBaseEENKUlvE0_clEvENKUlvE0_clEvEUlffE_St5arrayIPcLm3EEEEviT0_T1_)
        .other          _ZN2at6native29vectorized_elementwise_kernelILi2EZZZNS0_25tanh_backward_kernel_cudaERNS_18TensorIteratorBaseEENKUlvE0_clEvENKUlvE0_clEvEUlffE_St5arrayIPcLm3EEEEviT0_T1_,@"STO_CUDA_ENTRY STV_DEFAULT"
_ZN2at6native29vectorized_elementwise_kernelILi2EZZZNS0_25tanh_backward_kernel_cudaERNS_18TensorIteratorBaseEENKUlvE0_clEvENKUlvE0_clEvEUlffE_St5arrayIPcLm3EEEEviT0_T1_:
.text._ZN2at6native29vectorized_elementwise_kernelILi2EZZZNS0_25tanh_backward_kernel_cudaERNS_18TensorIteratorBaseEENKUlvE0_clEvENKUlvE0_clEvEUlffE_St5arrayIPcLm3EEEEviT0_T1_:
        /* <DEDUP_REMOVED lines=10> */
[----:B------:R-:W-:-:S07]  /*00a0*/  HFMA2 R20, -RZ, RZ, 0, 0 ;  /* 0x00000000ff147431 */ /* 0x000fce00000001ff */
[----:B------:R-:W2:Y:S08]  /*00b0*/  LDC.64 R28, c[0x0][0x398] ;  /* 0x0000e600ff1c7b82 */ /* 0x000eb00000000a00 */
[----:B------:R-:W3:Y:S08]  /*00c0*/  LDC.64 R16, c[0x0][0x390] ;  /* 0x0000e400ff107b82 */ /* 0x000ef00000000a00 */
[----:B------:R-:W4:Y:S01]  /*00d0*/  LDC.64 R14, c[0x0][0x398] ;  /* 0x0000e600ff0e7b82 */ /* 0x000f220000000a00 */
[----:B0-----:R-:W-:-:S07]  /*00e0*/  ISETP.GE.U32.AND P3, PT, R25, R2, PT ;  /* 0x000000021900720c */ /* 0x001fce0003f66070 */
[----:B------:R-:W0:Y:S01]  /*00f0*/  LDC.64 R6, c[0x0][0x390] ;  /* 0x0000e400ff067b82 */ /* 0x000e220000000a00 */
[----:B------:R-:W-:Y:S02]  /*0100*/  MOV R3, R25 ;  /* 0x0000001900037202 */ /* 0x000fe40000000f00 */
[----:B------:R-:W-:-:S05]  /*0110*/  MOV R24, RZ ;  /* 0x000000ff00187202 */ /* 0x000fca0000000f00 */
[----:B------:R-:W5:Y:S01]  /*0120*/  LDC.64 R8, c[0x0][0x398] ;  /* 0x0000e600ff087b82 */ /* 0x000f620000000a00 */
[----:B------:R-:W-:Y:S02]  /*0130*/  @!P3 IADD3 R25, PT, PT, R3, 0x80, RZ ;  /* 0x000000800319b810 */ /* 0x000fe40007ffe0ff */
[----:B------:R-:W-:Y:S02]  /*0140*/  @!P3 IADD3 R5, PT, PT, R0, R3, RZ ;  /* 0x000000030005b210 */ /* 0x000fe40007ffe0ff */
[----:B------:R-:W-:-:S03]  /*0150*/  ISETP.GE.U32.AND P4, PT, R25, R2, PT ;  /* 0x000000021900720c */ /* 0x000fc60003f86070 */
[----:B------:R-:W5:Y:S01]  /*0160*/  LDC.64 R18, c[0x0][0x390] ;  /* 0x0000e400ff127b82 */ /* 0x000f620000000a00 */
[----:B---3--:R-:W-:-:S04]  /*0170*/  @!P3 IMAD.WIDE.U32 R16, R5, 0x4, R16 ;  /* 0x000000040510b825 */ /* 0x008fc800078e0010 */
[----:B----4-:R-:W-:Y:S01]  /*0180*/  @!P3 IMAD.WIDE.U32 R14, R5, 0x4, R14 ;  /* 0x00000004050eb825 */ /* 0x010fe200078e000e */
[----:B------:R3:W4:Y:S01]  /*0190*/  @!P3 LDG.E R20, desc[UR4][R16.64] ;  /* 0x000000041014b981 */ /* 0x000722000c1e1900 */
[----:B------:R-:W-:Y:S01]  /*01a0*/  CS2R R22, SRZ ;  /* 0x0000000000167805 */ /* 0x000fe2000001ff00 */
[----:B------:R-:W5:Y:S02]  /*01b0*/  LDC.64 R26, c[0x0][0x390] ;  /* 0x0000e400ff1a7b82 */ /* 0x000f640000000a00 */
[----:B------:R-:W-:Y:S02]  /*01c0*/  @!P4 IADD3 R11, PT, PT, R0, R25, RZ ;  /* 0x00000019000bc210 */ /* 0x000fe40007ffe0ff */
[----:B------:R-:W-:Y:S02]  /*01d0*/  CS2R R4, SRZ ;  /* 0x0000000000047805 */ /* 0x000fe4000001ff00 */
[----:B------:R-:W-:Y:S01]  /*01e0*/  @!P4 IADD3 R25, PT, PT, R25, 0x80, RZ ;  /* 0x000000801919c810 */ /* 0x000fe20007ffe0ff */
[----:B------:R0:W4:Y:S01]  /*01f0*/  @!P3 LDG.E R24, desc[UR4][R14.64] ;  /* 0x000000040e18b981 */ /* 0x000122000c1e1900 */
[----:B---3--:R-:W3:Y:S02]  /*0200*/  LDC.64 R16, c[0x0][0x398] ;  /* 0x0000e600ff107b82 */ /* 0x008ee40000000a00 */
[----:B------:R-:W-:Y:S01]  /*0210*/  ISETP.GE.U32.AND P2, PT, R25, R2, PT ;  /* 0x000000021900720c */ /* 0x000fe20003f46070 */
[----:B-1----:R-:W-:-:S04]  /*0220*/  @!P4 IMAD.WIDE.U32 R12, R11, 0x4, R12 ;  /* 0x000000040b0cc825 */ /* 0x002fc800078e000c */
[----:B--2---:R-:W-:Y:S01]  /*0230*/  @!P4 IMAD.WIDE.U32 R28, R11, 0x4, R28 ;  /* 0x000000040b1cc825 */ /* 0x004fe200078e001c */
[----:B------:R1:W2:Y:S01]  /*0240*/  @!P4 LDG.E R4, desc[UR4][R12.64] ;  /* 0x000000040c04c981 */ /* 0x0002a2000c1e1900 */
[----:B0-----:R-:W0:Y:S03]  /*0250*/  LDC.64 R14, c[0x0][0x390] ;  /* 0x0000e400ff0e7b82 */ /* 0x001e260000000a00 */
[----:B------:R1:W2:Y:S03]  /*0260*/  @!P4 LDG.E R23, desc[UR4][R28.64] ;  /* 0x000000041c17c981 */ /* 0x0002a6000c1e1900 */
[----:B------:R-:W-:Y:S02]  /*0270*/  @!P2 IADD3 R21, PT, PT, R0, R25, RZ ;  /* 0x000000190015a210 */ /* 0x000fe40007ffe0ff */
[----:B------:R-:W-:Y:S01]  /*0280*/  @!P2 IADD3 R25, PT, PT, R25, 0x80, RZ ;  /* 0x000000801919a810 */ /* 0x000fe20007ffe0ff */
[----:B-1----:R-:W1:Y:S03]  /*0290*/  LDC.64 R12, c[0x0][0x398] ;  /* 0x0000e600ff0c7b82 */ /* 0x002e660000000a00 */
[----:B------:R-:W-:Y:S01]  /*02a0*/  ISETP.GE.U32.AND P1, PT, R25, R2, PT ;  /* 0x000000021900720c */ /* 0x000fe20003f26070 */
[----:B------:R-:W-:-:S04]  /*02b0*/  @!P2 IMAD.WIDE.U32 R6, R21, 0x4, R6 ;  /* 0x000000041506a825 */ /* 0x000fc800078e0006 */
[----:B------:R-:W1:Y:S01]  /*02c0*/  LDC.64 R28, c[0x0][0x398] ;  /* 0x0000e600ff1c7b82 */ /* 0x000e620000000a00 */
[----:B------:R3:W2:Y:S07]  /*02d0*/  @!P2 LDG.E R5, desc[UR4][R6.64] ;  /* 0x000000040605a981 */ /* 0x0006ae000c1e1900 */
[----:B------:R-:W-:Y:S02]  /*02e0*/  @!P1 IADD3 R11, PT, PT, R0, R25, RZ ;  /* 0x00000019000b9210 */ /* 0x000fe40007ffe0ff */
[----:B------:R-:W-:-:S04]  /*02f0*/  @!P1 IADD3 R25, PT, PT, R25, 0x80, RZ ;  /* 0x0000008019199810 */ /* 0x000fc80007ffe0ff */
[----:B------:R-:W-:Y:S01]  /*0300*/  ISETP.GE.U32.AND P0, PT, R25, R2, PT ;  /* 0x000000021900720c */ /* 0x000fe20003f06070 */
[----:B-----5:R-:W-:-:S12]  /*0310*/  @!P2 IMAD.WIDE.U32 R8, R21, 0x4, R8 ;  /* 0x000000041508a825 */ /* 0x020fd800078e0008 */
[----:B---3--:R-:W-:Y:S01]  /*0320*/  @!P0 IADD3 R7, PT, PT, R0, R25, RZ ;  /* 0x0000001900078210 */ /* 0x008fe20007ffe0ff */
[----:B------:R-:W-:Y:S01]  /*0330*/  HFMA2 R6, -RZ, RZ, 0, 0 ;  /* 0x00000000ff067431 */ /* 0x000fe200000001ff */
[----:B------:R-:W-:Y:S01]  /*0340*/  @!P0 IADD3 R25, PT, PT, R25, 0x80, RZ ;  /* 0x0000008019198810 */ /* 0x000fe20007ffe0ff */
[----:B------:R3:W5:Y:S03]  /*0350*/  @!P2 LDG.E R22, desc[UR4][R8.64] ;  /* 0x000000040816a981 */ /* 0x000766000c1e1900 */
[----:B------:R-:W-:Y:S01]  /*0360*/  ISETP.GE.U32.AND P3, PT, R25, R2, PT ;  /* 0x000000021900720c */ /* 0x000fe20003f66070 */
[----:B------:R-:W-:Y:S01]  /*0370*/  @!P1 IMAD.WIDE.U32 R18, R11, 0x4, R18 ;  /* 0x000000040b129825 */ /* 0x000fe200078e0012 */
[----:B------:R-:W-:-:S03]  /*0380*/  MOV R21, RZ ;  /* 0x000000ff00157202 */ /* 0x000fc60000000f00 */
[----:B------:R-:W-:Y:S01]  /*0390*/  @!P1 IMAD.WIDE.U32 R16, R11, 0x4, R16 ;  /* 0x000000040b109825 */ /* 0x000fe200078e0010 */
[----:B------:R-:W5:Y:S03]  /*03a0*/  @!P1 LDG.E R6, desc[UR4][R18.64] ;  /* 0x0000000412069981 */ /* 0x000f66000c1e1900 */
[----:B0-----:R-:W-:Y:S01]  /*03b0*/  @!P0 IMAD.WIDE.U32 R14, R7, 0x4, R14 ;  /* 0x00000004070e8825 */ /* 0x001fe200078e000e */
[----:B------:R0:W5:Y:S03]  /*03c0*/  @!P1 LDG.E R21, desc[UR4][R16.64] ;  /* 0x0000000410159981 */ /* 0x000166000c1e1900 */
[----:B---3--:R-:W-:Y:S02]  /*03d0*/  @!P3 IADD3 R9, PT, PT, R0, R25, RZ ;  /* 0x000000190009b210 */ /* 0x008fe40007ffe0ff */
[----:B------:R-:W-:Y:S01]  /*03e0*/  @!P3 IADD3 R25, PT, PT, R25, 0x80, RZ ;  /* 0x000000801919b810 */ /* 0x000fe20007ffe0ff */
[----:B-1----:R-:W-:-:S04]  /*03f0*/  @!P0 IMAD.WIDE.U32 R12, R7, 0x4, R12 ;  /* 0x00000004070c8825 */ /* 0x002fc800078e000c */
[----:B------:R-:W-:Y:S01]  /*0400*/  HFMA2 R7, -RZ, RZ, 0, 0 ;  /* 0x00000000ff077431 */ /* 0x000fe200000001ff */
[----:B------:R-:W-:Y:S02]  /*0410*/  CS2R R10, SRZ ;  /* 0x00000000000a7805 */ /* 0x000fe4000001ff00 */
[----:B------:R-:W-:Y:S01]  /*0420*/  ISETP.GE.U32.AND P1, PT, R25, R2, PT ;  /* 0x000000021900720c */ /* 0x000fe20003f26070 */
[C---:B------:R-:W-:Y:S01]  /*0430*/  @!P3 IMAD.WIDE.U32 R26, R9.reuse, 0x4, R26 ;  /* 0x00000004091ab825 */ /* 0x040fe200078e001a */
[----:B0-----:R-:W0:Y:S03]  /*0440*/  LDC.64 R16, c[0x0][0x398] ;  /* 0x0000e600ff107b82 */ /* 0x001e260000000a00 */
[----:B------:R-:W-:Y:S01]  /*0450*/  @!P3 IMAD.WIDE.U32 R28, R9, 0x4, R28 ;  /* 0x00000004091cb825 */ /* 0x000fe200078e001c */
[----:B------:R1:W3:Y:S04]  /*0460*/  @!P0 LDG.E R10, desc[UR4][R14.64] ;  /* 0x000000040e0a8981 */ /* 0x0002e8000c1e1900 */
[----:B------:R1:W3:Y:S01]  /*0470*/  @!P0 LDG.E R7, desc[UR4][R12.64] ;  /* 0x000000040c078981 */ /* 0x0002e2000c1e1900 */
[----:B------:R-:W0:Y:S02]  /*0480*/  LDC.64 R18, c[0x0][0x398] ;  /* 0x0000e600ff127b82 */ /* 0x000e240000000a00 */
[----:B------:R-:W-:Y:S01]  /*0490*/  @!P1 IADD3 R9, PT, PT, R0, R25, RZ ;  /* 0x0000001900099210 */ /* 0x000fe20007ffe0ff */
[----:B------:R-:W3:Y:S01]  /*04a0*/  @!P3 LDG.E R11, desc[UR4][R28.64] ;  /* 0x000000041c0bb981 */ /* 0x000ee2000c1e1900 */
[----:B------:R-:W-:-:S04]  /*04b0*/  @!P1 IADD3 R25, PT, PT, R25, 0x80, RZ ;  /* 0x0000008019199810 */ /* 0x000fc80007ffe0ff */
[----:B-1----:R-:W1:Y:S01]  /*04c0*/  LDC.64 R14, c[0x0][0x390] ;  /* 0x0000e400ff0e7b82 */ /* 0x002e620000000a00 */
[----:B------:R-:W-:-:S07]  /*04d0*/  ISETP.GE.U32.AND P0, PT, R25, R2, PT ;  /* 0x000000021900720c */ /* 0x000fce0003f06070 */
[----:B------:R-:W1:Y:S01]  /*04e0*/  LDC.64 R12, c[0x0][0x390] ;  /* 0x0000e400ff0c7b82 */ /* 0x000e620000000a00 */
[----:B------:R-:W-:-:S06]  /*04f0*/  MOV R8, RZ ;  /* 0x000000ff00087202 */ /* 0x000fcc0000000f00 */
[----:B------:R0:W3:Y:S02]  /*0500*/  @!P3 LDG.E R8, desc[UR4][R26.64] ;  /* 0x000000041a08b981 */ /* 0x0000e4000c1e1900 */
[----:B0-----:R-:W-:Y:S01]  /*0510*/  @!P1 IMAD.WIDE.U32 R18, R9, 0x4, R18 ;  /* 0x0000000409129825 */ /* 0x001fe200078e0012 */
[----:B------:R-:W-:-:S03]  /*0520*/  @!P0 IADD3 R27, PT, PT, R0, R25, RZ ;  /* 0x00000019001b8210 */ /* 0x000fc60007ffe0ff */
[----:B------:R-:W-:Y:S01]  /*0530*/  HFMA2 R25, -RZ, RZ, 0, 0 ;  /* 0x00000000ff197431 */ /* 0x000fe200000001ff */
[----:B------:R-:W-:Y:S01]  /*0540*/  MOV R26, RZ ;  /* 0x000000ff001a7202 */ /* 0x000fe20000000f00 */
[----:B------:R-:W-:-:S04]  /*0550*/  @!P0 IMAD.WIDE.U32 R16, R27, 0x4, R16 ;  /* 0x000000041b108825 */ /* 0x000fc800078e0010 */
[----:B-1----:R-:W-:-:S04]  /*0560*/  @!P0 IMAD.WIDE.U32 R12, R27, 0x4, R12 ;  /* 0x000000041b0c8825 */ /* 0x002fc800078e000c */
[----:B------:R-:W-:Y:S01]  /*0570*/  HFMA2 R27, -RZ, RZ, 0, 0 ;  /* 0x00000000ff1b7431 */ /* 0x000fe200000001ff */
[----:B------:R0:W3:Y:S01]  /*0580*/  @!P1 LDG.E R25, desc[UR4][R18.64] ;  /* 0x0000000412199981 */ /* 0x0000e2000c1e1900 */
[----:B------:R-:W-:Y:S01]  /*0590*/  @!P1 IMAD.WIDE.U32 R14, R9, 0x4, R14 ;  /* 0x00000004090e9825 */ /* 0x000fe200078e000e */
[----:B------:R-:W-:Y:S02]  /*05a0*/  MOV R9, RZ ;  /* 0x000000ff00097202 */ /* 0x000fe40000000f00 */
[----:B------:R-:W3:Y:S04]  /*05b0*/  @!P0 LDG.E R26, desc[UR4][R16.64] ;  /* 0x00000004101a8981 */ /* 0x000ee8000c1e1900 */
[----:B------:R-:W3:Y:S04]  /*05c0*/  @!P1 LDG.E R27, desc[UR4][R14.64] ;  /* 0x000000040e1b9981 */ /* 0x000ee8000c1e1900 */
[----:B------:R-:W3:Y:S01]  /*05d0*/  @!P0 LDG.E R9, desc[UR4][R12.64] ;  /* 0x000000040c098981 */ /* 0x000ee2000c1e1900 */
[----:B------:R-:W-:Y:S01]  /*05e0*/  ISETP.GE.U32.AND P0, PT, R3, R2, PT ;  /* 0x000000020300720c */ /* 0x000fe20003f06070 */
[----:B------:R-:W-:Y:S04]  /*05f0*/  BSSY.RECONVERGENT B0, `(.L_x_2652) ;  /* 0x0000043000007945 */ /* 0x000fe80003800200 */
[----:B------:R-:W-:Y:S01]  /*0600*/  BSSY.RELIABLE B1, `(.L_x_2653) ;  /* 0x000003b000017945 */ /* 0x000fe20003800100 */
[----:B----4-:R-:W-:-:S04]  /*0610*/  FFMA.FTZ R29, -R24, R24, 1 ;  /* 0x3f800000181d7423 */ /* 0x010fc80000010118 */
[----:B------:R-:W-:Y:S01]  /*0620*/  FMUL.FTZ R20, R29, R20 ;  /* 0x000000141d147220 */ /* 0x000fe20000410000 */
[----:B--2---:R-:W-:-:S04]  /*0630*/  FFMA.FTZ R23, -R23, R23, 1 ;  /* 0x3f80000017177423 */ /* 0x004fc80000010117 */
[----:B0-----:R-:W-:Y:S01]  /*0640*/  FMUL.FTZ R18, R23, R4 ;  /* 0x0000000417127220 */ /* 0x001fe20000410000 */
[----:B-----5:R-:W-:-:S04]  /*0650*/  FFMA.FTZ R22, -R22, R22, 1 ;  /* 0x3f80000016167423 */ /* 0x020fc80000010116 */
[----:B------:R-:W-:Y:S01]  /*0660*/  FMUL.FTZ R5, R22, R5 ;  /* 0x0000000516057220 */ /* 0x000fe20000410000 */
[----:B------:R-:W-:-:S04]  /*0670*/  FFMA.FTZ R21, -R21, R21, 1 ;  /* 0x3f80000015157423 */ /* 0x000fc80000010115 */
[----:B------:R-:W-:Y:S01]  /*0680*/  FMUL.FTZ R6, R21, R6 ;  /* 0x0000000615067220 */ /* 0x000fe20000410000 */
[----:B---3--:R-:W-:Y:S01]  /*0690*/  FFMA.FTZ R7, -R7, R7, 1 ;  /* 0x3f80000007077423 */ /* 0x008fe20000010107 */
[----:B------:R-:W-:-:S03]  /*06a0*/  FFMA.FTZ R11, -R11, R11, 1 ;  /* 0x3f8000000b0b7423 */ /* 0x000fc6000001010b */
[----:B------:R-:W-:Y:S01]  /*06b0*/  FMUL.FTZ R10, R7, R10 ;  /* 0x0000000a070a7220 */ /* 0x000fe20000410000 */
[----:B------:R-:W-:Y:S01]  /*06c0*/  FMUL.FTZ R8, R11, R8 ;  /* 0x000000080b087220 */ /* 0x000fe20000410000 */
[----:B------:R-:W-:Y:S01]  /*06d0*/  FFMA.FTZ R4, -R25, R25, 1 ;  /* 0x3f80000019047423 */ /* 0x000fe20000010119 */
[----:B------:R-:W-:-:S03]  /*06e0*/  FFMA.FTZ R26, -R26, R26, 1 ;  /* 0x3f8000001a1a7423 */ /* 0x000fc6000001011a */
[----:B------:R-:W-:Y:S01]  /*06f0*/  FMUL.FTZ R4, R4, R27 ;  /* 0x0000001b04047220 */ /* 0x000fe20000410000 */
[----:B------:R-:W-:Y:S01]  /*0700*/  FMUL.FTZ R9, R26, R9 ;  /* 0x000000091a097220 */ /* 0x000fe20000410000 */
[----:B------:R-:W-:Y:S06]  /*0710*/  @P0 BRA `(.L_x_2654) ;  /* 0x0000000000300947 */ /* 0x000fec0003800000 */
[----:B------:R-:W0:Y:S01]  /*0720*/  LDC.64 R12, c[0x0][0x388] ;  /* 0x0000e200ff0c7b82 */ /* 0x000e220000000a00 */
[----:B------:R-:W-:Y:S02]  /*0730*/  IADD3 R7, PT, PT, R0, R3, RZ ;  /* 0x0000000300077210 */ /* 0x000fe40007ffe0ff */
[----:B------:R-:W-:-:S04]  /*0740*/  IADD3 R3, PT, PT, R3, 0x80, RZ ;  /* 0x0000008003037810 */ /* 0x000fc80007ffe0ff */
[----:B------:R-:W-:Y:S01]  /*0750*/  ISETP.GE.U32.AND P0, PT, R3, R2, PT ;  /* 0x000000020300720c */ /* 0x000fe20003f06070 */
[----:B0-----:R-:W-:-:S05]  /*0760*/  IMAD.WIDE.U32 R12, R7, 0x4, R12 ;  /* 0x00000004070c7825 */ /* 0x001fca00078e000c */
[----:B------:R0:W-:Y:S07]  /*0770*/  STG.E desc[UR4][R12.64], R20 ;  /* 0x000000140c007986 */ /* 0x0001ee000c101904 */
[----:B------:R-:W-:Y:S05]  /*0780*/  @P0 BRA `(.L_x_2655) ;  /* 0x0000000000300947 */ /* 0x000fea0003800000 */
[----:B0-----:R-:W0:Y:S01]  /*0790*/  LDC.64 R12, c[0x0][0x388] ;  /* 0x0000e200ff0c7b82 */ /* 0x001e220000000a00 */
[----:B------:R-:W-:Y:S02]  /*07a0*/  IADD3 R7, PT, PT, R0, R3, RZ ;  /* 0x0000000300077210 */ /* 0x000fe40007ffe0ff */
[----:B------:R-:W-:-:S03]  /*07b0*/  IADD3 R3, PT, PT, R3, 0x80, RZ ;  /* 0x0000008003037810 */ /* 0x000fc60007ffe0ff */
[----:B0-----:R-:W-:-:S05]  /*07c0*/  IMAD.WIDE.U32 R12, R7, 0x4, R12 ;  /* 0x00000004070c7825 */ /* 0x001fca00078e000c */
[----:B------:R0:W-:Y:S02]  /*07d0*/  STG.E desc[UR4][R12.64], R18 ;  /* 0x000000120c007986 */ /* 0x0001e4000c101904 */
.L_x_2654:
[----:B------:R-:W-:-:S13]  /*07e0*/  ISETP.GE.U32.AND P0, PT, R3, R2, PT ;  /* 0x000000020300720c */ /* 0x000fda0003f06070 */
[----:B------:R-:W-:Y:S05]  /*07f0*/  @P0 BRA `(.L_x_2656) ;  /* 0x0000000000300947 */ /* 0x000fea0003800000 */
[----:B0-----:R-:W0:Y:S01]  /*0800*/  LDC.64 R12, c[0x0][0x388] ;  /* 0x0000e200ff0c7b82 */ /* 0x001e220000000a00 */
[----:B------:R-:W-:Y:S02]  /*0810*/  IADD3 R7, PT, PT, R0, R3, RZ ;  /* 0x0000000300077210 */ /* 0x000fe40007ffe0ff */
[----:B------:R-:W-:-:S03]  /*0820*/  IADD3 R3, PT, PT, R3, 0x80, RZ ;  /* 0x0000008003037810 */ /* 0x000fc60007ffe0ff */
[----:B0-----:R-:W-:-:S05]  /*0830*/  IMAD.WIDE.U32 R12, R7, 0x4, R12 ;  /* 0x00000004070c7825 */ /* 0x001fca00078e000c */
[----:B------:R1:W-:Y:S02]  /*0840*/  STG.E desc[UR4][R12.64], R5 ;  /* 0x000000050c007986 */ /* 0x0003e4000c101904 */
.L_x_2655:
[----:B------:R-:W-:-:S13]  /*0850*/  ISETP.GE.U32.AND P0, PT, R3, R2, PT ;  /* 0x000000020300720c */ /* 0x000fda0003f06070 */
[----:B------:R-:W-:Y:S05]  /*0860*/  @P0 BRA `(.L_x_2657) ;  /* 0x0000000000300947 */ /* 0x000fea0003800000 */
[----:B01----:R-:W0:Y:S01]  /*0870*/  LDC.64 R12, c[0x0][0x388] ;  /* 0x0000e200ff0c7b82 */ /* 0x003e220000000a00 */
[----:B------:R-:W-:Y:S02]  /*0880*/  IADD3 R5, PT, PT, R0, R3, RZ ;  /* 0x0000000300057210 */ /* 0x000fe40007ffe0ff */
[----:B------:R-:W-:-:S03]  /*0890*/  IADD3 R3, PT, PT, R3, 0x80, RZ ;  /* 0x0000008003037810 */ /* 0x000fc60007ffe0ff */
[----:B0-----:R-:W-:-:S05]  /*08a0*/  IMAD.WIDE.U32 R12, R5, 0x4, R12 ;  /* 0x00000004050c7825 */ /* 0x001fca00078e000c */
[----:B------:R1:W-:Y:S02]  /*08b0*/  STG.E desc[UR4][R12.64], R6 ;  /* 0x000000060c007986 */ /* 0x0003e4000c101904 */
.L_x_2656:
[----:B------:R-:W-:-:S13]  /*08c0*/  ISETP.GE.U32.AND P0, PT, R3, R2, PT ;  /* 0x000000020300720c */ /* 0x000fda0003f06070 */
[----:B------:R-:W-:Y:S05]  /*08d0*/  @P0 BRA `(.L_x_2658) ;  /* 0x0000000000340947 */ /* 0x000fea0003800000 */
[----:B-1----:R-:W1:Y:S01]  /*08e0*/  LDC.64 R6, c[0x0][0x388] ;  /* 0x0000e200ff067b82 */ /* 0x002e620000000a00 */
[----:B------:R-:W-:Y:S02]  /*08f0*/  IADD3 R5, PT, PT, R0, R3, RZ ;  /* 0x0000000300057210 */ /* 0x000fe40007ffe0ff */
[----:B------:R-:W-:-:S03]  /*0900*/  IADD3 R3, PT, PT, R3, 0x80, RZ ;  /* 0x0000008003037810 */ /* 0x000fc60007ffe0ff */
[----:B-1----:R-:W-:-:S05]  /*0910*/  IMAD.WIDE.U32 R6, R5, 0x4, R6 ;  /* 0x0000000405067825 */ /* 0x002fca00078e0006 */
[----:B------:R2:W-:Y:S02]  /*0920*/  STG.E desc[UR4][R6.64], R10 ;  /* 0x0000000a06007986 */ /* 0x0005e4000c101904 */
.L_x_2657:
[----:B------:R-:W-:-:S13]  /*0930*/  ISETP.GE.U32.AND P0, PT, R3, R2, PT ;  /* 0x000000020300720c */ /* 0x000fda0003f06070 */
[----:B------:R-:W-:Y:S05]  /*0940*/  @P0 BREAK.RELIABLE B1 ;  /* 0x0000000000010942 */ /* 0x000fea0003800100 */
[----:B------:R-:W-:Y:S05]  /*0950*/  @P0 BRA `(.L_x_2659) ;  /* 0x0000000000300947 */ /* 0x000fea0003800000 */
[----:B--2---:R-:W2:Y:S01]  /*0960*/  LDC.64 R6, c[0x0][0x388] ;  /* 0x0000e200ff067b82 */ /* 0x004ea20000000a00 */
[----:B-1----:R-:W-:Y:S02]  /*0970*/  IADD3 R5, PT, PT, R0, R3, RZ ;  /* 0x0000000300057210 */ /* 0x002fe40007ffe0ff */
[----:B------:R-:W-:-:S03]  /*0980*/  IADD3 R3, PT, PT, R3, 0x80, RZ ;  /* 0x0000008003037810 */ /* 0x000fc60007ffe0ff */
[----:B--2---:R-:W-:-:S05]  /*0990*/  IMAD.WIDE.U32 R6, R5, 0x4, R6 ;  /* 0x0000000405067825 */ /* 0x004fca00078e0006 */
[----:B------:R2:W-:Y:S02]  /*09a0*/  STG.E desc[UR4][R6.64], R8 ;  /* 0x0000000806007986 */ /* 0x0005e4000c101904 */
.L_x_2658:
[----:B------:R-:W-:Y:S05]  /*09b0*/  BSYNC.RELIABLE B1 ;  /* 0x0000000000017941 */ /* 0x000fea0003800100 */
.L_x_2653:
[----:B------:R-:W-:-:S13]  /*09c0*/  ISETP.GE.U32.AND P0, PT, R3, R2, PT ;  /* 0x000000020300720c */ /* 0x000fda0003f06070 */
[----:B-12---:R-:W1:Y:S01]  /*09d0*/  @!P0 LDC.64 R6, c[0x0][0x388] ;  /* 0x0000e200ff068b82 */ /* 0x006e620000000a00 */
[----:B------:R-:W-:Y:S02]  /*09e0*/  @!P0 IADD3 R5, PT, PT, R0, R3, RZ ;  /* 0x0000000300058210 */ /* 0x000fe40007ffe0ff */
[----:B------:R-:W-:-:S03]  /*09f0*/  @!P0 IADD3 R3, PT, PT, R3, 0x80, RZ ;  /* 0x0000008003038810 */ /* 0x000fc60007ffe0ff */
[----:B-1----:R-:W-:-:S05]  /*0a00*/  @!P0 IMAD.WIDE.U32 R6, R5, 0x4, R6 ;  /* 0x0000000405068825 */ /* 0x002fca00078e0006 */
[----:B------:R3:W-:Y:S02]  /*0a10*/  @!P0 STG.E desc[UR4][R6.64], R4 ;  /* 0x0000000406008986 */ /* 0x0007e4000c101904 */
.L_x_2659:
[----:B------:R-:W-:Y:S05]  /*0a20*/  BSYNC.RECONVERGENT B0 ;  /* 0x0000000000007941 */ /* 0x000fea0003800200 */
.L_x_2652:
[----:B------:R-:W-:Y:S05]  /*0a30*/  WARPSYNC.ALL ;  /* 0x0000000000007948 */ /* 0x000fea0003800000 */
[----:B------:R-:W-:-:S13]  /*0a40*/  ISETP.GE.U32.AND P0, PT, R3, R2, PT ;  /* 0x000000020300720c */ /* 0x000fda0003f06070 */
[----:B------:R-:W-:Y:S05]  /*0a50*/  @P0 EXIT ;  /* 0x000000000000094d */ /* 0x000fea0003800000 */
[----:B-1-3--:R-:W1:Y:S01]  /*0a60*/  LDC.64 R4, c[0x0][0x388] ;  /* 0x0000e200ff047b82 */ /* 0x00ae620000000a00 */
[----:B------:R-:W-:-:S05]  /*0a70*/  IADD3 R3, PT, PT, R0, R3, RZ ;  /* 0x0000000300037210 */ /* 0x000fca0007ffe0ff */
[----:B-1----:R-:W-:-:S05]  /*0a80*/  IMAD.WIDE.U32 R2, R3, 0x4, R4 ;  /* 0x0000000403027825 */ /* 0x002fca00078e0004 */
[----:B------:R-:W-:Y:S01]  /*0a90*/  STG.E desc[UR4][R2.64], R9 ;  /* 0x0000000902007986 */ /* 0x000fe2000c101904 */
[----:B------:R-:W-:Y:S05]  /*0aa0*/  EXIT ;  /* 0x000000000000794d */ /* 0x000fea0003800000 */
.L_x_2651:
[----:B------:R-:W0:Y:S01]  /*0ab0*/  S2R R2, SR_TID.X ;  /* 0x0000000000027919 */ /* 0x000e220000002100 */
[----:B------:R-:W1:Y:S08]  /*0ac0*/  LDC.64 R6, c[0x0][0x398] ;  /* 0x0000e600ff067b82 */ /* 0x000e700000000a00 */
[----:B------:R-:W2:Y:S08]  /*0ad0*/  LDC.64 R4, c[0x0][0x390] ;  /* 0x0000e400ff047b82 */ /* 0x000eb00000000a00 */
[----:B------:R-:W3:Y:S01]  /*0ae0*/  LDC.64 R20, c[0x0][0x388] ;  /* 0x0000e200ff147b82 */ /* 0x000ee20000000a00 */
[----:B-1----:R-:W-:-:S04]  /*0af0*/  IMAD.WIDE.U32 R6, R0, 0x4, R6 ;  /* 0x0000000400067825 */ /* 0x002fc800078e0006 */
[----:B0-----:R-:W-:-:S04]  /*0b00*/  IMAD.WIDE.U32 R24, R2, 0x8, R6 ;  /* 0x0000000802187825 */ /* 0x001fc800078e0006 */
[----:B--2---:R-:W-:Y:S01]  /*0b10*/  IMAD.WIDE.U32 R4, R0, 0x4, R4 ;  /* 0x0000000400047825 */ /* 0x004fe200078e0004 */
[----:B------:R-:W2:Y:S04]  /*0b20*/  LDG.E.64 R18, desc[UR4][R24.64] ;  /* 0x0000000418127981 */ /* 0x000ea8000c1e1b00 */
[----:B------:R-:W4:Y:S01]  /*0b30*/  LDG.E.64 R14, desc[UR4][R24.64+0x400] ;  /* 0x00040004180e7981 */ /* 0x000f22000c1e1b00 */
[----:B------:R-:W-:-:S03]  /*0b40*/  IMAD.WIDE.U32 R22, R2, 0x8, R4 ;  /* 0x0000000802167825 */ /* 0x000fc600078e0004 */
[----:B------:R-:W5:Y:S04]  /*0b50*/  LDG.E.64 R4, desc[UR4][R24.64+0x800] ;  /* 0x0008000418047981 */ /* 0x000f68000c1e1b00 */
[----:B------:R-:W5:Y:S04]  /*0b60*/  LDG.E.64 R16, desc[UR4][R22.64] ;  /* 0x0000000416107981 */ /* 0x000f68000c1e1b00 */
[----:B------:R-:W5:Y:S04]  /*0b70*/  LDG.E.64 R6, desc[UR4][R24.64+0xc00] ;  /* 0x000c000418067981 */ /* 0x000f68000c1e1b00 */
[----:B------:R-:W5:Y:S04]  /*0b80*/  LDG.E.64 R12, desc[UR4][R22.64+0x400] ;  /* 0x00040004160c7981 */ /* 0x000f68000c1e1b00 */
[----:B------:R-:W5:Y:S04]  /*0b90*/  LDG.E.64 R8, desc[UR4][R22.64+0x800] ;  /* 0x0008000416087981 */ /* 0x000f68000c1e1b00 */
[----:B------:R-:W5:Y:S01]  /*0ba0*/  LDG.E.64 R10, desc[UR4][R22.64+0xc00] ;  /* 0x000c0004160a7981 */ /* 0x000f62000c1e1b00 */
[----:B---3--:R-:W-:-:S04]  /*0bb0*/  IMAD.WIDE.U32 R20, R0, 0x4, R20 ;  /* 0x0000000400147825 */ /* 0x008fc800078e0014 */
[----:B------:R-:W-:-:S04]  /*0bc0*/  IMAD.WIDE.U32 R20, R2, 0x8, R20 ;  /* 0x0000000802147825 */ /* 0x000fc800078e0014 */
[----:B--2---:R-:W-:Y:S01]  /*0bd0*/  FFMA.FTZ R0, -R19, R19, 1 ;  /* 0x3f80000013007423 */ /* 0x004fe20000010113 */
[----:B------:R-:W-:Y:S01]  /*0be0*/  FFMA.FTZ R3, -R18, R18, 1 ;  /* 0x3f80000012037423 */ /* 0x000fe20000010112 */
[----:B----4-:R-:W-:Y:S01]  /*0bf0*/  FFMA.FTZ R19, -R14, R14, 1 ;  /* 0x3f8000000e137423 */ /* 0x010fe2000001010e */
[----:B------:R-:W-:Y:S01]  /*0c00*/  FFMA.FTZ R14, -R15, R15, 1 ;  /* 0x3f8000000f0e7423 */ /* 0x000fe2000001010f */
[----:B-----5:R-:W-:Y:S01]  /*0c10*/  FMUL.FTZ R17, R17, R0 ;  /* 0x0000000011117220 */ /* 0x020fe20000410000 */
[----:B------:R-:W-:Y:S01]  /*0c20*/  FMUL.FTZ R16, R16, R3 ;  /* 0x0000000310107220 */ /* 0x000fe20000410000 */
[----:B------:R-:W-:Y:S01]  /*0c30*/  FFMA.FTZ R0, -R5, R5, 1 ;  /* 0x3f80000005007423 */ /* 0x000fe20000010105 */
[----:B------:R-:W-:Y:S01]  /*0c40*/  FFMA.FTZ R3, -R4, R4, 1 ;  /* 0x3f80000004037423 */ /* 0x000fe20000010104 */
[----:B------:R-:W-:Y:S01]  /*0c50*/  FFMA.FTZ R5, -R6, R6, 1 ;  /* 0x3f80000006057423 */ /* 0x000fe20000010106 */
[----:B------:R-:W-:Y:S01]  /*0c60*/  FFMA.FTZ R2, -R7, R7, 1 ;  /* 0x3f80000007027423 */ /* 0x000fe20000010107 */
[----:B------:R-:W-:Y:S01]  /*0c70*/  FMUL.FTZ R12, R12, R19 ;  /* 0x000000130c0c7220 */ /* 0x000fe20000410000 */
[----:B------:R-:W-:Y:S01]  /*0c80*/  FMUL.FTZ R13, R13, R14 ;  /* 0x0000000e0d0d7220 */ /* 0x000fe20000410000 */
[----:B------:R-:W-:Y:S01]  /*0c90*/  FMUL.FTZ R8, R8, R3 ;  /* 0x0000000308087220 */ /* 0x000fe20000410000 */
[----:B------:R-:W-:Y:S01]  /*0ca0*/  FMUL.FTZ R9, R9, R0 ;  /* 0x0000000009097220 */ /* 0x000fe20000410000 */
[----:B------:R-:W-:Y:S01]  /*0cb0*/  FMUL.FTZ R10, R10, R5 ;  /* 0x000000050a0a7220 */ /* 0x000fe20000410000 */
[----:B------:R-:W-:Y:S01]  /*0cc0*/  FMUL.FTZ R11, R11, R2 ;  /* 0x000000020b0b7220 */ /* 0x000fe20000410000 */
[----:B------:R-:W-:Y:S04]  /*0cd0*/  STG.E.64 desc[UR4][R20.64], R16 ;  /* 0x0000001014007986 */ /* 0x000fe8000c101b04 */
[----:B------:R-:W-:Y:S04]  /*0ce0*/  STG.E.64 desc[UR4][R20.64+0x400], R12 ;  /* 0x0004000c14007986 */ /* 0x000fe8000c101b04 */
[----:B------:R-:W-:Y:S04]  /*0cf0*/  STG.E.64 desc[UR4][R20.64+0x800], R8 ;  /* 0x0008000814007986 */ /* 0x000fe8000c101b04 */
[----:B------:R-:W-:Y:S01]  /*0d00*/  STG.E.64 desc[UR4][R20.64+0xc00], R10 ;  /* 0x000c000a14007986 */ /* 0x000fe2000c101b04 */
[----:B------:R-:W-:Y:S05]  /*0d10*/  EXIT ;  /* 0x000000000000794d */ /* 0x000fea0003800000 */
.L_x_2660:
        /* <DEDUP_REMOVED lines=14> */
.L_x_14610:


//--------------------- .text._ZN2at6native29vectorized_elementwise_kernelILi4EZZZNS0_25tanh_backward_kernel_cudaERNS_18TensorIteratorBaseEENKUlvE0_clEvENKUlvE0_clEvEUlffE_St5arrayIPcLm3EEEEviT0_T1_ --------------------------
	.section	.text._ZN2at6native29vectorized_elementwise_kernelILi4EZZZNS0_25tanh_backward_kernel_cudaERNS_18TensorIteratorBaseEENKUlvE0_clEvENKUlvE0_clEvEUlffE_St5arrayIPcLm3EEEEviT0_T1_,"ax",@progbits
	.align	128
        .global         _ZN2at6native29vectorized_elementwise_kernelILi4EZZZNS0_25tanh_backward_kernel_cudaERNS_18TensorIteratorBaseEENKUlvE0_clEvENKUlvE0_clEvEUlffE_St5arrayIPcLm3EEEEviT0_T1_
        .type           _ZN2at6native29vectorized_elementwise_kernelILi4EZZZNS0_25tanh_backward_kernel_cudaERNS_18TensorIteratorBaseEENKUlvE0_clEvENKUlvE0_clEvEUlffE_St5arrayIPcLm3EEEEviT0_T1_,@function
        .size           _ZN2at6native29vectorized_elementwise_kernelILi4EZZZNS0_25tanh_backward_kernel_cudaERNS_18TensorIteratorBaseEENKUlvE0_clEvENKUlvE0_clEvEUlffE_St5arrayIPcLm3EEEEviT0_T1_,(.L_x_14611 - _ZN2at6native29vectorized_elementwise_kernelILi4EZZZNS0_25tanh_backward_kernel_cudaERNS_18TensorIteratorBaseEENKUlvE0_clEvENKUlvE0_clEvEUlffE_St5arrayIPcLm3EEEEviT0_T1_)
        .other          _ZN2at6native29vectorized_elementwise_kernelILi4EZZZNS0_25tanh_backward_kernel_cudaERNS_18TensorIteratorBaseEENKUlvE0_clEvENKUlvE0_clEvEUlffE_St5arrayIPcLm3EEEEviT0_T1_,@"STO_CUDA_ENTRY STV_DEFAULT"
_ZN2at6native29vectorized_elementwise_kernelILi4EZZZNS0_25tanh_backward_kernel_cudaERNS_18TensorIteratorBaseEENKUlvE0_clEvENKUlvE0_clEvEUlffE_St5arrayIPcLm3EEEEviT0_T1_:
.text._ZN2at6native29vectorized_elementwise_kernelILi4EZZZNS0_25tanh_backward_kernel_cudaERNS_18TensorIteratorBaseEENKUlvE0_clEvENKUlvE0_clEvEUlffE_St5arrayIPcLm3EEEEviT0_T1_:
        /* <DEDUP_REMOVED lines=126> */
.L_x_2664:
[----:B------:R-:W-:-:S13]  /*07e0*/  ISETP.GE.U32.AND P0, PT, R3, R2, PT ;  /* 0x000000020300720c */ /* 0x000fda0003f06070 */
[----:B------:R-:W-:Y:S05]  /*07f0*/  @P0 BRA `(.L_x_2666) ;  /* 0x0000000000300947 */ /* 0x000fea0003800000 */
[----:B0-----:R-:W0:Y:S01]  /*0800*/  LDC.64 R12, c[0x0][0x388] ;  /* 0x0000e200ff0c7b82 */ /* 0x001e220000000a00 */
[----:B------:R-:W-:Y:S02]  /*0810*/  IADD3 R7, PT, PT, R0, R3, RZ ;  /* 0x0000000300077210 */ /* 0x000fe40007ffe0ff */
[----:B------:R-:W-:-:S03]  /*0820*/  IADD3 R3, PT, PT, R3, 0x80, RZ ;  /* 0x0000008003037810 */ /* 0x000fc60007ffe0ff */
[----:B0-----:R-:W-:-:S05]  /*0830*/  IMAD.WIDE.U32 R12, R7, 0x4, R12 ;  /* 0x00000004070c7825 */ /* 0x001fca00078e000c */
[----:B------:R1:W-:Y:S02]  /*0840*/  STG.E desc[UR4][R12.64], R5 ;  /* 0x000000050c007986 */ /* 0x0003e4000c101904 */
.L_x_2665:
[----:B------:R-:W-:-:S13]  /*0850*/  ISETP.GE.U32.AND P0, PT, R3, R2, PT ;  /* 0x000000020300720c */ /* 0x000fda0003f06070 */
[----:B------:R-:W-:Y:S05]  /*0860*/  @P0 BRA `(.L_x_2667) ;  /* 0x0000000000300947 */ /* 0x000fea0003800000 */
[----:B01----:R-:W0:Y:S01]  /*0870*/  LDC.64 R12, c[0x0][0x388] ;  /* 0x0000e200ff0c7b82 */ /* 0x003e220000000a00 */
[----:B------:R-:W-:Y:S02]  /*0880*/  IADD3 R5, PT, PT, R0, R3, RZ ;  /* 0x0000000300057210 */ /* 0x000fe40007ffe0ff */
[----:B------:R-:W-:-:S03]  /*0890*/  IADD3 R3, PT, PT, R3, 0x80, RZ ;  /* 0x0000008003037810 */ /* 0x000fc60007ffe0ff */
[----:B0-----:R-:W-:-:S05]  /*08a0*/  IMAD.WIDE.U32 R12, R5, 0x4, R12 ;  /* 0x00000004050c7825 */ /* 0x001fca00078e000c */
[----:B------:R1:W-:Y:S02]  /*08b0*/  STG.E desc[UR4][R12.64], R6 ;  /* 0x000000060c007986 */ /* 0x0003e4000c101904 */
.L_x_2666:
[----:B------:R-:W-:-:S13]  /*08c0*/  ISETP.GE.U32.AND P0, PT, R3, R2, PT ;  /* 0x000000020300720c */ /* 0x000fda0003f06070 */
[----:B------:R-:W-:Y:S05]  /*08d0*/  @P0 BRA `(.L_x_2668) ;  /* 0x0000000000340947 */ /* 0x000fea0003800000 */
[----:B-1----:R-:W1:Y:S01]  /*08e0*/  LDC.64 R6, c[0x0][0x388] ;  /* 0x0000e200ff067b82 */ /* 0x002e620000000a00 */
[----:B------:R-:W-:Y:S02]  /*08f0*/  IADD3 R5, PT, PT, R0, R3, RZ ;  /* 0x0000000300057210 */ /* 0x000fe40007ffe0ff */
[----:B------:R-:W-:-:S03]  /*0900*/  IADD3 R3, PT, PT, R3, 0x80, RZ ;  /* 0x0000008003037810 */ /* 0x000fc60007ffe0ff */
[----:B-1----:R-:W-:-:S05]  /*0910*/  IMAD.WIDE.U32 R6, R5, 0x4, R6 ;  /* 0x0000000405067825 */ /* 0x002fca00078e0006 */
[----:B------:R2:W-:Y:S02]  /*0920*/  STG.E desc[UR4][R6.64], R10 ;  /* 0x0000000a06007986 */ /* 0x0005e4000c101904 */
.L_x_2667:
        /* <DEDUP_REMOVED lines=8> */
.L_x_2668:
[----:B------:R-:W-:Y:S05]  /*09b0*/  BSYNC.RELIABLE B1 ;  /* 0x0000000000017941 */ /* 0x000fea0003800100 */
.L_x_2663:
[----:B------:R-:W-:-:S13]  /*09c0*/  ISETP.GE.U32.AND P0, PT, R3, R2, PT ;  /* 0x000000020300720c */ /* 0x000fda0003f06070 */
[----:B-12---:R-:W1:Y:S01]  /*09d0*/  @!P0 LDC.64 R6, c[0x0][0x388] ;  /* 0x0000e200ff068b82 */ /* 0x006e620000000a00 */
[----:B------:R-:W-:Y:S02]  /*09e0*/  @!P0 IADD3 R5, PT, PT, R0, R3, RZ ;  /* 0x0000000300058210 */ /* 0x000fe40007ffe0ff */
[----:B------:R-:W-:-:S03]  /*09f0*/  @!P0 IADD3 R3, PT, PT, R3, 0x80, RZ ;  /* 0x0000008003038810 */ /* 0x000fc60007ffe0ff */
[----:B-1----:R-:W-:-:S05]  /*0a00*/  @!P0 IMAD.WIDE.U32 R6, R5, 0x4, R6 ;  /* 0x0000000405068825 */ /* 0x002fca00078e0006 */
[----:B------:R3:W-:Y:S02]  /*0a10*/  @!P0 STG.E desc[UR4][R6.64], R4 ;  /* 0x0000000406008986 */ /* 0x0007e4000c101904 */
.L_x_2669:
[----:B------:R-:W-:Y:S05]  /*0a20*/  BSYNC.RECONVERGENT B0 ;  /* 0x0000000000007941 */ /* 0x000fea0003800200 */
.L_x_2662:
        /* <DEDUP_REMOVED lines=8> */
.L_x_2661:
[----:B------:R-:W0:Y:S01]  /*0ab0*/  S2R R2, SR_TID.X ;  /* 0x0000000000027919 */ /* 0x000e220000002100 */
[----:B------:R-:W1:Y:S08]  /*0ac0*/  LDC.64 R6, c[0x0][0x398] ;  /* 0x0000e600ff067b82 */ /* 0x000e700000000a00 */
[----:B------:R-:W2:Y:S08]  /*0ad0*/  LDC.64 R4, c[0x0][0x390] ;  /* 0x0000e400ff047b82 */ /* 0x000eb00000000a00 */
[----:B------:R-:W3:Y:S01]  /*0ae0*/  LDC.64 R20, c[0x0][0x388] ;  /* 0x0000e200ff147b82 */ /* 0x000ee20000000a00 */
[----:B-1----:R-:W-:-:S04]  /*0af0*/  IMAD.WIDE.U32 R6, R0, 0x4, R6 ;  /* 0x0000000400067825 */ /* 0x002fc800078e0006 */
[----:B0-----:R-:W-:-:S04]  /*0b00*/  IMAD.WIDE.U32 R24, R2, 0x10, R6 ;  /* 0x0000001002187825 */ /* 0x001fc800078e0006 */
[----:B--2---:R-:W-:Y:S01]  /*0b10*/  IMAD.WIDE.U32 R4, R0, 0x4, R4 ;  /* 0x0000000400047825 */ /* 0x004fe200078e0004 */
[----:B------:R-:W2:Y:S03]  /*0b20*/  LDG.E.128 R16, desc[UR4][R24.64] ;  /* 0x0000000418107981 */ /* 0x000ea6000c1e1d00 */
[----:B------:R-:W-:Y:S02]  /*0b30*/  IMAD.WIDE.U32 R22, R2, 0x10, R4 ;  /* 0x0000001002167825 */ /* 0x000fe400078e0004 */
[----:B------:R-:W4:Y:S04]  /*0b40*/  LDG.E.128 R4, desc[UR4][R24.64+0x800] ;  /* 0x0008000418047981 */ /* 0x000f28000c1e1d00 */
[----:B------:R-:W5:Y:S04]  /*0b50*/  LDG.E.128 R12, desc[UR4][R22.64] ;  /* 0x00000004160c7981 */ /* 0x000f68000c1e1d00 */
[----:B------:R-:W5:Y:S01]  /*0b60*/  LDG.E.128 R8, desc[UR4][R22.64+0x800] ;  /* 0x0008000416087981 */ /* 0x000f62000c1e1d00 */
[----:B---3--:R-:W-:-:S04]  /*0b70*/  IMAD.WIDE.U32 R20, R0, 0x4, R20 ;  /* 0x0000000400147825 */ /* 0x008fc800078e0014 */
[----:B------:R-:W-:-:S04]  /*0b80*/  IMAD.WIDE.U32 R20, R2, 0x10, R20 ;  /* 0x0000001002147825 */ /* 0x000fc800078e0014 */
[----:B--2---:R-:W-:Y:S01]  /*0b90*/  FFMA.FTZ R0, -R17, R17, 1 ;  /* 0x3f80000011007423 */ /* 0x004fe20000010111 */
[----:B------:R-:W-:Y:S01]  /*0ba0*/  FFMA.FTZ R3, -R16, R16, 1 ;  /* 0x3f80000010037423 */ /* 0x000fe20000010110 */
[----:B------:R-:W-:Y:S01]  /*0bb0*/  FFMA.FTZ R17, -R18, R18, 1 ;  /* 0x3f80000012117423 */ /* 0x000fe20000010112 */
[----:B------:R-:W-:Y:S01]  /*0bc0*/  FFMA.FTZ R16, -R19, R19, 1 ;  /* 0x3f80000013107423 */ /* 0x000fe20000010113 */
[----:B----4-:R-:W-:Y:S01]  /*0bd0*/  FFMA.FTZ R2, -R7, R7, 1 ;  /* 0x3f80000007027423 */ /* 0x010fe20000010107 */
[----:B-----5:R-:W-:Y:S01]  /*0be0*/  FMUL.FTZ R13, R13, R0 ;  /* 0x000000000d0d7220 */ /* 0x020fe20000410000 */
[----:B------:R-:W-:Y:S01]  /*0bf0*/  FMUL.FTZ R12, R12, R3 ;  /* 0x000000030c0c7220 */ /* 0x000fe20000410000 */
        /* <DEDUP_REMOVED lines=9> */
[----:B------:R-:W-:Y:S04]  /*0c90*/  STG.E.128 desc[UR4][R20.64], R12 ;  /* 0x0000000c14007986 */ /* 0x000fe8000c101d04 */
[----:B------:R-:W-:Y:S01]  /*0ca0*/  STG.E.128 desc[UR4][R20.64+0x800], R8 ;  /* 0x0008000814007986 */ /* 0x000fe2000c101d04 */
[----:B------:R-:W-:Y:S05]  /*0cb0*/  EXIT ;  /* 0x000000000000794d */ /* 0x000fea0003800000 */
.L_x_2670:
        /* <DEDUP_REMOVED lines=12> */
.L_x_14611:


//--------------------- .text._ZN2at6native29vectorized_elementwise_kernelILi8EZZZNS0_25tanh_backward_kernel_cudaERNS_18TensorIteratorBaseEENKUlvE0_clEvENKUlvE0_clEvEUlffE_St5arrayIPcLm3EEEEviT0_T1_ --------------------------
	.section	.text._ZN2at6native29vectorized_elementwise_kernelILi8EZZZNS0_25tanh_backward_kernel_cudaERNS_18TensorIteratorBaseEENKUlvE0_clEvENKUlvE0_clEvEUlffE_St5arrayIPcLm3EEEEviT0_T1_,"ax",@progbits
	.align	128
        .global         _ZN2at6native29vectorized_elementwise_kernelILi8EZZZNS0_25tanh_backward_kernel_cudaERNS_18TensorIteratorBaseEENKUlvE0_clEvENKUlvE0_clEvEUlffE_St5arrayIPcLm3EEEEviT0_T1_
        .type           _ZN2at6native29vectorized_elementwise_kernelILi8EZZZNS0_25tanh_backward_kernel_cudaERNS_18TensorIteratorBaseEENKUlvE0_clEvENKUlvE0_clEvEUlffE_St5arrayIPcLm3EEEEviT0_T1_,@function
        .size           _ZN2at6native29vectorized_elementwise_kernelILi8EZZZNS0_25tanh_backward_kernel_cudaERNS_18TensorIteratorBaseEENKUlvE0_clEvENKUlvE0_clEvEUlffE_St5arrayIPcLm3EEEEviT0_T1_,(.L_x_14612 - _ZN2at6native29vectorized_elementwise_kernelILi8EZZZNS0_25tanh_backward_kernel_cudaERNS_18TensorIteratorBaseEENKUlvE0_clEvENKUlvE0_clEvEUlffE_St5arrayIPcLm3EEEEviT0_T1_)
        .other          _ZN2at6native29vectorized_elementwise_kernelILi8EZZZNS0_25tanh_backward_kernel_cudaERNS_18TensorIteratorBaseEENKUlvE0_clEvENKUlvE0_clEvEUlffE_St5arrayIPcLm3EEEEviT0_T1_,@"STO_CUDA_ENTRY STV_DEFAULT"
_ZN2at6native29vectorized_elementwise_kernelILi8EZZZNS0_25tanh_backward_kernel_cudaERNS_18TensorIteratorBaseEENKUlvE0_clEvENKUlvE0_clEvEUlffE_St5arrayIPcLm3EEEEviT0_T1_:
.text._ZN2at6native29vectorized_elementwise_kernelILi8EZZZNS0_25tanh_backward_kernel_cudaERNS_18TensorIteratorBaseEENKUlvE0_clEvENKUlvE0_clEvEUlffE_St5arrayIPcLm3EEEEviT0_T1_:
        /* <DEDUP_REMOVED lines=126> */
.L_x_2674:
[----:B------:R-:W-:-:S13]  /*07e0*/  ISETP.GE.U32.AND P0, PT, R3, R2, PT ;  /* 0x000000020300720c */ /* 0x000fda0003f06070 */
[----:B------:R-:W-:Y:S05]  /*07f0*/  @P0 BRA `(.L_x_2676) ;  /* 0x0000000000300947 */ /* 0x000fea0003800000 */
[----:B0-----:R-:W0:Y:S01]  /*0800*/  LDC.64 R12, c[0x0][0x388] ;  /* 0x0000e200ff0c7b82 */ /* 0x001e220000000a00 */
[----:B------:R-:W-:Y:S02]  /*0810*/  IADD3 R7, PT, PT, R0, R3, RZ ;  /* 0x0000000300077210 */ /* 0x000fe40007ffe0ff */
[----:B------:R-:W-:-:S03]  /*0820*/  IADD3 R3, PT, PT, R3, 0x80, RZ ;  /* 0x0000008003037810 */ /* 0x000fc60007ffe0ff */
[----:B0-----:R-:W-:-:S05]  /*0830*/  IMAD.WIDE.U32 R12, R7, 0x4, R12 ;  /* 0x00000004070c7825 */ /* 0x001fca00078e000c */
[----:B------:R1:W-:Y:S02]  /*0840*/  STG.E desc[UR4][R12.64], R5 ;  /* 0x000000050c007986 */ /* 0x0003e4000c101904 */
.L_x_2675:
[----:B------:R-:W-:-:S13]  /*0850*/  ISETP.GE.U32.AND P0, PT, R3, R2, PT ;  /* 0x000000020300720c */ /* 0x000fda0003f06070 */
[----:B------:R-:W-:Y:S05]  /*0860*/  @P0 BRA `(.L_x_2677) ;  /* 0x0000000000300947 */ /* 0x000fea0003800000 */
[----:B01----:R-:W0:Y:S01]  /*0870*/  LDC.64 R12, c[0x0][0x388] ;  /* 0x0000e200ff0c7b82 */ /* 0x003e220000000a00 */
[----:B------:R-:W-:Y:S02]  /*0880*/  IADD3 R5, PT, PT, R0, R3, RZ ;  /* 0x0000000300057210 */ /* 0x000fe40007ffe0ff */
[----:B------:R-:W-:-:S03]  /*0890*/  IADD3 R3, PT, PT, R3, 0x80, RZ ;  /* 0x0000008003037810 */ /* 0x000fc60007ffe0ff */
[----:B0-----:R-:W-:-:S05]  /*08a0*/  IMAD.WIDE.U32 R12, R5, 0x4, R12 ;  /* 0x00000004050c7825 */ /* 0x001fca00078e000c */
[----:B------:R1:W-:Y:S02]  /*08b0*/  STG.E desc[UR4][R12.64], R6 ;  /* 0x000000060c007986 */ /* 0x0003e4000c101904 */
.L_x_2676:
[----:B------:R-:W-:-:S13]  /*08c0*/  ISETP.GE.U32.AND P0, PT, R3, R2, PT ;  /* 0x000000020300720c */ /* 0x000fda0003f06070 */
[----:B------:R-:W-:Y:S05]  /*08d0*/  @P0 BRA `(.L_x_2678) ;  /* 0x0000000000340947 */ /* 0x000fea0003800000 */
[----:B-1----:R-:W1:Y:S01]  /*08e0*/  LDC.64 R6, c[0x0][0x388] ;  /* 0x0000e200ff067b82 */ /* 0x002e620000000a00 */
[----:B------:R-:W-:Y:S02]  /*08f0*/  IADD3 R5, PT, PT, R0, R3, RZ ;  /* 0x0000000300057210 */ /* 0x000fe40007ffe0ff */
[----:B------:R-:W-:-:S03]  /*0900*/  IADD3 R3, PT, PT, R3, 0x80, RZ ;  /* 0x0000008003037810 */ /* 0x000fc60007ffe0ff */
[----:B-1----:R-:W-:-:S05]  /*0910*/  IMAD.WIDE.U32 R6, R5, 0x4, R6 ;  /* 0x0000000405067825 */ /* 0x002fca00078e0006 */
[----:B------:R2:W-:Y:S02]  /*0920*/  STG.E desc[UR4][R6.64], R10 ;  /* 0x0000000a06007986 */ /* 0x0005e4000c101904 */
.L_x_2677:
        /* <DEDUP_REMOVED lines=8> */
.L_x_2678:
[----:B------:R-:W-:Y:S05]  /*09b0*/  BSYNC.RELIABLE B1 ;  /* 0x0000000000017941 */ /* 0x000fea0003800100 */
.L_x_2673:
[----:B------:R-:W-:-:S13]  /*09c0*/  ISETP.GE.U32.AND P0, PT, R3, R2, PT ;  /* 0x000000020300720c */ /* 0x000fda0003f06070 */
[----:B-12---:R-:W1:Y:S01]  /*09d0*/  @!P0 LDC.64 R6, c[0x0][0x388] ;  /* 0x0000e200ff068b82 */ /* 0x006e620000000a00 */
[----:B------:R-:W-:Y:S02]  /*09e0*/  @!P0 IADD3 R5, PT, PT, R0, R3, RZ ;  /* 0x0000000300058210 */ /* 0x000fe40007ffe0ff */
[----:B------:R-:W-:-:S03]  /*09f0*/  @!P0 IADD3 R3, PT, PT, R3, 0x80, RZ ;  /* 0x0000008003038810 */ /* 0x000fc60007ffe0ff */
[----:B-1----:R-:W-:-:S05]  /*0a00*/  @!P0 IMAD.WIDE.U32 R6, R5, 0x4, R6 ;  /* 0x0000000405068825 */ /* 0x002fca00078e0006 */
[----:B------:R3:W-:Y:S02]  /*0a10*/  @!P0 STG.E desc[UR4][R6.64], R4 ;  /* 0x0000000406008986 */ /* 0x0007e4000c101904 */
.L_x_2679:
[----:B------:R-:W-:Y:S05]  /*0a20*/  BSYNC.RECONVERGENT B0 ;  /* 0x0000000000007941 */ /* 0x000fea0003800200 */
.L_x_2672:
        /* <DEDUP_REMOVED lines=8> */
.L_x_2671:
[----:B------:R-:W0:Y:S01]  /*0ab0*/  S2R R2, SR_TID.X ;  /* 0x0000000000027919 */ /* 0x000e220000002100 */
[----:B------:R-:W1:Y:S08]  /*0ac0*/  LDC.64 R4, c[0x0][0x398] ;  /* 0x0000e600ff047b82 */ /* 0x000e700000000a00 */
[----:B------:R-:W2:Y:S08]  /*0ad0*/  LDC.64 R6, c[0x0][0x390] ;  /* 0x0000e400ff067b82 */ /* 0x000eb00000000a00 */
[----:B------:R-:W3:Y:S01]  /*0ae0*/  LDC.64 R20, c[0x0][0x388] ;  /* 0x0000e200ff147b82 */ /* 0x000ee20000000a00 */
[----:B-1----:R-:W-:-:S04]  /*0af0*/  IMAD.WIDE.U32 R4, R0, 0x4, R4 ;  /* 0x0000000400047825 */ /* 0x002fc800078e0004 */
[----:B0-----:R-:W-:-:S04]  /*0b00*/  IMAD.WIDE.U32 R8, R2, 0x20, R4 ;  /* 0x0000002002087825 */ /* 0x001fc800078e0004 */
[----:B--2---:R-:W-:Y:S02]  /*0b10*/  IMAD.WIDE.U32 R4, R0, 0x4, R6 ;  /* 0x0000000400047825 */ /* 0x004fe400078e0006 */
[----:B------:R-:W2:Y:S02]  /*0b20*/  LDG.E.ENL2.256 R8, R16, desc[UR4][R8.64] ;  /* 0xfe0000040810797e */ /* 0x000ea40008121908 */
[----:B------:R-:W-:-:S06]  /*0b30*/  IMAD.WIDE.U32 R4, R2, 0x20, R4 ;  /* 0x0000002002047825 */ /* 0x000fcc00078e0004 */
[----:B------:R-:W4:Y:S01]  /*0b40*/  LDG.E.ENL2.256 R4, R12, desc[UR4][R4.64] ;  /* 0xfe000004040c797e */ /* 0x000f220008121904 */
[----:B---3--:R-:W-:-:S04]  /*0b50*/  IMAD.WIDE.U32 R20, R0, 0x4, R20 ;  /* 0x0000000400147825 */ /* 0x008fc800078e0014 */
[----:B------:R-:W-:-:S04]  /*0b60*/  IMAD.WIDE.U32 R20, R2, 0x20, R20 ;  /* 0x0000002002147825 */ /* 0x000fc800078e0014 */
[----:B--2---:R-:W-:Y:S01]  /*0b70*/  FFMA.FTZ R3, -R16, R16, 1 ;  /* 0x3f80000010037423 */ /* 0x004fe20000010110 */
[----:B------:R-:W-:Y:S01]  /*0b80*/  FFMA.FTZ R16, -R17, R17, 1 ;  /* 0x3f80000011107423 */ /* 0x000fe20000010111 */
[----:B------:R-:W-:Y:S01]  /*0b90*/  FFMA.FTZ R17, -R18, R18, 1 ;  /* 0x3f80000012117423 */ /* 0x000fe20000010112 */
[----:B------:R-:W-:Y:S01]  /*0ba0*/  FFMA.FTZ R18, -R19, R19, 1 ;  /* 0x3f80000013127423 */ /* 0x000fe20000010113 */
[----:B------:R-:W-:Y:S01]  /*0bb0*/  FFMA.FTZ R19, -R8, R8, 1 ;  /* 0x3f80000008137423 */ /* 0x000fe20000010108 */
[----:B------:R-:W-:Y:S01]  /*0bc0*/  FFMA.FTZ R22, -R9, R9, 1 ;  /* 0x3f80000009167423 */ /* 0x000fe20000010109 */
[----:B------:R-:W-:Y:S01]  /*0bd0*/  FFMA.FTZ R23, -R10, R10, 1 ;  /* 0x3f8000000a177423 */ /* 0x000fe2000001010a */
[----:B------:R-:W-:Y:S01]  /*0be0*/  FFMA.FTZ R8, -R11, R11, 1 ;  /* 0x3f8000000b087423 */ /* 0x000fe2000001010b */
[----:B----4-:R-:W-:Y:S01]  /*0bf0*/  FMUL.FTZ R12, R12, R3 ;  /* 0x000000030c0c7220 */ /* 0x010fe20000410000 */
[----:B------:R-:W-:Y:S01]  /*0c00*/  FMUL.FTZ R13, R13, R16 ;  /* 0x000000100d0d7220 */ /* 0x000fe20000410000 */
[----:B------:R-:W-:Y:S01]  /*0c10*/  FMUL.FTZ R14, R14, R17 ;  /* 0x000000110e0e7220 */ /* 0x000fe20000410000 */
[----:B------:R-:W-:Y:S01]  /*0c20*/  FMUL.FTZ R15, R15, R18 ;  /* 0x000000120f0f7220 */ /* 0x000fe20000410000 */
[----:B------:R-:W-:Y:S01]  /*0c30*/  FMUL.FTZ R4, R4, R19 ;  /* 0x0000001304047220 */ /* 0x000fe20000410000 */
[----:B------:R-:W-:Y:S01]  /*0c40*/  FMUL.FTZ R5, R5, R22 ;  /* 0x0000001605057220 */ /* 0x000fe20000410000 */
[----:B------:R-:W-:Y:S01]  /*0c50*/  FMUL.FTZ R6, R6, R23 ;  /* 0x0000001706067220 */ /* 0x000fe20000410000 */
[----:B------:R-:W-:-:S05]  /*0c60*/  FMUL.FTZ R7, R7, R8 ;  /* 0x0000000807077220 */ /* 0x000fca0000410000 */
[----:B------:R-:W-:Y:S01]  /*0c70*/  STG.E.ENL2.256 desc[UR4][R20.64], R12, R4 ;  /* 0xf800000c1404797f */ /* 0x000fe2000f121804 */
[----:B------:R-:W-:Y:S05]  /*0c80*/  EXIT ;  /* 0x000000000000794d */ /* 0x000fea0003800000 */
.L_x_2680:
        /* <DEDUP_REMOVED lines=15> */
.L_x_14612:


//--------------------- .text._ZN2at6native18elementwise_kernelILi128ELi4EZNS0_15gpu_kernel_implIZZZNS0_25tanh_backward_kernel_cudaERNS_18TensorIteratorBaseEENKUlvE0_clEvENKUlvE_clEvEUlddE_EEvS4_RKT_EUliE_EEviT1_ --------------------------
	.section	.text._ZN2at6native18elementwise_kernelILi128ELi4EZNS0_15gpu_kernel_implIZZZNS0_25tanh_backward_kernel_cudaERNS_18TensorIteratorBaseEENKUlvE0_clEvENKUlvE_clEvEUlddE_EEvS4_RKT_EUliE_EEviT1_,"ax",@progbits
	.align	128
        .global         _ZN2at6native18elementwise_kernelILi128ELi4EZNS0_15gpu_kernel_implIZZZNS0_25tanh_backward_kernel_cudaERNS_18TensorIteratorBaseEENKUlvE0_clEvENKUlvE_clEvEUlddE_EEvS4_RKT_EUliE_EEviT1_
        .type           _ZN2at6native18elementwise_kernelILi128ELi4EZNS0_15gpu_kernel_implIZZZNS0_25tanh_backward_kernel_cudaERNS_18TensorIteratorBaseEENKUlvE0_clEvENKUlvE_clEvEUlddE_EEvS4_RKT_EUliE_EEviT1_,@function
        .size           _ZN2at6native18elementwise_kernelILi128ELi4EZNS0_15gpu_kernel_implIZZZNS0_25tanh_backward_kernel_cudaERNS_18TensorIteratorBaseEENKUlvE0_clEvENKUlvE_clEvEUlddE_EEvS4_RKT_EUliE_EEviT1_,(.L_x_14613 - _ZN2at6native18elementwise_kernelILi128ELi4EZNS0_15gpu_kernel_implIZZZNS0_25tanh_backward_kernel_cudaERNS_18TensorIteratorBaseEENKUlvE0_clEvENKUlvE_clEvEUlddE_EEvS4_RKT_EUliE_EEviT1_)
        .other          _ZN2at6native18elementwise_kernelILi128ELi4EZNS0_15gpu_kernel_implIZZZNS0_25tanh_backward_kernel_cudaERNS_18TensorIteratorBaseEENKUlvE0_clEvENKUlvE_clEvEUlddE_EEvS4_RKT_EUliE_EEviT1_,@"STO_CUDA_ENTRY STV_DEFAULT"
_ZN2at6native18elementwise_kernelILi128ELi4EZNS0_15gpu_kernel_implIZZZNS0_25tanh_backward_kernel_cudaERNS_18TensorIteratorBaseEENKUlvE0_clEvENKUlvE_clEvEUlddE_EEvS4_RKT_EUliE_EEviT1_:
.text._ZN2at6native18elementwise_kernelILi128ELi4EZNS0_15gpu_kernel_implIZZZNS0_25tanh_backward_kernel_cudaERNS_18TensorIteratorBaseEENKUlvE0_clEvENKUlvE_clEvEUlddE_EEvS4_RKT_EUliE_EEviT1_:
        /* <DEDUP_REMOVED lines=371> */
.L_x_2683:
        /* <DEDUP_REMOVED lines=16> */
[----:B--2---:R0:W1:Y:S01]  /*1830*/  I2F.F64.S16 R16, R2 ;  /* 0x0000000200107312 */ /* 0x0040620000101c00 */
[----:B------:R-:W-:Y:S05]  /*1840*/  BRA `(.L_x_2690) ;  /* 0x0000000c006c7947 */ /* 0x000fea0003800000 */
.L_x_2688:
[----:B------:R-:W2:Y:S02]  /*1850*/  LDG.E.U8 R2, desc[UR36][R2.64] ;  /* 0x0000002402027981 */ /* 0x000ea4000c1e1100 */
[----:B--2---:R0:W1:Y:S01]  /*1860*/  I2F.F64.U16 R16, R2 ;  /* 0x0000000200107312 */ /* 0x0040620000101800 */
[----:B------:R-:W-:Y:S05]  /*1870*/  BRA `(.L_x_2690) ;  /* 0x0000000c00607947 */ /* 0x000fea0003800000 */
.L_x_2687:
[----:B------:R-:W-:-:S09]  /*1880*/  UISETP.NE.AND UP0, UPT, UR4, 0x2, UPT ;  /* 0x000000020400788c */ /* 0x000fd2000bf05270 */
[----:B------:R-:W-:Y:S05]  /*1890*/  BRA.U !UP0, `(.L_x_2691) ;  /* 0x0000000108287547 */ /* 0x000fea000b800000 */
[----:B------:R-:W-:-:S09]  /*18a0*/  UISETP.NE.AND UP0, UPT, UR4, 0x3, UPT ;  /* 0x000000030400788c */ /* 0x000fd2000bf05270 */
[----:B------:R-:W-:Y:S05]  /*18b0*/  BRA.U !UP0, `(.L_x_2692) ;  /* 0x0000000108147547 */ /* 0x000fea000b800000 */
[----:B------:R-:W-:-:S09]  /*18c0*/  UISETP.NE.AND UP0, UPT, UR4, 0x4, UPT ;  /* 0x000000040400788c */ /* 0x000fd2000bf05270 */
[----:B------:R-:W-:Y:S05]  /*18d0*/  BRA.U UP0, `(.L_x_2689) ;  /* 0x0000000900bc7547 */ /* 0x000fea000b800000 */
[----:B------:R-:W2:Y:S02]  /*18e0*/  LDG.E.64 R16, desc[UR36][R2.64] ;  /* 0x0000002402107981 */ /* 0x000ea4000c1e1b00 */
[----:B--2---:R-:W0:Y:S01]  /*18f0*/  I2F.F64.S64 R16, R16 ;  /* 0x0000001000107312 */ /* 0x004e220000301c00 */
[----:B------:R-:W-:Y:S05]  /*1900*/  BRA `(.L_x_2690) ;  /* 0x0000000c003c7947 */ /* 0x000fea0003800000 */
.L_x_2692:
[----:B------:R-:W2:Y:S02]  /*1910*/  LDG.E R2, desc[UR36][R2.64] ;  /* 0x0000002402027981 */ /* 0x000ea4000c1e1900 */
[----:B--2---:R0:W1:Y:S01]  /*1920*/  I2F.F64 R16, R2 ;  /* 0x0000000200107312 */ /* 0x0040620000201c00 */
[----:B------:R-:W-:Y:S05]  /*1930*/  BRA `(.L_x_2690) ;  /* 0x0000000c00307947 */ /* 0x000fea0003800000 */
.L_x_2691:
[----:B------:R-:W2:Y:S02]  /*1940*/  LDG.E.U16 R2, desc[UR36][R2.64] ;  /* 0x0000002402027981 */ /* 0x000ea4000c1e1500 */
[----:B--2---:R0:W1:Y:S01]  /*1950*/  I2F.F64.S16 R16, R2 ;  /* 0x0000000200107312 */ /* 0x0040620000101c00 */
[----:B------:R-:W-:Y:S05]  /*1960*/  BRA `(.L_x_2690) ;  /* 0x0000000c00247947 */ /* 0x000fea0003800000 */
.L_x_2686:
[----:B------:R-:W-:-:S09]  /*1970*/  UISETP.GT.AND UP0, UPT, UR4, 0x6, UPT ;  /* 0x000000060400788c */ /* 0x000fd2000bf04270 */
[----:B------:R-:W-:Y:S05]  /*1980*/  BRA.U UP0, `(.L_x_2693) ;  /* 0x0000000100347547 */ /* 0x000fea000b800000 */
[----:B------:R-:W-:-:S09]  /*1990*/  UISETP.NE.AND UP0, UPT, UR4, 0x5, UPT ;  /* 0x000000050400788c */ /* 0x000fd2000bf05270 */
[----:B------:R-:W-:Y:S05]  /*19a0*/  BRA.U !UP0, `(.L_x_2694) ;  /* 0x0000000108187547 */ /* 0x000fea000b800000 */
[----:B------:R-:W-:-:S09]  /*19b0*/  UISETP.NE.AND UP0, UPT, UR4, 0x6, UPT ;  /* 0x000000060400788c */ /* 0x000fd2000bf05270 */
[----:B------:R-:W-:Y:S05]  /*19c0*/  BRA.U UP0, `(.L_x_2689) ;  /* 0x0000000900807547 */ /* 0x000fea000b800000 */
[----:B------:R-:W2:Y:S02]  /*19d0*/  LDG.E R16, desc[UR36][R2.64] ;  /* 0x0000002402107981 */ /* 0x000ea4000c1e1900 */
[----:B--2---:R-:W-:-:S06]  /*19e0*/  FMUL.FTZ R16, R16, 1 ;  /* 0x3f80000010107820 */ /* 0x004fcc0000410000 */
[----:B------:R-:W0:Y:S01]  /*19f0*/  F2F.F64.F32 R16, R16 ;  /* 0x0000001000107310 */ /* 0x000e220000201800 */
[----:B------:R-:W-:Y:S05]  /*1a00*/  BRA `(.L_x_2690) ;  /* 0x0000000800fc7947 */ /* 0x000fea0003800000 */
.L_x_2694:
[----:B------:R-:W2:Y:S02]  /*1a10*/  LDG.E.U16 R0, desc[UR36][R2.64] ;  /* 0x0000002402007981 */ /* 0x000ea4000c1e1500 */
[----:B--2---:R-:W-:-:S05]  /*1a20*/  HADD2.F32 R0, -RZ, R0.H0_H0 ;  /* 0x20000000ff007230 */ /* 0x004fca0000004100 */
[----:B------:R-:W-:-:S04]  /*1a30*/  FMUL.FTZ R0, R0, 1 ;  /* 0x3f80000000007820 */ /* 0x000fc80000410000 */
[----:B------:R0:W1:Y:S01]  /*1a40*/  F2F.F64.F32 R16, R0 ;  /* 0x0000000000107310 */ /* 0x0000620000201800 */
[----:B------:R-:W-:Y:S05]  /*1a50*/  BRA `(.L_x_2690) ;  /* 0x0000000800e87947 */ /* 0x000fea0003800000 */
.L_x_2693:
[----:B------:R-:W-:-:S09]  /*1a60*/  UISETP.NE.AND UP0, UPT, UR4, 0x7, UPT ;  /* 0x000000070400788c */ /* 0x000fd2000bf05270 */
[----:B------:R-:W-:Y:S05]  /*1a70*/  BRA.U !UP0, `(.L_x_2695) ;  /* 0x0000000108347547 */ /* 0x000fea000b800000 */
        /* <DEDUP_REMOVED lines=8> */
.L_x_2696:
[----:B------:R-:W2:Y:S02]  /*1b00*/  LDG.E.U16 R2, desc[UR36][R2.64] ;  /* 0x0000002402027981 */ /* 0x000ea4000c1e1500 */
[----:B--2---:R-:W-:-:S05]  /*1b10*/  HADD2.F32 R0, -RZ, R2.H0_H0 ;  /* 0x20000002ff007230 */ /* 0x004fca0000004100 */
[----:B------:R-:W-:-:S04]  /*1b20*/  FMUL.FTZ R0, R0, 1 ;  /* 0x3f80000000007820 */ /* 0x000fc80000410000 */
[----:B------:R0:W1:Y:S01]  /*1b30*/  F2F.F64.F32 R16, R0 ;  /* 0x0000000000107310 */ /* 0x0000620000201800 */
[----:B------:R-:W-:Y:S05]  /*1b40*/  BRA `(.L_x_2690) ;  /* 0x0000000800ac7947 */ /* 0x000fea0003800000 */
.L_x_2695:
[----:B------:R0:W5:Y:S01]  /*1b50*/  LDG.E.64 R16, desc[UR36][R2.64] ;  /* 0x0000002402107981 */ /* 0x000162000c1e1b00 */
[----:B------:R-:W-:Y:S05]  /*1b60*/  BRA `(.L_x_2690) ;  /* 0x0000000800a47947 */ /* 0x000fea0003800000 */
.L_x_2685:
        /* <DEDUP_REMOVED lines=8> */
[----:B------:R-:W2:Y:S01]  /*1bf0*/  LDG.E.U8 R2, desc[UR36][R2.64] ;  /* 0x0000002402027981 */ /* 0x000ea2000c1e1100 */
[----:B------:R-:W-:Y:S01]  /*1c00*/  IMAD.MOV.U32 R16, RZ, RZ, RZ ;  /* 0x000000ffff107224 */ /* 0x000fe200078e00ff */
[----:B--2---:R-:W-:-:S04]  /*1c10*/  ISETP.NE.AND P0, PT, R2, RZ, PT ;  /* 0x000000ff0200720c */ /* 0x004fc80003f05270 */
[----:B------:R-:W-:Y:S01]  /*1c20*/  FSEL R17, RZ, 1.875, !P0 ;  /* 0x3ff00000ff117808 */ /* 0x000fe20004000000 */
[----:B------:R-:W-:Y:S08]  /*1c30*/  BRA `(.L_x_2690) ;  /* 0x0000000800707947 */ /* 0x000ff00003800000 */
.L_x_2699:
[----:B------:R0:W5:Y:S01]  /*1c40*/  LDG.E.64 R16, desc[UR36][R2.64] ;  /* 0x0000002402107981 */ /* 0x000162000c1e1b00 */
[----:B------:R-:W-:Y:S05]  /*1c50*/  BRA `(.L_x_2690) ;  /* 0x0000000800687947 */ /* 0x000fea0003800000 */
.L_x_2698:
        /* <DEDUP_REMOVED lines=23> */
[----:B------:R-:W-:-:S05]  /*1dd0*/  LOP3.LUT R5, R5, 0x80000000, R0, 0xf8, !PT ;  /* 0x8000000005057812 */ /* 0x000fca00078ef800 */
[----:B------:R-:W-:-:S04]  /*1de0*/  FMUL.FTZ R5, R5, 1 ;  /* 0x3f80000005057820 */ /* 0x000fc80000410000 */
[----:B------:R0:W1:Y:S01]  /*1df0*/  F2F.F64.F32 R16, R5 ;  /* 0x0000000500107310 */ /* 0x0000620000201800 */
[----:B------:R-:W-:Y:S05]  /*1e00*/  BRA `(.L_x_2690) ;  /* 0x0000000400fc7947 */ /* 0x000fea0003800000 */
.L_x_2701:
        /* <DEDUP_REMOVED lines=10> */
[----:B------:R-:W-:-:S05]  /*1eb0*/  LOP3.LUT R0, R0, 0x80000000, R5, 0xf8, !PT ;  /* 0x8000000000007812 */ /* 0x000fca00078ef805 */
[----:B------:R-:W-:-:S04]  /*1ec0*/  FMUL.FTZ R0, R0, 1 ;  /* 0x3f80000000007820 */ /* 0x000fc80000410000 */
[----:B------:R0:W1:Y:S01]  /*1ed0*/  F2F.F64.F32 R16, R0 ;  /* 0x0000000000107310 */ /* 0x0000620000201800 */
[----:B------:R-:W-:Y:S05]  /*1ee0*/  BRA `(.L_x_2690) ;  /* 0x0000000400c47947 */ /* 0x000fea0003800000 */
.L_x_2700:
[----:B------:R-:W2:Y:S02]  /*1ef0*/  LDG.E.U16 R0, desc[UR36][R2.64] ;  /* 0x0000002402007981 */ /* 0x000ea4000c1e1500 */
[----:B--2---:R-:W-:-:S04]  /*1f00*/  IMAD.U32 R0, R0, 0x10000, RZ ;  /* 0x0001000000007824 */ /* 0x004fc800078e00ff */
[----:B------:R-:W-:-:S04]  /*1f10*/  FMUL.FTZ R0, R0, 1 ;  /* 0x3f80000000007820 */ /* 0x000fc80000410000 */
[----:B------:R0:W1:Y:S01]  /*1f20*/  F2F.F64.F32 R16, R0 ;  /* 0x0000000000107310 */ /* 0x0000620000201800 */
[----:B------:R-:W-:Y:S05]  /*1f30*/  BRA `(.L_x_2690) ;  /* 0x0000000400b07947 */ /* 0x000fea0003800000 */
.L_x_2697:
        /* <DEDUP_REMOVED lines=9> */
[----:B--2---:R0:W1:Y:S01]  /*1fd0*/  I2F.F64.U16 R16, R2 ;  /* 0x0000000200107312 */ /* 0x0040620000101800 */
[----:B------:R-:W-:Y:S05]  /*1fe0*/  BRA `(.L_x_2690) ;  /* 0x0000000400847947 */ /* 0x000fea0003800000 */
.L_x_2704:
[----:B------:R-:W2:Y:S01]  /*1ff0*/  LDG.E.U8 R3, desc[UR36][R2.64] ;  /* 0x0000002402037981 */ /* 0x000ea2000c1e1100 */
[----:B------:R-:W-:Y:S02]  /*2000*/  CS2R R16, SRZ ;  /* 0x0000000000107805 */ /* 0x000fe4000001ff00 */
[----:B--2---:R-:W-:-:S13]  /*2010*/  ISETP.NE.AND P0, PT, R3, RZ, PT ;  /* 0x000000ff0300720c */ /* 0x004fda0003f05270 */
[----:B------:R-:W-:Y:S05]  /*2020*/  @!P0 BRA `(.L_x_2690) ;  /* 0x0000000400748947 */ /* 0x000fea0003800000 */
[----:B------:R-:W-:-:S13]  /*2030*/  ISETP.NE.AND P0, PT, R3, 0x80, PT ;  /* 0x000000800300780c */ /* 0x000fda0003f05270 */
[----:B------:R-:W-:Y:S01]  /*2040*/  @!P0 MOV R16, 0x20000000 ;  /* 0x2000000000108802 */ /* 0x000fe20000000f00 */
        /* <DEDUP_REMOVED lines=15> */
.L_x_2706:
[----:B------:R-:W-:Y:S05]  /*2140*/  BSYNC.RECONVERGENT B0 ;  /* 0x0000000000007941 */ /* 0x000fea0003800200 */
.L_x_2705:
[----:B------:R-:W-:Y:S01]  /*2150*/  IMAD.SHL.U32 R0, R0, 0x100000, RZ ;  /* 0x0010000000007824 */ /* 0x000fe200078e00ff */
[----:B------:R-:W-:-:S04]  /*2160*/  LEA R2, R2, 0x3b800000, 0x17 ;  /* 0x3b80000002027811 */ /* 0x000fc800078eb8ff */
[----:B------:R-:W-:-:S05]  /*2170*/  LOP3.LUT R0, R2, R0, R7, 0xfe, !PT ;  /* 0x0000000002007212 */ /* 0x000fca00078efe07 */
[----:B------:R-:W-:-:S04]  /*2180*/  FMUL.FTZ R0, R0, 1 ;  /* 0x3f80000000007820 */ /* 0x000fc80000410000 */
[----:B------:R0:W1:Y:S01]  /*2190*/  F2F.F64.F32 R16, R0 ;  /* 0x0000000000107310 */ /* 0x0000620000201800 */
[----:B------:R-:W-:Y:S05]  /*21a0*/  BRA `(.L_x_2690) ;  /* 0x0000000400147947 */ /* 0x000fea0003800000 */
.L_x_2703:
[----:B------:R-:W2:Y:S01]  /*21b0*/  LDG.E.U8 R3, desc[UR36][R2.64] ;  /* 0x0000002402037981 */ /* 0x000ea2000c1e1100 */
[----:B------:R-:W-:Y:S02]  /*21c0*/  CS2R R16, SRZ ;  /* 0x0000000000107805 */ /* 0x000fe4000001ff00 */
[----:B--2---:R-:W-:-:S13]  /*21d0*/  ISETP.NE.AND P0, PT, R3, RZ, PT ;  /* 0x000000ff0300720c */ /* 0x004fda0003f05270 */
[----:B------:R-:W-:Y:S05]  /*21e0*/  @!P0 BRA `(.L_x_2690) ;  /* 0x0000000400048947 */ /* 0x000fea0003800000 */
[----:B------:R-:W-:-:S13]  /*21f0*/  ISETP.NE.AND P0, PT, R3, 0x80, PT ;  /* 0x000000800300780c */ /* 0x000fda0003f05270 */
[----:B------:R-:W-:Y:S01]  /*2200*/  @!P0 IMAD.MOV.U32 R16, RZ, RZ, 0x20000000 ;  /* 0x20000000ff108424 */ /* 0x000fe200078e00ff */
        /* <DEDUP_REMOVED lines=15> */
.L_x_2708:
[----:B------:R-:W-:Y:S05]  /*2300*/  BSYNC.RECONVERGENT B0 ;  /* 0x0000000000007941 */ /* 0x000fea0003800200 */
.L_x_2707:
[----:B------:R-:W-:Y:S02]  /*2310*/  SHF.L.U32 R0, R0, 0x15, RZ ;  /* 0x0000001500007819 */ /* 0x000fe400000006ff */
[----:B------:R-:W-:-:S04]  /*2320*/  LEA R2, R2, 0x37800000, 0x17 ;  /* 0x3780000002027811 */ /* 0x000fc800078eb8ff */
[----:B------:R-:W-:-:S05]  /*2330*/  LOP3.LUT R0, R2, R0, R7, 0xfe, !PT ;  /* 0x0000000002007212 */ /* 0x000fca00078efe07 */
[----:B------:R-:W-:-:S04]  /*2340*/  FMUL.FTZ R0, R0, 1 ;  /* 0x3f80000000007820 */ /* 0x000fc80000410000 */
[----:B------:R0:W1:Y:S01]  /*2350*/  F2F.F64.F32 R16, R0 ;  /* 0x0000000000107310 */ /* 0x0000620000201800 */
[----:B------:R-:W-:Y:S05]  /*2360*/  BRA `(.L_x_2690) ;  /* 0x0000000000a47947 */ /* 0x000fea0003800000 */
.L_x_2702:
[----:B------:R-:W-:-:S09]  /*2370*/  UISETP.NE.AND UP0, UPT, UR4, 0x1c, UPT ;  /* 0x0000001c0400788c */ /* 0x000fd2000bf05270 */
[----:B------:R-:W-:Y:S05]  /*2380*/  BRA.U !UP0, `(.L_x_2709) ;  /* 0x0000000108947547 */ /* 0x000fea000b800000 */
[----:B------:R-:W-:-:S09]  /*2390*/  UISETP.NE.AND UP0, UPT, UR4, 0x1d, UPT ;  /* 0x0000001d0400788c */ /* 0x000fd2000bf05270 */
[----:B------:R-:W-:Y:S05]  /*23a0*/  BRA.U !UP0, `(.L_x_2710) ;  /* 0x0000000108807547 */ /* 0x000fea000b800000 */
[----:B------:R-:W-:-:S09]  /*23b0*/  UISETP.NE.AND UP0, UPT, UR4, 0x2c, UPT ;  /* 0x0000002c0400788c */ /* 0x000fd2000bf05270 */
[----:B------:R-:W-:Y:S05]  /*23c0*/  BRA.U !UP0, `(.L_x_2711) ;  /* 0x0000000108487547 */ /* 0x000fea000b800000 */
.L_x_2689:
        /* <DEDUP_REMOVED lines=16> */
.L_x_2712:
[----:B------:R-:W-:Y:S01]  /*24d0*/  CS2R R16, SRZ ;  /* 0x0000000000107805 */ /* 0x000fe2000001ff00 */
[----:B------:R-:W-:Y:S06]  /*24e0*/  BRA `(.L_x_2690) ;  /* 0x0000000000447947 */ /* 0x000fec0003800000 */
.L_x_2711:
[----:B------:R-:W2:Y:S01]  /*24f0*/  LDG.E.U8 R0, desc[UR36][R2.64] ;  /* 0x0000002402007981 */ /* 0x000ea2000c1e1100 */
[----:B------:R-:W-:Y:S02]  /*2500*/  IMAD.MOV.U32 R16, RZ, RZ, 0x0 ;  /* 0x00000000ff107424 */ /* 0x000fe400078e00ff */
[----:B------:R-:W-:Y:S01]  /*2510*/  IMAD.MOV.U32 R17, RZ, RZ, 0x38000000 ;  /* 0x38000000ff117424 */ /* 0x000fe200078e00ff */
[----:B--2---:R-:W-:-:S13]  /*2520*/  ISETP.NE.AND P0, PT, R0, RZ, PT ;  /* 0x000000ff0000720c */ /* 0x004fda0003f05270 */
[----:B------:R-:W-:Y:S05]  /*2530*/  @!P0 BRA `(.L_x_2690) ;  /* 0x0000000000308947 */ /* 0x000fea0003800000 */
[----:B------:R-:W-:-:S13]  /*2540*/  ISETP.NE.AND P0, PT, R0, 0xff, PT ;  /* 0x000000ff0000780c */ /* 0x000fda0003f05270 */
[----:B------:R-:W-:Y:S01]  /*2550*/  @P0 SHF.L.U32 R0, R0, 0x17, RZ ;  /* 0x0000001700000819 */ /* 0x000fe200000006ff */
[----:B------:R-:W-:Y:S02]  /*2560*/  @!P0 IMAD.MOV.U32 R16, RZ, RZ, 0x20000000 ;  /* 0x20000000ff108424 */ /* 0x000fe400078e00ff */
[----:B------:R-:W-:Y:S02]  /*2570*/  @!P0 IMAD.MOV.U32 R17, RZ, RZ, 0x7ff80000 ;  /* 0x7ff80000ff118424 */ /* 0x000fe400078e00ff */
[----:B------:R-:W-:-:S04]  /*2580*/  @P0 FMUL.FTZ R0, R0, 1 ;  /* 0x3f80000000000820 */ /* 0x000fc80000410000 */
[----:B------:R2:W3:Y:S01]  /*2590*/  @P0 F2F.F64.F32 R16, R0 ;  /* 0x0000000000100310 */ /* 0x0004e20000201800 */
[----:B------:R-:W-:Y:S05]  /*25a0*/  BRA `(.L_x_2690) ;  /* 0x0000000000147947 */ /* 0x000fea0003800000 */
.L_x_2710:
[----:B------:R-:W2:Y:S02]  /*25b0*/  LDG.E.64 R16, desc[UR36][R2.64] ;  /* 0x0000002402107981 */ /* 0x000ea4000c1e1b00 */
[----:B--2---:R-:W4:Y:S01]  /*25c0*/  I2F.F64.U64 R16, R16 ;  /* 0x0000001000107312 */ /* 0x004f220000301800 */
[----:B------:R-:W-:Y:S05]  /*25d0*/  BRA `(.L_x_2690) ;  /* 0x0000000000087947 */ /* 0x000fea0003800000 */
.L_x_2709:
[----:B------:R-:W2:Y:S02]  /*25e0*/  LDG.E R2, desc[UR36][R2.64] ;  /* 0x0000002402027981 */ /* 0x000ea4000c1e1900 */
[----:B--2---:R0:W1:Y:S02]  /*25f0*/  I2F.F64.U32 R16, R2 ;  /* 0x0000000200107312 */ /* 0x0040640000201800 */
.L_x_2690:
[----:B------:R-:W-:Y:S05]  /*2600*/  BSYNC.RECONVERGENT B6 ;  /* 0x0000000000067941 */ /* 0x000fea0003800200 */
.L_x_2684:
[----:B------:R-:W2:Y:S01]  /*2610*/  LDCU.64 UR6, c[0x0][0x5f8] ;  /* 0x0000bf00ff0677ac */ /* 0x000ea20008000a00 */
[----:B------:R-:W-:Y:S01]  /*2620*/  BSSY.RECONVERGENT B6, `(.L_x_2713) ;  /* 0x00000ec000067945 */ /* 0x000fe20003800200 */
[----:B------:R-:W-:-:S04]  /*2630*/  UPRMT UR4, UR42, 0x9910, URZ ;  /* 0x000099102a047896 */ /* 0x000fc800080000ff */
[----:B------:R-:W-:Y:S01]  /*2640*/  UISETP.GT.AND UP0, UPT, UR4, 0x9, UPT ;  /* 0x000000090400788c */ /* 0x000fe2000bf04270 */
[----:B--2---:R-:W-:-:S04]  /*2650*/  IADD3 R22, P0, PT, R22, UR6, RZ ;  /* 0x0000000616167c10 */ /* 0x004fc8000ff1e0ff */
        /* <DEDUP_REMOVED lines=10> */
[----:B0-----:R-:W2:Y:S02]  /*2700*/  LDG.E.S8 R2, desc[UR36][R22.64] ;  /* 0x0000002416027981 */ /* 0x001ea4000c1e1300 */
[----:B--2---:R-:W0:Y:S01]  /*2710*/  I2F.F64.S16 R2, R2 ;  /* 0x0000000200027312 */ /* 0x004e220000101c00 */
[----:B------:R-:W-:Y:S05]  /*2720*/  BRA `(.L_x_2719) ;  /* 0x0000000c006c7947 */ /* 0x000fea0003800000 */
.L_x_2717:
[----:B0-----:R-:W2:Y:S02]  /*2730*/  LDG.E.U8 R2, desc[UR36][R22.64] ;  /* 0x0000002416027981 */ /* 0x001ea4000c1e1100 */
[----:B--2---:R-:W0:Y:S01]  /*2740*/  I2F.F64.U16 R2, R2 ;  /* 0x0000000200027312 */ /* 0x004e220000101800 */
[----:B------:R-:W-:Y:S05]  /*2750*/  BRA `(.L_x_2719) ;  /* 0x0000000c00607947 */ /* 0x000fea0003800000 */
.L_x_2716:
[----:B------:R-:W-:-:S09]  /*2760*/  UISETP.NE.AND UP0, UPT, UR4, 0x2, UPT ;  /* 0x000000020400788c */ /* 0x000fd2000bf05270 */
[----:B------:R-:W-:Y:S05]  /*2770*/  BRA.U !UP0, `(.L_x_2720) ;  /* 0x0000000108287547 */ /* 0x000fea000b800000 */
[----:B------:R-:W-:-:S09]  /*2780*/  UISETP.NE.AND UP0, UPT, UR4, 0x3, UPT ;  /* 0x000000030400788c */ /* 0x000fd2000bf05270 */
[----:B------:R-:W-:Y:S05]  /*2790*/  BRA.U !UP0, `(.L_x_2721) ;  /* 0x0000000108147547 */ /* 0x000fea000b800000 */
[----:B------:R-:W-:-:S09]  /*27a0*/  UISETP.NE.AND UP0, UPT, UR4, 0x4, UPT ;  /* 0x000000040400788c */ /* 0x000fd2000bf05270 */
[----:B------:R-:W-:Y:S05]  /*27b0*/  BRA.U UP0, `(.L_x_2718) ;  /* 0x0000000900bc7547 */ /* 0x000fea000b800000 */
[----:B0-----:R-:W2:Y:S02]  /*27c0*/  LDG.E.64 R2, desc[UR36][R22.64] ;  /* 0x0000002416027981 */ /* 0x001ea4000c1e1b00 */
[----:B--2---:R-:W0:Y:S01]  /*27d0*/  I2F.F64.S64 R2, R2 ;  /* 0x0000000200027312 */ /* 0x004e220000301c00 */
[----:B------:R-:W-:Y:S05]  /*27e0*/  BRA `(.L_x_2719) ;  /* 0x0000000c003c7947 */ /* 0x000fea0003800000 */
.L_x_2721:
[----:B0-----:R-:W2:Y:S02]  /*27f0*/  LDG.E R2, desc[UR36][R22.64] ;  /* 0x0000002416027981 */ /* 0x001ea4000c1e1900 */
[----:B--2---:R-:W0:Y:S01]  /*2800*/  I2F.F64 R2, R2 ;  /* 0x0000000200027312 */ /* 0x004e220000201c00 */
[----:B------:R-:W-:Y:S05]  /*2810*/  BRA `(.L_x_2719) ;  /* 0x0000000c00307947 */ /* 0x000fea0003800000 */
.L_x_2720:
[----:B0-----:R-:W2:Y:S02]  /*2820*/  LDG.E.U16 R2, desc[UR36][R22.64] ;  /* 0x0000002416027981 */ /* 0x001ea4000c1e1500 */
[----:B--2---:R-:W0:Y:S01]  /*2830*/  I2F.F64.S16 R2, R2 ;  /* 0x0000000200027312 */ /* 0x004e220000101c00 */
[----:B------:R-:W-:Y:S05]  /*2840*/  BRA `(.L_x_2719) ;  /* 0x0000000c00247947 */ /* 0x000fea0003800000 */
.L_x_2715:
[----:B------:R-:W-:-:S09]  /*2850*/  UISETP.GT.AND UP0, UPT, UR4, 0x6, UPT ;  /* 0x000000060400788c */ /* 0x000fd2000bf04270 */
[----:B------:R-:W-:Y:S05]  /*2860*/  BRA.U UP0, `(.L_x_2722) ;  /* 0x0000000100347547 */ /* 0x000fea000b800000 */
[----:B------:R-:W-:-:S09]  /*2870*/  UISETP.NE.AND UP0, UPT, UR4, 0x5, UPT ;  /* 0x000000050400788c */ /* 0x000fd2000bf05270 */
[----:B------:R-:W-:Y:S05]  /*2880*/  BRA.U !UP0, `(.L_x_2723) ;  /* 0x0000000108187547 */ /* 0x000fea000b800000 */
[----:B------:R-:W-:-:S09]  /*2890*/  UISETP.NE.AND UP0, UPT, UR4, 0x6, UPT ;  /* 0x000000060400788c */ /* 0x000fd2000bf05270 */
[----:B------:R-:W-:Y:S05]  /*28a0*/  BRA.U UP0, `(.L_x_2718) ;  /* 0x0000000900807547 */ /* 0x000fea000b800000 */
[----:B0-----:R-:W2:Y:S02]  /*28b0*/  LDG.E R2, desc[UR36][R22.64] ;  /* 0x0000002416027981 */ /* 0x001ea4000c1e1900 */
[----:B--2---:R-:W-:-:S06]  /*28c0*/  FMUL.FTZ R2, R2, 1 ;  /* 0x3f80000002027820 */ /* 0x004fcc0000410000 */
[----:B------:R-:W0:Y:S01]  /*28d0*/  F2F.F64.F32 R2, R2 ;  /* 0x0000000200027310 */ /* 0x000e220000201800 */
[----:B------:R-:W-:Y:S05]  /*28e0*/  BRA `(.L_x_2719) ;  /* 0x0000000800fc7947 */ /* 0x000fea0003800000 */
.L_x_2723:
[----:B0-----:R-:W2:Y:S02]  /*28f0*/  LDG.E.U16 R0, desc[UR36][R22.64] ;  /* 0x0000002416007981 */ /* 0x001ea4000c1e1500 */
[----:B--2---:R-:W-:-:S05]  /*2900*/  HADD2.F32 R0, -RZ, R0.H0_H0 ;  /* 0x20000000ff007230 */ /* 0x004fca0000004100 */
[----:B------:R-:W-:-:S04]  /*2910*/  FMUL.FTZ R0, R0, 1 ;  /* 0x3f80000000007820 */ /* 0x000fc80000410000 */
[----:B------:R0:W2:Y:S01]  /*2920*/  F2F.F64.F32 R2, R0 ;  /* 0x0000000000027310 */ /* 0x0000a20000201800 */
[----:B------:R-:W-:Y:S05]  /*2930*/  BRA `(.L_x_2719) ;  /* 0x0000000800e87947 */ /* 0x000fea0003800000 */
.L_x_2722:
[----:B------:R-:W-:-:S09]  /*2940*/  UISETP.NE.AND UP0, UPT, UR4, 0x7, UPT ;  /* 0x000000070400788c */ /* 0x000fd2000bf05270 */
[----:B------:R-:W-:Y:S05]  /*2950*/  BRA.U !UP0, `(.L_x_2724) ;  /* 0x0000000108347547 */ /* 0x000fea000b800000 */
[----:B------:R-:W-:-:S09]  /*2960*/  UISETP.NE.AND UP0, UPT, UR4, 0x8, UPT ;  /* 0x000000080400788c */ /* 0x000fd2000bf05270 */
[----:B------:R-:W-:Y:S05]  /*2970*/  BRA.U !UP0, `(.L_x_2725) ;  /* 0x0000000108187547 */ /* 0x000fea000b800000 */
[----:B------:R-:W-:-:S09]  /*2980*/  UISETP.NE.AND UP0, UPT, UR4, 0x9, UPT ;  /* 0x000000090400788c */ /* 0x000fd2000bf05270 */
[----:B------:R-:W-:Y:S05]  /*2990*/  BRA.U UP0, `(.L_x_2718) ;  /* 0x0000000900447547 */ /* 0x000fea000b800000 */
[----:B------:R-:W0:Y:S02]  /*29a0*/  LDG.E R22, desc[UR36][R22.64] ;  /* 0x0000002416167981 */ /* 0x000e24000c1e1900 */
[----:B0-----:R-:W-:-:S06]  /*29b0*/  FMUL.FTZ R2, R22, 1 ;  /* 0x3f80000016027820 */ /* 0x001fcc0000410000 */
[----:B------:R-:W0:Y:S01]  /*29c0*/  F2F.F64.F32 R2, R2 ;  /* 0x0000000200027310 */ /* 0x000e220000201800 */
[----:B------:R-:W-:Y:S05]  /*29d0*/  BRA `(.L_x_2719) ;  /* 0x0000000800c07947 */ /* 0x000fea0003800000 */
.L_x_2725:
[----:B------:R-:W0:Y:S02]  /*29e0*/  LDG.E.U16 R22, desc[UR36][R22.64] ;  /* 0x0000002416167981 */ /* 0x000e24000c1e1500 */
[----:B0-----:R-:W-:-:S05]  /*29f0*/  HADD2.F32 R0, -RZ, R22.H0_H0 ;  /* 0x20000016ff007230 */ /* 0x001fca0000004100 */
[----:B------:R-:W-:-:S04]  /*2a00*/  FMUL.FTZ R0, R0, 1 ;  /* 0x3f80000000007820 */ /* 0x000fc80000410000 */
[----:B------:R0:W2:Y:S01]  /*2a10*/  F2F.F64.F32 R2, R0 ;  /* 0x0000000000027310 */ /* 0x0000a20000201800 */
[----:B------:R-:W-:Y:S05]  /*2a20*/  BRA `(.L_x_2719) ;  /* 0x0000000800ac7947 */ /* 0x000fea0003800000 */
.L_x_2724:
[----:B0-----:R0:W5:Y:S01]  /*2a30*/  LDG.E.64 R2, desc[UR36][R22.64] ;  /* 0x0000002416027981 */ /* 0x001162000c1e1b00 */
[----:B------:R-:W-:Y:S05]  /*2a40*/  BRA `(.L_x_2719) ;  /* 0x0000000800a47947 */ /* 0x000fea0003800000 */
.L_x_2714:
        /* <DEDUP_REMOVED lines=9> */
[----:B0-----:R-:W-:Y:S01]  /*2ae0*/  IMAD.MOV.U32 R2, RZ, RZ, RZ ;  /* 0x000000ffff027224 */ /* 0x001fe200078e00ff */
[----:B--2---:R-:W-:-:S04]  /*2af0*/  ISETP.NE.AND P0, PT, R22, RZ, PT ;  /* 0x000000ff1600720c */ /* 0x004fc80003f05270 */
[----:B------:R-:W-:Y:S01]  /*2b00*/  FSEL R3, RZ, 1.875, !P0 ;  /* 0x3ff00000ff037808 */ /* 0x000fe20004000000 */
[----:B------:R-:W-:Y:S08]  /*2b10*/  BRA `(.L_x_2719) ;  /* 0x0000000800707947 */ /* 0x000ff00003800000 */
.L_x_2728:
[----:B0-----:R0:W5:Y:S01]  /*2b20*/  LDG.E.64 R2, desc[UR36][R22.64] ;  /* 0x0000002416027981 */ /* 0x001162000c1e1b00 */
[----:B------:R-:W-:Y:S05]  /*2b30*/  BRA `(.L_x_2719) ;  /* 0x0000000800687947 */ /* 0x000fea0003800000 */
.L_x_2727:
[----:B------:R-:W-:-:S09]  /*2b40*/  UISETP.NE.AND UP0, UPT, UR4, 0xf, UPT ;  /* 0x0000000f0400788c */ /* 0x000fd2000bf05270 */
[----:B------:R-:W-:Y:S05]  /*2b50*/  BRA.U !UP0, `(.L_x_2729) ;  /* 0x00000001089c7547 */ /* 0x000fea000b800000 */
[----:B------:R-:W-:-:S09]  /*2b60*/  UISETP.NE.AND UP0, UPT, UR4, 0x17, UPT ;  /* 0x000000170400788c */ /* 0x000fd2000bf05270 */
[----:B------:R-:W-:Y:S05]  /*2b70*/  BRA.U !UP0, `(.L_x_2730) ;  /* 0x00000001085c7547 */ /* 0x000fea000b800000 */
[----:B------:R-:W-:-:S09]  /*2b80*/  UISETP.NE.AND UP0, UPT, UR4, 0x18, UPT ;  /* 0x000000180400788c */ /* 0x000fd2000bf05270 */
[----:B------:R-:W-:Y:S05]  /*2b90*/  BRA.U UP0, `(.L_x_2718) ;  /* 0x0000000500c47547 */ /* 0x000fea000b800000 */
[----:B0-----:R-:W2:Y:S01]  /*2ba0*/  LDG.E.U8 R0, desc[UR36][R22.64] ;  /* 0x0000002416007981 */ /* 0x001ea2000c1e1100 */
        /* <DEDUP_REMOVED lines=17> */
[----:B------:R-:W-:-:S06]  /*2cc0*/  FMUL.FTZ R3, R3, 1 ;  /* 0x3f80000003037820 */ /* 0x000fcc0000410000 */
[----:B------:R-:W0:Y:S01]  /*2cd0*/  F2F.F64.F32 R2, R3 ;  /* 0x0000000300027310 */ /* 0x000e220000201800 */
[----:B------:R-:W-:Y:S05]  /*2ce0*/  BRA `(.L_x_2719) ;  /* 0x0000000400fc7947 */ /* 0x000fea0003800000 */
.L_x_2730:
[----:B0-----:R-:W2:Y:S02]  /*2cf0*/  LDG.E.U8 R3, desc[UR36][R22.64] ;  /* 0x0000002416037981 */ /* 0x001ea4000c1e1100 */
        /* <DEDUP_REMOVED lines=11> */
[----:B------:R0:W2:Y:S01]  /*2db0*/  F2F.F64.F32 R2, R0 ;  /* 0x0000000000027310 */ /* 0x0000a20000201800 */
[----:B------:R-:W-:Y:S05]  /*2dc0*/  BRA `(.L_x_2719) ;  /* 0x0000000400c47947 */ /* 0x000fea0003800000 */
.L_x_2729:
[----:B0-----:R-:W2:Y:S02]  /*2dd0*/  LDG.E.U16 R0, desc[UR36][R22.64] ;  /* 0x0000002416007981 */ /* 0x001ea4000c1e1500 */
[----:B--2---:R-:W-:-:S04]  /*2de0*/  IMAD.U32 R0, R0, 0x10000, RZ ;  /* 0x0001000000007824 */ /* 0x004fc800078e00ff */
[----:B------:R-:W-:-:S04]  /*2df0*/  FMUL.FTZ R0, R0, 1 ;  /* 0x3f80000000007820 */ /* 0x000fc80000410000 */
[----:B------:R0:W2:Y:S01]  /*2e00*/  F2F.F64.F32 R2, R0 ;  /* 0x0000000000027310 */ /* 0x0000a20000201800 */
[----:B------:R-:W-:Y:S05]  /*2e10*/  BRA `(.L_x_2719) ;  /* 0x0000000400b07947 */ /* 0x000fea0003800000 */
.L_x_2726:
        /* <DEDUP_REMOVED lines=8> */
[----:B0-----:R-:W2:Y:S02]  /*2ea0*/  LDG.E.U16 R2, desc[UR36][R22.64] ;  /* 0x0000002416027981 */ /* 0x001ea4000c1e1500 */
[----:B--2---:R-:W0:Y:S01]  /*2eb0*/  I2F.F64.U16 R2, R2 ;  /* 0x0000000200027312 */ /* 0x004e220000101800 */
[----:B------:R-:W-:Y:S05]  /*2ec0*/  BRA `(.L_x_2719) ;  /* 0x0000000400847947 */ /* 0x000fea0003800000 */
.L_x_2733:
[----:B------:R-:W2:Y:S01]  /*2ed0*/  LDG.E.U8 R22, desc[UR36][R22.64] ;  /* 0x0000002416167981 */ /* 0x000ea2000c1e1100 */
[----:B0-----:R-:W-:Y:S02]  /*2ee0*/  CS2R R2, SRZ ;  /* 0x0000000000027805 */ /* 0x001fe4000001ff00 */
        /* <DEDUP_REMOVED lines=19> */
.L_x_2735:
[----:B------:R-:W-:Y:S05]  /*3020*/  BSYNC.RECONVERGENT B0 ;  /* 0x0000000000007941 */ /* 0x000fea0003800200 */
.L_x_2734:
[----:B------:R-:W-:Y:S01]  /*3030*/  IMAD.SHL.U32 R0, R0, 0x100000, RZ ;  /* 0x0010000000007824 */ /* 0x000fe200078e00ff */
[----:B------:R-:W-:-:S04]  /*3040*/  LEA R2, R2, 0x3b800000, 0x17 ;  /* 0x3b80000002027811 */ /* 0x000fc800078eb8ff */
[----:B------:R-:W-:-:S05]  /*3050*/  LOP3.LUT R0, R2, R0, R7, 0xfe, !PT ;  /* 0x0000000002007212 */ /* 0x000fca00078efe07 */
[----:B------:R-:W-:-:S04]  /*3060*/  FMUL.FTZ R0, R0, 1 ;  /* 0x3f80000000007820 */ /* 0x000fc80000410000 */
[----:B------:R0:W2:Y:S01]  /*3070*/  F2F.F64.F32 R2, R0 ;  /* 0x0000000000027310 */ /* 0x0000a20000201800 */
[----:B------:R-:W-:Y:S05]  /*3080*/  BRA `(.L_x_2719) ;  /* 0x0000000400147947 */ /* 0x000fea0003800000 */
.L_x_2732:
[----:B------:R-:W2:Y:S01]  /*3090*/  LDG.E.U8 R22, desc[UR36][R22.64] ;  /* 0x0000002416167981 */ /* 0x000ea2000c1e1100 */
[----:B0-----:R-:W-:Y:S02]  /*30a0*/  CS2R R2, SRZ ;  /* 0x0000000000027805 */ /* 0x001fe4000001ff00 */
        /* <DEDUP_REMOVED lines=19> */
.L_x_2737:
[----:B------:R-:W-:Y:S05]  /*31e0*/  BSYNC.RECONVERGENT B0 ;  /* 0x0000000000007941 */ /* 0x000fea0003800200 */
.L_x_2736:
[----:B------:R-:W-:Y:S02]  /*31f0*/  SHF.L.U32 R0, R0, 0x15, RZ ;  /* 0x0000001500007819 */ /* 0x000fe400000006ff */
[----:B------:R-:W-:-:S04]  /*3200*/  LEA R2, R2, 0x37800000, 0x17 ;  /* 0x3780000002027811 */ /* 0x000fc800078eb8ff */
[----:B------:R-:W-:-:S05]  /*3210*/  LOP3.LUT R0, R2, R0, R7, 0xfe, !PT ;  /* 0x0000000002007212 */ /* 0x000fca00078efe07 */
[----:B------:R-:W-:-:S04]  /*3220*/  FMUL.FTZ R0, R0, 1 ;  /* 0x3f80000000007820 */ /* 0x000fc80000410000 */
[----:B------:R0:W2:Y:S01]  /*3230*/  F2F.F64.F32 R2, R0 ;  /* 0x0000000000027310 */ /* 0x0000a20000201800 */
[----:B------:R-:W-:Y:S05]  /*3240*/  BRA `(.L_x_2719) ;  /* 0x0000000000a47947 */ /* 0x000fea0003800000 */
.L_x_2731:
[----:B------:R-:W-:-:S09]  /*3250*/  UISETP.NE.AND UP0, UPT, UR4, 0x1c, UPT ;  /* 0x0000001c0400788c */ /* 0x000fd2000bf05270 */
[----:B------:R-:W-:Y:S05]  /*3260*/  BRA.U !UP0, `(.L_x_2738) ;  /* 0x0000000108947547 */ /* 0x000fea000b800000 */
[----:B------:R-:W-:-:S09]  /*3270*/  UISETP.NE.AND UP0, UPT, UR4, 0x1d, UPT ;  /* 0x0000001d0400788c */ /* 0x000fd2000bf05270 */
[----:B------:R-:W-:Y:S05]  /*3280*/  BRA.U !UP0, `(.L_x_2739) ;  /* 0x0000000108807547 */ /* 0x000fea000b800000 */
[----:B------:R-:W-:-:S09]  /*3290*/  UISETP.NE.AND UP0, UPT, UR4, 0x2c, UPT ;  /* 0x0000002c0400788c */ /* 0x000fd2000bf05270 */
[----:B------:R-:W-:Y:S05]  /*32a0*/  BRA.U !UP0, `(.L_x_2740) ;  /* 0x0000000108487547 */ /* 0x000fea000b800000 */
.L_x_2718:
[----:B0-----:R-:W-:Y:S01]  /*32b0*/  MOV R2, 0x0 ;  /* 0x0000000000027802 */ /* 0x001fe20000000f00 */
[----:B------:R-:W0:Y:S01]  /*32c0*/  LDCU.64 UR4, c[0x4][0x128] ;  /* 0x01002500ff0477ac */ /* 0x000e220008000a00 */
[----:B------:R-:W-:Y:S02]  /*32d0*/  HFMA2 R13, -RZ, RZ, 0, 0 ;  /* 0x00000000ff0d7431 */ /* 0x000fe400000001ff */
[----:B------:R-:W-:Y:S01]  /*32e0*/  IMAD.MOV.U32 R8, RZ, RZ, 0x4e ;  /* 0x0000004eff087424 */ /* 0x000fe200078e00ff */
[----:B------:R-:W2:Y:S01]  /*32f0*/  LDCU.64 UR6, c[0x4][0x130] ;  /* 0x01002600ff0677ac */ /* 0x000ea20008000a00 */
[----:B------:R-:W1:Y:S01]  /*3300*/  LDC.64 R2, c[0x4][R2] ;  /* 0x0100000002027b82 */ /* 0x000e620000000a00 */
[----:B------:R-:W-:Y:S01]  /*3310*/  IMAD.MOV.U32 R12, RZ, RZ, 0x1 ;  /* 0x00000001ff0c7424 */ /* 0x000fe200078e00ff */
[----:B------:R-:W3:Y:S01]  /*3320*/  LDCU.64 UR8, c[0x4][0x8] ;  /* 0x01000100ff0877ac */ /* 0x000ee20008000a00 */
[----:B0-----:R-:W-:Y:S02]  /*3330*/  IMAD.U32 R4, RZ, RZ, UR4 ;  /* 0x00000004ff047e24 */ /* 0x001fe4000f8e00ff */
[----:B------:R-:W-:Y:S01]  /*3340*/  IMAD.U32 R5, RZ, RZ, UR5 ;  /* 0x00000005ff057e24 */ /* 0x000fe2000f8e00ff */
[----:B--2---:R-:W-:Y:S01]  /*3350*/  MOV R6, UR6 ;  /* 0x0000000600067c02 */ /* 0x004fe20008000f00 */
[----:B------:R-:W-:-:S02]  /*3360*/  IMAD.U32 R7, RZ, RZ, UR7 ;  /* 0x00000007ff077e24 */ /* 0x000fc4000f8e00ff */
[----:B---3--:R-:W-:Y:S01]  /*3370*/  IMAD.U32 R10, RZ, RZ, UR8 ;  /* 0x00000008ff0a7e24 */ /* 0x008fe2000f8e00ff */
[----:B------:R-:W-:-:S07]  /*3380*/  MOV R11, UR9 ;  /* 0x00000009000b7c02 */ /* 0x000fce0008000f00 */
[----:B------:R-:W-:-:S07]  /*3390*/  LEPC R20, `(.L_x_2741) ;  /* 0x000000001014794e */ /* 0x000fce0000000000 */
[----:B-1--45:R-:W-:Y:S05]  /*33a0*/  CALL.ABS.NOINC R2 ;  /* 0x0000000002007343 */ /* 0x032fea0003c00000 */
.L_x_2741:
[----:B------:R-:W-:Y:S01]  /*33b0*/  CS2R R2, SRZ ;  /* 0x0000000000027805 */ /* 0x000fe2000001ff00 */
[----:B------:R-:W-:Y:S06]  /*33c0*/  BRA `(.L_x_2719) ;  /* 0x0000000000447947 */ /* 0x000fec0003800000 */
.L_x_2740:
[----:B0-----:R-:W2:Y:S01]  /*33d0*/  LDG.E.U8 R0, desc[UR36][R22.64] ;  /* 0x0000002416007981 */ /* 0x001ea2000c1e1100 */
        /* <DEDUP_REMOVED lines=9> */
[----:B------:R2:W0:Y:S01]  /*3470*/  @P0 F2F.F64.F32 R2, R0 ;  /* 0x0000000000020310 */ /* 0x0004220000201800 */
[----:B------:R-:W-:Y:S05]  /*3480*/  BRA `(.L_x_2719) ;  /* 0x0000000000147947 */ /* 0x000fea0003800000 */
.L_x_2739:
[----:B0-----:R-:W2:Y:S02]  /*3490*/  LDG.E.64 R2, desc[UR36][R22.64] ;  /* 0x0000002416027981 */ /* 0x001ea4000c1e1b00 */
[----:B--2---:R-:W0:Y:S01]  /*34a0*/  I2F.F64.U64 R2, R2 ;  /* 0x0000000200027312 */ /* 0x004e220000301800 */
[----:B------:R-:W-:Y:S05]  /*34b0*/  BRA `(.L_x_2719) ;  /* 0x0000000000087947 */ /* 0x000fea0003800000 */
.L_x_2738:
[----:B0-----:R-:W2:Y:S02]  /*34c0*/  LDG.E R2, desc[UR36][R22.64] ;  /* 0x0000002416027981 */ /* 0x001ea4000c1e1900 */
[----:B--2---:R-:W0:Y:S02]  /*34d0*/  I2F.F64.U32 R2, R2 ;  /* 0x0000000200027312 */ /* 0x004e240000201800 */
.L_x_2719:
[----:B------:R-:W-:Y:S05]  /*34e0*/  BSYNC.RECONVERGENT B6 ;  /* 0x0000000000067941 */ /* 0x000fea0003800200 */
.L_x_2713:
[----:B------:R-:W1:Y:S01]  /*34f0*/  LDCU.64 UR6, c[0x0][0x5e8] ;  /* 0x0000bd00ff0677ac */ /* 0x000e620008000a00 */
[----:B0-2--5:R-:W-:Y:S01]  /*3500*/  DFMA R4, -R2, R2, 1 ;  /* 0x3ff000000204742b */ /* 0x025fe20000000102 */
[----:B------:R-:W-:-:S04]  /*3510*/  UPRMT UR4, UR43, 0x9910, URZ ;  /* 0x000099102b047896 */ /* 0x000fc800080000ff */
[----:B------:R-:W-:-:S03]  /*3520*/  UISETP.GT.AND UP0, UPT, UR4, 0x9, UPT ;  /* 0x000000090400788c */ /* 0x000fc6000bf04270 */
[----:B-1-34-:R-:W-:Y:S01]  /*3530*/  DMUL R4, R4, R16 ;  /* 0x0000001004047228 */ /* 0x01afe20000000000 */
[----:B------:R-:W-:-:S04]  /*3540*/  IADD3 R2, P0, PT, R18, UR6, RZ ;  /* 0x0000000612027c10 */ /* 0x000fc8000ff1e0ff */
[----:B------:R-:W-:Y:S01]  /*3550*/  IADD3.X R3, PT, PT, RZ, UR7, RZ, P0, !PT ;  /* 0x00000007ff037c10 */ /* 0x000fe200087fe4ff */
[----:B------:R-:W-:Y:S08]  /*3560*/  BRA.U UP0, `(.L_x_2742) ;  /* 0x0000000500307547 */ /* 0x000ff0000b800000 */
        /* <DEDUP_REMOVED lines=8> */
[----:B------:R-:W0:Y:S02]  /*35f0*/  F2I.F64.TRUNC R5, R4 ;  /* 0x0000000400057311 */ /* 0x000e24000030d100 */
[----:B0-----:R0:W-:Y:S01]  /*3600*/  STG.E.U8 desc[UR36][R2.64], R5 ;  /* 0x0000000502007986 */ /* 0x0011e2000c101124 */
[----:B------:R-:W-:Y:S05]  /*3610*/  BRA `(.L_x_2747) ;  /* 0x0000000c00f47947 */ /* 0x000fea0003800000 */
.L_x_2745:
[----:B------:R-:W0:Y:S02]  /*3620*/  F2I.S64.F64.TRUNC R4, R4 ;  /* 0x0000000400047311 */ /* 0x000e24000030d900 */
[----:B0-----:R-:W-:-:S05]  /*3630*/  IMAD.MOV.U32 R7, RZ, RZ, R4 ;  /* 0x000000ffff077224 */ /* 0x001fca00078e0004 */
[----:B------:R0:W-:Y:S01]  /*3640*/  STG.E.U8 desc[UR36][R2.64], R7 ;  /* 0x0000000702007986 */ /* 0x0001e2000c101124 */
[----:B------:R-:W-:Y:S05]  /*3650*/  BRA `(.L_x_2747) ;  /* 0x0000000c00e47947 */ /* 0x000fea0003800000 */
.L_x_2744:
[----:B------:R-:W-:-:S09]  /*3660*/  UISETP.NE.AND UP0, UPT, UR4, 0x2, UPT ;  /* 0x000000020400788c */ /* 0x000fd2000bf05270 */
[----:B------:R-:W-:Y:S05]  /*3670*/  BRA.U !UP0, `(.L_x_2748) ;  /* 0x0000000108287547 */ /* 0x000fea000b800000 */
[----:B------:R-:W-:-:S09]  /*3680*/  UISETP.NE.AND UP0, UPT, UR4, 0x3, UPT ;  /* 0x000000030400788c */ /* 0x000fd2000bf05270 */
[----:B------:R-:W-:Y:S05]  /*3690*/  BRA.U !UP0, `(.L_x_2749) ;  /* 0x0000000108147547 */ /* 0x000fea000b800000 */
[----:B------:R-:W-:-:S09]  /*36a0*/  UISETP.NE.AND UP0, UPT, UR4, 0x4, UPT ;  /* 0x000000040400788c */ /* 0x000fd2000bf05270 */
[----:B------:R-:W-:Y:S05]  /*36b0*/  BRA.U UP0, `(.L_x_2746) ;  /* 0x0000000d00247547 */ /* 0x000fea000b800000 */
[----:B------:R-:W0:Y:S02]  /*36c0*/  F2I.S64.F64.TRUNC R4, R4 ;  /* 0x0000000400047311 */ /* 0x000e24000030d900 */
[----:B0-----:R0:W-:Y:S01]  /*36d0*/  STG.E.64 desc[UR36][R2.64], R4 ;  /* 0x0000000402007986 */ /* 0x0011e2000c101b24 */
[----:B------:R-:W-:Y:S05]  /*36e0*/  BRA `(.L_x_2747) ;  /* 0x0000000c00c07947 */ /* 0x000fea0003800000 */
.L_x_2749:
[----:B------:R-:W0:Y:S02]  /*36f0*/  F2I.F64.TRUNC R5, R4 ;  /* 0x0000000400057311 */ /* 0x000e24000030d100 */
[----:B0-----:R0:W-:Y:S01]  /*3700*/  STG.E desc[UR36][R2.64], R5 ;  /* 0x0000000502007986 */ /* 0x0011e2000c101924 */
[----:B------:R-:W-:Y:S05]  /*3710*/  BRA `(.L_x_2747) ;  /* 0x0000000c00b47947 */ /* 0x000fea0003800000 */
.L_x_2748:
[----:B------:R-:W0:Y:S02]  /*3720*/  F2I.F64.TRUNC R5, R4 ;  /* 0x0000000400057311 */ /* 0x000e24000030d100 */
[----:B0-----:R0:W-:Y:S01]  /*3730*/  STG.E.U16 desc[UR36][R2.64], R5 ;  /* 0x0000000502007986 */ /* 0x0011e2000c101524 */
[----:B------:R-:W-:Y:S05]  /*3740*/  BRA `(.L_x_2747) ;  /* 0x0000000c00a87947 */ /* 0x000fea0003800000 */
.L_x_2743:
[----:B------:R-:W-:-:S09]  /*3750*/  UISETP.GT.AND UP0, UPT, UR4, 0x6, UPT ;  /* 0x000000060400788c */ /* 0x000fd2000bf04270 */
[----:B------:R-:W-:Y:S05]  /*3760*/  BRA.U UP0, `(.L_x_2750) ;  /* 0x00000001004c7547 */ /* 0x000fea000b800000 */
[----:B------:R-:W-:-:S09]  /*3770*/  UISETP.NE.AND UP0, UPT, UR4, 0x5, UPT ;  /* 0x000000050400788c */ /* 0x000fd2000bf05270 */
[----:B------:R-:W-:Y:S05]  /*3780*/  BRA.U !UP0, `(.L_x_2751) ;  /* 0x0000000108247547 */ /* 0x000fea000b800000 */
[----:B------:R-:W-:-:S09]  /*3790*/  UISETP.NE.AND UP0, UPT, UR4, 0x6, UPT ;  /* 0x000000060400788c */ /* 0x000fd2000bf05270 */
[----:B------:R-:W-:Y:S05]  /*37a0*/  BRA.U UP0, `(.L_x_2746) ;  /* 0x0000000900e87547 */ /* 0x000fea000b800000 */
[----:B------:R-:W-:Y:S01]  /*37b0*/  UMOV UR4, 0xf0000000 ;  /* 0xf000000000047882 */ /* 0x000fe20000000000 */
[----:B------:R-:W-:Y:S01]  /*37c0*/  UMOV UR5, 0x380fffff ;  /* 0x380fffff00057882 */ /* 0x000fe20000000000 */
[----:B------:R-:W0:Y:S01]  /*37d0*/  F2F.F32.F64 R7, R4 ;  /* 0x0000000400077310 */ /* 0x000e220000301000 */
[----:B------:R-:W-:-:S14]  /*37e0*/  DSETP.GEU.AND P0, PT, |R4|, UR4, PT ;  /* 0x0000000404007e2a */ /* 0x000fdc000bf0e200 */
[----:B0-----:R-:W-:-:S05]  /*37f0*/  @!P0 FMUL R7, R7, 1.175494350822287508e-38 ;  /* 0x0080000007078820 */ /* 0x001fca0000400000 */
[----:B------:R1:W-:Y:S01]  /*3800*/  STG.E desc[UR36][R2.64], R7 ;  /* 0x0000000702007986 */ /* 0x0003e2000c101924 */
[----:B------:R-:W-:Y:S05]  /*3810*/  BRA `(.L_x_2747) ;  /* 0x0000000c00747947 */ /* 0x000fea0003800000 */
.L_x_2751:
[----:B------:R-:W-:Y:S01]  /*3820*/  UMOV UR4, 0xf0000000 ;  /* 0xf000000000047882 */ /* 0x000fe20000000000 */
[----:B------:R-:W-:Y:S01]  /*3830*/  UMOV UR5, 0x380fffff ;  /* 0x380fffff00057882 */ /* 0x000fe20000000000 */
[----:B------:R-:W0:Y:S01]  /*3840*/  F2F.F32.F64 R0, R4 ;  /* 0x0000000400007310 */ /* 0x000e220000301000 */
[----:B------:R-:W-:-:S14]  /*3850*/  DSETP.GEU.AND P0, PT, |R4|, UR4, PT ;  /* 0x0000000404007e2a */ /* 0x000fdc000bf0e200 */
[----:B0-----:R-:W-:-:S05]  /*3860*/  @!P0 FMUL R0, R0, 1.175494350822287508e-38 ;  /* 0x0080000000008820 */ /* 0x001fca0000400000 */
[----:B------:R-:W-:-:S05]  /*3870*/  F2FP.F16.F32.PACK_AB R0, RZ, R0 ;  /* 0x00000000ff00723e */ /* 0x000fca00000000ff */
[----:B------:R0:W-:Y:S01]  /*3880*/  STG.E.U16 desc[UR36][R2.64], R0 ;  /* 0x0000000002007986 */ /* 0x0001e2000c101524 */
[----:B------:R-:W-:Y:S05]  /*3890*/  BRA `(.L_x_2747) ;  /* 0x0000000c00547947 */ /* 0x000fea0003800000 */
.L_x_2750:
[----:B------:R-:W-:-:S09]  /*38a0*/  UISETP.NE.AND UP0, UPT, UR4, 0x7, UPT ;  /* 0x000000070400788c */ /* 0x000fd2000bf05270 */
[----:B------:R-:W-:Y:S05]  /*38b0*/  BRA.U !UP0, `(.L_x_2752) ;  /* 0x0000000108547547 */ /* 0x000fea000b800000 */
[----:B------:R-:W-:-:S09]  /*38c0*/  UISETP.NE.AND UP0, UPT, UR4, 0x8, UPT ;  /* 0x000000080400788c */ /* 0x000fd2000bf05270 */
[----:B------:R-:W-:Y:S05]  /*38d0*/  BRA.U !UP0, `(.L_x_2753) ;  /* 0x0000000108287547 */ /* 0x000fea000b800000 */
[----:B------:R-:W-:-:S09]  /*38e0*/  UISETP.NE.AND UP0, UPT, UR4, 0x9, UPT ;  /* 0x000000090400788c */ /* 0x000fd2000bf05270 */
[----:B------:R-:W-:Y:S05]  /*38f0*/  BRA.U UP0, `(.L_x_2746) ;  /* 0x0000000900947547 */ /* 0x000fea000b800000 */
[----:B------:R-:W-:Y:S01]  /*3900*/  UMOV UR4, 0xf0000000 ;  /* 0xf000000000047882 */ /* 0x000fe20000000000 */
[----:B------:R-:W-:Y:S01]  /*3910*/  UMOV UR5, 0x380fffff ;  /* 0x380fffff00057882 */ /* 0x000fe20000000000 */
[----:B------:R-:W0:Y:S01]  /*3920*/  F2F.F32.F64 R6, R4 ;  /* 0x0000000400067310 */ /* 0x000e220000301000 */
[----:B------:R-:W-:Y:S01]  /*3930*/  DSETP.GEU.AND P0, PT, |R4|, UR4, PT ;  /* 0x0000000404007e2a */ /* 0x000fe2000bf0e200 */
[----:B------:R-:W-:-:S13]  /*3940*/  IMAD.MOV.U32 R7, RZ, RZ, RZ ;  /* 0x000000ffff077224 */ /* 0x000fda00078e00ff */
[----:B0-----:R-:W-:-:S05]  /*3950*/  @!P0 FMUL R6, R6, 1.175494350822287508e-38 ;  /* 0x0080000006068820 */ /* 0x001fca0000400000 */
[----:B------:R3:W-:Y:S01]  /*3960*/  STG.E.64 desc[UR36][R2.64], R6 ;  /* 0x0000000602007986 */ /* 0x0007e2000c101b24 */
[----:B------:R-:W-:Y:S05]  /*3970*/  BRA `(.L_x_2747) ;  /* 0x0000000c001c7947 */ /* 0x000fea0003800000 */
.L_x_2753:
[----:B------:R-:W-:Y:S01]  /*3980*/  UMOV UR4, 0xf0000000 ;  /* 0xf000000000047882 */ /* 0x000fe20000000000 */
[----:B------:R-:W-:Y:S01]  /*3990*/  UMOV UR5, 0x380fffff ;  /* 0x380fffff00057882 */ /* 0x000fe20000000000 */
[----:B------:R-:W0:Y:S01]  /*39a0*/  F2F.F32.F64 R0, R4 ;  /* 0x0000000400007310 */ /* 0x000e220000301000 */
[----:B------:R-:W-:-:S14]  /*39b0*/  DSETP.GEU.AND P0, PT, |R4|, UR4, PT ;  /* 0x0000000404007e2a */ /* 0x000fdc000bf0e200 */
[----:B0-----:R-:W-:-:S05]  /*39c0*/  @!P0 FMUL R0, R0, 1.175494350822287508e-38 ;  /* 0x0080000000008820 */ /* 0x001fca0000400000 */
[----:B------:R-:W-:-:S04]  /*39d0*/  F2FP.F16.F32.PACK_AB R5, RZ, R0 ;  /* 0x00000000ff05723e */ /* 0x000fc800000000ff */
[----:B------:R-:W-:-:S05]  /*39e0*/  PRMT R5, R5, 0x5410, RZ ;  /* 0x0000541005057816 */ /* 0x000fca00000000ff */
[----:B------:R2:W-:Y:S01]  /*39f0*/  STG.E desc[UR36][R2.64], R5 ;  /* 0x0000000502007986 */ /* 0x0005e2000c101924 */
[----:B------:R-:W-:Y:S05]  /*3a00*/  BRA `(.L_x_2747) ;  /* 0x0000000800f87947 */ /* 0x000fea0003800000 */
.L_x_2752:
[----:B------:R4:W-:Y:S01]  /*3a10*/  STG.E.64 desc[UR36][R2.64], R4 ;  /* 0x0000000402007986 */ /* 0x0009e2000c101b24 */
[----:B------:R-:W-:Y:S05]  /*3a20*/  BRA `(.L_x_2747) ;  /* 0x0000000800f07947 */ /* 0x000fea0003800000 */
.L_x_2742:
        /* <DEDUP_REMOVED lines=8> */
[----:B------:R-:W-:-:S06]  /*3ab0*/  DSETP.NEU.AND P0, PT, R4, RZ, PT ;  /* 0x000000ff0400722a */ /* 0x000fcc0003f0d000 */
[----:B------:R-:W-:-:S05]  /*3ac0*/  SEL R5, RZ, 0x1, !P0 ;  /* 0x00000001ff057807 */ /* 0x000fca0004000000 */
[----:B------:R0:W-:Y:S01]  /*3ad0*/  STG.E.U8 desc[UR36][R2.64], R5 ;  /* 0x0000000502007986 */ /* 0x0001e2000c101124 */
[----:B------:R-:W-:Y:S05]  /*3ae0*/  BRA `(.L_x_2747) ;  /* 0x0000000800c07947 */ /* 0x000fea0003800000 */
.L_x_2756:
[----:B------:R-:W-:-:S05]  /*3af0*/  CS2R R6, SRZ ;  /* 0x0000000000067805 */ /* 0x000fca000001ff00 */
[----:B------:R0:W-:Y:S01]  /*3b00*/  STG.E.128 desc[UR36][R2.64], R4 ;  /* 0x0000000402007986 */ /* 0x0001e2000c101d24 */
[----:B------:R-:W-:Y:S05]  /*3b10*/  BRA `(.L_x_2747) ;  /* 0x0000000800b47947 */ /* 0x000fea0003800000 */
.L_x_2755:
        /* <DEDUP_REMOVED lines=10> */
[----:B------:R-:W-:Y:S01]  /*3bc0*/  BSSY.RECONVERGENT B0, `(.L_x_2759) ;  /* 0x000000d000007945 */ /* 0x000fe20003800200 */
[----:B------:R-:W-:-:S12]  /*3bd0*/  MOV R0, 0x7f ;  /* 0x0000007f00007802 */ /* 0x000fd80000000f00 */
[----:B0-----:R-:W-:-:S05]  /*3be0*/  @!P0 FMUL R9, R9, 1.175494350822287508e-38 ;  /* 0x0080000009098820 */ /* 0x001fca0000400000 */
        /* <DEDUP_REMOVED lines=10> */
.L_x_2760:
[----:B------:R-:W-:Y:S05]  /*3c90*/  BSYNC.RECONVERGENT B0 ;  /* 0x0000000000007941 */ /* 0x000fea0003800200 */
.L_x_2759:
[----:B------:R-:W-:-:S05]  /*3ca0*/  LOP3.LUT R7, R0, 0x80, R7, 0xf8, !PT ;  /* 0x0000008000077812 */ /* 0x000fca00078ef807 */
[----:B------:R0:W-:Y:S01]  /*3cb0*/  STG.E.U8 desc[UR36][R2.64], R7 ;  /* 0x0000000702007986 */ /* 0x0001e2000c101124 */
[----:B------:R-:W-:Y:S05]  /*3cc0*/  BRA `(.L_x_2747) ;  /* 0x0000000800487947 */ /* 0x000fea0003800000 */
.L_x_2758:
[----:B------:R-:W-:Y:S01]  /*3cd0*/  UMOV UR4, 0xf0000000 ;  /* 0xf000000000047882 */ /* 0x000fe20000000000 */
[----:B------:R-:W-:Y:S01]  /*3ce0*/  UMOV UR5, 0x380fffff ;  /* 0x380fffff00057882 */ /* 0x000fe20000000000 */
[----:B------:R-:W0:Y:S01]  /*3cf0*/  F2F.F32.F64 R9, R4 ;  /* 0x0000000400097310 */ /* 0x000e220000301000 */
[----:B------:R-:W-:Y:S01]  /*3d00*/  DSETP.GEU.AND P0, PT, |R4|, UR4, PT ;  /* 0x0000000404007e2a */ /* 0x000fe2000bf0e200 */
[----:B------:R-:W-:-:S13]  /*3d10*/  BSSY.RECONVERGENT B0, `(.L_x_2761) ;  /* 0x000000f000007945 */ /* 0x000fda0003800200 */
[----:B0-----:R-:W-:-:S05]  /*3d20*/  @!P0 FMUL R9, R9, 1.175494350822287508e-38 ;  /* 0x0080000009098820 */ /* 0x001fca0000400000 */
        /* <DEDUP_REMOVED lines=13> */
.L_x_2762:
[----:B------:R-:W-:Y:S05]  /*3e00*/  BSYNC.RECONVERGENT B0 ;  /* 0x0000000000007941 */ /* 0x000fea0003800200 */
.L_x_2761:
[----:B------:R-:W-:-:S05]  /*3e10*/  LOP3.LUT R7, R0, 0x80, R7, 0xf8, !PT ;  /* 0x0000008000077812 */ /* 0x000fca00078ef807 */
[----:B------:R0:W-:Y:S01]  /*3e20*/  STG.E.U8 desc[UR36][R2.64], R7 ;  /* 0x0000000702007986 */ /* 0x0001e2000c101124 */
[----:B------:R-:W-:Y:S05]  /*3e30*/  BRA `(.L_x_2747) ;  /* 0x0000000400ec7947 */ /* 0x000fea0003800000 */
.L_x_2757:
[----:B------:R-:W-:Y:S01]  /*3e40*/  UMOV UR4, 0xf0000000 ;  /* 0xf000000000047882 */ /* 0x000fe20000000000 */
[----:B------:R-:W-:Y:S01]  /*3e50*/  UMOV UR5, 0x380fffff ;  /* 0x380fffff00057882 */ /* 0x000fe20000000000 */
[----:B------:R-:W0:Y:S01]  /*3e60*/  F2F.F32.F64 R0, R4 ;  /* 0x0000000400007310 */ /* 0x000e220000301000 */
[----:B------:R-:W-:-:S14]  /*3e70*/  DSETP.GEU.AND P0, PT, |R4|, UR4, PT ;  /* 0x0000000404007e2a */ /* 0x000fdc000bf0e200 */
[----:B0-----:R-:W-:-:S05]  /*3e80*/  @!P0 FMUL R0, R0, 1.175494350822287508e-38 ;  /* 0x0080000000008820 */ /* 0x001fca0000400000 */
[----:B------:R-:W-:-:S05]  /*3e90*/  F2FP.BF16.F32.PACK_AB R0, RZ, R0 ;  /* 0x00000000ff00723e */ /* 0x000fca00000010ff */
[----:B------:R0:W-:Y:S01]  /*3ea0*/  STG.E.U16 desc[UR36][R2.64], R0 ;  /* 0x0000000002007986 */ /* 0x0001e2000c101524 */
[----:B------:R-:W-:Y:S05]  /*3eb0*/  BRA `(.L_x_2747) ;  /* 0x0000000400cc7947 */ /* 0x000fea0003800000 */
.L_x_2754:
        /* <DEDUP_REMOVED lines=8> */
[----:B------:R-:W0:Y:S02]  /*3f40*/  F2I.U32.F64.TRUNC R5, R4 ;  /* 0x0000000400057311 */ /* 0x000e24000030d000 */
[----:B0-----:R0:W-:Y:S01]  /*3f50*/  STG.E.U16 desc[UR36][R2.64], R5 ;  /* 0x0000000502007986 */ /* 0x0011e2000c101524 */
[----:B------:R-:W-:Y:S05]  /*3f60*/  BRA `(.L_x_2747) ;  /* 0x0000000400a07947 */ /* 0x000fea0003800000 */
.L_x_2765:
[----:B------:R-:W-:Y:S01]  /*3f70*/  UMOV UR4, 0xf0000000 ;  /* 0xf000000000047882 */ /* 0x000fe20000000000 */
[----:B------:R-:W-:Y:S01]  /*3f80*/  UMOV UR5, 0x380fffff ;  /* 0x380fffff00057882 */ /* 0x000fe20000000000 */
[----:B------:R-:W0:Y:S01]  /*3f90*/  F2F.F32.F64 R7, R4 ;  /* 0x0000000400077310 */ /* 0x000e220000301000 */
[----:B------:R-:W-:Y:S01]  /*3fa0*/  DSETP.GEU.AND P0, PT, |R4|, UR4, PT ;  /* 0x0000000404007e2a */ /* 0x000fe2000bf0e200 */
[----:B------:R-:W-:Y:S01]  /*3fb0*/  BSSY.RECONVERGENT B0, `(.L_x_2766) ;  /* 0x0000015000007945 */ /* 0x000fe20003800200 */
[----:B------:R-:W-:-:S12]  /*3fc0*/  IMAD.MOV.U32 R0, RZ, RZ, 0x80 ;  /* 0x00000080ff007424 */ /* 0x000fd800078e00ff */
[----:B0-----:R-:W-:-:S05]  /*3fd0*/  @!P0 FMUL R7, R7, 1.175494350822287508e-38 ;  /* 0x0080000007078820 */ /* 0x001fca0000400000 */
        /* <DEDUP_REMOVED lines=10> */
.L_x_2768:
[----:B------:R-:W-:-:S04]  /*4080*/  SHF.R.U32.HI R0, RZ, 0x14, R7 ;  /* 0x00000014ff007819 */ /* 0x000fc80000011607 */
[----:B------:R-:W-:-:S04]  /*4090*/  LOP3.LUT R0, R0, 0x1, RZ, 0xc0, !PT ;  /* 0x0000000100007812 */ /* 0x000fc800078ec0ff */
[----:B------:R-:W-:-:S04]  /*40a0*/  IADD3 R0, PT, PT, R7, 0x487ffff, R0 ;  /* 0x0487ffff07007810 */ /* 0x000fc80007ffe000 */
[----:B------:R-:W-:-:S04]  /*40b0*/  SHF.R.U32.HI R0, RZ, 0x14, R0 ;  /* 0x00000014ff007819 */ /* 0x000fc80000011600 */
[----:B------:R-:W-:-:S07]  /*40c0*/  LOP3.LUT R4, R0, 0xff, RZ, 0xc0, !PT ;  /* 0x000000ff00047812 */ /* 0x000fce00078ec0ff */
.L_x_2769:
[----:B------:R-:W-:-:S04]  /*40d0*/  SHF.R.U32.HI R5, RZ, 0x18, R7 ;  /* 0x00000018ff057819 */ /* 0x000fc80000011607 */
[----:B------:R-:W-:-:S04]  /*40e0*/  LOP3.LUT R4, R4, 0x80, R5, 0xf8, !PT ;  /* 0x0000008004047812 */ /* 0x000fc800078ef805 */
[----:B------:R-:W-:-:S07]  /*40f0*/  PRMT R0, R4, 0x7610, R0 ;  /* 0x0000761004007816 */ /* 0x000fce0000000000 */
.L_x_2767:
[----:B------:R-:W-:Y:S05]  /*4100*/  BSYNC.RECONVERGENT B0 ;  /* 0x0000000000007941 */ /* 0x000fea0003800200 */
.L_x_2766:
[----:B------:R0:W-:Y:S01]  /*4110*/  STG.E.U8 desc[UR36][R2.64], R0 ;  /* 0x0000000002007986 */ /* 0x0001e2000c101124 */
[----:B------:R-:W-:Y:S05]  /*4120*/  BRA `(.L_x_2747) ;  /* 0x0000000400307947 */ /* 0x000fea0003800000 */
.L_x_2764:
[----:B------:R-:W-:Y:S01]  /*4130*/  UMOV UR4, 0xf0000000 ;  /* 0xf000000000047882 */ /* 0x000fe20000000000 */
[----:B------:R-:W-:Y:S01]  /*4140*/  UMOV UR5, 0x380fffff ;  /* 0x380fffff00057882 */ /* 0x000fe20000000000 */
[----:B------:R-:W0:Y:S01]  /*4150*/  F2F.F32.F64 R7, R4 ;  /* 0x0000000400077310 */ /* 0x000e220000301000 */
[----:B------:R-:W-:Y:S01]  /*4160*/  DSETP.GEU.AND P0, PT, |R4|, UR4, PT ;  /* 0x0000000404007e2a */ /* 0x000fe2000bf0e200 */
[----:B------:R-:W-:Y:S01]  /*4170*/  BSSY.RECONVERGENT B0, `(.L_x_2770) ;  /* 0x0000015000007945 */ /* 0x000fe20003800200 */
[----:B------:R-:W-:-:S12]  /*4180*/  MOV R0, 0x80 ;  /* 0x0000008000007802 */ /* 0x000fd80000000f00 */
        /* <DEDUP_REMOVED lines=11> */
.L_x_2772:
[----:B------:R-:W-:-:S04]  /*4240*/  SHF.R.U32.HI R0, RZ, 0x15, R7 ;  /* 0x00000015ff007819 */ /* 0x000fc80000011607 */
[----:B------:R-:W-:-:S04]  /*4250*/  LOP3.LUT R0, R0, 0x1, RZ, 0xc0, !PT ;  /* 0x0000000100007812 */ /* 0x000fc800078ec0ff */
[----:B------:R-:W-:-:S04]  /*4260*/  IADD3 R0, PT, PT, R7, 0x88fffff, R0 ;  /* 0x088fffff07007810 */ /* 0x000fc80007ffe000 */
[----:B------:R-:W-:-:S04]  /*4270*/  SHF.R.U32.HI R0, RZ, 0x15, R0 ;  /* 0x00000015ff007819 */ /* 0x000fc80000011600 */
[----:B------:R-:W-:-:S07]  /*4280*/  LOP3.LUT R4, R0, 0xff, RZ, 0xc0, !PT ;  /* 0x000000ff00047812 */ /* 0x000fce00078ec0ff */
.L_x_2773:
[----:B------:R-:W-:-:S04]  /*4290*/  SHF.R.U32.HI R5, RZ, 0x18, R7 ;  /* 0x00000018ff057819 */ /* 0x000fc80000011607 */
[----:B------:R-:W-:-:S04]  /*42a0*/  LOP3.LUT R4, R4, 0x80, R5, 0xf8, !PT ;  /* 0x0000008004047812 */ /* 0x000fc800078ef805 */
[----:B------:R-:W-:-:S07]  /*42b0*/  PRMT R0, R4, 0x7610, R0 ;  /* 0x0000761004007816 */ /* 0x000fce0000000000 */
.L_x_2771:
[----:B------:R-:W-:Y:S05]  /*42c0*/  BSYNC.RECONVERGENT B0 ;  /* 0x0000000000007941 */ /* 0x000fea0003800200 */
.L_x_2770:
[----:B------:R0:W-:Y:S01]  /*42d0*/  STG.E.U8 desc[UR36][R2.64], R0 ;  /* 0x0000000002007986 */ /* 0x0001e2000c101124 */
[----:B------:R-:W-:Y:S05]  /*42e0*/  BRA `(.L_x_2747) ;  /* 0x0000000000c07947 */ /* 0x000fea0003800000 */
.L_x_2763:
[----:B------:R-:W-:-:S09]  /*42f0*/  UISETP.NE.AND UP0, UPT, UR4, 0x1c, UPT ;  /* 0x0000001c0400788c */ /* 0x000fd2000bf05270 */
[----:B------:R-:W-:Y:S05]  /*4300*/  BRA.U !UP0, `(.L_x_2774) ;  /* 0x0000000108b07547 */ /* 0x000fea000b800000 */
[----:B------:R-:W-:-:S09]  /*4310*/  UISETP.NE.AND UP0, UPT, UR4, 0x1d, UPT ;  /* 0x0000001d0400788c */ /* 0x000fd2000bf05270 */
[----:B------:R-:W-:Y:S05]  /*4320*/  BRA.U !UP0, `(.L_x_2775) ;  /* 0x00000001089c7547 */ /* 0x000fea000b800000 */
[----:B------:R-:W-:-:S09]  /*4330*/  UISETP.NE.AND UP0, UPT, UR4, 0x2c, UPT ;  /* 0x0000002c0400788c */ /* 0x000fd2000bf05270 */
[----:B------:R-:W-:Y:S05]  /*4340*/  BRA.U !UP0, `(.L_x_2776) ;  /* 0x0000000108447547 */ /* 0x000fea000b800000 */
.L_x_2746:
        /* <DEDUP_REMOVED lines=16> */
.L_x_2777:
[----:B------:R-:W-:Y:S05]  /*4450*/  BRA `(.L_x_2747) ;  /* 0x0000000000647947 */ /* 0x000fea0003800000 */
.L_x_2776:
[----:B------:R-:W-:Y:S01]  /*4460*/  UMOV UR4, 0xf0000000 ;  /* 0xf000000000047882 */ /* 0x000fe20000000000 */
[----:B------:R-:W-:Y:S01]  /*4470*/  UMOV UR5, 0x380fffff ;  /* 0x380fffff00057882 */ /* 0x000fe20000000000 */
[----:B------:R0:W1:Y:S01]  /*4480*/  F2F.F32.F64 R8, R4 ;  /* 0x0000000400087310 */ /* 0x0000620000301000 */
[----:B------:R-:W-:Y:S01]  /*4490*/  DSETP.GEU.AND P0, PT, |R4|, UR4, PT ;  /* 0x0000000404007e2a */ /* 0x000fe2000bf0e200 */
[----:B0-----:R-:W-:-:S13]  /*44a0*/  IMAD.MOV.U32 R5, RZ, RZ, 0xff ;  /* 0x000000ffff057424 */ /* 0x001fda00078e00ff */
[----:B-1----:R-:W-:-:S05]  /*44b0*/  @!P0 FMUL R8, R8, 1.175494350822287508e-38 ;  /* 0x0080000008088820 */ /* 0x002fca0000400000 */
        /* <DEDUP_REMOVED lines=10> */
[----:B------:R-:W-:-:S05]  /*4560*/  @!P0 IADD3 R0, PT, PT, R6, RZ, RZ ;  /* 0x000000ff06008210 */ /* 0x000fca0007ffe0ff */
[----:B------:R-:W-:-:S05]  /*4570*/  @P1 IMAD.MOV.U32 R5, RZ, RZ, R0 ;  /* 0x000000ffff051224 */ /* 0x000fca00078e0000 */
[----:B------:R0:W-:Y:S01]  /*4580*/  STG.E.U8 desc[UR36][R2.64], R5 ;  /* 0x0000000502007986 */ /* 0x0001e2000c101124 */
[----:B------:R-:W-:Y:S05]  /*4590*/  BRA `(.L_x_2747) ;  /* 0x0000000000147947 */ /* 0x000fea0003800000 */
.L_x_2775:
[----:B------:R-:W0:Y:S02]  /*45a0*/  F2I.U64.F64.TRUNC R4, R4 ;  /* 0x0000000400047311 */ /* 0x000e24000030d800 */
[----:B0-----:R0:W-:Y:S01]  /*45b0*/  STG.E.64 desc[UR36][R2.64], R4 ;  /* 0x0000000402007986 */ /* 0x0011e2000c101b24 */
[----:B------:R-:W-:Y:S05]  /*45c0*/  BRA `(.L_x_2747) ;  /* 0x0000000000087947 */ /* 0x000fea0003800000 */
.L_x_2774:
[----:B------:R-:W0:Y:S02]  /*45d0*/  F2I.U32.F64.TRUNC R5, R4 ;  /* 0x0000000400057311 */ /* 0x000e24000030d000 */
[----:B0-----:R0:W-:Y:S02]  /*45e0*/  STG.E desc[UR36][R2.64], R5 ;  /* 0x0000000502007986 */ /* 0x0011e4000c101924 */
.L_x_2747:
[----:B------:R-:W-:-:S07]  /*45f0*/  VIADD R19, R19, 0x80 ;  /* 0x0000008013137836 */ /* 0x000fce0000000000 */
.L_x_2682:
[----:B------:R-:W-:Y:S05]  /*4600*/  BSYNC.RECONVERGENT B7 ;  /* 0x0000000000077941 */ /* 0x000fea0003800200 */
.L_x_2681:
        /* <DEDUP_REMOVED lines=358> */
.L_x_2780:
        /* <DEDUP_REMOVED lines=18> */
.L_x_2785:
[----:B------:R-:W2:Y:S02]  /*5d90*/  LDG.E.U8 R2, desc[UR36][R2.64] ;  /* 0x0000002402027981 */ /* 0x000ea4000c1e1100 */
[----:B--2---:R0:W1:Y:S01]  /*5da0*/  I2F.F64.U16 R16, R2 ;  /* 0x0000000200107312 */ /* 0x0040620000101800 */
[----:B------:R-:W-:Y:S05]  /*5db0*/  BRA `(.L_x_2787) ;  /* 0x0000000c00607947 */ /* 0x000fea0003800000 */
.L_x_2784:
[----:B------:R-:W-:-:S09]  /*5dc0*/  UISETP.NE.AND UP0, UPT, UR4, 0x2, UPT ;  /* 0x000000020400788c */ /* 0x000fd2000bf05270 */
[----:B------:R-:W-:Y:S05]  /*5dd0*/  BRA.U !UP0, `(.L_x_2788) ;  /* 0x0000000108287547 */ /* 0x000fea000b800000 */
[----:B------:R-:W-:-:S09]  /*5de0*/  UISETP.NE.AND UP0, UPT, UR4, 0x3, UPT ;  /* 0x000000030400788c */ /* 0x000fd2000bf05270 */
[----:B------:R-:W-:Y:S05]  /*5df0*/  BRA.U !UP0, `(.L_x_2789) ;  /* 0x0000000108147547 */ /* 0x000fea000b800000 */
[----:B------:R-:W-:-:S09]  /*5e00*/  UISETP.NE.AND UP0, UPT, UR4, 0x4, UPT ;  /* 0x000000040400788c */ /* 0x000fd2000bf05270 */
[----:B------:R-:W-:Y:S05]  /*5e10*/  BRA.U UP0, `(.L_x_2786) ;  /* 0x0000000900ec7547 */ /* 0x000fea000b800000 */
[----:B------:R-:W2:Y:S02]  /*5e20*/  LDG.E.64 R16, desc[UR36][R2.64] ;  /* 0x0000002402107981 */ /* 0x000ea4000c1e1b00 */
[----:B--2---:R-:W2:Y:S01]  /*5e30*/  I2F.F64.S64 R16, R16 ;  /* 0x0000001000107312 */ /* 0x004ea20000301c00 */
[----:B------:R-:W-:Y:S05]  /*5e40*/  BRA `(.L_x_2787) ;  /* 0x0000000c003c7947 */ /* 0x000fea0003800000 */
.L_x_2789:
[----:B------:R-:W2:Y:S02]  /*5e50*/  LDG.E R2, desc[UR36][R2.64] ;  /* 0x0000002402027981 */ /* 0x000ea4000c1e1900 */
[----:B--2---:R3:W4:Y:S01]  /*5e60*/  I2F.F64 R16, R2 ;  /* 0x0000000200107312 */ /* 0x0047220000201c00 */
[----:B------:R-:W-:Y:S05]  /*5e70*/  BRA `(.L_x_2787) ;  /* 0x0000000c00307947 */ /* 0x000fea0003800000 */
.L_x_2788:
[----:B------:R-:W2:Y:S02]  /*5e80*/  LDG.E.U16 R2, desc[UR36][R2.64] ;  /* 0x0000002402027981 */ /* 0x000ea4000c1e1500 */
[----:B--2---:R0:W1:Y:S01]  /*5e90*/  I2F.F64.S16 R16, R2 ;  /* 0x0000000200107312 */ /* 0x0040620000101c00 */
[----:B------:R-:W-:Y:S05]  /*5ea0*/  BRA `(.L_x_2787) ;  /* 0x0000000c00247947 */ /* 0x000fea0003800000 */
.L_x_2783:
        /* <DEDUP_REMOVED lines=10> */
.L_x_2791:
[----:B------:R-:W2:Y:S02]  /*5f50*/  LDG.E.U16 R0, desc[UR36][R2.64] ;  /* 0x0000002402007981 */ /* 0x000ea4000c1e1500 */
[----:B--2---:R-:W-:-:S05]  /*5f60*/  HADD2.F32 R0, -RZ, R0.H0_H0 ;  /* 0x20000000ff007230 */ /* 0x004fca0000004100 */
[----:B------:R-:W-:-:S04]  /*5f70*/  FMUL.FTZ R0, R0, 1 ;  /* 0x3f80000000007820 */ /* 0x000fc80000410000 */
[----:B------:R0:W1:Y:S01]  /*5f80*/  F2F.F64.F32 R16, R0 ;  /* 0x0000000000107310 */ /* 0x0000620000201800 */
[----:B------:R-:W-:Y:S05]  /*5f90*/  BRA `(.L_x_2787) ;  /* 0x0000000800e87947 */ /* 0x000fea0003800000 */
.L_x_2790:
        /* <DEDUP_REMOVED lines=10> */
.L_x_2793:
[----:B------:R-:W2:Y:S02]  /*6040*/  LDG.E.U16 R2, desc[UR36][R2.64] ;  /* 0x0000002402027981 */ /* 0x000ea4000c1e1500 */
[----:B--2---:R-:W-:-:S05]  /*6050*/  HADD2.F32 R0, -RZ, R2.H0_H0 ;  /* 0x20000002ff007230 */ /* 0x004fca0000004100 */
[----:B------:R-:W-:-:S04]  /*6060*/  FMUL.FTZ R0, R0, 1 ;  /* 0x3f80000000007820 */ /* 0x000fc80000410000 */
[----:B------:R0:W1:Y:S01]  /*6070*/  F2F.F64.F32 R16, R0 ;  /* 0x0000000000107310 */ /* 0x0000620000201800 */
[----:B------:R-:W-:Y:S05]  /*6080*/  BRA `(.L_x_2787) ;  /* 0x0000000800ac7947 */ /* 0x000fea0003800000 */
.L_x_2792:
[----:B------:R0:W5:Y:S01]  /*6090*/  LDG.E.64 R16, desc[UR36][R2.64] ;  /* 0x0000002402107981 */ /* 0x000162000c1e1b00 */
[----:B------:R-:W-:Y:S05]  /*60a0*/  BRA `(.L_x_2787) ;  /* 0x0000000800a47947 */ /* 0x000fea0003800000 */
.L_x_2782:
        /* <DEDUP_REMOVED lines=9> */
[----:B------:R-:W-:Y:S02]  /*6140*/  MOV R16, RZ ;  /* 0x000000ff00107202 */ /* 0x000fe40000000f00 */
[----:B--2---:R-:W-:-:S04]  /*6150*/  ISETP.NE.AND P0, PT, R2, RZ, PT ;  /* 0x000000ff0200720c */ /* 0x004fc80003f05270 */
[----:B------:R-:W-:Y:S01]  /*6160*/  FSEL R17, RZ, 1.875, !P0 ;  /* 0x3ff00000ff117808 */ /* 0x000fe20004000000 */
[----:B------:R-:W-:Y:S08]  /*6170*/  BRA `(.L_x_2787) ;  /* 0x0000000800707947 */ /* 0x000ff00003800000 */
.L_x_2796:
[----:B------:R0:W5:Y:S01]  /*6180*/  LDG.E.64 R16, desc[UR36][R2.64] ;  /* 0x0000002402107981 */ /* 0x000162000c1e1b00 */
[----:B------:R-:W-:Y:S05]  /*6190*/  BRA `(.L_x_2787) ;  /* 0x0000000800687947 */ /* 0x000fea0003800000 */
.L_x_2795:
        /* <DEDUP_REMOVED lines=27> */
.L_x_2798:
        /* <DEDUP_REMOVED lines=10> */
[----:B------:R-:W-:-:S05]  /*63f0*/  LOP3.LUT R0, R0, 0x80000000, R5, 0xf8, !PT ;  /* 0x8000000000007812 */ /* 0x000fca00078ef805 */
[----:B------:R-:W-:-:S04]  /*6400*/  FMUL.FTZ R0, R0, 1 ;  /* 0x3f80000000007820 */ /* 0x000fc80000410000 */
[----:B------:R0:W1:Y:S01]  /*6410*/  F2F.F64.F32 R16, R0 ;  /* 0x0000000000107310 */ /* 0x0000620000201800 */
[----:B------:R-:W-:Y:S05]  /*6420*/  BRA `(.L_x_2787) ;  /* 0x0000000400c47947 */ /* 0x000fea0003800000 */
.L_x_2797:
[----:B------:R-:W2:Y:S02]  /*6430*/  LDG.E.U16 R0, desc[UR36][R2.64] ;  /* 0x0000002402007981 */ /* 0x000ea4000c1e1500 */
[----:B--2---:R-:W-:-:S04]  /*6440*/  IMAD.U32 R0, R0, 0x10000, RZ ;  /* 0x0001000000007824 */ /* 0x004fc800078e00ff */
[----:B------:R-:W-:-:S04]  /*6450*/  FMUL.FTZ R0, R0, 1 ;  /* 0x3f80000000007820 */ /* 0x000fc80000410000 */
[----:B------:R0:W1:Y:S01]  /*6460*/  F2F.F64.F32 R16, R0 ;  /* 0x0000000000107310 */ /* 0x0000620000201800 */
[----:B------:R-:W-:Y:S05]  /*6470*/  BRA `(.L_x_2787) ;  /* 0x0000000400b07947 */ /* 0x000fea0003800000 */
.L_x_2794:
        /* <DEDUP_REMOVED lines=11> */
.L_x_2801:
        /* <DEDUP_REMOVED lines=21> */
.L_x_2803:
[----:B------:R-:W-:Y:S05]  /*6680*/  BSYNC.RECONVERGENT B0 ;  /* 0x0000000000007941 */ /* 0x000fea0003800200 */
.L_x_2802:
[----:B------:R-:W-:Y:S02]  /*6690*/  SHF.L.U32 R0, R0, 0x14, RZ ;  /* 0x0000001400007819 */ /* 0x000fe400000006ff */
[----:B------:R-:W-:-:S04]  /*66a0*/  LEA R2, R2, 0x3b800000, 0x17 ;  /* 0x3b80000002027811 */ /* 0x000fc800078eb8ff */
[----:B------:R-:W-:-:S05]  /*66b0*/  LOP3.LUT R0, R2, R0, R7, 0xfe, !PT ;  /* 0x0000000002007212 */ /* 0x000fca00078efe07 */
[----:B------:R-:W-:-:S04]  /*66c0*/  FMUL.FTZ R0, R0, 1 ;  /* 0x3f80000000007820 */ /* 0x000fc80000410000 */
[----:B------:R0:W1:Y:S01]  /*66d0*/  F2F.F64.F32 R16, R0 ;  /* 0x0000000000107310 */ /* 0x0000620000201800 */
[----:B------:R-:W-:Y:S05]  /*66e0*/  BRA `(.L_x_2787) ;  /* 0x0000000400147947 */ /* 0x000fea0003800000 */
.L_x_2800:
[----:B------:R-:W2:Y:S01]  /*66f0*/  LDG.E.U8 R3, desc[UR36][R2.64] ;  /* 0x0000002402037981 */ /* 0x000ea2000c1e1100 */
[----:B------:R-:W-:Y:S02]  /*6700*/  CS2R R16, SRZ ;  /* 0x0000000000107805 */ /* 0x000fe4000001ff00 */
[----:B--2---:R-:W-:-:S13]  /*6710*/  ISETP.NE.AND P0, PT, R3, RZ, PT ;  /* 0x000000ff0300720c */ /* 0x004fda0003f05270 */
[----:B------:R-:W-:Y:S05]  /*6720*/  @!P0 BRA `(.L_x_2787) ;  /* 0x0000000400048947 */ /* 0x000fea0003800000 */
[----:B------:R-:W-:-:S13]  /*6730*/  ISETP.NE.AND P0, PT, R3, 0x80, PT ;  /* 0x000000800300780c */ /* 0x000fda0003f05270 */
[----:B------:R-:W-:Y:S02]  /*6740*/  @!P0 IMAD.MOV.U32 R16, RZ, RZ, 0x20000000 ;  /* 0x20000000ff108424 */ /* 0x000fe400078e00ff */
        /* <DEDUP_REMOVED lines=15> */
.L_x_2805:
[----:B------:R-:W-:Y:S05]  /*6840*/  BSYNC.RECONVERGENT B0 ;  /* 0x0000000000007941 */ /* 0x000fea0003800200 */
.L_x_2804:
[----:B------:R-:W-:Y:S01]  /*6850*/  IMAD.SHL.U32 R0, R0, 0x200000, RZ ;  /* 0x0020000000007824 */ /* 0x000fe200078e00ff */
[----:B------:R-:W-:-:S04]  /*6860*/  LEA R2, R2, 0x37800000, 0x17 ;  /* 0x3780000002027811 */ /* 0x000fc800078eb8ff */
[----:B------:R-:W-:-:S05]  /*6870*/  LOP3.LUT R0, R2, R0, R7, 0xfe, !PT ;  /* 0x0000000002007212 */ /* 0x000fca00078efe07 */
[----:B------:R-:W-:-:S04]  /*6880*/  FMUL.FTZ R0, R0, 1 ;  /* 0x3f80000000007820 */ /* 0x000fc80000410000 */
[----:B------:R0:W1:Y:S01]  /*6890*/  F2F.F64.F32 R16, R0 ;  /* 0x0000000000107310 */ /* 0x0000620000201800 */
[----:B------:R-:W-:Y:S05]  /*68a0*/  BRA `(.L_x_2787) ;  /* 0x0000000000a47947 */ /* 0x000fea0003800000 */
.L_x_2799:
[----:B------:R-:W-:-:S09]  /*68b0*/  UISETP.NE.AND UP0, UPT, UR4, 0x1c, UPT ;  /* 0x0000001c0400788c */ /* 0x000fd2000bf05270 */
[----:B------:R-:W-:Y:S05]  /*68c0*/  BRA.U !UP0, `(.L_x_2806) ;  /* 0x0000000108947547 */ /* 0x000fea000b800000 */
[----:B------:R-:W-:-:S09]  /*68d0*/  UISETP.NE.AND UP0, UPT, UR4, 0x1d, UPT ;  /* 0x0000001d0400788c */ /* 0x000fd2000bf05270 */
[----:B------:R-:W-:Y:S05]  /*68e0*/  BRA.U !UP0, `(.L_x_2807) ;  /* 0x0000000108807547 */ /* 0x000fea000b800000 */
[----:B------:R-:W-:-:S09]  /*68f0*/  UISETP.NE.AND UP0, UPT, UR4, 0x2c, UPT ;  /* 0x0000002c0400788c */ /* 0x000fd2000bf05270 */
[----:B------:R-:W-:Y:S05]  /*6900*/  BRA.U UP0, `(.L_x_2786) ;  /* 0x0000000100307547 */ /* 0x000fea000b800000 */
[----:B------:R-:W2:Y:S01]  /*6910*/  LDG.E.U8 R0, desc[UR36][R2.64] ;  /* 0x0000002402007981 */ /* 0x000ea2000c1e1100 */
[----:B------:R-:W-:Y:S02]  /*6920*/  HFMA2 R16, -RZ, RZ, 0, 0 ;  /* 0x00000000ff107431 */ /* 0x000fe400000001ff */
[----:B------:R-:W-:Y:S01]  /*6930*/  IMAD.MOV.U32 R17, RZ, RZ, 0x38000000 ;  /* 0x38000000ff117424 */ /* 0x000fe200078e00ff */
[----:B--2---:R-:W-:-:S13]  /*6940*/  ISETP.NE.AND P0, PT, R0, RZ, PT ;  /* 0x000000ff0000720c */ /* 0x004fda0003f05270 */
[----:B------:R-:W-:Y:S05]  /*6950*/  @!P0 BRA `(.L_x_2787) ;  /* 0x0000000000788947 */ /* 0x000fea0003800000 */
[----:B------:R-:W-:-:S13]  /*6960*/  ISETP.NE.AND P0, PT, R0, 0xff, PT ;  /* 0x000000ff0000780c */ /* 0x000fda0003f05270 */
[----:B------:R-:W-:Y:S01]  /*6970*/  @P0 IMAD.SHL.U32 R0, R0, 0x800000, RZ ;  /* 0x0080000000000824 */ /* 0x000fe200078e00ff */
[----:B------:R-:W-:Y:S01]  /*6980*/  @!P0 MOV R16, 0x20000000 ;  /* 0x2000000000108802 */ /* 0x000fe20000000f00 */
[----:B------:R-:W-:Y:S02]  /*6990*/  @!P0 IMAD.MOV.U32 R17, RZ, RZ, 0x7ff80000 ;  /* 0x7ff80000ff118424 */ /* 0x000fe400078e00ff */
[----:B------:R-:W-:-:S04]  /*69a0*/  @P0 FMUL.FTZ R0, R0, 1 ;  /* 0x3f80000000000820 */ /* 0x000fc80000410000 */
[----:B------:R0:W1:Y:S01]  /*69b0*/  @P0 F2F.F64.F32 R16, R0 ;  /* 0x0000000000100310 */ /* 0x0000620000201800 */
[----:B------:R-:W-:Y:S05]  /*69c0*/  BRA `(.L_x_2787) ;  /* 0x00000000005c7947 */ /* 0x000fea0003800000 */
.L_x_2786:
        /* <DEDUP_REMOVED lines=16> */
.L_x_2808:
[----:B------:R-:W-:Y:S01]  /*6ad0*/  CS2R R16, SRZ ;  /* 0x0000000000107805 */ /* 0x000fe2000001ff00 */
[----:B------:R-:W-:Y:S06]  /*6ae0*/  BRA `(.L_x_2787) ;  /* 0x0000000000147947 */ /* 0x000fec0003800000 */
.L_x_2807:
[----:B------:R-:W2:Y:S02]  /*6af0*/  LDG.E.64 R16, desc[UR36][R2.64] ;  /* 0x0000002402107981 */ /* 0x000ea4000c1e1b00 */
[----:B--2---:R-:W0:Y:S01]  /*6b00*/  I2F.F64.U64 R16, R16 ;  /* 0x0000001000107312 */ /* 0x004e220000301800 */
[----:B------:R-:W-:Y:S05]  /*6b10*/  BRA `(.L_x_2787) ;  /* 0x0000000000087947 */ /* 0x000fea0003800000 */
.L_x_2806:
[----:B------:R-:W2:Y:S02]  /*6b20*/  LDG.E R2, desc[UR36][R2.64] ;  /* 0x0000002402027981 */ /* 0x000ea4000c1e1900 */
[----:B--2---:R0:W1:Y:S02]  /*6b30*/  I2F.F64.U32 R16, R2 ;  /* 0x0000000200107312 */ /* 0x0040640000201800 */
.L_x_2787:
[----:B------:R-:W-:Y:S05]  /*6b40*/  BSYNC.RECONVERGENT B6 ;  /* 0x0000000000067941 */ /* 0x000fea0003800200 */
.L_x_2781:
[----:B------:R-:W3:Y:S01]  /*6b50*/  LDCU.64 UR6, c[0x0][0x5f8] ;  /* 0x0000bf00ff0677ac */ /* 0x000ee20008000a00 */
[----:B------:R-:W-:Y:S01]  /*6b60*/  BSSY.RECONVERGENT B6, `(.L_x_2809) ;  /* 0x00000ec000067945 */ /* 0x000fe20003800200 */
[----:B------:R-:W-:-:S04]  /*6b70*/  UPRMT UR4, UR42, 0x9910, URZ ;  /* 0x000099102a047896 */ /* 0x000fc800080000ff */
[----:B------:R-:W-:Y:S01]  /*6b80*/  UISETP.GT.AND UP0, UPT, UR4, 0x9, UPT ;  /* 0x000000090400788c */ /* 0x000fe2000bf04270 */
[----:B---3--:R-:W-:-:S05]  /*6b90*/  IADD3 R22, P0, PT, R22, UR6, RZ ;  /* 0x0000000616167c10 */ /* 0x008fca000ff1e0ff */
        /* <DEDUP_REMOVED lines=10> */
[----:B0-----:R-:W3:Y:S02]  /*6c40*/  LDG.E.S8 R2, desc[UR36][R22.64] ;  /* 0x0000002416027981 */ /* 0x001ee4000c1e1300 */
[----:B---3--:R-:W0:Y:S01]  /*6c50*/  I2F.F64.S16 R2, R2 ;  /* 0x0000000200027312 */ /* 0x008e220000101c00 */
[----:B------:R-:W-:Y:S05]  /*6c60*/  BRA `(.L_x_2815) ;  /* 0x0000000c006c7947 */ /* 0x000fea0003800000 */
.L_x_2813:
[----:B0-----:R-:W3:Y:S02]  /*6c70*/  LDG.E.U8 R2, desc[UR36][R22.64] ;  /* 0x0000002416027981 */ /* 0x001ee4000c1e1100 */
[----:B---3--:R-:W0:Y:S01]  /*6c80*/  I2F.F64.U16 R2, R2 ;  /* 0x0000000200027312 */ /* 0x008e220000101800 */
[----:B------:R-:W-:Y:S05]  /*6c90*/  BRA `(.L_x_2815) ;  /* 0x0000000c00607947 */ /* 0x000fea0003800000 */
.L_x_2812:
[----:B------:R-:W-:-:S09]  /*6ca0*/  UISETP.NE.AND UP0, UPT, UR4, 0x2, UPT ;  /* 0x000000020400788c */ /* 0x000fd2000bf05270 */
[----:B------:R-:W-:Y:S05]  /*6cb0*/  BRA.U !UP0, `(.L_x_2816) ;  /* 0x0000000108287547 */ /* 0x000fea000b800000 */
[----:B------:R-:W-:-:S09]  /*6cc0*/  UISETP.NE.AND UP0, UPT, UR4, 0x3, UPT ;  /* 0x000000030400788c */ /* 0x000fd2000bf05270 */
[----:B------:R-:W-:Y:S05]  /*6cd0*/  BRA.U !UP0, `(.L_x_2817) ;  /* 0x0000000108147547 */ /* 0x000fea000b800000 */
[----:B------:R-:W-:-:S09]  /*6ce0*/  UISETP.NE.AND UP0, UPT, UR4, 0x4, UPT ;  /* 0x000000040400788c */ /* 0x000fd2000bf05270 */
[----:B------:R-:W-:Y:S05]  /*6cf0*/  BRA.U UP0, `(.L_x_2814) ;  /* 0x0000000900ec7547 */ /* 0x000fea000b800000 */
[----:B0-----:R-:W3:Y:S02]  /*6d00*/  LDG.E.64 R2, desc[UR36][R22.64] ;  /* 0x0000002416027981 */ /* 0x001ee4000c1e1b00 */
[----:B---3--:R-:W0:Y:S01]  /*6d10*/  I2F.F64.S64 R2, R2 ;  /* 0x0000000200027312 */ /* 0x008e220000301c00 */
[----:B------:R-:W-:Y:S05]  /*6d20*/  BRA `(.L_x_2815) ;  /* 0x0000000c003c7947 */ /* 0x000fea0003800000 */
.L_x_2817:
[----:B0-----:R-:W3:Y:S02]  /*6d30*/  LDG.E R2, desc[UR36][R22.64] ;  /* 0x0000002416027981 */ /* 0x001ee4000c1e1900 */
[----:B---3--:R-:W0:Y:S01]  /*6d40*/  I2F.F64 R2, R2 ;  /* 0x0000000200027312 */ /* 0x008e220000201c00 */
[----:B------:R-:W-:Y:S05]  /*6d50*/  BRA `(.L_x_2815) ;  /* 0x0000000c00307947 */ /* 0x000fea0003800000 */
.L_x_2816:
[----:B0-----:R-:W3:Y:S02]  /*6d60*/  LDG.E.U16 R2, desc[UR36][R22.64] ;  /* 0x0000002416027981 */ /* 0x001ee4000c1e1500 */
[----:B---3--:R-:W0:Y:S01]  /*6d70*/  I2F.F64.S16 R2, R2 ;  /* 0x0000000200027312 */ /* 0x008e220000101c00 */
[----:B------:R-:W-:Y:S05]  /*6d80*/  BRA `(.L_x_2815) ;  /* 0x0000000c00247947 */ /* 0x000fea0003800000 */
.L_x_2811:
[----:B------:R-:W-:-:S09]  /*6d90*/  UISETP.GT.AND UP0, UPT, UR4, 0x6, UPT ;  /* 0x000000060400788c */ /* 0x000fd2000bf04270 */
[----:B------:R-:W-:Y:S05]  /*6da0*/  BRA.U UP0, `(.L_x_2818) ;  /* 0x0000000100347547 */ /* 0x000fea000b800000 */
[----:B------:R-:W-:-:S09]  /*6db0*/  UISETP.NE.AND UP0, UPT, UR4, 0x5, UPT ;  /* 0x000000050400788c */ /* 0x000fd2000bf05270 */
[----:B------:R-:W-:Y:S05]  /*6dc0*/  BRA.U !UP0, `(.L_x_2819) ;  /* 0x0000000108187547 */ /* 0x000fea000b800000 */
[----:B------:R-:W-:-:S09]  /*6dd0*/  UISETP.NE.AND UP0, UPT, UR4, 0x6, UPT ;  /* 0x000000060400788c */ /* 0x000fd2000bf05270 */
[----:B------:R-:W-:Y:S05]  /*6de0*/  BRA.U UP0, `(.L_x_2814) ;  /* 0x0000000900b07547 */ /* 0x000fea000b800000 */
[----:B0-----:R-:W3:Y:S02]  /*6df0*/  LDG.E R2, desc[UR36][R22.64] ;  /* 0x0000002416027981 */ /* 0x001ee4000c1e1900 */
[----:B---3--:R-:W-:-:S06]  /*6e00*/  FMUL.FTZ R2, R2, 1 ;  /* 0x3f80000002027820 */ /* 0x008fcc0000410000 */
[----:B------:R-:W0:Y:S01]  /*6e10*/  F2F.F64.F32 R2, R2 ;  /* 0x0000000200027310 */ /* 0x000e220000201800 */
[----:B------:R-:W-:Y:S05]  /*6e20*/  BRA `(.L_x_2815) ;  /* 0x0000000800fc7947 */ /* 0x000fea0003800000 */
.L_x_2819:
[----:B0-----:R-:W3:Y:S02]  /*6e30*/  LDG.E.U16 R0, desc[UR36][R22.64] ;  /* 0x0000002416007981 */ /* 0x001ee4000c1e1500 */
[----:B---3--:R-:W-:-:S05]  /*6e40*/  HADD2.F32 R0, -RZ, R0.H0_H0 ;  /* 0x20000000ff007230 */ /* 0x008fca0000004100 */
[----:B------:R-:W-:-:S04]  /*6e50*/  FMUL.FTZ R0, R0, 1 ;  /* 0x3f80000000007820 */ /* 0x000fc80000410000 */
[----:B------:R0:W3:Y:S01]  /*6e60*/  F2F.F64.F32 R2, R0 ;  /* 0x0000000000027310 */ /* 0x0000e20000201800 */
[----:B------:R-:W-:Y:S05]  /*6e70*/  BRA `(.L_x_2815) ;  /* 0x0000000800e87947 */ /* 0x000fea0003800000 */
.L_x_2818:
        /* <DEDUP_REMOVED lines=10> */
.L_x_2821:
[----:B------:R-:W0:Y:S02]  /*6f20*/  LDG.E.U16 R22, desc[UR36][R22.64] ;  /* 0x0000002416167981 */ /* 0x000e24000c1e1500 */
[----:B0-----:R-:W-:-:S05]  /*6f30*/  HADD2.F32 R0, -RZ, R22.H0_H0 ;  /* 0x20000016ff007230 */ /* 0x001fca0000004100 */
[----:B------:R-:W-:-:S04]  /*6f40*/  FMUL.FTZ R0, R0, 1 ;  /* 0x3f80000000007820 */ /* 0x000fc80000410000 */
[----:B------:R0:W3:Y:S01]  /*6f50*/  F2F.F64.F32 R2, R0 ;  /* 0x0000000000027310 */ /* 0x0000e20000201800 */
[----:B------:R-:W-:Y:S05]  /*6f60*/  BRA `(.L_x_2815) ;  /* 0x0000000800ac7947 */ /* 0x000fea0003800000 */
.L_x_2820:
[----:B0-----:R0:W5:Y:S01]  /*6f70*/  LDG.E.64 R2, desc[UR36][R22.64] ;  /* 0x0000002416027981 */ /* 0x001162000c1e1b00 */
[----:B------:R-:W-:Y:S05]  /*6f80*/  BRA `(.L_x_2815) ;  /* 0x0000000800a47947 */ /* 0x000fea0003800000 */
.L_x_2810:
        /* <DEDUP_REMOVED lines=8> */
[----:B------:R-:W3:Y:S01]  /*7010*/  LDG.E.U8 R22, desc[UR36][R22.64] ;  /* 0x0000002416167981 */ /* 0x000ee2000c1e1100 */
[----:B0-----:R-:W-:Y:S02]  /*7020*/  MOV R2, RZ ;  /* 0x000000ff00027202 */ /* 0x001fe40000000f00 */
[----:B---3--:R-:W-:-:S04]  /*7030*/  ISETP.NE.AND P0, PT, R22, RZ, PT ;  /* 0x000000ff1600720c */ /* 0x008fc80003f05270 */
[----:B------:R-:W-:Y:S01]  /*7040*/  FSEL R3, RZ, 1.875, !P0 ;  /* 0x3ff00000ff037808 */ /* 0x000fe20004000000 */
[----:B------:R-:W-:Y:S08]  /*7050*/  BRA `(.L_x_2815) ;  /* 0x0000000800707947 */ /* 0x000ff00003800000 */
.L_x_2824:
[----:B0-----:R0:W5:Y:S01]  /*7060*/  LDG.E.64 R2, desc[UR36][R22.64] ;  /* 0x0000002416027981 */ /* 0x001162000c1e1b00 */
[----:B------:R-:W-:Y:S05]  /*7070*/  BRA `(.L_x_2815) ;  /* 0x0000000800687947 */ /* 0x000fea0003800000 */
.L_x_2823:
[----:B------:R-:W-:-:S09]  /*7080*/  UISETP.NE.AND UP0, UPT, UR4, 0xf, UPT ;  /* 0x0000000f0400788c */ /* 0x000fd2000bf05270 */
[----:B------:R-:W-:Y:S05]  /*7090*/  BRA.U !UP0, `(.L_x_2825) ;  /* 0x00000001089c7547 */ /* 0x000fea000b800000 */
[----:B------:R-:W-:-:S09]  /*70a0*/  UISETP.NE.AND UP0, UPT, UR4, 0x17, UPT ;  /* 0x000000170400788c */ /* 0x000fd2000bf05270 */
[----:B------:R-:W-:Y:S05]  /*70b0*/  BRA.U !UP0, `(.L_x_2826) ;  /* 0x00000001085c7547 */ /* 0x000fea000b800000 */
[----:B------:R-:W-:-:S09]  /*70c0*/  UISETP.NE.AND UP0, UPT, UR4, 0x18, UPT ;  /* 0x000000180400788c */ /* 0x000fd2000bf05270 */
[----:B------:R-:W-:Y:S05]  /*70d0*/  BRA.U UP0, `(.L_x_2814) ;  /* 0x0000000500f47547 */ /* 0x000fea000b800000 */
[----:B0-----:R-:W3:Y:S01]  /*70e0*/  LDG.E.U8 R0, desc[UR36][R22.64] ;  /* 0x0000002416007981 */ /* 0x001ee2000c1e1100 */
[----:B------:R-:W-:Y:S02]  /*70f0*/  HFMA2 R4, -RZ, RZ, 0, 1.847743988037109375e-06 ;  /* 0x0000001fff047431 */ /* 0x000fe400000001ff */
[----:B---3--:R-:W-:-:S05]  /*7100*/  IMAD.SHL.U32 R0, R0, 0x1000000, RZ ;  /* 0x0100000000007824 */ /* 0x008fca00078e00ff */
[C---:B------:R-:W-:Y:S02]  /*7110*/  LOP3.LUT R2, R0.reuse, 0x7f000000, RZ, 0xc0, !PT ;  /* 0x7f00000000027812 */ /* 0x040fe400078ec0ff */
[----:B------:R-:W-:Y:S02]  /*7120*/  LOP3.LUT P0, RZ, R0, 0x7f000000, RZ, 0xc0, !PT ;  /* 0x7f00000000ff7812 */ /* 0x000fe4000780c0ff */
[----:B------:R-:W0:Y:S02]  /*7130*/  FLO.U32 R3, R2 ;  /* 0x0000000200037300 */ /* 0x000e2400000e0000 */
[----:B0-----:R-:W-:-:S05]  /*7140*/  IMAD.MOV R3, RZ, RZ, -R3 ;  /* 0x000000ffff037224 */ /* 0x001fca00078e0a03 */
[----:B------:R-:W-:-:S04]  /*7150*/  VIADDMNMX.U32 R3, R3, R4, 0x4, !PT ;  /* 0x0000000403037446 */ /* 0x000fc80007800004 */
[----:B------:R-:W-:-:S04]  /*7160*/  IADD3 R3, PT, PT, R3, -0x4, RZ ;  /* 0xfffffffc03037810 */ /* 0x000fc80007ffe0ff */
[C---:B------:R-:W-:Y:S01]  /*7170*/  SHF.L.U32 R4, R2.reuse, R3, RZ ;  /* 0x0000000302047219 */ /* 0x040fe200000006ff */
[----:B------:R-:W-:Y:S01]  /*7180*/  IMAD.SHL.U32 R5, R3, 0x800000, RZ ;  /* 0x0080000003057824 */ /* 0x000fe200078e00ff */
[----:B------:R-:W-:-:S04]  /*7190*/  IADD3 R3, PT, PT, R2, 0x1000000, RZ ;  /* 0x0100000002037810 */ /* 0x000fc80007ffe0ff */
        /* <DEDUP_REMOVED lines=9> */
.L_x_2826:
[----:B0-----:R-:W3:Y:S02]  /*7230*/  LDG.E.U8 R3, desc[UR36][R22.64] ;  /* 0x0000002416037981 */ /* 0x001ee4000c1e1100 */
[C---:B---3--:R-:W-:Y:S01]  /*7240*/  SHF.L.U32 R0, R3.reuse, 0x19, RZ ;  /* 0x0000001903007819 */ /* 0x048fe200000006ff */
        /* <DEDUP_REMOVED lines=10> */
[----:B------:R0:W3:Y:S01]  /*72f0*/  F2F.F64.F32 R2, R0 ;  /* 0x0000000000027310 */ /* 0x0000e20000201800 */
[----:B------:R-:W-:Y:S05]  /*7300*/  BRA `(.L_x_2815) ;  /* 0x0000000400c47947 */ /* 0x000fea0003800000 */
.L_x_2825:
[----:B0-----:R-:W3:Y:S02]  /*7310*/  LDG.E.U16 R0, desc[UR36][R22.64] ;  /* 0x0000002416007981 */ /* 0x001ee4000c1e1500 */
[----:B---3--:R-:W-:-:S05]  /*7320*/  SHF.L.U32 R0, R0, 0x10, RZ ;  /* 0x0000001000007819 */ /* 0x008fca00000006ff */
[----:B------:R-:W-:-:S04]  /*7330*/  FMUL.FTZ R0, R0, 1 ;  /* 0x3f80000000007820 */ /* 0x000fc80000410000 */
[----:B------:R0:W3:Y:S01]  /*7340*/  F2F.F64.F32 R2, R0 ;  /* 0x0000000000027310 */ /* 0x0000e20000201800 */
[----:B------:R-:W-:Y:S05]  /*7350*/  BRA `(.L_x_2815) ;  /* 0x0000000400b07947 */ /* 0x000fea0003800000 */
.L_x_2822:
        /* <DEDUP_REMOVED lines=8> */
[----:B0-----:R-:W3:Y:S02]  /*73e0*/  LDG.E.U16 R2, desc[UR36][R22.64] ;  /* 0x0000002416027981 */ /* 0x001ee4000c1e1500 */
[----:B---3--:R-:W0:Y:S01]  /*73f0*/  I2F.F64.U16 R2, R2 ;  /* 0x0000000200027312 */ /* 0x008e220000101800 */
[----:B------:R-:W-:Y:S05]  /*7400*/  BRA `(.L_x_2815) ;  /* 0x0000000400847947 */ /* 0x000fea0003800000 */
.L_x_2829:
[----:B------:R-:W3:Y:S01]  /*7410*/  LDG.E.U8 R22, desc[UR36][R22.64] ;  /* 0x0000002416167981 */ /* 0x000ee2000c1e1100 */
[----:B0-----:R-:W-:Y:S02]  /*7420*/  CS2R R2, SRZ ;  /* 0x0000000000027805 */ /* 0x001fe4000001ff00 */
[----:B---3--:R-:W-:-:S13]  /*7430*/  ISETP.NE.AND P0, PT, R22, RZ, PT ;  /* 0x000000ff1600720c */ /* 0x008fda0003f05270 */
        /* <DEDUP_REMOVED lines=18> */
.L_x_2831:
[----:B------:R-:W-:Y:S05]  /*7560*/  BSYNC.RECONVERGENT B0 ;  /* 0x0000000000007941 */ /* 0x000fea0003800200 */
.L_x_2830:
[----:B------:R-:W-:Y:S01]  /*7570*/  IMAD.SHL.U32 R0, R0, 0x100000, RZ ;  /* 0x0010000000007824 */ /* 0x000fe200078e00ff */
[----:B------:R-:W-:-:S04]  /*7580*/  LEA R2, R2, 0x3b800000, 0x17 ;  /* 0x3b80000002027811 */ /* 0x000fc800078eb8ff */
[----:B------:R-:W-:-:S05]  /*7590*/  LOP3.LUT R0, R2, R0, R7, 0xfe, !PT ;  /* 0x0000000002007212 */ /* 0x000fca00078efe07 */
[----:B------:R-:W-:-:S04]  /*75a0*/  FMUL.FTZ R0, R0, 1 ;  /* 0x3f80000000007820 */ /* 0x000fc80000410000 */
[----:B------:R0:W3:Y:S01]  /*75b0*/  F2F.F64.F32 R2, R0 ;  /* 0x0000000000027310 */ /* 0x0000e20000201800 */
[----:B------:R-:W-:Y:S05]  /*75c0*/  BRA `(.L_x_2815) ;  /* 0x0000000400147947 */ /* 0x000fea0003800000 */
.L_x_2828:
[----:B------:R-:W3:Y:S01]  /*75d0*/  LDG.E.U8 R22, desc[UR36][R22.64] ;  /* 0x0000002416167981 */ /* 0x000ee2000c1e1100 */
[----:B0-----:R-:W-:Y:S02]  /*75e0*/  CS2R R2, SRZ ;  /* 0x0000000000027805 */ /* 0x001fe4000001ff00 */
[----:B---3--:R-:W-:-:S13]  /*75f0*/  ISETP.NE.AND P0, PT, R22, RZ, PT ;  /* 0x000000ff1600720c */ /* 0x008fda0003f05270 */
        /* <DEDUP_REMOVED lines=18> */
.L_x_2833:
[----:B------:R-:W-:Y:S05]  /*7720*/  BSYNC.RECONVERGENT B0 ;  /* 0x0000000000007941 */ /* 0x000fea0003800200 */
.L_x_2832:
[----:B------:R-:W-:Y:S02]  /*7730*/  SHF.L.U32 R0, R0, 0x15, RZ ;  /* 0x0000001500007819 */ /* 0x000fe400000006ff */
[----:B------:R-:W-:-:S04]  /*7740*/  LEA R2, R2, 0x37800000, 0x17 ;  /* 0x3780000002027811 */ /* 0x000fc800078eb8ff */
[----:B------:R-:W-:-:S05]  /*7750*/  LOP3.LUT R0, R2, R0, R7, 0xfe, !PT ;  /* 0x0000000002007212 */ /* 0x000fca00078efe07 */
[----:B------:R-:W-:-:S04]  /*7760*/  FMUL.FTZ R0, R0, 1 ;  /* 0x3f80000000007820 */ /* 0x000fc80000410000 */
[----:B------:R0:W3:Y:S01]  /*7770*/  F2F.F64.F32 R2, R0 ;  /* 0x0000000000027310 */ /* 0x0000e20000201800 */
[----:B------:R-:W-:Y:S05]  /*7780*/  BRA `(.L_x_2815) ;  /* 0x0000000000a47947 */ /* 0x000fea0003800000 */
.L_x_2827:
[----:B------:R-:W-:-:S09]  /*7790*/  UISETP.NE.AND UP0, UPT, UR4, 0x1c, UPT ;  /* 0x0000001c0400788c */ /* 0x000fd2000bf05270 */
[----:B------:R-:W-:Y:S05]  /*77a0*/  BRA.U !UP0, `(.L_x_2834) ;  /* 0x0000000108947547 */ /* 0x000fea000b800000 */
[----:B------:R-:W-:-:S09]  /*77b0*/  UISETP.NE.AND UP0, UPT, UR4, 0x1d, UPT ;  /* 0x0000001d0400788c */ /* 0x000fd2000bf05270 */
[----:B------:R-:W-:Y:S05]  /*77c0*/  BRA.U !UP0, `(.L_x_2835) ;  /* 0x0000000108807547 */ /* 0x000fea000b800000 */
[----:B------:R-:W-:-:S09]  /*77d0*/  UISETP.NE.AND UP0, UPT, UR4, 0x2c, UPT ;  /* 0x0000002c0400788c */ /* 0x000fd2000bf05270 */
[----:B------:R-:W-:Y:S05]  /*77e0*/  BRA.U UP0, `(.L_x_2814) ;  /* 0x0000000100307547 */ /* 0x000fea000b800000 */
[----:B0-----:R-:W3:Y:S01]  /*77f0*/  LDG.E.U8 R0, desc[UR36][R22.64] ;  /* 0x0000002416007981 */ /* 0x001ee2000c1e1100 */
[----:B------:R-:W-:Y:S02]  /*7800*/  HFMA2 R3, -RZ, RZ, 0.5, 0 ;  /* 0x38000000ff037431 */ /* 0x000fe400000001ff */
[----:B------:R-:W-:Y:S01]  /*7810*/  IMAD.MOV.U32 R2, RZ, RZ, 0x0 ;  /* 0x00000000ff027424 */ /* 0x000fe200078e00ff */
[----:B---3--:R-:W-:-:S13]  /*7820*/  ISETP.NE.AND P0, PT, R0, RZ, PT ;  /* 0x000000ff0000720c */ /* 0x008fda0003f05270 */
[----:B------:R-:W-:Y:S05]  /*7830*/  @!P0 BRA `(.L_x_2815) ;  /* 0x0000000000788947 */ /* 0x000fea0003800000 */
[----:B------:R-:W-:-:S13]  /*7840*/  ISETP.NE.AND P0, PT, R0, 0xff, PT ;  /* 0x000000ff0000780c */ /* 0x000fda0003f05270 */
[----:B------:R-:W-:Y:S01]  /*7850*/  @P0 IMAD.SHL.U32 R0, R0, 0x800000, RZ ;  /* 0x0080000000000824 */ /* 0x000fe200078e00ff */
[----:B------:R-:W-:Y:S01]  /*7860*/  @!P0 MOV R2, 0x20000000 ;  /* 0x2000000000028802 */ /* 0x000fe20000000f00 */
[----:B------:R-:W-:Y:S02]  /*7870*/  @!P0 IMAD.MOV.U32 R3, RZ, RZ, 0x7ff80000 ;  /* 0x7ff80000ff038424 */ /* 0x000fe400078e00ff */
[----:B------:R-:W-:-:S04]  /*7880*/  @P0 FMUL.FTZ R0, R0, 1 ;  /* 0x3f80000000000820 */ /* 0x000fc80000410000 */
[----:B------:R0:W3:Y:S01]  /*7890*/  @P0 F2F.F64.F32 R2, R0 ;  /* 0x0000000000020310 */ /* 0x0000e20000201800 */
[----:B------:R-:W-:Y:S05]  /*78a0*/  BRA `(.L_x_2815) ;  /* 0x00000000005c7947 */ /* 0x000fea0003800000 */
.L_x_2814:
[----:B0-----:R-:W-:Y:S01]  /*78b0*/  MOV R2, 0x0 ;  /* 0x0000000000027802 */ /* 0x001fe20000000f00 */
[----:B------:R-:W0:Y:S01]  /*78c0*/  LDCU.64 UR4, c[0x4][0x128] ;  /* 0x01002500ff0477ac */ /* 0x000e220008000a00 */
[----:B------:R-:W-:Y:S02]  /*78d0*/  HFMA2 R8, -RZ, RZ, 0, 4.64916229248046875e-06 ;  /* 0x0000004eff087431 */ /* 0x000fe400000001ff */
[----:B------:R-:W-:Y:S01]  /*78e0*/  IMAD.MOV.U32 R12, RZ, RZ, 0x1 ;  /* 0x00000001ff0c7424 */ /* 0x000fe200078e00ff */
[----:B------:R-:W-:Y:S01]  /*78f0*/  MOV R13, RZ ;  /* 0x000000ff000d7202 */ /* 0x000fe20000000f00 */
[----:B------:R-:W3:Y:S01]  /*7900*/  LDCU.64 UR6, c[0x4][0x130] ;  /* 0x01002600ff0677ac */ /* 0x000ee20008000a00 */
[----:B------:R-:W1:Y:S01]  /*7910*/  LDC.64 R2, c[0x4][R2] ;  /* 0x0100000002027b82 */ /* 0x000e620000000a00 */
[----:B------:R-:W2:Y:S01]  /*7920*/  LDCU.64 UR8, c[0x4][0x8] ;  /* 0x01000100ff0877ac */ /* 0x000ea20008000a00 */
[----:B0-----:R-:W-:Y:S01]  /*7930*/  MOV R4, UR4 ;  /* 0x0000000400047c02 */ /* 0x001fe20008000f00 */
[----:B------:R-:W-:Y:S01]  /*7940*/  IMAD.U32 R5, RZ, RZ, UR5 ;  /* 0x00000005ff057e24 */ /* 0x000fe2000f8e00ff */
[----:B---3--:R-:W-:Y:S01]  /*7950*/  MOV R6, UR6 ;  /* 0x0000000600067c02 */ /* 0x008fe20008000f00 */
[----:B------:R-:W-:Y:S01]  /*7960*/  IMAD.U32 R7, RZ, RZ, UR7 ;  /* 0x00000007ff077e24 */ /* 0x000fe2000f8e00ff */
[----:B--2---:R-:W-:Y:S01]  /*7970*/  MOV R10, UR8 ;  /* 0x00000008000a7c02 */ /* 0x004fe20008000f00 */
[----:B------:R-:W-:-:S07]  /*7980*/  IMAD.U32 R11, RZ, RZ, UR9 ;  /* 0x00000009ff0b7e24 */ /* 0x000fce000f8e00ff */
[----:B------:R-:W-:-:S07]  /*7990*/  LEPC R20, `(.L_x_2836) ;  /* 0x000000001014794e */ /* 0x000fce0000000000 */
[----:B-1--45:R-:W-:Y:S05]  /*79a0*/  CALL.ABS.NOINC R2 ;  /* 0x0000000002007343 */ /* 0x032fea0003c00000 */
.L_x_2836:
[----:B------:R-:W-:Y:S01]  /*79b0*/  CS2R R2, SRZ ;  /* 0x0000000000027805 */ /* 0x000fe2000001ff00 */
[----:B------:R-:W-:Y:S06]  /*79c0*/  BRA `(.L_x_2815) ;  /* 0x0000000000147947 */ /* 0x000fec0003800000 */
.L_x_2835:
[----:B0-----:R-:W3:Y:S02]  /*79d0*/  LDG.E.64 R2, desc[UR36][R22.64] ;  /* 0x0000002416027981 */ /* 0x001ee4000c1e1b00 */
[----:B---3--:R-:W0:Y:S01]  /*79e0*/  I2F.F64.U64 R2, R2 ;  /* 0x0000000200027312 */ /* 0x008e220000301800 */
[----:B------:R-:W-:Y:S05]  /*79f0*/  BRA `(.L_x_2815) ;  /* 0x0000000000087947 */ /* 0x000fea0003800000 */
.L_x_2834:
[----:B0-----:R-:W3:Y:S02]  /*7a00*/  LDG.E R2, desc[UR36][R22.64] ;  /* 0x0000002416027981 */ /* 0x001ee4000c1e1900 */
[----:B---3--:R-:W0:Y:S02]  /*7a10*/  I2F.F64.U32 R2, R2 ;  /* 0x0000000200027312 */ /* 0x008e240000201800 */
.L_x_2815:
[----:B------:R-:W-:Y:S05]  /*7a20*/  BSYNC.RECONVERGENT B6 ;  /* 0x0000000000067941 */ /* 0x000fea0003800200 */
.L_x_2809:
[----:B------:R-:W1:Y:S01]  /*7a30*/  LDCU.64 UR6, c[0x0][0x5e8] ;  /* 0x0000bd00ff0677ac */ /* 0x000e620008000a00 */
[----:B0--3-5:R-:W-:Y:S01]  /*7a40*/  DFMA R4, -R2, R2, 1 ;  /* 0x3ff000000204742b */ /* 0x029fe20000000102 */
[----:B------:R-:W-:-:S04]  /*7a50*/  UPRMT UR4, UR43, 0x9910, URZ ;  /* 0x000099102b047896 */ /* 0x000fc800080000ff */
[----:B------:R-:W-:-:S03]  /*7a60*/  UISETP.GT.AND UP0, UPT, UR4, 0x9, UPT ;  /* 0x000000090400788c */ /* 0x000fc6000bf04270 */
[----:B-12-4-:R-:W-:Y:S01]  /*7a70*/  DMUL R4, R4, R16 ;  /* 0x0000001004047228 */ /* 0x016fe20000000000 */
[----:B------:R-:W-:-:S05]  /*7a80*/  IADD3 R2, P0, PT, R18, UR6, RZ ;  /* 0x0000000612027c10 */ /* 0x000fca000ff1e0ff */
        /* <DEDUP_REMOVED lines=13> */
.L_x_2840:
[----:B------:R-:W0:Y:S02]  /*7b60*/  F2I.S64.F64.TRUNC R4, R4 ;  /* 0x0000000400047311 */ /* 0x000e24000030d900 */
[----:B0-----:R-:W-:-:S05]  /*7b70*/  MOV R7, R4 ;  /* 0x0000000400077202 */ /* 0x001fca0000000f00 */
[----:B------:R0:W-:Y:S01]  /*7b80*/  STG.E.U8 desc[UR36][R2.64], R7 ;  /* 0x0000000702007986 */ /* 0x0001e2000c101124 */
[----:B------:R-:W-:Y:S05]  /*7b90*/  BRA `(.L_x_2842) ;  /* 0x0000000c00e07947 */ /* 0x000fea0003800000 */
.L_x_2839:
        /* <DEDUP_REMOVED lines=9> */
.L_x_2844:
[----:B------:R-:W0:Y:S02]  /*7c30*/  F2I.F64.TRUNC R5, R4 ;  /* 0x0000000400057311 */ /* 0x000e24000030d100 */
[----:B0-----:R0:W-:Y:S01]  /*7c40*/  STG.E desc[UR36][R2.64], R5 ;  /* 0x0000000502007986 */ /* 0x0011e2000c101924 */
[----:B------:R-:W-:Y:S05]  /*7c50*/  BRA `(.L_x_2842) ;  /* 0x0000000c00b07947 */ /* 0x000fea0003800000 */
.L_x_2843:
[----:B------:R-:W0:Y:S02]  /*7c60*/  F2I.F64.TRUNC R5, R4 ;  /* 0x0000000400057311 */ /* 0x000e24000030d100 */
[----:B0-----:R0:W-:Y:S01]  /*7c70*/  STG.E.U16 desc[UR36][R2.64], R5 ;  /* 0x0000000502007986 */ /* 0x0011e2000c101524 */
[----:B------:R-:W-:Y:S05]  /*7c80*/  BRA `(.L_x_2842) ;  /* 0x0000000c00a47947 */ /* 0x000fea0003800000 */
.L_x_2838:
        /* <DEDUP_REMOVED lines=13> */
.L_x_2846:
        /* <DEDUP_REMOVED lines=8> */
.L_x_2845:
        /* <DEDUP_REMOVED lines=14> */
.L_x_2848:
        /* <DEDUP_REMOVED lines=9> */
.L_x_2847:
[----:B------:R0:W-:Y:S01]  /*7f50*/  STG.E.64 desc[UR36][R2.64], R4 ;  /* 0x0000000402007986 */ /* 0x0001e2000c101b24 */
[----:B------:R-:W-:Y:S05]  /*7f60*/  BRA `(.L_x_2842) ;  /* 0x0000000800ec7947 */ /* 0x000fea0003800000 */
.L_x_2837:
        /* <DEDUP_REMOVED lines=13> */
.L_x_2852:
        /* <DEDUP_REMOVED lines=22> */
.L_x_2855:
[----:B------:R-:W-:-:S04]  /*81a0*/  SHF.R.U32.HI R5, RZ, 0x18, R7 ;  /* 0x00000018ff057819 */ /* 0x000fc80000011607 */
[----:B------:R-:W-:-:S07]  /*81b0*/  LOP3.LUT R0, R0, 0x80, R5, 0xf8, !PT ;  /* 0x0000008000007812 */ /* 0x000fce00078ef805 */
.L_x_2854:
[----:B------:R-:W-:Y:S05]  /*81c0*/  BSYNC.RECONVERGENT B0 ;  /* 0x0000000000007941 */ /* 0x000fea0003800200 */
.L_x_2853:
[----:B------:R0:W-:Y:S01]  /*81d0*/  STG.E.U8 desc[UR36][R2.64], R0 ;  /* 0x0000000002007986 */ /* 0x0001e2000c101124 */
[----:B------:R-:W-:Y:S05]  /*81e0*/  BRA `(.L_x_2842) ;  /* 0x00000008004c7947 */ /* 0x000fea0003800000 */
.L_x_2851:
        /* <DEDUP_REMOVED lines=22> */
.L_x_2858:
[----:B------:R-:W-:-:S04]  /*8350*/  SHF.R.U32.HI R5, RZ, 0x18, R7 ;  /* 0x00000018ff057819 */ /* 0x000fc80000011607 */
[----:B------:R-:W-:-:S07]  /*8360*/  LOP3.LUT R0, R0, 0x80, R5, 0xf8, !PT ;  /* 0x0000008000007812 */ /* 0x000fce00078ef805 */
.L_x_2857:
[----:B------:R-:W-:Y:S05]  /*8370*/  BSYNC.RECONVERGENT B0 ;  /* 0x0000000000007941 */ /* 0x000fea0003800200 */
.L_x_2856:
[----:B------:R0:W-:Y:S01]  /*8380*/  STG.E.U8 desc[UR36][R2.64], R0 ;  /* 0x0000000002007986 */ /* 0x0001e2000c101124 */
[----:B------:R-:W-:Y:S05]  /*8390*/  BRA `(.L_x_2842) ;  /* 0x0000000400e07947 */ /* 0x000fea0003800000 */
.L_x_2850:
        /* <DEDUP_REMOVED lines=8> */
[----:B------:R0:W1:Y:S01]  /*8420*/  F2F.F32.F64 R8, R4 ;  /* 0x0000000400087310 */ /* 0x0000620000301000 */
[----:B------:R-:W-:Y:S01]  /*8430*/  DSETP.GEU.AND P0, PT, |R4|, UR4, PT ;  /* 0x0000000404007e2a */ /* 0x000fe2000bf0e200 */
[----:B0-----:R-:W-:-:S13]  /*8440*/  HFMA2 R5, -RZ, RZ, 0, 1.5199184417724609375e-05 ;  /* 0x000000ffff057431 */ /* 0x001fda00000001ff */
        /* <DEDUP_REMOVED lines=15> */
.L_x_2860:
[----:B------:R-:W0:Y:S02]  /*8540*/  F2I.U64.F64.TRUNC R4, R4 ;  /* 0x0000000400047311 */ /* 0x000e24000030d800 */
[----:B0-----:R0:W-:Y:S01]  /*8550*/  STG.E.64 desc[UR36][R2.64], R4 ;  /* 0x0000000402007986 */ /* 0x0011e2000c101b24 */
[----:B------:R-:W-:Y:S05]  /*8560*/  BRA `(.L_x_2842) ;  /* 0x00000004006c7947 */ /* 0x000fea0003800000 */
.L_x_2859:
[----:B------:R-:W0:Y:S02]  /*8570*/  F2I.U32.F64.TRUNC R5, R4 ;  /* 0x0000000400057311 */ /* 0x000e24000030d000 */
[----:B0-----:R0:W-:Y:S01]  /*8580*/  STG.E desc[UR36][R2.64], R5 ;  /* 0x0000000502007986 */ /* 0x0011e2000c101924 */
[----:B------:R-:W-:Y:S05]  /*8590*/  BRA `(.L_x_2842) ;  /* 0x0000000400607947 */ /* 0x000fea0003800000 */
.L_x_2849:
        /* <DEDUP_REMOVED lines=10> */
.L_x_2862:
[----:B------:R-:W-:-:S05]  /*8640*/  CS2R R6, SRZ ;  /* 0x0000000000067805 */ /* 0x000fca000001ff00 */
[----:B------:R4:W-:Y:S01]  /*8650*/  STG.E.128 desc[UR36][R2.64], R4 ;  /* 0x0000000402007986 */ /* 0x0009e2000c101d24 */
[----:B------:R-:W-:Y:S05]  /*8660*/  BRA `(.L_x_2842) ;  /* 0x00000004002c7947 */ /* 0x000fea0003800000 */
.L_x_2861:
[----:B------:R-:W-:-:S09]  /*8670*/  UISETP.NE.AND UP0, UPT, UR4, 0xf, UPT ;  /* 0x0000000f0400788c */ /* 0x000fd2000bf05270 */
[----:B------:R-:W-:Y:S05]  /*8680*/  BRA.U !UP0, `(.L_x_2863) ;  /* 0x0000000508087547 */ /* 0x000fea000b800000 */
[----:B------:R-:W-:-:S09]  /*8690*/  UISETP.NE.AND UP0, UPT, UR4, 0x17, UPT ;  /* 0x000000170400788c */ /* 0x000fd2000bf05270 */
[----:B------:R-:W-:Y:S05]  /*86a0*/  BRA.U !UP0, `(.L_x_2864) ;  /* 0x0000000108a07547 */ /* 0x000fea000b800000 */
[----:B------:R-:W-:-:S09]  /*86b0*/  UISETP.NE.AND UP0, UPT, UR4, 0x18, UPT ;  /* 0x000000180400788c */ /* 0x000fd2000bf05270 */
[----:B------:R-:W-:Y:S05]  /*86c0*/  BRA.U !UP0, `(.L_x_2865) ;  /* 0x0000000108447547 */ /* 0x000fea000b800000 */
.L_x_2841:
        /* <DEDUP_REMOVED lines=16> */
.L_x_2866:
[----:B------:R-:W-:Y:S05]  /*87d0*/  BRA `(.L_x_2842) ;  /* 0x0000000000d07947 */ /* 0x000fea0003800000 */
.L_x_2865:
[----:B------:R-:W-:Y:S01]  /*87e0*/  UMOV UR4, 0xf0000000 ;  /* 0xf000000000047882 */ /* 0x000fe20000000000 */
[----:B------:R-:W-:Y:S01]  /*87f0*/  UMOV UR5, 0x380fffff ;  /* 0x380fffff00057882 */ /* 0x000fe20000000000 */
[----:B------:R-:W0:Y:S01]  /*8800*/  F2F.F32.F64 R9, R4 ;  /* 0x0000000400097310 */ /* 0x000e220000301000 */
[----:B------:R-:W-:Y:S01]  /*8810*/  DSETP.GEU.AND P0, PT, |R4|, UR4, PT ;  /* 0x0000000404007e2a */ /* 0x000fe2000bf0e200 */
[----:B------:R-:W-:Y:S01]  /*8820*/  BSSY.RECONVERGENT B0, `(.L_x_2867) ;  /* 0x000000d000007945 */ /* 0x000fe20003800200 */
[----:B------:R-:W-:-:S12]  /*8830*/  IMAD.MOV.U32 R0, RZ, RZ, 0x7f ;  /* 0x0000007fff007424 */ /* 0x000fd800078e00ff */
[----:B0-----:R-:W-:-:S05]  /*8840*/  @!P0 FMUL R9, R9, 1.175494350822287508e-38 ;  /* 0x0080000009098820 */ /* 0x001fca0000400000 */
        /* <DEDUP_REMOVED lines=10> */
.L_x_2868:
[----:B------:R-:W-:Y:S05]  /*88f0*/  BSYNC.RECONVERGENT B0 ;  /* 0x0000000000007941 */ /* 0x000fea0003800200 */
.L_x_2867:
[----:B------:R-:W-:-:S05]  /*8900*/  LOP3.LUT R7, R0, 0x80, R7, 0xf8, !PT ;  /* 0x0000008000077812 */ /* 0x000fca00078ef807 */
[----:B------:R2:W-:Y:S01]  /*8910*/  STG.E.U8 desc[UR36][R2.64], R7 ;  /* 0x0000000702007986 */ /* 0x0005e2000c101124 */
[----:B------:R-:W-:Y:S05]  /*8920*/  BRA `(.L_x_2842) ;  /* 0x00000000007c7947 */ /* 0x000fea0003800000 */
.L_x_2864:
[----:B------:R-:W-:Y:S01]  /*8930*/  UMOV UR4, 0xf0000000 ;  /* 0xf000000000047882 */ /* 0x000fe20000000000 */
[----:B------:R-:W-:Y:S01]  /*8940*/  UMOV UR5, 0x380fffff ;  /* 0x380fffff00057882 */ /* 0x000fe20000000000 */
[----:B------:R-:W0:Y:S01]  /*8950*/  F2F.F32.F64 R7, R4 ;  /* 0x0000000400077310 */ /* 0x000e220000301000 */
[----:B------:R-:W-:Y:S01]  /*8960*/  DSETP.GEU.AND P0, PT, |R4|, UR4, PT ;  /* 0x0000000404007e2a */ /* 0x000fe2000bf0e200 */
[----:B------:R-:W-:-:S13]  /*8970*/  BSSY.RECONVERGENT B0, `(.L_x_2869) ;  /* 0x000000f000007945 */ /* 0x000fda0003800200 */
        /* <DEDUP_REMOVED lines=11> */
.L_x_2870:
[----:B------:R-:W-:Y:S02]  /*8a30*/  ISETP.GT.U32.AND P0, PT, R6, 0x7f800000, PT ;  /* 0x7f8000000600780c */ /* 0x000fe40003f04070 */
[----:B------:R-:W-:-:S04]  /*8a40*/  MOV R0, 0x7f ;  /* 0x0000007f00007802 */ /* 0x000fc80000000f00 */
[----:B------:R-:W-:-:S07]  /*8a50*/  SEL R0, R0, 0x7c, P0 ;  /* 0x0000007c00007807 */ /* 0x000fce0000000000 */
.L_x_2871:
[----:B------:R-:W-:Y:S05]  /*8a60*/  BSYNC.RECONVERGENT B0 ;  /* 0x0000000000007941 */ /* 0x000fea0003800200 */
.L_x_2869:
[----:B------:R-:W-:-:S04]  /*8a70*/  SHF.R.U32.HI R5, RZ, 0x18, R7 ;  /* 0x00000018ff057819 */ /* 0x000fc80000011607 */
[----:B------:R-:W-:-:S05]  /*8a80*/  LOP3.LUT R5, R0, 0x80, R5, 0xf8, !PT ;  /* 0x0000008000057812 */ /* 0x000fca00078ef805 */
[----:B------:R1:W-:Y:S01]  /*8a90*/  STG.E.U8 desc[UR36][R2.64], R5 ;  /* 0x0000000502007986 */ /* 0x0003e2000c101124 */
[----:B------:R-:W-:Y:S05]  /*8aa0*/  BRA `(.L_x_2842) ;  /* 0x00000000001c7947 */ /* 0x000fea0003800000 */
.L_x_2863:
[----:B------:R-:W-:Y:S01]  /*8ab0*/  UMOV UR4, 0xf0000000 ;  /* 0xf000000000047882 */ /* 0x000fe20000000000 */
[----:B------:R-:W-:Y:S01]  /*8ac0*/  UMOV UR5, 0x380fffff ;  /* 0x380fffff00057882 */ /* 0x000fe20000000000 */
[----:B------:R-:W0:Y:S01]  /*8ad0*/  F2F.F32.F64 R0, R4 ;  /* 0x0000000400007310 */ /* 0x000e220000301000 */
[----:B------:R-:W-:-:S14]  /*8ae0*/  DSETP.GEU.AND P0, PT, |R4|, UR4, PT ;  /* 0x0000000404007e2a */ /* 0x000fdc000bf0e200 */
[----:B0-----:R-:W-:-:S05]  /*8af0*/  @!P0 FMUL R0, R0, 1.175494350822287508e-38 ;  /* 0x0080000000008820 */ /* 0x001fca0000400000 */
[----:B------:R-:W-:-:S05]  /*8b00*/  F2FP.BF16.F32.PACK_AB R0, RZ, R0 ;  /* 0x00000000ff00723e */ /* 0x000fca00000010ff */
[----:B------:R0:W-:Y:S02]  /*8b10*/  STG.E.U16 desc[UR36][R2.64], R0 ;  /* 0x0000000002007986 */ /* 0x0001e4000c101524 */
.L_x_2842:
[----:B------:R-:W-:-:S07]  /*8b20*/  VIADD R19, R19, 0x80 ;  /* 0x0000008013137836 */ /* 0x000fce0000000000 */
.L_x_2779:
[----:B------:R-:W-:Y:S05]  /*8b30*/  BSYNC.RECONVERGENT B7 ;  /* 0x0000000000077941 */ /* 0x000fea0003800200 */
.L_x_2778:
[----:B------:R-:W5:Y:S01]  /*8b40*/  LDCU UR4, c[0x0][0x380] ;  /* 0x00007000ff0477ac */ /* 0x000f620008000800 */
[----:B------:R-:W-:Y:S01]  /*8b50*/  BSSY.RECONVERGENT B7, `(.L_x_2872) ;  /* 0x0000451000077945 */ /* 0x000fe20003800200 */
[----:B-----5:R-:W-:-:S13]  /*8b60*/  ISETP.GE.AND P0, PT, R19, UR4, PT ;  /* 0x0000000413007c0c */ /* 0x020fda000bf06270 */
[----:B------:R-:W-:Y:S05]  /*8b70*/  @P0 BRA `(.L_x_2873) ;  /* 0x0000004400380947 */ /* 0x000fea0003800000 */
[----:B------:R-:W5:Y:S01]  /*8b80*/  LDCU UR4, c[0x0][0x388] ;  /* 0x00007100ff0477ac */ /* 0x000f620008000800 */
[----:B------:R-:W-:Y:S01]  /*8b90*/  HFMA2 R18, -RZ, RZ, 0, 0 ;  /* 0x00000000ff127431 */ /* 0x000fe200000001ff */
        /* <DEDUP_REMOVED lines=352> */
.L_x_2874:
        /* <DEDUP_REMOVED lines=18> */
.L_x_2879:
[----:B------:R-:W2:Y:S02]  /*a2c0*/  LDG.E.U8 R2, desc[UR36][R2.64] ;  /* 0x0000002402027981 */ /* 0x000ea4000c1e1100 */
[----:B--2---:R0:W1:Y:S01]  /*a2d0*/  I2F.F64.U16 R16, R2 ;  /* 0x0000000200107312 */ /* 0x0040620000101800 */
[----:B------:R-:W-:Y:S05]  /*a2e0*/  BRA `(.L_x_2881) ;  /* 0x0000000c00607947 */ /* 0x000fea0003800000 */
.L_x_2878:
        /* <DEDUP_REMOVED lines=9> */
.L_x_2883:
[----:B------:R-:W2:Y:S02]  /*a380*/  LDG.E R2, desc[UR36][R2.64] ;  /* 0x0000002402027981 */ /* 0x000ea4000c1e1900 */
[----:B--2---:R0:W1:Y:S01]  /*a390*/  I2F.F64 R16, R2 ;  /* 0x0000000200107312 */ /* 0x0040620000201c00 */
[----:B------:R-:W-:Y:S05]  /*a3a0*/  BRA `(.L_x_2881) ;  /* 0x0000000c00307947 */ /* 0x000fea0003800000 */
.L_x_2882:
[----:B------:R-:W2:Y:S02]  /*a3b0*/  LDG.E.U16 R2, desc[UR36][R2.64] ;  /* 0x0000002402027981 */ /* 0x000ea4000c1e1500 */
[----:B--2---:R0:W1:Y:S01]  /*a3c0*/  I2F.F64.S16 R16, R2 ;  /* 0x0000000200107312 */ /* 0x0040620000101c00 */
[----:B------:R-:W-:Y:S05]  /*a3d0*/  BRA `(.L_x_2881) ;  /* 0x0000000c00247947 */ /* 0x000fea0003800000 */
.L_x_2877:
        /* <DEDUP_REMOVED lines=10> */
.L_x_2885:
[----:B------:R-:W2:Y:S02]  /*a480*/  LDG.E.U16 R0, desc[UR36][R2.64] ;  /* 0x0000002402007981 */ /* 0x000ea4000c1e1500 */
[----:B--2---:R-:W-:-:S05]  /*a490*/  HADD2.F32 R0, -RZ, R0.H0_H0 ;  /* 0x20000000ff007230 */ /* 0x004fca0000004100 */
[----:B------:R-:W-:-:S04]  /*a4a0*/  FMUL.FTZ R0, R0, 1 ;  /* 0x3f80000000007820 */ /* 0x000fc80000410000 */
[----:B------:R0:W1:Y:S01]  /*a4b0*/  F2F.F64.F32 R16, R0 ;  /* 0x0000000000107310 */ /* 0x0000620000201800 */
[----:B------:R-:W-:Y:S05]  /*a4c0*/  BRA `(.L_x_2881) ;  /* 0x0000000800e87947 */ /* 0x000fea0003800000 */
.L_x_2884:
        /* <DEDUP_REMOVED lines=10> */
.L_x_2887:
[----:B------:R-:W2:Y:S02]  /*a570*/  LDG.E.U16 R2, desc[UR36][R2.64] ;  /* 0x0000002402027981 */ /* 0x000ea4000c1e1500 */
[----:B--2---:R-:W-:-:S05]  /*a580*/  HADD2.F32 R0, -RZ, R2.H0_H0 ;  /* 0x20000002ff007230 */ /* 0x004fca0000004100 */
[----:B------:R-:W-:-:S04]  /*a590*/  FMUL.FTZ R0, R0, 1 ;  /* 0x3f80000000007820 */ /* 0x000fc80000410000 */
[----:B------:R0:W1:Y:S01]  /*a5a0*/  F2F.F64.F32 R16, R0 ;  /* 0x0000000000107310 */ /* 0x0000620000201800 */
[----:B------:R-:W-:Y:S05]  /*a5b0*/  BRA `(.L_x_2881) ;  /* 0x0000000800ac7947 */ /* 0x000fea0003800000 */
.L_x_2886:
[----:B------:R0:W5:Y:S01]  /*a5c0*/  LDG.E.64 R16, desc[UR36][R2.64] ;  /* 0x0000002402107981 */ /* 0x000162000c1e1b00 */
[----:B------:R-:W-:Y:S05]  /*a5d0*/  BRA `(.L_x_2881) ;  /* 0x0000000800a47947 */ /* 0x000fea0003800000 */
.L_x_2876:
        /* <DEDUP_REMOVED lines=13> */
.L_x_2890:
[----:B------:R0:W5:Y:S01]  /*a6b0*/  LDG.E.64 R16, desc[UR36][R2.64] ;  /* 0x0000002402107981 */ /* 0x000162000c1e1b00 */
[----:B------:R-:W-:Y:S05]  /*a6c0*/  BRA `(.L_x_2881) ;  /* 0x0000000800687947 */ /* 0x000fea0003800000 */
.L_x_2889:
[----:B------:R-:W-:-:S09]  /*a6d0*/  UISETP.NE.AND UP0, UPT, UR4, 0xf, UPT ;  /* 0x0000000f0400788c */ /* 0x000fd2000bf05270 */
[----:B------:R-:W-:Y:S05]  /*a6e0*/  BRA.U !UP0, `(.L_x_2891) ;  /* 0x00000001089c7547 */ /* 0x000fea000b800000 */
[----:B------:R-:W-:-:S09]  /*a6f0*/  UISETP.NE.AND UP0, UPT, UR4, 0x17, UPT ;  /* 0x000000170400788c */ /* 0x000fd2000bf05270 */
[----:B------:R-:W-:Y:S05]  /*a700*/  BRA.U !UP0, `(.L_x_2892) ;  /* 0x00000001085c7547 */ /* 0x000fea000b800000 */
[----:B------:R-:W-:-:S09]  /*a710*/  UISETP.NE.AND UP0, UPT, UR4, 0x18, UPT ;  /* 0x000000180400788c */ /* 0x000fd2000bf05270 */
[----:B------:R-:W-:Y:S05]  /*a720*/  BRA.U UP0, `(.L_x_2880) ;  /* 0x0000000500f47547 */ /* 0x000fea000b800000 */
[----:B------:R-:W2:Y:S01]  /*a730*/  LDG.E.U8 R0, desc[UR36][R2.64] ;  /* 0x0000002402007981 */ /* 0x000ea2000c1e1100 */
[----:B------:R-:W-:Y:S02]  /*a740*/  HFMA2 R6, -RZ, RZ, 0, 1.847743988037109375e-06 ;  /* 0x0000001fff067431 */ /* 0x000fe400000001ff */
        /* <DEDUP_REMOVED lines=19> */
.L_x_2892:
        /* <DEDUP_REMOVED lines=14> */
.L_x_2891:
[----:B------:R-:W2:Y:S02]  /*a960*/  LDG.E.U16 R0, desc[UR36][R2.64] ;  /* 0x0000002402007981 */ /* 0x000ea4000c1e1500 */
[----:B--2---:R-:W-:-:S05]  /*a970*/  SHF.L.U32 R0, R0, 0x10, RZ ;  /* 0x0000001000007819 */ /* 0x004fca00000006ff */
[----:B------:R-:W-:-:S04]  /*a980*/  FMUL.FTZ R0, R0, 1 ;  /* 0x3f80000000007820 */ /* 0x000fc80000410000 */
[----:B------:R0:W1:Y:S01]  /*a990*/  F2F.F64.F32 R16, R0 ;  /* 0x0000000000107310 */ /* 0x0000620000201800 */
[----:B------:R-:W-:Y:S05]  /*a9a0*/  BRA `(.L_x_2881) ;  /* 0x0000000400b07947 */ /* 0x000fea0003800000 */
.L_x_2888:
        /* <DEDUP_REMOVED lines=11> */
.L_x_2895:
        /* <DEDUP_REMOVED lines=21> */
.L_x_2897:
[----:B------:R-:W-:Y:S05]  /*abb0*/  BSYNC.RECONVERGENT B0 ;  /* 0x0000000000007941 */ /* 0x000fea0003800200 */
.L_x_2896:
[----:B------:R-:W-:Y:S01]  /*abc0*/  IMAD.SHL.U32 R0, R0, 0x100000, RZ ;  /* 0x0010000000007824 */ /* 0x000fe200078e00ff */
[----:B------:R-:W-:-:S04]  /*abd0*/  LEA R2, R2, 0x3b800000, 0x17 ;  /* 0x3b80000002027811 */ /* 0x000fc800078eb8ff */
[----:B------:R-:W-:-:S05]  /*abe0*/  LOP3.LUT R0, R2, R0, R7, 0xfe, !PT ;  /* 0x0000000002007212 */ /* 0x000fca00078efe07 */
[----:B------:R-:W-:-:S04]  /*abf0*/  FMUL.FTZ R0, R0, 1 ;  /* 0x3f80000000007820 */ /* 0x000fc80000410000 */
[----:B------:R0:W1:Y:S01]  /*ac00*/  F2F.F64.F32 R16, R0 ;  /* 0x0000000000107310 */ /* 0x0000620000201800 */
[----:B------:R-:W-:Y:S05]  /*ac10*/  BRA `(.L_x_2881) ;  /* 0x0000000400147947 */ /* 0x000fea0003800000 */
.L_x_2894:
        /* <DEDUP_REMOVED lines=21> */
.L_x_2899:
[----:B------:R-:W-:Y:S05]  /*ad70*/  BSYNC.RECONVERGENT B0 ;  /* 0x0000000000007941 */ /* 0x000fea0003800200 */
.L_x_2898:
[----:B------:R-:W-:Y:S02]  /*ad80*/  SHF.L.U32 R0, R0, 0x15, RZ ;  /* 0x0000001500007819 */ /* 0x000fe400000006ff */
[----:B------:R-:W-:-:S04]  /*ad90*/  LEA R2, R2, 0x37800000, 0x17 ;  /* 0x3780000002027811 */ /* 0x000fc800078eb8ff */
[----:B------:R-:W-:-:S05]  /*ada0*/  LOP3.LUT R0, R2, R0, R7, 0xfe, !PT ;  /* 0x0000000002007212 */ /* 0x000fca00078efe07 */
[----:B------:R-:W-:-:S04]  /*adb0*/  FMUL.FTZ R0, R0, 1 ;  /* 0x3f80000000007820 */ /* 0x000fc80000410000 */
[----:B------:R0:W1:Y:S01]  /*adc0*/  F2F.F64.F32 R16, R0 ;  /* 0x0000000000107310 */ /* 0x0000620000201800 */
[----:B------:R-:W-:Y:S05]  /*add0*/  BRA `(.L_x_2881) ;  /* 0x0000000000a47947 */ /* 0x000fea0003800000 */
.L_x_2893:
[----:B------:R-:W-:-:S09]  /*ade0*/  UISETP.NE.AND UP0, UPT, UR4, 0x1c, UPT ;  /* 0x0000001c0400788c */ /* 0x000fd2000bf05270 */
[----:B------:R-:W-:Y:S05]  /*adf0*/  BRA.U !UP0, `(.L_x_2900) ;  /* 0x0000000108947547 */ /* 0x000fea000b800000 */
[----:B------:R-:W-:-:S09]  /*ae00*/  UISETP.NE.AND UP0, UPT, UR4, 0x1d, UPT ;  /* 0x0000001d0400788c */ /* 0x000fd2000bf05270 */
[----:B------:R-:W-:Y:S05]  /*ae10*/  BRA.U !UP0, `(.L_x_2901) ;  /* 0x0000000108807547 */ /* 0x000fea000b800000 */
[----:B------:R-:W-:-:S09]  /*ae20*/  UISETP.NE.AND UP0, UPT, UR4, 0x2c, UPT ;  /* 0x0000002c0400788c */ /* 0x000fd2000bf05270 */
[----:B------:R-:W-:Y:S05]  /*ae30*/  BRA.U UP0, `(.L_x_2880) ;  /* 0x0000000100307547 */ /* 0x000fea000b800000 */
[----:B------:R-:W2:Y:S01]  /*ae40*/  LDG.E.U8 R0, desc[UR36][R2.64] ;  /* 0x0000002402007981 */ /* 0x000ea2000c1e1100 */
[----:B------:R-:W-:Y:S02]  /*ae50*/  HFMA2 R17, -RZ, RZ, 0.5, 0 ;  /* 0x38000000ff117431 */ /* 0x000fe400000001ff */
        /* <DEDUP_REMOVED lines=8> */
[----:B------:R1:W2:Y:S01]  /*aee0*/  @P0 F2F.F64.F32 R16, R0 ;  /* 0x0000000000100310 */ /* 0x0002a20000201800 */
[----:B------:R-:W-:Y:S05]  /*aef0*/  BRA `(.L_x_2881) ;  /* 0x00000000005c7947 */ /* 0x000fea0003800000 */
.L_x_2880:
[----:B------:R-:W-:Y:S01]  /*af00*/  MOV R2, 0x0 ;  /* 0x0000000000027802 */ /* 0x000fe20000000f00 */
[----:B------:R-:W0:Y:S01]  /*af10*/  LDCU.64 UR4, c[0x4][0x128] ;  /* 0x01002500ff0477ac */ /* 0x000e220008000a00 */
[----:B------:R-:W-:Y:S02]  /*af20*/  HFMA2 R8, -RZ, RZ, 0, 4.64916229248046875e-06 ;  /* 0x0000004eff087431 */ /* 0x000fe400000001ff */
[----:B------:R-:W-:Y:S01]  /*af30*/  IMAD.MOV.U32 R12, RZ, RZ, 0x1 ;  /* 0x00000001ff0c7424 */ /* 0x000fe200078e00ff */
[----:B------:R-:W-:Y:S01]  /*af40*/  MOV R13, RZ ;  /* 0x000000ff000d7202 */ /* 0x000fe20000000f00 */
[----:B------:R-:W1:Y:S01]  /*af50*/  LDCU.64 UR6, c[0x4][0x130] ;  /* 0x01002600ff0677ac */ /* 0x000e620008000a00 */
[----:B------:R-:W2:Y:S01]  /*af60*/  LDC.64 R2, c[0x4][R2] ;  /* 0x0100000002027b82 */ /* 0x000ea20000000a00 */
[----:B------:R-:W3:Y:S01]  /*af70*/  LDCU.64 UR8, c[0x4][0x8] ;  /* 0x01000100ff0877ac */ /* 0x000ee20008000a00 */
[----:B0-----:R-:W-:Y:S01]  /*af80*/  MOV R4, UR4 ;  /* 0x0000000400047c02 */ /* 0x001fe20008000f00 */
[----:B------:R-:W-:Y:S01]  /*af90*/  IMAD.U32 R5, RZ, RZ, UR5 ;  /* 0x00000005ff057e24 */ /* 0x000fe2000f8e00ff */
[----:B-1----:R-:W-:Y:S01]  /*afa0*/  MOV R6, UR6 ;  /* 0x0000000600067c02 */ /* 0x002fe20008000f00 */
[----:B------:R-:W-:Y:S01]  /*afb0*/  IMAD.U32 R7, RZ, RZ, UR7 ;  /* 0x00000007ff077e24 */ /* 0x000fe2000f8e00ff */
[----:B---3--:R-:W-:Y:S01]  /*afc0*/  MOV R10, UR8 ;  /* 0x00000008000a7c02 */ /* 0x008fe20008000f00 */
[----:B------:R-:W-:-:S07]  /*afd0*/  IMAD.U32 R11, RZ, RZ, UR9 ;  /* 0x00000009ff0b7e24 */ /* 0x000fce000f8e00ff */
[----:B------:R-:W-:-:S07]  /*afe0*/  LEPC R20, `(.L_x_2902) ;  /* 0x000000001014794e */ /* 0x000fce0000000000 */
[----:B--2---:R-:W-:Y:S05]  /*aff0*/  CALL.ABS.NOINC R2 ;  /* 0x0000000002007343 */ /* 0x004fea0003c00000 */
.L_x_2902:
[----:B------:R-:W-:Y:S01]  /*b000*/  CS2R R16, SRZ ;  /* 0x0000000000107805 */ /* 0x000fe2000001ff00 */
[----:B------:R-:W-:Y:S06]  /*b010*/  BRA `(.L_x_2881) ;  /* 0x0000000000147947 */ /* 0x000fec0003800000 */
.L_x_2901:
[----:B------:R-:W2:Y:S02]  /*b020*/  LDG.E.64 R16, desc[UR36][R2.64] ;  /* 0x0000002402107981 */ /* 0x000ea4000c1e1b00 */
[----:B--2---:R-:W0:Y:S01]  /*b030*/  I2F.F64.U64 R16, R16 ;  /* 0x0000001000107312 */ /* 0x004e220000301800 */
[----:B------:R-:W-:Y:S05]  /*b040*/  BRA `(.L_x_2881) ;  /* 0x0000000000087947 */ /* 0x000fea0003800000 */
.L_x_2900:
[----:B------:R-:W2:Y:S02]  /*b050*/  LDG.E R2, desc[UR36][R2.64] ;  /* 0x0000002402027981 */ /* 0x000ea4000c1e1900 */
[----:B--2---:R3:W4:Y:S02]  /*b060*/  I2F.F64.U32 R16, R2 ;  /* 0x0000000200107312 */ /* 0x0047240000201800 */
.L_x_2881:
[----:B------:R-:W-:Y:S05]  /*b070*/  BSYNC.RECONVERGENT B6 ;  /* 0x0000000000067941 */ /* 0x000fea0003800200 */
.L_x_2875:
        /* <DEDUP_REMOVED lines=18> */
.L_x_2907:
[----:B0-----:R-:W3:Y:S02]  /*b1a0*/  LDG.E.U8 R2, desc[UR36][R22.64] ;  /* 0x0000002416027981 */ /* 0x001ee4000c1e1100 */
[----:B---3--:R-:W0:Y:S01]  /*b1b0*/  I2F.F64.U16 R2, R2 ;  /* 0x0000000200027312 */ /* 0x008e220000101800 */
[----:B------:R-:W-:Y:S05]  /*b1c0*/  BRA `(.L_x_2909) ;  /* 0x0000000c00607947 */ /* 0x000fea0003800000 */
.L_x_2906:
        /* <DEDUP_REMOVED lines=9> */
.L_x_2911:
[----:B0-----:R-:W3:Y:S02]  /*b260*/  LDG.E R2, desc[UR36][R22.64] ;  /* 0x0000002416027981 */ /* 0x001ee4000c1e1900 */
[----:B---3--:R-:W0:Y:S01]  /*b270*/  I2F.F64 R2, R2 ;  /* 0x0000000200027312 */ /* 0x008e220000201c00 */
[----:B------:R-:W-:Y:S05]  /*b280*/  BRA `(.L_x_2909) ;  /* 0x0000000c00307947 */ /* 0x000fea0003800000 */
.L_x_2910:
[----:B0-----:R-:W3:Y:S02]  /*b290*/  LDG.E.U16 R2, desc[UR36][R22.64] ;  /* 0x0000002416027981 */ /* 0x001ee4000c1e1500 */
[----:B---3--:R-:W0:Y:S01]  /*b2a0*/  I2F.F64.S16 R2, R2 ;  /* 0x0000000200027312 */ /* 0x008e220000101c00 */
[----:B------:R-:W-:Y:S05]  /*b2b0*/  BRA `(.L_x_2909) ;  /* 0x0000000c00247947 */ /* 0x000fea0003800000 */
.L_x_2905:
        /* <DEDUP_REMOVED lines=10> */
.L_x_2913:
[----:B01----:R-:W3:Y:S02]  /*b360*/  LDG.E.U16 R0, desc[UR36][R22.64] ;  /* 0x0000002416007981 */ /* 0x003ee4000c1e1500 */
[----:B---3--:R-:W-:-:S05]  /*b370*/  HADD2.F32 R0, -RZ, R0.H0_H0 ;  /* 0x20000000ff007230 */ /* 0x008fca0000004100 */
[----:B------:R-:W-:-:S04]  /*b380*/  FMUL.FTZ R0, R0, 1 ;  /* 0x3f80000000007820 */ /* 0x000fc80000410000 */
[----:B------:R0:W1:Y:S01]  /*b390*/  F2F.F64.F32 R2, R0 ;  /* 0x0000000000027310 */ /* 0x0000620000201800 */
[----:B------:R-:W-:Y:S05]  /*b3a0*/  BRA `(.L_x_2909) ;  /* 0x0000000800e87947 */ /* 0x000fea0003800000 */
.L_x_2912:
        /* <DEDUP_REMOVED lines=8> */
[----:B------:R-:W3:Y:S01]  /*b430*/  F2F.F64.F32 R2, R2 ;  /* 0x0000000200027310 */ /* 0x000ee20000201800 */
[----:B------:R-:W-:Y:S05]  /*b440*/  BRA `(.L_x_2909) ;  /* 0x0000000800c07947 */ /* 0x000fea0003800000 */
.L_x_2915:
[----:B------:R-:W0:Y:S02]  /*b450*/  LDG.E.U16 R22, desc[UR36][R22.64] ;  /* 0x0000002416167981 */ /* 0x000e24000c1e1500 */
[----:B01----:R-:W-:-:S05]  /*b460*/  HADD2.F32 R0, -RZ, R22.H0_H0 ;  /* 0x20000016ff007230 */ /* 0x003fca0000004100 */
[----:B------:R-:W-:-:S04]  /*b470*/  FMUL.FTZ R0, R0, 1 ;  /* 0x3f80000000007820 */ /* 0x000fc80000410000 */
[----:B------:R0:W1:Y:S01]  /*b480*/  F2F.F64.F32 R2, R0 ;  /* 0x0000000000027310 */ /* 0x0000620000201800 */
[----:B------:R-:W-:Y:S05]  /*b490*/  BRA `(.L_x_2909) ;  /* 0x0000000800ac7947 */ /* 0x000fea0003800000 */
.L_x_2914:
[----:B0-----:R0:W5:Y:S01]  /*b4a0*/  LDG.E.64 R2, desc[UR36][R22.64] ;  /* 0x0000002416027981 */ /* 0x001162000c1e1b00 */
[----:B------:R-:W-:Y:S05]  /*b4b0*/  BRA `(.L_x_2909) ;  /* 0x0000000800a47947 */ /* 0x000fea0003800000 */
.L_x_2904:
        /* <DEDUP_REMOVED lines=9> */
[----:B0-----:R-:W-:Y:S01]  /*b550*/  HFMA2 R2, -RZ, RZ, 0, 0 ;  /* 0x00000000ff027431 */ /* 0x001fe200000001ff */
[----:B---3--:R-:W-:-:S04]  /*b560*/  ISETP.NE.AND P0, PT, R22, RZ, PT ;  /* 0x000000ff1600720c */ /* 0x008fc80003f05270 */
[----:B------:R-:W-:Y:S01]  /*b570*/  FSEL R3, RZ, 1.875, !P0 ;  /* 0x3ff00000ff037808 */ /* 0x000fe20004000000 */
[----:B------:R-:W-:Y:S08]  /*b580*/  BRA `(.L_x_2909) ;  /* 0x0000000800707947 */ /* 0x000ff00003800000 */
.L_x_2918:
[----:B0-----:R0:W5:Y:S01]  /*b590*/  LDG.E.64 R2, desc[UR36][R22.64] ;  /* 0x0000002416027981 */ /* 0x001162000c1e1b00 */
[----:B------:R-:W-:Y:S05]  /*b5a0*/  BRA `(.L_x_2909) ;  /* 0x0000000800687947 */ /* 0x000fea0003800000 */
.L_x_2917:
[----:B------:R-:W-:-:S09]  /*b5b0*/  UISETP.NE.AND UP0, UPT, UR4, 0xf, UPT ;  /* 0x0000000f0400788c */ /* 0x000fd2000bf05270 */
[----:B------:R-:W-:Y:S05]  /*b5c0*/  BRA.U !UP0, `(.L_x_2919) ;  /* 0x00000001089c7547 */ /* 0x000fea000b800000 */
[----:B------:R-:W-:-:S09]  /*b5d0*/  UISETP.NE.AND UP0, UPT, UR4, 0x17, UPT ;  /* 0x000000170400788c */ /* 0x000fd2000bf05270 */
[----:B------:R-:W-:Y:S05]  /*b5e0*/  BRA.U !UP0, `(.L_x_2920) ;  /* 0x00000001085c7547 */ /* 0x000fea000b800000 */
[----:B------:R-:W-:-:S09]  /*b5f0*/  UISETP.NE.AND UP0, UPT, UR4, 0x18, UPT ;  /* 0x000000180400788c */ /* 0x000fd2000bf05270 */
[----:B------:R-:W-:Y:S05]  /*b600*/  BRA.U UP0, `(.L_x_2908) ;  /* 0x0000000500f47547 */ /* 0x000fea000b800000 */
[----:B01----:R-:W3:Y:S01]  /*b610*/  LDG.E.U8 R0, desc[UR36][R22.64] ;  /* 0x0000002416007981 */ /* 0x003ee2000c1e1100 */
[----:B------:R-:W-:Y:S01]  /*b620*/  MOV R4, 0x1f ;  /* 0x0000001f00047802 */ /* 0x000fe20000000f00 */
        /* <DEDUP_REMOVED lines=19> */
.L_x_2920:
[----:B0-----:R-:W1:Y:S02]  /*b760*/  LDG.E.U8 R3, desc[UR36][R22.64] ;  /* 0x0000002416037981 */ /* 0x001e64000c1e1100 */
[C---:B-1----:R-:W-:Y:S01]  /*b770*/  SHF.L.U32 R0, R3.reuse, 0x19, RZ ;  /* 0x0000001903007819 */ /* 0x042fe200000006ff */
        /* <DEDUP_REMOVED lines=12> */
.L_x_2919:
[----:B01----:R-:W3:Y:S02]  /*b840*/  LDG.E.U16 R0, desc[UR36][R22.64] ;  /* 0x0000002416007981 */ /* 0x003ee4000c1e1500 */
[----:B---3--:R-:W-:-:S05]  /*b850*/  SHF.L.U32 R0, R0, 0x10, RZ ;  /* 0x0000001000007819 */ /* 0x008fca00000006ff */
[----:B------:R-:W-:-:S04]  /*b860*/  FMUL.FTZ R0, R0, 1 ;  /* 0x3f80000000007820 */ /* 0x000fc80000410000 */
[----:B------:R0:W1:Y:S01]  /*b870*/  F2F.F64.F32 R2, R0 ;  /* 0x0000000000027310 */ /* 0x0000620000201800 */
[----:B------:R-:W-:Y:S05]  /*b880*/  BRA `(.L_x_2909) ;  /* 0x0000000400b07947 */ /* 0x000fea0003800000 */
.L_x_2916:
        /* <DEDUP_REMOVED lines=11> */
.L_x_2923:
        /* <DEDUP_REMOVED lines=8> */
[--C-:B-1----:R-:W-:Y:S01]  /*b9c0*/  SHF.R.U32.HI R0, RZ, 0x3, R22.reuse ;  /* 0x00000003ff007819 */ /* 0x102fe20000011616 */
        /* <DEDUP_REMOVED lines=12> */
.L_x_2925:
[----:B------:R-:W-:Y:S05]  /*ba90*/  BSYNC.RECONVERGENT B0 ;  /* 0x0000000000007941 */ /* 0x000fea0003800200 */
.L_x_2924:
[----:B------:R-:W-:Y:S01]  /*baa0*/  IMAD.SHL.U32 R0, R0, 0x100000, RZ ;  /* 0x0010000000007824 */ /* 0x000fe200078e00ff */
[----:B------:R-:W-:-:S04]  /*bab0*/  LEA R2, R2, 0x3b800000, 0x17 ;  /* 0x3b80000002027811 */ /* 0x000fc800078eb8ff */
[----:B------:R-:W-:-:S05]  /*bac0*/  LOP3.LUT R0, R2, R0, R7, 0xfe, !PT ;  /* 0x0000000002007212 */ /* 0x000fca00078efe07 */
[----:B------:R-:W-:-:S04]  /*bad0*/  FMUL.FTZ R0, R0, 1 ;  /* 0x3f80000000007820 */ /* 0x000fc80000410000 */
[----:B------:R0:W1:Y:S01]  /*bae0*/  F2F.F64.F32 R2, R0 ;  /* 0x0000000000027310 */ /* 0x0000620000201800 */
[----:B------:R-:W-:Y:S05]  /*baf0*/  BRA `(.L_x_2909) ;  /* 0x0000000400147947 */ /* 0x000fea0003800000 */
.L_x_2922:
        /* <DEDUP_REMOVED lines=8> */
[--C-:B-1----:R-:W-:Y:S01]  /*bb80*/  SHF.R.U32.HI R0, RZ, 0x2, R22.reuse ;  /* 0x00000002ff007819 */ /* 0x102fe20000011616 */
        /* <DEDUP_REMOVED lines=12> */
.L_x_2927:
[----:B------:R-:W-:Y:S05]  /*bc50*/  BSYNC.RECONVERGENT B0 ;  /* 0x0000000000007941 */ /* 0x000fea0003800200 */
.L_x_2926:
[----:B------:R-:W-:Y:S02]  /*bc60*/  SHF.L.U32 R0, R0, 0x15, RZ ;  /* 0x0000001500007819 */ /* 0x000fe400000006ff */
[----:B------:R-:W-:-:S04]  /*bc70*/  LEA R2, R2, 0x37800000, 0x17 ;  /* 0x3780000002027811 */ /* 0x000fc800078eb8ff */
[----:B------:R-:W-:-:S05]  /*bc80*/  LOP3.LUT R0, R2, R0, R7, 0xfe, !PT ;  /* 0x0000000002007212 */ /* 0x000fca00078efe07 */
[----:B------:R-:W-:-:S04]  /*bc90*/  FMUL.FTZ R0, R0, 1 ;  /* 0x3f80000000007820 */ /* 0x000fc80000410000 */
[----:B------:R0:W1:Y:S01]  /*bca0*/  F2F.F64.F32 R2, R0 ;  /* 0x0000000000027310 */ /* 0x0000620000201800 */
[----:B------:R-:W-:Y:S05]  /*bcb0*/  BRA `(.L_x_2909) ;  /* 0x0000000000a47947 */ /* 0x000fea0003800000 */
.L_x_2921:
[----:B------:R-:W-:-:S09]  /*bcc0*/  UISETP.NE.AND UP0, UPT, UR4, 0x1c, UPT ;  /* 0x0000001c0400788c */ /* 0x000fd2000bf05270 */
[----:B------:R-:W-:Y:S05]  /*bcd0*/  BRA.U !UP0, `(.L_x_2928) ;  /* 0x0000000108947547 */ /* 0x000fea000b800000 */
[----:B------:R-:W-:-:S09]  /*bce0*/  UISETP.NE.AND UP0, UPT, UR4, 0x1d, UPT ;  /* 0x0000001d0400788c */ /* 0x000fd2000bf05270 */
[----:B------:R-:W-:Y:S05]  /*bcf0*/  BRA.U !UP0, `(.L_x_2929) ;  /* 0x0000000108807547 */ /* 0x000fea000b800000 */
[----:B------:R-:W-:-:S09]  /*bd00*/  UISETP.NE.AND UP0, UPT, UR4, 0x2c, UPT ;  /* 0x0000002c0400788c */ /* 0x000fd2000bf05270 */
[----:B------:R-:W-:Y:S05]  /*bd10*/  BRA.U UP0, `(.L_x_2908) ;  /* 0x0000000100307547 */ /* 0x000fea000b800000 */
[----:B01----:R-:W3:Y:S01]  /*bd20*/  LDG.E.U8 R0, desc[UR36][R22.64] ;  /* 0x0000002416007981 */ /* 0x003ee2000c1e1100 */
        /* <DEDUP_REMOVED lines=11> */
.L_x_2908:
        /* <DEDUP_REMOVED lines=16> */
.L_x_2930:
[----:B------:R-:W-:Y:S01]  /*bee0*/  CS2R R2, SRZ ;  /* 0x0000000000027805 */ /* 0x000fe2000001ff00 */
[----:B------:R-:W-:Y:S06]  /*bef0*/  BRA `(.L_x_2909) ;  /* 0x0000000000147947 */ /* 0x000fec0003800000 */
.L_x_2929:
[----:B0-----:R-:W3:Y:S02]  /*bf00*/  LDG.E.64 R2, desc[UR36][R22.64] ;  /* 0x0000002416027981 */ /* 0x001ee4000c1e1b00 */
[----:B---3--:R-:W0:Y:S01]  /*bf10*/  I2F.F64.U64 R2, R2 ;  /* 0x0000000200027312 */ /* 0x008e220000301800 */
[----:B------:R-:W-:Y:S05]  /*bf20*/  BRA `(.L_x_2909) ;  /* 0x0000000000087947 */ /* 0x000fea0003800000 */
.L_x_2928:
[----:B0-----:R-:W3:Y:S02]  /*bf30*/  LDG.E R2, desc[UR36][R22.64] ;  /* 0x0000002416027981 */ /* 0x001ee4000c1e1900 */
[----:B---3--:R-:W0:Y:S02]  /*bf40*/  I2F.F64.U32 R2, R2 ;  /* 0x0000000200027312 */ /* 0x008e240000201800 */
.L_x_2909:
[----:B------:R-:W-:Y:S05]  /*bf50*/  BSYNC.RECONVERGENT B6 ;  /* 0x0000000000067941 */ /* 0x000fea0003800200 */
.L_x_2903:
[----:B------:R-:W2:Y:S01]  /*bf60*/  LDCU.64 UR6, c[0x0][0x5e8] ;  /* 0x0000bd00ff0677ac */ /* 0x000ea20008000a00 */
[----:B01-3-5:R-:W-:Y:S01]  /*bf70*/  DFMA R4, -R2, R2, 1 ;  /* 0x3ff000000204742b */ /* 0x02bfe20000000102 */
[----:B------:R-:W-:-:S04]  /*bf80*/  UPRMT UR4, UR43, 0x9910, URZ ;  /* 0x000099102b047896 */ /* 0x000fc800080000ff */
[----:B------:R-:W-:-:S03]  /*bf90*/  UISETP.GT.AND UP0, UPT, UR4, 0x9, UPT ;  /* 0x000000090400788c */ /* 0x000fc6000bf04270 */
[----:B--2-4-:R-:W-:Y:S01]  /*bfa0*/  DMUL R4, R4, R16 ;  /* 0x0000001004047228 */ /* 0x014fe20000000000 */
        /* <DEDUP_REMOVED lines=14> */
.L_x_2934:
[----:B------:R-:W0:Y:S02]  /*c090*/  F2I.S64.F64.TRUNC R4, R4 ;  /* 0x0000000400047311 */ /* 0x000e24000030d900 */
[----:B0-----:R-:W-:-:S05]  /*c0a0*/  MOV R7, R4 ;  /* 0x0000000400077202 */ /* 0x001fca0000000f00 */
[----:B------:R0:W-:Y:S01]  /*c0b0*/  STG.E.U8 desc[UR36][R2.64], R7 ;  /* 0x0000000702007986 */ /* 0x0001e2000c101124 */
[----:B------:R-:W-:Y:S05]  /*c0c0*/  BRA `(.L_x_2936) ;  /* 0x0000000c00e07947 */ /* 0x000fea0003800000 */
.L_x_2933:
        /* <DEDUP_REMOVED lines=9> */
.L_x_2938:
[----:B------:R-:W0:Y:S02]  /*c160*/  F2I.F64.TRUNC R5, R4 ;  /* 0x0000000400057311 */ /* 0x000e24000030d100 */
[----:B0-----:R0:W-:Y:S01]  /*c170*/  STG.E desc[UR36][R2.64], R5 ;  /* 0x0000000502007986 */ /* 0x0011e2000c101924 */
[----:B------:R-:W-:Y:S05]  /*c180*/  BRA `(.L_x_2936) ;  /* 0x0000000c00b07947 */ /* 0x000fea0003800000 */
.L_x_2937:
[----:B------:R-:W0:Y:S02]  /*c190*/  F2I.F64.TRUNC R5, R4 ;  /* 0x0000000400057311 */ /* 0x000e24000030d100 */
[----:B0-----:R0:W-:Y:S01]  /*c1a0*/  STG.E.U16 desc[UR36][R2.64], R5 ;  /* 0x0000000502007986 */ /* 0x0011e2000c101524 */
[----:B------:R-:W-:Y:S05]  /*c1b0*/  BRA `(.L_x_2936) ;  /* 0x0000000c00a47947 */ /* 0x000fea0003800000 */
.L_x_2932:
        /* <DEDUP_REMOVED lines=13> */
.L_x_2940:
        /* <DEDUP_REMOVED lines=8> */
.L_x_2939:
        /* <DEDUP_REMOVED lines=14> */
.L_x_2942:
        /* <DEDUP_REMOVED lines=9> */
.L_x_2941:
[----:B------:R4:W-:Y:S01]  /*c480*/  STG.E.64 desc[UR36][R2.64], R4 ;  /* 0x0000000402007986 */ /* 0x0009e2000c101b24 */
[----:B------:R-:W-:Y:S05]  /*c490*/  BRA `(.L_x_2936) ;  /* 0x0000000800ec7947 */ /* 0x000fea0003800000 */
.L_x_2931:
        /* <DEDUP_REMOVED lines=13> */
.L_x_2946:
        /* <DEDUP_REMOVED lines=22> */
.L_x_2949:
[----:B------:R-:W-:-:S04]  /*c6d0*/  SHF.R.U32.HI R5, RZ, 0x18, R7 ;  /* 0x00000018ff057819 */ /* 0x000fc80000011607 */
[----:B------:R-:W-:-:S07]  /*c6e0*/  LOP3.LUT R0, R0, 0x80, R5, 0xf8, !PT ;  /* 0x0000008000007812 */ /* 0x000fce00078ef805 */
.L_x_2948:
[----:B------:R-:W-:Y:S05]  /*c6f0*/  BSYNC.RECONVERGENT B0 ;  /* 0x0000000000007941 */ /* 0x000fea0003800200 */
.L_x_2947:
[----:B------:R0:W-:Y:S01]  /*c700*/  STG.E.U8 desc[UR36][R2.64], R0 ;  /* 0x0000000002007986 */ /* 0x0001e2000c101124 */
[----:B------:R-:W-:Y:S05]  /*c710*/  BRA `(.L_x_2936) ;  /* 0x00000008004c7947 */ /* 0x000fea0003800000 */
.L_x_2945:
        /* <DEDUP_REMOVED lines=22> */
.L_x_2952:
[----:B------:R-:W-:-:S04]  /*c880*/  SHF.R.U32.HI R5, RZ, 0x18, R7 ;  /* 0x00000018ff057819 */ /* 0x000fc80000011607 */
[----:B------:R-:W-:-:S07]  /*c890*/  LOP3.LUT R0, R0, 0x80, R5, 0xf8, !PT ;  /* 0x0000008000007812 */ /* 0x000fce00078ef805 */
.L_x_2951:
[----:B------:R-:W-:Y:S05]  /*c8a0*/  BSYNC.RECONVERGENT B0 ;  /* 0x0000000000007941 */ /* 0x000fea0003800200 */
.L_x_2950:
[----:B------:R0:W-:Y:S01]  /*c8b0*/  STG.E.U8 desc[UR36][R2.64], R0 ;  /* 0x0000000002007986 */ /* 0x0001e2000c101124 */
[----:B------:R-:W-:Y:S05]  /*c8c0*/  BRA `(.L_x_2936) ;  /* 0x0000000400e07947 */ /* 0x000fea0003800000 */
.L_x_2944:
        /* <DEDUP_REMOVED lines=26> */
.L_x_2954:
[----:B------:R-:W0:Y:S02]  /*ca70*/  F2I.U64.F64.TRUNC R4, R4 ;  /* 0x0000000400047311 */ /* 0x000e24000030d800 */
[----:B0-----:R0:W-:Y:S01]  /*ca80*/  STG.E.64 desc[UR36][R2.64], R4 ;  /* 0x0000000402007986 */ /* 0x0011e2000c101b24 */
[----:B------:R-:W-:Y:S05]  /*ca90*/  BRA `(.L_x_2936) ;  /* 0x00000004006c7947 */ /* 0x000fea0003800000 */
.L_x_2953:
[----:B------:R-:W0:Y:S02]  /*caa0*/  F2I.U32.F64.TRUNC R5, R4 ;  /* 0x0000000400057311 */ /* 0x000e24000030d000 */
[----:B0-----:R0:W-:Y:S01]  /*cab0*/  STG.E desc[UR36][R2.64], R5 ;  /* 0x0000000502007986 */ /* 0x0011e2000c101924 */
[----:B------:R-:W-:Y:S05]  /*cac0*/  BRA `(.L_x_2936) ;  /* 0x0000000400607947 */ /* 0x000fea0003800000 */
.L_x_2943:
        /* <DEDUP_REMOVED lines=10> */
.L_x_2956:
[----:B------:R-:W-:-:S05]  /*cb70*/  CS2R R6, SRZ ;  /* 0x0000000000067805 */ /* 0x000fca000001ff00 */
[----:B------:R0:W-:Y:S01]  /*cb80*/  STG.E.128 desc[UR36][R2.64], R4 ;  /* 0x0000000402007986 */ /* 0x0001e2000c101d24 */
[----:B------:R-:W-:Y:S05]  /*cb90*/  BRA `(.L_x_2936) ;  /* 0x00000004002c7947 */ /* 0x000fea0003800000 */
.L_x_2955:
[----:B------:R-:W-:-:S09]  /*cba0*/  UISETP.NE.AND UP0, UPT, UR4, 0xf, UPT ;  /* 0x0000000f0400788c */ /* 0x000fd2000bf05270 */
[----:B------:R-:W-:Y:S05]  /*cbb0*/  BRA.U !UP0, `(.L_x_2957) ;  /* 0x0000000508087547 */ /* 0x000fea000b800000 */
[----:B------:R-:W-:-:S09]  /*cbc0*/  UISETP.NE.AND UP0, UPT, UR4, 0x17, UPT ;  /* 0x000000170400788c */ /* 0x000fd2000bf05270 */
[----:B------:R-:W-:Y:S05]  /*cbd0*/  BRA.U !UP0, `(.L_x_2958) ;  /* 0x0000000108a07547 */ /* 0x000fea000b800000 */
[----:B------:R-:W-:-:S09]  /*cbe0*/  UISETP.NE.AND UP0, UPT, UR4, 0x18, UPT ;  /* 0x000000180400788c */ /* 0x000fd2000bf05270 */
[----:B------:R-:W-:Y:S05]  /*cbf0*/  BRA.U !UP0, `(.L_x_2959) ;  /* 0x0000000108447547 */ /* 0x000fea000b800000 */
.L_x_2935:
        /* <DEDUP_REMOVED lines=16> */
.L_x_2960:
[----:B------:R-:W-:Y:S05]  /*cd00*/  BRA `(.L_x_2936) ;  /* 0x0000000000d07947 */ /* 0x000fea0003800000 */
.L_x_2959:
        /* <DEDUP_REMOVED lines=17> */
.L_x_2962:
[----:B------:R-:W-:Y:S05]  /*ce20*/  BSYNC.RECONVERGENT B0 ;  /* 0x0000000000007941 */ /* 0x000fea0003800200 */
.L_x_2961:
[----:B------:R-:W-:-:S05]  /*ce30*/  LOP3.LUT R7, R0, 0x80, R7, 0xf8, !PT ;  /* 0x0000008000077812 */ /* 0x000fca00078ef807 */
[----:B------:R0:W-:Y:S01]  /*ce40*/  STG.E.U8 desc[UR36][R2.64], R7 ;  /* 0x0000000702007986 */ /* 0x0001e2000c101124 */
[----:B------:R-:W-:Y:S05]  /*ce50*/  BRA `(.L_x_2936) ;  /* 0x00000000007c7947 */ /* 0x000fea0003800000 */
.L_x_2958:
        /* <DEDUP_REMOVED lines=16> */
.L_x_2964:
[----:B------:R-:W-:Y:S02]  /*cf60*/  ISETP.GT.U32.AND P0, PT, R6, 0x7f800000, PT ;  /* 0x7f8000000600780c */ /* 0x000fe40003f04070 */
[----:B------:R-:W-:-:S04]  /*cf70*/  MOV R0, 0x7f ;  /* 0x0000007f00007802 */ /* 0x000fc80000000f00 */
[----:B------:R-:W-:-:S07]  /*cf80*/  SEL R0, R0, 0x7c, P0 ;  /* 0x0000007c00007807 */ /* 0x000fce0000000000 */
.L_x_2965:
[----:B------:R-:W-:Y:S05]  /*cf90*/  BSYNC.RECONVERGENT B0 ;  /* 0x0000000000007941 */ /* 0x000fea0003800200 */
.L_x_2963:
[----:B------:R-:W-:-:S04]  /*cfa0*/  SHF.R.U32.HI R5, RZ, 0x18, R7 ;  /* 0x00000018ff057819 */ /* 0x000fc80000011607 */
[----:B------:R-:W-:-:S05]  /*cfb0*/  LOP3.LUT R5, R0, 0x80, R5, 0xf8, !PT ;  /* 0x0000008000057812 */ /* 0x000fca00078ef805 */
[----:B------:R0:W-:Y:S01]  /*cfc0*/  STG.E.U8 desc[UR36][R2.64], R5 ;  /* 0x0000000502007986 */ /* 0x0001e2000c101124 */
[----:B------:R-:W-:Y:S05]  /*cfd0*/  BRA `(.L_x_2936) ;  /* 0x00000000001c7947 */ /* 0x000fea0003800000 */
.L_x_2957:
[----:B------:R-:W-:Y:S01]  /*cfe0*/  UMOV UR4, 0xf0000000 ;  /* 0xf000000000047882 */ /* 0x000fe20000000000 */
[----:B------:R-:W-:Y:S01]  /*cff0*/  UMOV UR5, 0x380fffff ;  /* 0x380fffff00057882 */ /* 0x000fe20000000000 */
[----:B------:R-:W0:Y:S01]  /*d000*/  F2F.F32.F64 R0, R4 ;  /* 0x0000000400007310 */ /* 0x000e220000301000 */
[----:B------:R-:W-:-:S14]  /*d010*/  DSETP.GEU.AND P0, PT, |R4|, UR4, PT ;  /* 0x0000000404007e2a */ /* 0x000fdc000bf0e200 */
[----:B0-----:R-:W-:-:S05]  /*d020*/  @!P0 FMUL R0, R0, 1.175494350822287508e-38 ;  /* 0x0080000000008820 */ /* 0x001fca0000400000 */
[----:B------:R-:W-:-:S05]  /*d030*/  F2FP.BF16.F32.PACK_AB R0, RZ, R0 ;  /* 0x00000000ff00723e */ /* 0x000fca00000010ff */
[----:B------:R0:W-:Y:S02]  /*d040*/  STG.E.U16 desc[UR36][R2.64], R0 ;  /* 0x0000000002007986 */ /* 0x0001e4000c101524 */
.L_x_2936:
[----:B------:R-:W-:-:S07]  /*d050*/  VIADD R19, R19, 0x80 ;  /* 0x0000008013137836 */ /* 0x000fce0000000000 */
.L_x_2873:
[----:B------:R-:W-:Y:S05]  /*d060*/  BSYNC.RECONVERGENT B7 ;  /* 0x0000000000077941 */ /* 0x000fea0003800200 */
.L_x_2872:
[----:B------:R-:W5:Y:S02]  /*d070*/  LDCU UR4, c[0x0][0x380] ;  /* 0x00007000ff0477ac */ /* 0x000f640008000800 */
[----:B-----5:R-:W-:-:S13]  /*d080*/  ISETP.GE.AND P0, PT, R19, UR4, PT ;  /* 0x0000000413007c0c */ /* 0x020fda000bf06270 */
[----:B------:R-:W-:Y:S05]  /*d090*/  @P0 EXIT ;  /* 0x000000000000094d */ /* 0x000fea0003800000 */
        /* <DEDUP_REMOVED lines=354> */
.L_x_2966:
[----:B------:R-:W0:Y:S01]  /*e6c0*/  LDCU.64 UR6, c[0x0][0x5e8] ;  /* 0x0000bd00ff0677ac */ /* 0x000e220008000a00 */
[----:B------:R-:W-:Y:S01]  /*e6d0*/  BSSY.RECONVERGENT B6, `(.L_x_2967) ;  /* 0x00000ef000067945 */ /* 0x000fe20003800200 */
[----:B------:R-:W1:Y:S01]  /*e6e0*/  LDCU.64 UR8, c[0x0][0x5f0] ;  /* 0x0000be00ff0877ac */ /* 0x000e620008000a00 */
[----:B------:R-:W-:-:S04]  /*e6f0*/  UPRMT UR4, UR39, 0x9910, URZ ;  /* 0x0000991027047896 */ /* 0x000fc800080000ff */
[----:B------:R-:W-:Y:S01]  /*e700*/  UISETP.GT.AND UP0, UPT, UR4, 0x9, UPT ;  /* 0x000000090400788c */ /* 0x000fe2000bf04270 */
[----:B0-----:R-:W-:Y:S02]  /*e710*/  IADD3 R16, P0, PT, R16, UR6, RZ ;  /* 0x0000000610107c10 */ /* 0x001fe4000ff1e0ff */
[----:B-1234-:R-:W-:-:S03]  /*e720*/  IADD3 R2, P1, PT, R0, UR8, RZ ;  /* 0x0000000800027c10 */ /* 0x01efc6000ff3e0ff */
        /* <DEDUP_REMOVED lines=14> */
.L_x_2971:
[----:B------:R-:W2:Y:S02]  /*e810*/  LDG.E.U8 R2, desc[UR36][R2.64] ;  /* 0x0000002402027981 */ /* 0x000ea4000c1e1100 */
[----:B--2---:R0:W1:Y:S01]  /*e820*/  I2F.F64.U16 R18, R2 ;  /* 0x0000000200127312 */ /* 0x0040620000101800 */
[----:B------:R-:W-:Y:S05]  /*e830*/  BRA `(.L_x_2973) ;  /* 0x0000000c00607947 */ /* 0x000fea0003800000 */
.L_x_2970:
        /* <DEDUP_REMOVED lines=9> */
.L_x_2975:
[----:B------:R-:W2:Y:S02]  /*e8d0*/  LDG.E R2, desc[UR36][R2.64] ;  /* 0x0000002402027981 */ /* 0x000ea4000c1e1900 */
[----:B--2---:R0:W1:Y:S01]  /*e8e0*/  I2F.F64 R18, R2 ;  /* 0x0000000200127312 */ /* 0x0040620000201c00 */
[----:B------:R-:W-:Y:S05]  /*e8f0*/  BRA `(.L_x_2973) ;  /* 0x0000000c00307947 */ /* 0x000fea0003800000 */
.L_x_2974:
[----:B------:R-:W2:Y:S02]  /*e900*/  LDG.E.U16 R2, desc[UR36][R2.64] ;  /* 0x0000002402027981 */ /* 0x000ea4000c1e1500 */
[----:B--2---:R0:W1:Y:S01]  /*e910*/  I2F.F64.S16 R18, R2 ;  /* 0x0000000200127312 */ /* 0x0040620000101c00 */
[----:B------:R-:W-:Y:S05]  /*e920*/  BRA `(.L_x_2973) ;  /* 0x0000000c00247947 */ /* 0x000fea0003800000 */
.L_x_2969:
        /* <DEDUP_REMOVED lines=10> */
.L_x_2977:
[----:B------:R-:W2:Y:S02]  /*e9d0*/  LDG.E.U16 R0, desc[UR36][R2.64] ;  /* 0x0000002402007981 */ /* 0x000ea4000c1e1500 */
[----:B--2---:R-:W-:-:S05]  /*e9e0*/  HADD2.F32 R0, -RZ, R0.H0_H0 ;  /* 0x20000000ff007230 */ /* 0x004fca0000004100 */
[----:B------:R-:W-:-:S04]  /*e9f0*/  FMUL.FTZ R0, R0, 1 ;  /* 0x3f80000000007820 */ /* 0x000fc80000410000 */
[----:B------:R1:W2:Y:S01]  /*ea00*/  F2F.F64.F32 R18, R0 ;  /* 0x0000000000127310 */ /* 0x0002a20000201800 */
[----:B------:R-:W-:Y:S05]  /*ea10*/  BRA `(.L_x_2973) ;  /* 0x0000000800e87947 */ /* 0x000fea0003800000 */
.L_x_2976:
        /* <DEDUP_REMOVED lines=8> */
[----:B------:R-:W4:Y:S01]  /*eaa0*/  F2F.F64.F32 R18, R18 ;  /* 0x0000001200127310 */ /* 0x000f220000201800 */
[----:B------:R-:W-:Y:S05]  /*eab0*/  BRA `(.L_x_2973) ;  /* 0x0000000800c07947 */ /* 0x000fea0003800000 */
.L_x_2979:
[----:B------:R-:W2:Y:S02]  /*eac0*/  LDG.E.U16 R2, desc[UR36][R2.64] ;  /* 0x0000002402027981 */ /* 0x000ea4000c1e1500 */
[----:B--2---:R-:W-:-:S05]  /*ead0*/  HADD2.F32 R0, -RZ, R2.H0_H0 ;  /* 0x20000002ff007230 */ /* 0x004fca0000004100 */
[----:B------:R-:W-:-:S04]  /*eae0*/  FMUL.FTZ R0, R0, 1 ;  /* 0x3f80000000007820 */ /* 0x000fc80000410000 */
[----:B------:R0:W1:Y:S01]  /*eaf0*/  F2F.F64.F32 R18, R0 ;  /* 0x0000000000127310 */ /* 0x0000620000201800 */
[----:B------:R-:W-:Y:S05]  /*eb00*/  BRA `(.L_x_2973) ;  /* 0x0000000800ac7947 */ /* 0x000fea0003800000 */
.L_x_2978:
[----:B------:R3:W5:Y:S01]  /*eb10*/  LDG.E.64 R18, desc[UR36][R2.64] ;  /* 0x0000002402127981 */ /* 0x000762000c1e1b00 */
[----:B------:R-:W-:Y:S05]  /*eb20*/  BRA `(.L_x_2973) ;  /* 0x0000000800a47947 */ /* 0x000fea0003800000 */
.L_x_2968:
        /* <DEDUP_REMOVED lines=13> */
.L_x_2982:
[----:B------:R0:W5:Y:S01]  /*ec00*/  LDG.E.64 R18, desc[UR36][R2.64] ;  /* 0x0000002402127981 */ /* 0x000162000c1e1b00 */
[----:B------:R-:W-:Y:S05]  /*ec10*/  BRA `(.L_x_2973) ;  /* 0x0000000800687947 */ /* 0x000fea0003800000 */
.L_x_2981:
        /* <DEDUP_REMOVED lines=12> */
[----:B0-----:R-:W-:-:S04]  /*ece0*/  IADD3 R5, PT, PT, -R5, RZ, RZ ;  /* 0x000000ff05057210 */ /* 0x001fc80007ffe1ff */
[----:B------:R-:W-:-:S05]  /*ecf0*/  VIADDMNMX.U32 R5, R5, R6, 0x4, !PT ;  /* 0x0000000405057446 */ /* 0x000fca0007800006 */
[----:B------:R-:W-:-:S05]  /*ed00*/  VIADD R5, R5, 0xfffffffc ;  /* 0xfffffffc05057836 */ /* 0x000fca0000000000 */
[C---:B------:R-:W-:Y:S02]  /*ed10*/  SHF.L.U32 R6, R4.reuse, R5, RZ ;  /* 0x0000000504067219 */ /* 0x040fe400000006ff */
[----:B------:R-:W-:Y:S01]  /*ed20*/  SHF.L.U32 R7, R5, 0x17, RZ ;  /* 0x0000001705077819 */ /* 0x000fe200000006ff */
[----:B------:R-:W-:-:S03]  /*ed30*/  VIADD R5, R4, 0x1000000 ;  /* 0x0100000004057836 */ /* 0x000fc60000000000 */
[----:B------:R-:W-:Y:S02]  /*ed40*/  LEA.HI R6, R6, -R7, RZ, 0x1c ;  /* 0x8000000706067211 */ /* 0x000fe400078fe0ff */
[----:B------:R-:W-:Y:S02]  /*ed50*/  SHF.R.S32.HI R5, RZ, 0x8, R5 ;  /* 0x00000008ff057819 */ /* 0x000fe40000011405 */
[----:B------:R-:W-:-:S04]  /*ed60*/  IADD3 R6, PT, PT, R6, 0x3c000000, RZ ;  /* 0x3c00000006067810 */ /* 0x000fc80007ffe0ff */
[----:B------:R-:W-:-:S04]  /*ed70*/  LOP3.LUT R5, R6, 0x7f800000, R5, 0xf8, !PT ;  /* 0x7f80000006057812 */ /* 0x000fc800078ef805 */
[----:B------:R-:W-:-:S04]  /*ed80*/  SEL R5, R5, RZ, P0 ;  /* 0x000000ff05057207 */ /* 0x000fc80000000000 */
[----:B------:R-:W-:-:S05]  /*ed90*/  LOP3.LUT R5, R5, 0x80000000, R0, 0xf8, !PT ;  /* 0x8000000005057812 */ /* 0x000fca00078ef800 */
[----:B------:R-:W-:-:S04]  /*eda0*/  FMUL.FTZ R5, R5, 1 ;  /* 0x3f80000005057820 */ /* 0x000fc80000410000 */
[----:B------:R0:W1:Y:S01]  /*edb0*/  F2F.F64.F32 R18, R5 ;  /* 0x0000000500127310 */ /* 0x0000620000201800 */
[----:B------:R-:W-:Y:S05]  /*edc0*/  BRA `(.L_x_2973) ;  /* 0x0000000400fc7947 */ /* 0x000fea0003800000 */
.L_x_2984:
        /* <DEDUP_REMOVED lines=14> */
.L_x_2983:
[----:B------:R-:W2:Y:S02]  /*eeb0*/  LDG.E.U16 R0, desc[UR36][R2.64] ;  /* 0x0000002402007981 */ /* 0x000ea4000c1e1500 */
[----:B--2---:R-:W-:-:S04]  /*eec0*/  IMAD.U32 R0, R0, 0x10000, RZ ;  /* 0x0001000000007824 */ /* 0x004fc800078e00ff */
[----:B------:R-:W-:-:S04]  /*eed0*/  FMUL.FTZ R0, R0, 1 ;  /* 0x3f80000000007820 */ /* 0x000fc80000410000 */
[----:B------:R0:W1:Y:S01]  /*eee0*/  F2F.F64.F32 R18, R0 ;  /* 0x0000000000127310 */ /* 0x0000620000201800 */
[----:B------:R-:W-:Y:S05]  /*eef0*/  BRA `(.L_x_2973) ;  /* 0x0000000400b07947 */ /* 0x000fea0003800000 */
.L_x_2980:
        /* <DEDUP_REMOVED lines=11> */
.L_x_2987:
        /* <DEDUP_REMOVED lines=21> */
.L_x_2989:
[----:B------:R-:W-:Y:S05]  /*f100*/  BSYNC.RECONVERGENT B0 ;  /* 0x0000000000007941 */ /* 0x000fea0003800200 */
.L_x_2988:
[----:B------:R-:W-:Y:S02]  /*f110*/  SHF.L.U32 R0, R0, 0x14, RZ ;  /* 0x0000001400007819 */ /* 0x000fe400000006ff */
[----:B------:R-:W-:-:S04]  /*f120*/  LEA R2, R2, 0x3b800000, 0x17 ;  /* 0x3b80000002027811 */ /* 0x000fc800078eb8ff */
[----:B------:R-:W-:-:S05]  /*f130*/  LOP3.LUT R0, R2, R0, R7, 0xfe, !PT ;  /* 0x0000000002007212 */ /* 0x000fca00078efe07 */
[----:B------:R-:W-:-:S04]  /*f140*/  FMUL.FTZ R0, R0, 1 ;  /* 0x3f80000000007820 */ /* 0x000fc80000410000 */
[----:B------:R0:W1:Y:S01]  /*f150*/  F2F.F64.F32 R18, R0 ;  /* 0x0000000000127310 */ /* 0x0000620000201800 */
[----:B------:R-:W-:Y:S05]  /*f160*/  BRA `(.L_x_2973) ;  /* 0x0000000400147947 */ /* 0x000fea0003800000 */
.L_x_2986:
        /* <DEDUP_REMOVED lines=21> */
.L_x_2991:
[----:B------:R-:W-:Y:S05]  /*f2c0*/  BSYNC.RECONVERGENT B0 ;  /* 0x0000000000007941 */ /* 0x000fea0003800200 */
.L_x_2990:
[----:B------:R-:W-:Y:S01]  /*f2d0*/  IMAD.SHL.U32 R0, R0, 0x200000, RZ ;  /* 0x0020000000007824 */ /* 0x000fe200078e00ff */
[----:B------:R-:W-:-:S04]  /*f2e0*/  LEA R2, R2, 0x37800000, 0x17 ;  /* 0x3780000002027811 */ /* 0x000fc800078eb8ff */
[----:B------:R-:W-:-:S05]  /*f2f0*/  LOP3.LUT R0, R2, R0, R7, 0xfe, !PT ;  /* 0x0000000002007212 */ /* 0x000fca00078efe07 */
[----:B------:R-:W-:-:S04]  /*f300*/  FMUL.FTZ R0, R0, 1 ;  /* 0x3f80000000007820 */ /* 0x000fc80000410000 */
[----:B------:R0:W1:Y:S01]  /*f310*/  F2F.F64.F32 R18, R0 ;  /* 0x0000000000127310 */ /* 0x0000620000201800 */
[----:B------:R-:W-:Y:S05]  /*f320*/  BRA `(.L_x_2973) ;  /* 0x0000000000a47947 */ /* 0x000fea0003800000 */
.L_x_2985:
        /* <DEDUP_REMOVED lines=12> */
[----:B------:R-:W-:Y:S01]  /*f3f0*/  @P0 SHF.L.U32 R0, R0, 0x17, RZ ;  /* 0x0000001700000819 */ /* 0x000fe200000006ff */
[----:B------:R-:W-:Y:S01]  /*f400*/  @!P0 IMAD.MOV.U32 R18, RZ, RZ, 0x20000000 ;  /* 0x20000000ff128424 */ /* 0x000fe200078e00ff */
[----:B------:R-:W-:-:S03]  /*f410*/  @!P0 MOV R19, 0x7ff80000 ;  /* 0x7ff8000000138802 */ /* 0x000fc60000000f00 */
[----:B------:R-:W-:-:S04]  /*f420*/  @P0 FMUL.FTZ R0, R0, 1 ;  /* 0x3f80000000000820 */ /* 0x000fc80000410000 */
[----:B------:R0:W1:Y:S01]  /*f430*/  @P0 F2F.F64.F32 R18, R0 ;  /* 0x0000000000120310 */ /* 0x0000620000201800 */
[----:B------:R-:W-:Y:S05]  /*f440*/  BRA `(.L_x_2973) ;  /* 0x00000000005c7947 */ /* 0x000fea0003800000 */
.L_x_2972:
        /* <DEDUP_REMOVED lines=10> */
[----:B-1----:R-:W-:Y:S01]  /*f4f0*/  IMAD.U32 R6, RZ, RZ, UR6 ;  /* 0x00000006ff067e24 */ /* 0x002fe2000f8e00ff */
[----:B------:R-:W-:Y:S01]  /*f500*/  MOV R7, UR7 ;  /* 0x0000000700077c02 */ /* 0x000fe20008000f00 */
[----:B---3--:R-:W-:Y:S01]  /*f510*/  IMAD.U32 R10, RZ, RZ, UR8 ;  /* 0x00000008ff0a7e24 */ /* 0x008fe2000f8e00ff */
[----:B------:R-:W-:-:S07]  /*f520*/  MOV R11, UR9 ;  /* 0x00000009000b7c02 */ /* 0x000fce0008000f00 */
[----:B------:R-:W-:-:S07]  /*f530*/  LEPC R20, `(.L_x_2994) ;  /* 0x000000001014794e */ /* 0x000fce0000000000 */
[----:B--2---:R-:W-:Y:S05]  /*f540*/  CALL.ABS.NOINC R2 ;  /* 0x0000000002007343 */ /* 0x004fea0003c00000 */
.L_x_2994:
[----:B------:R-:W-:Y:S01]  /*f550*/  CS2R R18, SRZ ;  /* 0x0000000000127805 */ /* 0x000fe2000001ff00 */
[----:B------:R-:W-:Y:S06]  /*f560*/  BRA `(.L_x_2973) ;  /* 0x0000000000147947 */ /* 0x000fec0003800000 */
.L_x_2993:
[----:B------:R-:W2:Y:S02]  /*f570*/  LDG.E.64 R18, desc[UR36][R2.64] ;  /* 0x0000002402127981 */ /* 0x000ea4000c1e1b00 */
[----:B--2---:R-:W0:Y:S01]  /*f580*/  I2F.F64.U64 R18, R18 ;  /* 0x0000001200127312 */ /* 0x004e220000301800 */
[----:B------:R-:W-:Y:S05]  /*f590*/  BRA `(.L_x_2973) ;  /* 0x0000000000087947 */ /* 0x000fea0003800000 */
.L_x_2992:
[----:B------:R-:W2:Y:S02]  /*f5a0*/  LDG.E R2, desc[UR36][R2.64] ;  /* 0x0000002402027981 */ /* 0x000ea4000c1e1900 */
[----:B--2---:R0:W1:Y:S02]  /*f5b0*/  I2F.F64.U32 R18, R2 ;  /* 0x0000000200127312 */ /* 0x0040640000201800 */
.L_x_2973:
[----:B------:R-:W-:Y:S05]  /*f5c0*/  BSYNC.RECONVERGENT B6 ;  /* 0x0000000000067941 */ /* 0x000fea0003800200 */
.L_x_2967:
[----:B------:R-:W3:Y:S01]  /*f5d0*/  LDCU.64 UR6, c[0x0][0x5f8] ;  /* 0x0000bf00ff0677ac */ /* 0x000ee20008000a00 */
[----:B------:R-:W-:Y:S01]  /*f5e0*/  BSSY.RECONVERGENT B6, `(.L_x_2995) ;  /* 0x00000ec000067945 */ /* 0x000fe20003800200 */
[----:B------:R-:W-:-:S04]  /*f5f0*/  UPRMT UR4, UR42, 0x9910, URZ ;  /* 0x000099102a047896 */ /* 0x000fc800080000ff */
[----:B------:R-:W-:Y:S01]  /*f600*/  UISETP.GT.AND UP0, UPT, UR4, 0x9, UPT ;  /* 0x000000090400788c */ /* 0x000fe2000bf04270 */
[----:B---3--:R-:W-:-:S04]  /*f610*/  IADD3 R22, P0, PT, R22, UR6, RZ ;  /* 0x0000000616167c10 */ /* 0x008fc8000ff1e0ff */
        /* <DEDUP_REMOVED lines=13> */
.L_x_2999:
[----:B0-----:R-:W3:Y:S02]  /*f6f0*/  LDG.E.U8 R2, desc[UR36][R22.64] ;  /* 0x0000002416027981 */ /* 0x001ee4000c1e1100 */
[----:B---3--:R-:W0:Y:S01]  /*f700*/  I2F.F64.U16 R2, R2 ;  /* 0x0000000200027312 */ /* 0x008e220000101800 */
[----:B------:R-:W-:Y:S05]  /*f710*/  BRA `(.L_x_3001) ;  /* 0x0000000c00607947 */ /* 0x000fea0003800000 */
.L_x_2998:
        /* <DEDUP_REMOVED lines=9> */
.L_x_3003:
[----:B0-----:R-:W3:Y:S02]  /*f7b0*/  LDG.E R2, desc[UR36][R22.64] ;  /* 0x0000002416027981 */ /* 0x001ee4000c1e1900 */
[----:B---3--:R-:W0:Y:S01]  /*f7c0*/  I2F.F64 R2, R2 ;  /* 0x0000000200027312 */ /* 0x008e220000201c00 */
[----:B------:R-:W-:Y:S05]  /*f7d0*/  BRA `(.L_x_3001) ;  /* 0x0000000c00307947 */ /* 0x000fea0003800000 */
.L_x_3002:
[----:B0-----:R-:W3:Y:S02]  /*f7e0*/  LDG.E.U16 R2, desc[UR36][R22.64] ;  /* 0x0000002416027981 */ /* 0x001ee4000c1e1500 */
[----:B---3--:R-:W0:Y:S01]  /*f7f0*/  I2F.F64.S16 R2, R2 ;  /* 0x0000000200027312 */ /* 0x008e220000101c00 */
[----:B------:R-:W-:Y:S05]  /*f800*/  BRA `(.L_x_3001) ;  /* 0x0000000c00247947 */ /* 0x000fea0003800000 */
.L_x_2997:
        /* <DEDUP_REMOVED lines=10> */
.L_x_3005:
[----:B01----:R-:W3:Y:S02]  /*f8b0*/  LDG.E.U16 R0, desc[UR36][R22.64] ;  /* 0x0000002416007981 */ /* 0x003ee4000c1e1500 */
[----:B---3--:R-:W-:-:S05]  /*f8c0*/  HADD2.F32 R0, -RZ, R0.H0_H0 ;  /* 0x20000000ff007230 */ /* 0x008fca0000004100 */
[----:B------:R-:W-:-:S04]  /*f8d0*/  FMUL.FTZ R0, R0, 1 ;  /* 0x3f80000000007820 */ /* 0x000fc80000410000 */
[----:B------:R3:W0:Y:S01]  /*f8e0*/  F2F.F64.F32 R2, R0 ;  /* 0x0000000000027310 */ /* 0x0006220000201800 */
[----:B------:R-:W-:Y:S05]  /*f8f0*/  BRA `(.L_x_3001) ;  /* 0x0000000800e87947 */ /* 0x000fea0003800000 */
.L_x_3004:
        /* <DEDUP_REMOVED lines=10> */
.L_x_3007:
[----:B------:R-:W0:Y:S02]  /*f9a0*/  LDG.E.U16 R22, desc[UR36][R22.64] ;  /* 0x0000002416167981 */ /* 0x000e24000c1e1500 */
[----:B01----:R-:W-:-:S05]  /*f9b0*/  HADD2.F32 R0, -RZ, R22.H0_H0 ;  /* 0x20000016ff007230 */ /* 0x003fca0000004100 */
[----:B------:R-:W-:-:S04]  /*f9c0*/  FMUL.FTZ R0, R0, 1 ;  /* 0x3f80000000007820 */ /* 0x000fc80000410000 */
[----:B------:R0:W1:Y:S01]  /*f9d0*/  F2F.F64.F32 R2, R0 ;  /* 0x0000000000027310 */ /* 0x0000620000201800 */
[----:B------:R-:W-:Y:S05]  /*f9e0*/  BRA `(.L_x_3001) ;  /* 0x0000000800ac7947 */ /* 0x000fea0003800000 */
.L_x_3006:
[----:B0-----:R0:W5:Y:S01]  /*f9f0*/  LDG.E.64 R2, desc[UR36][R22.64] ;  /* 0x0000002416027981 */ /* 0x001162000c1e1b00 */
[----:B------:R-:W-:Y:S05]  /*fa00*/  BRA `(.L_x_3001) ;  /* 0x0000000800a47947 */ /* 0x000fea0003800000 */
.L_x_2996:
        /* <DEDUP_REMOVED lines=9> */
[----:B0-----:R-:W-:Y:S01]  /*faa0*/  IMAD.MOV.U32 R2, RZ, RZ, RZ ;  /* 0x000000ffff027224 */ /* 0x001fe200078e00ff */
[----:B---3--:R-:W-:-:S04]  /*fab0*/  ISETP.NE.AND P0, PT, R22, RZ, PT ;  /* 0x000000ff1600720c */ /* 0x008fc80003f05270 */
[----:B------:R-:W-:Y:S01]  /*fac0*/  FSEL R3, RZ, 1.875, !P0 ;  /* 0x3ff00000ff037808 */ /* 0x000fe20004000000 */
[----:B------:R-:W-:Y:S08]  /*fad0*/  BRA `(.L_x_3001) ;  /* 0x0000000800707947 */ /* 0x000ff00003800000 */
.L_x_3010:
[----:B0-----:R0:W5:Y:S01]  /*fae0*/  LDG.E.64 R2, desc[UR36][R22.64] ;  /* 0x0000002416027981 */ /* 0x001162000c1e1b00 */
[----:B------:R-:W-:Y:S05]  /*faf0*/  BRA `(.L_x_3001) ;  /* 0x0000000800687947 */ /* 0x000fea0003800000 */
.L_x_3009:
[----:B------:R-:W-:-:S09]  /*fb00*/  UISETP.NE.AND UP0, UPT, UR4, 0xf, UPT ;  /* 0x0000000f0400788c */ /* 0x000fd2000bf05270 */
[----:B------:R-:W-:Y:S05]  /*fb10*/  BRA.U !UP0, `(.L_x_3011) ;  /* 0x00000001089c7547 */ /* 0x000fea000b800000 */
[----:B------:R-:W-:-:S09]  /*fb20*/  UISETP.NE.AND UP0, UPT, UR4, 0x17, UPT ;  /* 0x000000170400788c */ /* 0x000fd2000bf05270 */
[----:B------:R-:W-:Y:S05]  /*fb30*/  BRA.U !UP0, `(.L_x_3012) ;  /* 0x00000001085c7547 */ /* 0x000fea000b800000 */
[----:B------:R-:W-:-:S09]  /*fb40*/  UISETP.NE.AND UP0, UPT, UR4, 0x18, UPT ;  /* 0x000000180400788c */ /* 0x000fd2000bf05270 */
[----:B------:R-:W-:Y:S05]  /*fb50*/  BRA.U UP0, `(.L_x_3000) ;  /* 0x0000000500f47547 */ /* 0x000fea000b800000 */
[----:B01----:R-:W3:Y:S01]  /*fb60*/  LDG.E.U8 R0, desc[UR36][R22.64] ;  /* 0x0000002416007981 */ /* 0x003ee2000c1e1100 */
[----:B------:R-:W-:Y:S01]  /*fb70*/  IMAD.MOV.U32 R4, RZ, RZ, 0x1f ;  /* 0x0000001fff047424 */ /* 0x000fe200078e00ff */
[----:B---3--:R-:W-:-:S04]  /*fb80*/  SHF.L.U32 R0, R0, 0x18, RZ ;  /* 0x0000001800007819 */ /* 0x008fc800000006ff */
        /* <DEDUP_REMOVED lines=15> */
[----:B------:R-:W-:-:S06]  /*fc80*/  FMUL.FTZ R3, R3, 1 ;  /* 0x3f80000003037820 */ /* 0x000fcc0000410000 */
[----:B------:R-:W0:Y:S01]  /*fc90*/  F2F.F64.F32 R2, R3 ;  /* 0x0000000300027310 */ /* 0x000e220000201800 */
[----:B------:R-:W-:Y:S05]  /*fca0*/  BRA `(.L_x_3001) ;  /* 0x0000000400fc7947 */ /* 0x000fea0003800000 */
.L_x_3012:
[----:B0-----:R-:W1:Y:S02]  /*fcb0*/  LDG.E.U8 R3, desc[UR36][R22.64] ;  /* 0x0000002416037981 */ /* 0x001e64000c1e1100 */
[C---:B-1----:R-:W-:Y:S01]  /*fcc0*/  IMAD.SHL.U32 R0, R3.reuse, 0x2000000, RZ ;  /* 0x0200000003007824 */ /* 0x042fe200078e00ff */
        /* <DEDUP_REMOVED lines=12> */
.L_x_3011:
[----:B01----:R-:W3:Y:S02]  /*fd90*/  LDG.E.U16 R0, desc[UR36][R22.64] ;  /* 0x0000002416007981 */ /* 0x003ee4000c1e1500 */
[----:B---3--:R-:W-:-:S04]  /*fda0*/  IMAD.U32 R0, R0, 0x10000, RZ ;  /* 0x0001000000007824 */ /* 0x008fc800078e00ff */
[----:B------:R-:W-:-:S04]  /*fdb0*/  FMUL.FTZ R0, R0, 1 ;  /* 0x3f80000000007820 */ /* 0x000fc80000410000 */
[----:B------:R0:W1:Y:S01]  /*fdc0*/  F2F.F64.F32 R2, R0 ;  /* 0x0000000000027310 */ /* 0x0000620000201800 */
[----:B------:R-:W-:Y:S05]  /*fdd0*/  BRA `(.L_x_3001) ;  /* 0x0000000400b07947 */ /* 0x000fea0003800000 */
.L_x_3008:
        /* <DEDUP_REMOVED lines=11> */
.L_x_3015:
        /* <DEDUP_REMOVED lines=21> */
.L_x_3017:
[----:B------:R-:W-:Y:S05]  /*ffe0*/  BSYNC.RECONVERGENT B0 ;  /* 0x0000000000007941 */ /* 0x000fea0003800200 */
.L_x_3016:
[----:B------:R-:W-:Y:S02]  /*fff0*/  SHF.L.U32 R0, R0, 0x14, RZ ;  /* 0x0000001400007819 */ /* 0x000fe400000006ff */
[----:B------:R-:W-:-:S04]  /*10000*/  LEA R2, R2, 0x3b800000, 0x17 ;  /* 0x3b80000002027811 */ /* 0x000fc800078eb8ff */
[----:B------:R-:W-:-:S05]  /*10010*/  LOP3.LUT R0, R2, R0, R7, 0xfe, !PT ;  /* 0x0000000002007212 */ /* 0x000fca00078efe07 */
[----:B------:R-:W-:-:S04]  /*10020*/  FMUL.FTZ R0, R0, 1 ;  /* 0x3f80000000007820 */ /* 0x000fc80000410000 */
[----:B------:R0:W1:Y:S01]  /*10030*/  F2F.F64.F32 R2, R0 ;  /* 0x0000000000027310 */ /* 0x0000620000201800 */
[----:B------:R-:W-:Y:S05]  /*10040*/  BRA `(.L_x_3001) ;  /* 0x0000000400147947 */ /* 0x000fea0003800000 */
.L_x_3014:
        /* <DEDUP_REMOVED lines=21> */
.L_x_3019:
[----:B------:R-:W-:Y:S05]  /*101a0*/  BSYNC.RECONVERGENT B0 ;  /* 0x0000000000007941 */ /* 0x000fea0003800200 */
.L_x_3018:
[----:B------:R-:W-:Y:S01]  /*101b0*/  IMAD.SHL.U32 R0, R0, 0x200000, RZ ;  /* 0x0020000000007824 */ /* 0x000fe200078e00ff */
[----:B------:R-:W-:-:S04]  /*101c0*/  LEA R2, R2, 0x37800000, 0x17 ;  /* 0x3780000002027811 */ /* 0x000fc800078eb8ff */
[----:B------:R-:W-:-:S05]  /*101d0*/  LOP3.LUT R0, R2, R0, R7, 0xfe, !PT ;  /* 0x0000000002007212 */ /* 0x000fca00078efe07 */
[----:B------:R-:W-:-:S04]  /*101e0*/  FMUL.FTZ R0, R0, 1 ;  /* 0x3f80000000007820 */ /* 0x000fc80000410000 */
[----:B------:R0:W1:Y:S01]  /*101f0*/  F2F.F64.F32 R2, R0 ;  /* 0x0000000000027310 */ /* 0x0000620000201800 */
[----:B------:R-:W-:Y:S05]  /*10200*/  BRA `(.L_x_3001) ;  /* 0x0000000000a47947 */ /* 0x000fea0003800000 */
.L_x_3013:
[----:B------:R-:W-:-:S09]  /*10210*/  UISETP.NE.AND UP0, UPT, UR4, 0x1c, UPT ;  /* 0x0000001c0400788c */ /* 0x000fd2000bf05270 */
[----:B------:R-:W-:Y:S05]  /*10220*/  BRA.U !UP0, `(.L_x_3020) ;  /* 0x0000000108947547 */ /* 0x000fea000b800000 */
[----:B------:R-:W-:-:S09]  /*10230*/  UISETP.NE.AND UP0, UPT, UR4, 0x1d, UPT ;  /* 0x0000001d0400788c */ /* 0x000fd2000bf05270 */
[----:B------:R-:W-:Y:S05]  /*10240*/  BRA.U !UP0, `(.L_x_3021) ;  /* 0x0000000108807547 */ /* 0x000fea000b800000 */
[----:B------:R-:W-:-:S09]  /*10250*/  UISETP.NE.AND UP0, UPT, UR4, 0x2c, UPT ;  /* 0x0000002c0400788c */ /* 0x000fd2000bf05270 */
[----:B------:R-:W-:Y:S05]  /*10260*/  BRA.U UP0, `(.L_x_3000) ;  /* 0x0000000100307547 */ /* 0x000fea000b800000 */
[----:B01----:R-:W3:Y:S01]  /*10270*/  LDG.E.U8 R0, desc[UR36][R22.64] ;  /* 0x0000002416007981 */ /* 0x003ee2000c1e1100 */
[----:B------:R-:W-:Y:S02]  /*10280*/  HFMA2 R2, -RZ, RZ, 0, 0 ;  /* 0x00000000ff027431 */ /* 0x000fe400000001ff */
[----:B------:R-:W-:Y:S01]  /*10290*/  IMAD.MOV.U32 R3, RZ, RZ, 0x38000000 ;  /* 0x38000000ff037424 */ /* 0x000fe200078e00ff */
[----:B---3--:R-:W-:-:S13]  /*102a0*/  ISETP.NE.AND P0, PT, R0, RZ, PT ;  /* 0x000000ff0000720c */ /* 0x008fda0003f05270 */
        /* <DEDUP_REMOVED lines=8> */
.L_x_3000:
[----:B0-----:R-:W-:Y:S01]  /*10330*/  MOV R2, 0x0 ;  /* 0x0000000000027802 */ /* 0x001fe20000000f00 */
[----:B------:R-:W0:Y:S01]  /*10340*/  LDCU.64 UR4, c[0x4][0x128] ;  /* 0x01002500ff0477ac */ /* 0x000e220008000a00 */
[----:B------:R-:W-:Y:S02]  /*10350*/  HFMA2 R12, -RZ, RZ, 0, 5.9604644775390625e-08 ;  /* 0x00000001ff0c7431 */ /* 0x000fe400000001ff */
[----:B------:R-:W-:Y:S01]  /*10360*/  IMAD.MOV.U32 R8, RZ, RZ, 0x4e ;  /* 0x0000004eff087424 */ /* 0x000fe200078e00ff */
[----:B------:R-:W3:Y:S01]  /*10370*/  LDCU.64 UR6, c[0x4][0x130] ;  /* 0x01002600ff0677ac */ /* 0x000ee20008000a00 */
[----:B------:R-:W1:Y:S01]  /*10380*/  LDC.64 R2, c[0x4][R2] ;  /* 0x0100000002027b82 */ /* 0x000e620000000a00 */
[----:B------:R-:W-:Y:S01]  /*10390*/  IMAD.MOV.U32 R13, RZ, RZ, RZ ;  /* 0x000000ffff0d7224 */ /* 0x000fe200078e00ff */
[----:B------:R-:W2:Y:S01]  /*103a0*/  LDCU.64 UR8, c[0x4][0x8] ;  /* 0x01000100ff0877ac */ /* 0x000ea20008000a00 */
[----:B0-----:R-:W-:Y:S01]  /*103b0*/  IMAD.U32 R4, RZ, RZ, UR4 ;  /* 0x00000004ff047e24 */ /* 0x001fe2000f8e00ff */
[----:B------:R-:W-:Y:S01]  /*103c0*/  MOV R5, UR5 ;  /* 0x0000000500057c02 */ /* 0x000fe20008000f00 */
[----:B---3--:R-:W-:Y:S01]  /*103d0*/  IMAD.U32 R6, RZ, RZ, UR6 ;  /* 0x00000006ff067e24 */ /* 0x008fe2000f8e00ff */
[----:B------:R-:W-:Y:S01]  /*103e0*/  MOV R7, UR7 ;  /* 0x0000000700077c02 */ /* 0x000fe20008000f00 */
[----:B--2---:R-:W-:Y:S01]  /*103f0*/  IMAD.U32 R10, RZ, RZ, UR8 ;  /* 0x00000008ff0a7e24 */ /* 0x004fe2000f8e00ff */
[----:B------:R-:W-:-:S07]  /*10400*/  MOV R11, UR9 ;  /* 0x00000009000b7c02 */ /* 0x000fce0008000f00 */
[----:B------:R-:W-:-:S07]  /*10410*/  LEPC R20, `(.L_x_3022) ;  /* 0x000000001014794e */ /* 0x000fce0000000000 */
[----:B-1--45:R-:W-:Y:S05]  /*10420*/  CALL.ABS.NOINC R2 ;  /* 0x0000000002007343 */ /* 0x032fea0003c00000 */
.L_x_3022:
[----:B------:R-:W-:Y:S01]  /*10430*/  CS2R R2, SRZ ;  /* 0x0000000000027805 */ /* 0x000fe2000001ff00 */
[----:B------:R-:W-:Y:S06]  /*10440*/  BRA `(.L_x_3001) ;  /* 0x0000000000147947 */ /* 0x000fec0003800000 */
.L_x_3021:
[----:B0-----:R-:W3:Y:S02]  /*10450*/  LDG.E.64 R2, desc[UR36][R22.64] ;  /* 0x0000002416027981 */ /* 0x001ee4000c1e1b00 */
[----:B---3--:R-:W0:Y:S01]  /*10460*/  I2F.F64.U64 R2, R2 ;  /* 0x0000000200027312 */ /* 0x008e220000301800 */
[----:B------:R-:W-:Y:S05]  /*10470*/  BRA `(.L_x_3001) ;  /* 0x0000000000087947 */ /* 0x000fea0003800000 */
.L_x_3020:
[----:B0-----:R-:W3:Y:S02]  /*10480*/  LDG.E R2, desc[UR36][R22.64] ;  /* 0x0000002416027981 */ /* 0x001ee4000c1e1900 */
[----:B---3--:R-:W0:Y:S02]  /*10490*/  I2F.F64.U32 R2, R2 ;  /* 0x0000000200027312 */ /* 0x008e240000201800 */
.L_x_3001:
[----:B------:R-:W-:Y:S05]  /*104a0*/  BSYNC.RECONVERGENT B6 ;  /* 0x0000000000067941 */ /* 0x000fea0003800200 */
.L_x_2995:
[----:B------:R-:W-:Y:S01]  /*104b0*/  UPRMT UR4, UR43, 0x9910, URZ ;  /* 0x000099102b047896 */ /* 0x000fe200080000ff */
[----:B01---5:R-:W-:-:S03]  /*104c0*/  DFMA R4, -R2, R2, 1 ;  /* 0x3ff000000204742b */ /* 0x023fc60000000102 */
[----:B------:R-:W-:-:S05]  /*104d0*/  UISETP.GT.AND UP0, UPT, UR4, 0x9, UPT ;  /* 0x000000090400788c */ /* 0x000fca000bf04270 */
[----:B--2-4-:R-:W-:-:S04]  /*104e0*/  DMUL R4, R4, R18 ;  /* 0x0000001204047228 */ /* 0x014fc80000000000 */
        /* <DEDUP_REMOVED lines=10> */
[----:B0-----:R-:W-:Y:S01]  /*10590*/  STG.E.U8 desc[UR36][R16.64], R5 ;  /* 0x0000000510007986 */ /* 0x001fe2000c101124 */
[----:B------:R-:W-:Y:S05]  /*105a0*/  EXIT ;  /* 0x000000000000794d */ /* 0x000fea0003800000 */
.L_x_3026:
[----:B------:R-:W0:Y:S02]  /*105b0*/  F2I.S64.F64.TRUNC R4, R4 ;  /* 0x0000000400047311 */ /* 0x000e24000030d900 */
[----:B0-----:R-:W-:-:S05]  /*105c0*/  MOV R3, R4 ;  /* 0x0000000400037202 */ /* 0x001fca0000000f00 */
[----:B------:R-:W-:Y:S01]  /*105d0*/  STG.E.U8 desc[UR36][R16.64], R3 ;  /* 0x0000000310007986 */ /* 0x000fe2000c101124 */
[----:B------:R-:W-:Y:S05]  /*105e0*/  EXIT ;  /* 0x000000000000794d */ /* 0x000fea0003800000 */
.L_x_3025:
[----:B------:R-:W-:-:S09]  /*105f0*/  UISETP.NE.AND UP0, UPT, UR4, 0x2, UPT ;  /* 0x000000020400788c */ /* 0x000fd2000bf05270 */
[----:B------:R-:W-:Y:S05]  /*10600*/  BRA.U !UP0, `(.L_x_3028) ;  /* 0x0000000108287547 */ /* 0x000fea000b800000 */
[----:B------:R-:W-:-:S09]  /*10610*/  UISETP.NE.AND UP0, UPT, UR4, 0x3, UPT ;  /* 0x000000030400788c */ /* 0x000fd2000bf05270 */
[----:B------:R-:W-:Y:S05]  /*10620*/  BRA.U !UP0, `(.L_x_3029) ;  /* 0x0000000108147547 */ /* 0x000fea000b800000 */
[----:B------:R-:W-:-:S09]  /*10630*/  UISETP.NE.AND UP0, UPT, UR4, 0x4, UPT ;  /* 0x000000040400788c */ /* 0x000fd2000bf05270 */
[----:B------:R-:W-:Y:S05]  /*10640*/  BRA.U UP0, `(.L_x_3027) ;  /* 0x0000000900b47547 */ /* 0x000fea000b800000 */
[----:B------:R-:W0:Y:S02]  /*10650*/  F2I.S64.F64.TRUNC R4, R4 ;  /* 0x0000000400047311 */ /* 0x000e24000030d900 */
[----:B0-----:R-:W-:Y:S01]  /*10660*/  STG.E.64 desc[UR36][R16.64], R4 ;  /* 0x0000000410007986 */ /* 0x001fe2000c101b24 */
[----:B------:R-:W-:Y:S05]  /*10670*/  EXIT ;  /* 0x000000000000794d */ /* 0x000fea0003800000 */
.L_x_3029:
[----:B------:R-:W0:Y:S02]  /*10680*/  F2I.F64.TRUNC R5, R4 ;  /* 0x0000000400057311 */ /* 0x000e24000030d100 */
[----:B0-----:R-:W-:Y:S01]  /*10690*/  STG.E desc[UR36][R16.64], R5 ;  /* 0x0000000510007986 */ /* 0x001fe2000c101924 */
[----:B------:R-:W-:Y:S05]  /*106a0*/  EXIT ;  /* 0x000000000000794d */ /* 0x000fea0003800000 */
.L_x_3028:
[----:B------:R-:W0:Y:S02]  /*106b0*/  F2I.F64.TRUNC R5, R4 ;  /* 0x0000000400057311 */ /* 0x000e24000030d100 */
[----:B0-----:R-:W-:Y:S01]  /*106c0*/  STG.E.U16 desc[UR36][R16.64], R5 ;  /* 0x0000000510007986 */ /* 0x001fe2000c101524 */
[----:B------:R-:W-:Y:S05]  /*106d0*/  EXIT ;  /* 0x000000000000794d */ /* 0x000fea0003800000 */
.L_x_3024:
        /* <DEDUP_REMOVED lines=11> */
[----:B------:R-:W-:Y:S01]  /*10790*/  STG.E desc[UR36][R16.64], R3 ;  /* 0x0000000310007986 */ /* 0x000fe2000c101924 */
[----:B------:R-:W-:Y:S05]  /*107a0*/  EXIT ;  /* 0x000000000000794d */ /* 0x000fea0003800000 */
.L_x_3031:
[----:B------:R-:W-:Y:S01]  /*107b0*/  UMOV UR4, 0xf0000000 ;  /* 0xf000000000047882 */ /* 0x000fe20000000000 */
[----:B------:R-:W-:Y:S01]  /*107c0*/  UMOV UR5, 0x380fffff ;  /* 0x380fffff00057882 */ /* 0x000fe20000000000 */
[----:B---3--:R-:W0:Y:S01]  /*107d0*/  F2F.F32.F64 R0, R4 ;  /* 0x0000000400007310 */ /* 0x008e220000301000 */
[----:B------:R-:W-:-:S14]  /*107e0*/  DSETP.GEU.AND P0, PT, |R4|, UR4, PT ;  /* 0x0000000404007e2a */ /* 0x000fdc000bf0e200 */
[----:B0-----:R-:W-:-:S05]  /*107f0*/  @!P0 FMUL R0, R0, 1.175494350822287508e-38 ;  /* 0x0080000000008820 */ /* 0x001fca0000400000 */
[----:B------:R-:W-:-:S05]  /*10800*/  F2FP.F16.F32.PACK_AB R0, RZ, R0 ;  /* 0x00000000ff00723e */ /* 0x000fca00000000ff */
[----:B------:R-:W-:Y:S01]  /*10810*/  STG.E.U16 desc[UR36][R16.64], R0 ;  /* 0x0000000010007986 */ /* 0x000fe2000c101524 */
[----:B------:R-:W-:Y:S05]  /*10820*/  EXIT ;  /* 0x000000000000794d */ /* 0x000fea0003800000 */
.L_x_3030:
        /* <DEDUP_REMOVED lines=12> */
[----:B------:R-:W-:Y:S01]  /*108f0*/  STG.E.64 desc[UR36][R16.64], R2 ;  /* 0x0000000210007986 */ /* 0x000fe2000c101b24 */
[----:B------:R-:W-:Y:S05]  /*10900*/  EXIT ;  /* 0x000000000000794d */ /* 0x000fea0003800000 */
.L_x_3033:
[----:B------:R-:W-:Y:S01]  /*10910*/  UMOV UR4, 0xf0000000 ;  /* 0xf000000000047882 */ /* 0x000fe20000000000 */
[----:B------:R-:W-:Y:S01]  /*10920*/  UMOV UR5, 0x380fffff ;  /* 0x380fffff00057882 */ /* 0x000fe20000000000 */
[----:B---3--:R-:W0:Y:S01]  /*10930*/  F2F.F32.F64 R0, R4 ;  /* 0x0000000400007310 */ /* 0x008e220000301000 */
[----:B------:R-:W-:-:S14]  /*10940*/  DSETP.GEU.AND P0, PT, |R4|, UR4, PT ;  /* 0x0000000404007e2a */ /* 0x000fdc000bf0e200 */
[----:B0-----:R-:W-:-:S05]  /*10950*/  @!P0 FMUL R0, R0, 1.175494350822287508e-38 ;  /* 0x0080000000008820 */ /* 0x001fca0000400000 */
[----:B------:R-:W-:-:S04]  /*10960*/  F2FP.F16.F32.PACK_AB R3, RZ, R0 ;  /* 0x00000000ff03723e */ /* 0x000fc800000000ff */
[----:B------:R-:W-:-:S05]  /*10970*/  PRMT R3, R3, 0x5410, RZ ;  /* 0x0000541003037816 */ /* 0x000fca00000000ff */
[----:B------:R-:W-:Y:S01]  /*10980*/  STG.E desc[UR36][R16.64], R3 ;  /* 0x0000000310007986 */ /* 0x000fe2000c101924 */
[----:B------:R-:W-:Y:S05]  /*10990*/  EXIT ;  /* 0x000000000000794d */ /* 0x000fea0003800000 */
.L_x_3032:
[----:B------:R-:W-:Y:S01]  /*109a0*/  STG.E.64 desc[UR36][R16.64], R4 ;  /* 0x0000000410007986 */ /* 0x000fe2000c101b24 */
[----:B------:R-:W-:Y:S05]  /*109b0*/  EXIT ;  /* 0x000000000000794d */ /* 0x000fea0003800000 */
.L_x_3023:
        /* <DEDUP_REMOVED lines=11> */
[----:B0-----:R-:W-:Y:S01]  /*10a70*/  STG.E.U16 desc[UR36][R16.64], R5 ;  /* 0x0000000510007986 */ /* 0x001fe2000c101524 */
[----:B------:R-:W-:Y:S05]  /*10a80*/  EXIT ;  /* 0x000000000000794d */ /* 0x000fea0003800000 */
.L_x_3037:
        /* <DEDUP_REMOVED lines=11> */
[----:B---3--:R-:W-:-:S04]  /*10b40*/  @P0 SHF.R.U32.HI R0, RZ, 0x14, R3 ;  /* 0x00000014ff000819 */ /* 0x008fc80000011603 */
        /* <DEDUP_REMOVED lines=9> */
.L_x_3040:
[----:B------:R-:W-:-:S04]  /*10be0*/  SHF.R.U32.HI R3, RZ, 0x18, R3 ;  /* 0x00000018ff037819 */ /* 0x000fc80000011603 */
[----:B------:R-:W-:-:S04]  /*10bf0*/  LOP3.LUT R0, R0, 0x80, R3, 0xf8, !PT ;  /* 0x0000008000007812 */ /* 0x000fc800078ef803 */
[----:B------:R-:W-:-:S07]  /*10c00*/  PRMT R8, R0, 0x7610, R8 ;  /* 0x0000761000087816 */ /* 0x000fce0000000008 */
.L_x_3039:
[----:B------:R-:W-:Y:S05]  /*10c10*/  BSYNC.RECONVERGENT B0 ;  /* 0x0000000000007941 */ /* 0x000fea0003800200 */
.L_x_3038:
[----:B------:R-:W-:Y:S01]  /*10c20*/  STG.E.U8 desc[UR36][R16.64], R8 ;  /* 0x0000000810007986 */ /* 0x000fe2000c101124 */
[----:B------:R-:W-:Y:S05]  /*10c30*/  EXIT ;  /* 0x000000000000794d */ /* 0x000fea0003800000 */
.L_x_3036:
        /* <DEDUP_REMOVED lines=21> */
.L_x_3043:
[----:B------:R-:W-:-:S04]  /*10d90*/  SHF.R.U32.HI R3, RZ, 0x18, R3 ;  /* 0x00000018ff037819 */ /* 0x000fc80000011603 */
[----:B------:R-:W-:-:S04]  /*10da0*/  LOP3.LUT R0, R0, 0x80, R3, 0xf8, !PT ;  /* 0x0000008000007812 */ /* 0x000fc800078ef803 */
[----:B------:R-:W-:-:S07]  /*10db0*/  PRMT R8, R0, 0x7610, R8 ;  /* 0x0000761000087816 */ /* 0x000fce0000000008 */
.L_x_3042:
[----:B------:R-:W-:Y:S05]  /*10dc0*/  BSYNC.RECONVERGENT B0 ;  /* 0x0000000000007941 */ /* 0x000fea0003800200 */
.L_x_3041:
[----:B------:R-:W-:Y:S01]  /*10dd0*/  STG.E.U8 desc[UR36][R16.64], R8 ;  /* 0x0000000810007986 */ /* 0x000fe2000c101124 */
[----:B------:R-:W-:Y:S05]  /*10de0*/  EXIT ;  /* 0x000000000000794d */ /* 0x000fea0003800000 */
.L_x_3035:
        /* <DEDUP_REMOVED lines=11> */
[----:B------:R-:W-:-:S04]  /*10ea0*/  SHF.R.U32.HI R2, RZ, 0x17, R6 ;  /* 0x00000017ff027819 */ /* 0x000fc80000011606 */
[----:B------:R-:W-:-:S04]  /*10eb0*/  LOP3.LUT R3, R2, 0xff, RZ, 0xc0, !PT ;  /* 0x000000ff02037812 */ /* 0x000fc800078ec0ff */
[----:B------:R-:W-:-:S13]  /*10ec0*/  ISETP.NE.AND P1, PT, R3, 0xff, PT ;  /* 0x000000ff0300780c */ /* 0x000fda0003f25270 */
[--C-:B---3--:R-:W-:Y:S02]  /*10ed0*/  @P1 SHF.R.U32.HI R0, RZ, 0x16, R6.reuse ;  /* 0x00000016ff001819 */ /* 0x108fe40000011606 */
        /* <DEDUP_REMOVED lines=11> */
.L_x_3045:
[----:B------:R-:W0:Y:S02]  /*10f90*/  F2I.U64.F64.TRUNC R4, R4 ;  /* 0x0000000400047311 */ /* 0x000e24000030d800 */
[----:B0-----:R-:W-:Y:S01]  /*10fa0*/  STG.E.64 desc[UR36][R16.64], R4 ;  /* 0x0000000410007986 */ /* 0x001fe2000c101b24 */
[----:B------:R-:W-:Y:S05]  /*10fb0*/  EXIT ;  /* 0x000000000000794d */ /* 0x000fea0003800000 */
.L_x_3044:
[----:B------:R-:W0:Y:S02]  /*10fc0*/  F2I.U32.F64.TRUNC R5, R4 ;  /* 0x0000000400057311 */ /* 0x000e24000030d000 */
[----:B0-----:R-:W-:Y:S01]  /*10fd0*/  STG.E desc[UR36][R16.64], R5 ;  /* 0x0000000510007986 */ /* 0x001fe2000c101924 */
[----:B------:R-:W-:Y:S05]  /*10fe0*/  EXIT ;  /* 0x000000000000794d */ /* 0x000fea0003800000 */
.L_x_3034:
        /* <DEDUP_REMOVED lines=8> */
[----:B------:R-:W-:Y:S01]  /*11070*/  STG.E.U8 desc[UR36][R16.64], R3 ;  /* 0x0000000310007986 */ /* 0x000fe2000c101124 */
[----:B------:R-:W-:Y:S05]  /*11080*/  EXIT ;  /* 0x000000000000794d */ /* 0x000fea0003800000 */
.L_x_3047:
[----:B------:R-:W-:-:S05]  /*11090*/  CS2R R6, SRZ ;  /* 0x0000000000067805 */ /* 0x000fca000001ff00 */
[----:B------:R-:W-:Y:S01]  /*110a0*/  STG.E.128 desc[UR36][R16.64], R4 ;  /* 0x0000000410007986 */ /* 0x000fe2000c101d24 */
[----:B------:R-:W-:Y:S05]  /*110b0*/  EXIT ;  /* 0x000000000000794d */ /* 0x000fea0003800000 */
.L_x_3046:
[----:B------:R-:W-:-:S09]  /*110c0*/  UISETP.NE.AND UP0, UPT, UR4, 0xf, UPT ;  /* 0x0000000f0400788c */ /* 0x000fd2000bf05270 */
[----:B------:R-:W-:Y:S05]  /*110d0*/  BRA.U !UP0, `(.L_x_3048) ;  /* 0x0000000508087547 */ /* 0x000fea000b800000 */
[----:B------:R-:W-:-:S09]  /*110e0*/  UISETP.NE.AND UP0, UPT, UR4, 0x17, UPT ;  /* 0x000000170400788c */ /* 0x000fd2000bf05270 */
[----:B------:R-:W-:Y:S05]  /*110f0*/  BRA.U !UP0, `(.L_x_3049) ;  /* 0x0000000108a07547 */ /* 0x000fea000b800000 */
[----:B------:R-:W-:-:S09]  /*11100*/  UISETP.NE.AND UP0, UPT, UR4, 0x18, UPT ;  /* 0x000000180400788c */ /* 0x000fd2000bf05270 */
[----:B------:R-:W-:Y:S05]  /*11110*/  BRA.U !UP0, `(.L_x_3050) ;  /* 0x0000000108447547 */ /* 0x000fea000b800000 */
.L_x_3027:
[----:B---3--:R-:W-:Y:S01]  /*11120*/  MOV R0, 0x0 ;  /* 0x0000000000007802 */ /* 0x008fe20000000f00 */
        /* <DEDUP_REMOVED lines=15> */
.L_x_3051:
[----:B------:R-:W-:Y:S05]  /*11220*/  EXIT ;  /* 0x000000000000794d */ /* 0x000fea0003800000 */
.L_x_3050:
[----:B------:R-:W-:Y:S01]  /*11230*/  UMOV UR4, 0xf0000000 ;  /* 0xf000000000047882 */ /* 0x000fe20000000000 */
[----:B------:R-:W-:Y:S01]  /*11240*/  UMOV UR5, 0x380fffff ;  /* 0x380fffff00057882 */ /* 0x000fe20000000000 */
[----:B------:R-:W0:Y:S01]  /*11250*/  F2F.F32.F64 R7, R4 ;  /* 0x0000000400077310 */ /* 0x000e220000301000 */
[----:B------:R-:W-:Y:S01]  /*11260*/  DSETP.GEU.AND P0, PT, |R4|, UR4, PT ;  /* 0x0000000404007e2a */ /* 0x000fe2000bf0e200 */
[----:B------:R-:W-:Y:S01]  /*11270*/  BSSY.RECONVERGENT B0, `(.L_x_3052) ;  /* 0x000000d000007945 */ /* 0x000fe20003800200 */
[----:B---3--:R-:W-:-:S12]  /*11280*/  IMAD.MOV.U32 R0, RZ, RZ, 0x7f ;  /* 0x0000007fff007424 */ /* 0x008fd800078e00ff */
        /* <DEDUP_REMOVED lines=11> */
.L_x_3053:
[----:B------:R-:W-:Y:S05]  /*11340*/  BSYNC.RECONVERGENT B0 ;  /* 0x0000000000007941 */ /* 0x000fea0003800200 */
.L_x_3052:
[----:B------:R-:W-:-:S05]  /*11350*/  LOP3.LUT R3, R0, 0x80, R3, 0xf8, !PT ;  /* 0x0000008000037812 */ /* 0x000fca00078ef803 */
[----:B------:R-:W-:Y:S01]  /*11360*/  STG.E.U8 desc[UR36][R16.64], R3 ;  /* 0x0000000310007986 */ /* 0x000fe2000c101124 */
[----:B------:R-:W-:Y:S05]  /*11370*/  EXIT ;  /* 0x000000000000794d */ /* 0x000fea0003800000 */
.L_x_3049:
        /* <DEDUP_REMOVED lines=13> */
[----:B------:R-:W-:Y:S01]  /*11450*/  @P0 SHF.R.U32.HI R0, RZ, 0x15, R0 ;  /* 0x00000015ff000819 */ /* 0x000fe20000011600 */
[----:B------:R-:W-:Y:S01]  /*11460*/  @!P0 FADD.FTZ R0, R2, 128 ;  /* 0x4300000002008421 */ /* 0x000fe20000010000 */
[----:B------:R-:W-:Y:S06]  /*11470*/  BRA `(.L_x_3056) ;  /* 0x00000000000c7947 */ /* 0x000fec0003800000 */
.L_x_3055:
[----:B------:R-:W-:Y:S02]  /*11480*/  ISETP.GT.U32.AND P0, PT, R2, 0x7f800000, PT ;  /* 0x7f8000000200780c */ /* 0x000fe40003f04070 */
[----:B---3--:R-:W-:-:S04]  /*11490*/  MOV R0, 0x7f ;  /* 0x0000007f00007802 */ /* 0x008fc80000000f00 */
[----:B------:R-:W-:-:S07]  /*114a0*/  SEL R0, R0, 0x7c, P0 ;  /* 0x0000007c00007807 */ /* 0x000fce0000000000 */
.L_x_3056:
[----:B------:R-:W-:Y:S05]  /*114b0*/  BSYNC.RECONVERGENT B0 ;  /* 0x0000000000007941 */ /* 0x000fea0003800200 */
.L_x_3054:
[----:B------:R-:W-:-:S04]  /*114c0*/  SHF.R.U32.HI R3, RZ, 0x18, R3 ;  /* 0x00000018ff037819 */ /* 0x000fc80000011603 */
[----:B------:R-:W-:-:S05]  /*114d0*/  LOP3.LUT R3, R0, 0x80, R3, 0xf8, !PT ;  /* 0x0000008000037812 */ /* 0x000fca00078ef803 */
[----:B------:R-:W-:Y:S01]  /*114e0*/  STG.E.U8 desc[UR36][R16.64], R3 ;  /* 0x0000000310007986 */ /* 0x000fe2000c101124 */
[----:B------:R-:W-:Y:S05]  /*114f0*/  EXIT ;  /* 0x000000000000794d */ /* 0x000fea0003800000 */
.L_x_3048:
[----:B------:R-:W-:Y:S01]  /*11500*/  UMOV UR4, 0xf0000000 ;  /* 0xf000000000047882 */ /* 0x000fe20000000000 */
[----:B------:R-:W-:Y:S01]  /*11510*/  UMOV UR5, 0x380fffff ;  /* 0x380fffff00057882 */ /* 0x000fe20000000000 */
[----:B---3--:R-:W0:Y:S01]  /*11520*/  F2F.F32.F64 R0, R4 ;  /* 0x0000000400007310 */ /* 0x008e220000301000 */
[----:B------:R-:W-:-:S14]  /*11530*/  DSETP.GEU.AND P0, PT, |R4|, UR4, PT ;  /* 0x0000000404007e2a */ /* 0x000fdc000bf0e200 */
[----:B0-----:R-:W-:-:S05]  /*11540*/  @!P0 FMUL R0, R0, 1.175494350822287508e-38 ;  /* 0x0080000000008820 */ /* 0x001fca0000400000 */
[----:B------:R-:W-:-:S05]  /*11550*/  F2FP.BF16.F32.PACK_AB R0, RZ, R0 ;  /* 0x00000000ff00723e */ /* 0x000fca00000010ff */
[----:B------:R-:W-:Y:S01]  /*11560*/  STG.E.U16 desc[UR36][R16.64], R0 ;  /* 0x0000000010007986 */ /* 0x000fe2000c101524 */
[----:B------:R-:W-:Y:S05]  /*11570*/  EXIT ;  /* 0x000000000000794d */ /* 0x000fea0003800000 */
.L_x_3057:
        /* <DEDUP_REMOVED lines=16> */
.L_x_14613:


//--------------------- .text._ZN2at6native27unrolled_elementwise_kernelIZZZNS0_25tanh_backward_kernel_cudaERNS_18TensorIteratorBaseEENKUlvE0_clEvENKUlvE_clEvEUlddE_St5arrayIPcLm3EELi4E23TrivialOffsetCalculatorILi2EjESA_ILi1EjENS0_6memory12LoadWithCastILi2EEENSD_13StoreWithCastILi1EEEEEviT_T0_T2_T3_T4_T5_ --------------------------
	.section	.text._ZN2at6native27unrolled_elementwise_kernelIZZZNS0_25tanh_backward_kernel_cudaERNS_18TensorIteratorBaseEENKUlvE0_clEvENKUlvE_clEvEUlddE_St5arrayIPcLm3EELi4E23TrivialOffsetCalculatorILi2EjESA_ILi1EjENS0_6memory12LoadWithCastILi2EEENSD_13StoreWithCastILi1EEEEEviT_T0_T2_T3_T4_T5_,"ax",@progbits
	.align	128
        .global         _ZN2at6native27unrolled_elementwise_kernelIZZZNS0_25tanh_backward_kernel_cudaERNS_18TensorIteratorBaseEENKUlvE0_clEvENKUlvE_clEvEUlddE_St5arrayIPcLm3EELi4E23TrivialOffsetCalculatorILi2EjESA_ILi1EjENS0_6memory12LoadWithCastILi2EEENSD_13StoreWithCastILi1EEEEEviT_T0_T2_T3_T4_T5_
        .type           _ZN2at6native27unrolled_elementwise_kernelIZZZNS0_25tanh_backward_kernel_cudaERNS_18TensorIteratorBaseEENKUlvE0_clEvENKUlvE_clEvEUlddE_St5arrayIPcLm3EELi4E23TrivialOffsetCalculatorILi2EjESA_ILi1EjENS0_6memory12LoadWithCastILi2EEENSD_13StoreWithCastILi1EEEEEviT_T0_T2_T3_T4_T5_,@function
        .size           _ZN2at6native27unrolled_elementwise_kernelIZZZNS0_25tanh_backward_kernel_cudaERNS_18TensorIteratorBaseEENKUlvE0_clEvENKUlvE_clEvEUlddE_St5arrayIPcLm3EELi4E23TrivialOffsetCalculatorILi2EjESA_ILi1EjENS0_6memory12LoadWithCastILi2EEENSD_13StoreWithCastILi1EEEEEviT_T0_T2_T3_T4_T5_,(.L_x_14614 - _ZN2at6native27unrolled_elementwise_kernelIZZZNS0_25tanh_backward_kernel_cudaERNS_18TensorIteratorBaseEENKUlvE0_clEvENKUlvE_clEvEUlddE_St5arrayIPcLm3EELi4E23TrivialOffsetCalculatorILi2EjESA_ILi1EjENS0_6memory12LoadWithCastILi2EEENSD_13StoreWithCastILi1EEEEEviT_T0_T2_T3_T4_T5_)
        .other          _ZN2at6native27unrolled_elementwise_kernelIZZZNS0_25tanh_backward_kernel_cudaERNS_18TensorIteratorBaseEENKUlvE0_clEvENKUlvE_clEvEUlddE_St5arrayIPcLm3EELi4E23TrivialOffsetCalculatorILi2EjESA_ILi1EjENS0_6memory12LoadWithCastILi2EEENSD_13StoreWithCastILi1EEEEEviT_T0_T2_T3_T4_T5_,@"STO_CUDA_ENTRY STV_DEFAULT"
_ZN2at6native27unrolled_elementwise_kernelIZZZNS0_25tanh_backward_kernel_cudaERNS_18TensorIteratorBaseEENKUlvE0_clEvENKUlvE_clEvEUlddE_St5arrayIPcLm3EELi4E23TrivialOffsetCalculatorILi2EjESA_ILi1EjENS0_6memory12LoadWithCastILi2EEENSD_13StoreWithCastILi1EEEEEviT_T0_T2_T3_T4_T5_:
.text._ZN2at6native27unrolled_elementwise_kernelIZZZNS0_25tanh_backward_kernel_cudaERNS_18TensorIteratorBaseEENKUlvE0_clEvENKUlvE_clEvEUlddE_St5arrayIPcLm3EELi4E23TrivialOffsetCalculatorILi2EjESA_ILi1EjENS0_6memory12LoadWithCastILi2EEENSD_13StoreWithCastILi1EEEEEviT_T0_T2_T3_T4_T5_:
[----:B------:R-:W0:Y:S01]  /*0000*/  LDC R1, c[0x0][0x37c] ;  /* 0x0000df00ff017b82 */ /* 0x000e220000000800 */
[----:B------:R-:W1:Y:S07]  /*0010*/  S2R R18, SR_CTAID.X ;  /* 0x0000000000127919 */ /* 0x000e6e0000002500 */
[----:B------:R-:W1:Y:S01]  /*0020*/  LDC R3, c[0x0][0x380] ;  /* 0x0000e000ff037b82 */ /* 0x000e620000000800 */
[----:B------:R-:W2:Y:S01]  /*0030*/  LDCU.64 UR36, c[0x0][0x358] ;  /* 0x00006b00ff2477ac */ /* 0x000ea20008000a00 */
[----:B------:R-:W-:Y:S01]  /*0040*/  BSSY.RECONVERGENT B7, `(.L_x_3058) ;  /* 0x00001ee000077945 */ /* 0x000fe20003800200 */
[----:B------:R-:W3:Y:S01]  /*0050*/  S2R R19, SR_TID.X ;  /* 0x0000000000137919 */ /* 0x000ee20000002100 */
[----:B------:R-:W-:Y:S01]  /*0060*/  CS2R R32, SRZ ;  /* 0x0000000000207805 */ /* 0x000fe2000001ff00 */
[----:B------:R-:W4:Y:S01]  /*0070*/  LDCU.U8 UR38, c[0x0][0x3a4] ;  /* 0x00007480ff2677ac */ /* 0x000f220008000000 */
[----:B------:R-:W-:Y:S01]  /*0080*/  CS2R R36, SRZ ;  /* 0x0000000000247805 */ /* 0x000fe2000001ff00 */
        /* <DEDUP_REMOVED lines=26> */
.L_x_3064:
[----:B------:R-:W2:Y:S02]  /*0230*/  LDG.E.U8 R4, desc[UR36][R4.64] ;  /* 0x0000002404047981 */ /* 0x000ea4000c1e1100 */
[----:B--2---:R0:W1:Y:S01]  /*0240*/  I2F.F64.U16 R32, R4 ;  /* 0x0000000400207312 */ /* 0x0040620000101800 */
[----:B------:R-:W-:Y:S05]  /*0250*/  BRA `(.L_x_3066) ;  /* 0x0000000c00647947 */ /* 0x000fea0003800000 */
.L_x_3063:
        /* <DEDUP_REMOVED lines=9> */
.L_x_3068:
[----:B------:R-:W2:Y:S02]  /*02f0*/  LDG.E R4, desc[UR36][R4.64] ;  /* 0x0000002404047981 */ /* 0x000ea4000c1e1900 */
[----:B--2---:R1:W2:Y:S01]  /*0300*/  I2F.F64 R32, R4 ;  /* 0x0000000400207312 */ /* 0x0042a20000201c00 */
[----:B------:R-:W-:Y:S05]  /*0310*/  BRA `(.L_x_3066) ;  /* 0x0000000c00347947 */ /* 0x000fea0003800000 */
.L_x_3067:
[----:B------:R-:W2:Y:S02]  /*0320*/  LDG.E.U16 R4, desc[UR36][R4.64] ;  /* 0x0000002404047981 */ /* 0x000ea4000c1e1500 */
[----:B--2---:R3:W4:Y:S01]  /*0330*/  I2F.F64.S16 R32, R4 ;  /* 0x0000000400207312 */ /* 0x0047220000101c00 */
[----:B------:R-:W-:Y:S05]  /*0340*/  BRA `(.L_x_3066) ;  /* 0x0000000c00287947 */ /* 0x000fea0003800000 */
.L_x_3062:
        /* <DEDUP_REMOVED lines=10> */
.L_x_3070:
[----:B------:R-:W2:Y:S02]  /*03f0*/  LDG.E.U16 R0, desc[UR36][R4.64] ;  /* 0x0000002404007981 */ /* 0x000ea4000c1e1500 */
[----:B--2---:R-:W-:-:S05]  /*0400*/  HADD2.F32 R0, -RZ, R0.H0_H0 ;  /* 0x20000000ff007230 */ /* 0x004fca0000004100 */
[----:B------:R-:W-:-:S04]  /*0410*/  FMUL.FTZ R0, R0, 1 ;  /* 0x3f80000000007820 */ /* 0x000fc80000410000 */
[----:B------:R0:W1:Y:S01]  /*0420*/  F2F.F64.F32 R32, R0 ;  /* 0x0000000000207310 */ /* 0x0000620000201800 */
[----:B------:R-:W-:Y:S05]  /*0430*/  BRA `(.L_x_3066) ;  /* 0x0000000800ec7947 */ /* 0x000fea0003800000 */
.L_x_3069:
        /* <DEDUP_REMOVED lines=10> */
.L_x_3072:
[----:B------:R-:W2:Y:S02]  /*04e0*/  LDG.E.U16 R4, desc[UR36][R4.64] ;  /* 0x0000002404047981 */ /* 0x000ea4000c1e1500 */
[----:B--2---:R-:W-:-:S05]  /*04f0*/  HADD2.F32 R0, -RZ, R4.H0_H0 ;  /* 0x20000004ff007230 */ /* 0x004fca0000004100 */
[----:B------:R-:W-:-:S04]  /*0500*/  FMUL.FTZ R0, R0, 1 ;  /* 0x3f80000000007820 */ /* 0x000fc80000410000 */
[----:B------:R0:W1:Y:S01]  /*0510*/  F2F.F64.F32 R32, R0 ;  /* 0x0000000000207310 */ /* 0x0000620000201800 */
[----:B------:R-:W-:Y:S05]  /*0520*/  BRA `(.L_x_3066) ;  /* 0x0000000800b07947 */ /* 0x000fea0003800000 */
.L_x_3071:
[----:B------:R0:W5:Y:S01]  /*0530*/  LDG.E.64 R32, desc[UR36][R4.64] ;  /* 0x0000002404207981 */ /* 0x000162000c1e1b00 */
[----:B------:R-:W-:Y:S05]  /*0540*/  BRA `(.L_x_3066) ;  /* 0x0000000800a87947 */ /* 0x000fea0003800000 */
.L_x_3061:
        /* <DEDUP_REMOVED lines=13> */
.L_x_3075:
[----:B------:R0:W5:Y:S01]  /*0620*/  LDG.E.64 R32, desc[UR36][R4.64] ;  /* 0x0000002404207981 */ /* 0x000162000c1e1b00 */
[----:B------:R-:W-:Y:S05]  /*0630*/  BRA `(.L_x_3066) ;  /* 0x00000008006c7947 */ /* 0x000fea0003800000 */
.L_x_3074:
        /* <DEDUP_REMOVED lines=27> */
.L_x_3077:
        /* <DEDUP_REMOVED lines=11> */
[----:B------:R-:W-:-:S05]  /*08a0*/  LOP3.LUT R0, R0, 0x80000000, R3, 0xf8, !PT ;  /* 0x8000000000007812 */ /* 0x000fca00078ef803 */
[----:B------:R-:W-:-:S04]  /*08b0*/  FMUL.FTZ R0, R0, 1 ;  /* 0x3f80000000007820 */ /* 0x000fc80000410000 */
[----:B------:R0:W1:Y:S01]  /*08c0*/  F2F.F64.F32 R32, R0 ;  /* 0x0000000000207310 */ /* 0x0000620000201800 */
[----:B------:R-:W-:Y:S05]  /*08d0*/  BRA `(.L_x_3066) ;  /* 0x0000000400c47947 */ /* 0x000fea0003800000 */
.L_x_3076:
[----:B------:R-:W2:Y:S02]  /*08e0*/  LDG.E.U16 R0, desc[UR36][R4.64] ;  /* 0x0000002404007981 */ /* 0x000ea4000c1e1500 */
[----:B--2---:R-:W-:-:S04]  /*08f0*/  IMAD.U32 R0, R0, 0x10000, RZ ;  /* 0x0001000000007824 */ /* 0x004fc800078e00ff */
[----:B------:R-:W-:-:S04]  /*0900*/  FMUL.FTZ R0, R0, 1 ;  /* 0x3f80000000007820 */ /* 0x000fc80000410000 */
[----:B------:R0:W1:Y:S01]  /*0910*/  F2F.F64.F32 R32, R0 ;  /* 0x0000000000207310 */ /* 0x0000620000201800 */
[----:B------:R-:W-:Y:S05]  /*0920*/  BRA `(.L_x_3066) ;  /* 0x0000000400b07947 */ /* 0x000fea0003800000 */
.L_x_3073:
        /* <DEDUP_REMOVED lines=11> */
.L_x_3080:
        /* <DEDUP_REMOVED lines=21> */
.L_x_3082:
[----:B------:R-:W-:Y:S05]  /*0b30*/  BSYNC.RECONVERGENT B0 ;  /* 0x0000000000007941 */ /* 0x000fea0003800200 */
.L_x_3081:
[----:B------:R-:W-:Y:S01]  /*0b40*/  IMAD.SHL.U32 R0, R0, 0x100000, RZ ;  /* 0x0010000000007824 */ /* 0x000fe200078e00ff */
[----:B------:R-:W-:-:S04]  /*0b50*/  LEA R3, R3, 0x3b800000, 0x17 ;  /* 0x3b80000003037811 */ /* 0x000fc800078eb8ff */
[----:B------:R-:W-:-:S05]  /*0b60*/  LOP3.LUT R0, R3, R0, R7, 0xfe, !PT ;  /* 0x0000000003007212 */ /* 0x000fca00078efe07 */
[----:B------:R-:W-:-:S04]  /*0b70*/  FMUL.FTZ R0, R0, 1 ;  /* 0x3f80000000007820 */ /* 0x000fc80000410000 */
[----:B------:R0:W1:Y:S01]  /*0b80*/  F2F.F64.F32 R32, R0 ;  /* 0x0000000000207310 */ /* 0x0000620000201800 */
[----:B------:R-:W-:Y:S05]  /*0b90*/  BRA `(.L_x_3066) ;  /* 0x0000000400147947 */ /* 0x000fea0003800000 */
.L_x_3079:
        /* <DEDUP_REMOVED lines=21> */
.L_x_3084:
[----:B------:R-:W-:Y:S05]  /*0cf0*/  BSYNC.RECONVERGENT B0 ;  /* 0x0000000000007941 */ /* 0x000fea0003800200 */
.L_x_3083:
[----:B------:R-:W-:Y:S01]  /*0d00*/  IMAD.SHL.U32 R0, R0, 0x200000, RZ ;  /* 0x0020000000007824 */ /* 0x000fe200078e00ff */
[----:B------:R-:W-:-:S04]  /*0d10*/  LEA R3, R3, 0x37800000, 0x17 ;  /* 0x3780000003037811 */ /* 0x000fc800078eb8ff */
[----:B------:R-:W-:-:S05]  /*0d20*/  LOP3.LUT R0, R3, R0, R7, 0xfe, !PT ;  /* 0x0000000003007212 */ /* 0x000fca00078efe07 */
[----:B------:R-:W-:-:S04]  /*0d30*/  FMUL.FTZ R0, R0, 1 ;  /* 0x3f80000000007820 */ /* 0x000fc80000410000 */
[----:B------:R0:W1:Y:S01]  /*0d40*/  F2F.F64.F32 R32, R0 ;  /* 0x0000000000207310 */ /* 0x0000620000201800 */
[----:B------:R-:W-:Y:S05]  /*0d50*/  BRA `(.L_x_3066) ;  /* 0x0000000000a47947 */ /* 0x000fea0003800000 */
.L_x_3078:
[----:B------:R-:W-:-:S09]  /*0d60*/  UISETP.NE.AND UP0, UPT, UR4, 0x1c, UPT ;  /* 0x0000001c0400788c */ /* 0x000fd2000bf05270 */
[----:B------:R-:W-:Y:S05]  /*0d70*/  BRA.U !UP0, `(.L_x_3085) ;  /* 0x0000000108947547 */ /* 0x000fea000b800000 */
[----:B------:R-:W-:-:S09]  /*0d80*/  UISETP.NE.AND UP0, UPT, UR4, 0x1d, UPT ;  /* 0x0000001d0400788c */ /* 0x000fd2000bf05270 */
[----:B------:R-:W-:Y:S05]  /*0d90*/  BRA.U !UP0, `(.L_x_3086) ;  /* 0x0000000108807547 */ /* 0x000fea000b800000 */
[----:B------:R-:W-:-:S09]  /*0da0*/  UISETP.NE.AND UP0, UPT, UR4, 0x2c, UPT ;  /* 0x0000002c0400788c */ /* 0x000fd2000bf05270 */
[----:B------:R-:W-:Y:S05]  /*0db0*/  BRA.U !UP0, `(.L_x_3087) ;  /* 0x0000000108487547 */ /* 0x000fea000b800000 */
.L_x_3065:
        /* <DEDUP_REMOVED lines=16> */
.L_x_3088:
[----:B------:R-:W-:Y:S01]  /*0ec0*/  CS2R R32, SRZ ;  /* 0x0000000000207805 */ /* 0x000fe2000001ff00 */
[----:B------:R-:W-:Y:S06]  /*0ed0*/  BRA `(.L_x_3066) ;  /* 0x0000000000447947 */ /* 0x000fec0003800000 */
.L_x_3087:
[----:B------:R-:W2:Y:S01]  /*0ee0*/  LDG.E.U8 R0, desc[UR36][R4.64] ;  /* 0x0000002404007981 */ /* 0x000ea2000c1e1100 */
[----:B------:R-:W-:Y:S02]  /*0ef0*/  IMAD.MOV.U32 R32, RZ, RZ, 0x0 ;  /* 0x00000000ff207424 */ /* 0x000fe400078e00ff */
[----:B------:R-:W-:Y:S01]  /*0f00*/  IMAD.MOV.U32 R33, RZ, RZ, 0x38000000 ;  /* 0x38000000ff217424 */ /* 0x000fe200078e00ff */
[----:B--2---:R-:W-:-:S13]  /*0f10*/  ISETP.NE.AND P0, PT, R0, RZ, PT ;  /* 0x000000ff0000720c */ /* 0x004fda0003f05270 */
[----:B------:R-:W-:Y:S05]  /*0f20*/  @!P0 BRA `(.L_x_3066) ;  /* 0x0000000000308947 */ /* 0x000fea0003800000 */
[----:B------:R-:W-:-:S13]  /*0f30*/  ISETP.NE.AND P0, PT, R0, 0xff, PT ;  /* 0x000000ff0000780c */ /* 0x000fda0003f05270 */
[----:B------:R-:W-:Y:S02]  /*0f40*/  @P0 IMAD.SHL.U32 R0, R0, 0x800000, RZ ;  /* 0x0080000000000824 */ /* 0x000fe400078e00ff */
[----:B------:R-:W-:Y:S02]  /*0f50*/  @!P0 IMAD.MOV.U32 R32, RZ, RZ, 0x20000000 ;  /* 0x20000000ff208424 */ /* 0x000fe400078e00ff */
[----:B------:R-:W-:Y:S02]  /*0f60*/  @!P0 IMAD.MOV.U32 R33, RZ, RZ, 0x7ff80000 ;  /* 0x7ff80000ff218424 */ /* 0x000fe400078e00ff */
[----:B------:R-:W-:-:S04]  /*0f70*/  @P0 FMUL.FTZ R0, R0, 1 ;  /* 0x3f80000000000820 */ /* 0x000fc80000410000 */
[----:B------:R0:W1:Y:S01]  /*0f80*/  @P0 F2F.F64.F32 R32, R0 ;  /* 0x0000000000200310 */ /* 0x0000620000201800 */
[----:B------:R-:W-:Y:S05]  /*0f90*/  BRA `(.L_x_3066) ;  /* 0x0000000000147947 */ /* 0x000fea0003800000 */
.L_x_3086:
[----:B------:R-:W2:Y:S02]  /*0fa0*/  LDG.E.64 R32, desc[UR36][R4.64] ;  /* 0x0000002404207981 */ /* 0x000ea4000c1e1b00 */
[----:B--2---:R-:W0:Y:S01]  /*0fb0*/  I2F.F64.U64 R32, R32 ;  /* 0x0000002000207312 */ /* 0x004e220000301800 */
[----:B------:R-:W-:Y:S05]  /*0fc0*/  BRA `(.L_x_3066) ;  /* 0x0000000000087947 */ /* 0x000fea0003800000 */
.L_x_3085:
[----:B------:R-:W2:Y:S02]  /*0fd0*/  LDG.E R4, desc[UR36][R4.64] ;  /* 0x0000002404047981 */ /* 0x000ea4000c1e1900 */
[----:B--2---:R0:W1:Y:S02]  /*0fe0*/  I2F.F64.U32 R32, R4 ;  /* 0x0000000400207312 */ /* 0x0040640000201800 */
.L_x_3066:
[----:B------:R-:W-:Y:S05]  /*0ff0*/  BSYNC.RECONVERGENT B6 ;  /* 0x0000000000067941 */ /* 0x000fea0003800200 */
.L_x_3060:
[----:B01-3--:R-:W0:Y:S01]  /*1000*/  LDC.64 R4, c[0x0][0x398] ;  /* 0x0000e600ff047b82 */ /* 0x00be220000000a00 */
        /* <DEDUP_REMOVED lines=16> */
[----:B------:R-:W3:Y:S02]  /*1110*/  LDG.E.S8 R4, desc[UR36][R4.64] ;  /* 0x0000002404047981 */ /* 0x000ee4000c1e1300 */
[----:B---3--:R0:W1:Y:S01]  /*1120*/  I2F.F64.S16 R36, R4 ;  /* 0x0000000400247312 */ /* 0x0080620000101c00 */
[----:B------:R-:W-:Y:S05]  /*1130*/  BRA `(.L_x_3095) ;  /* 0x0000000c00707947 */ /* 0x000fea0003800000 */
.L_x_3093:
[----:B------:R-:W3:Y:S02]  /*1140*/  LDG.E.U8 R4, desc[UR36][R4.64] ;  /* 0x0000002404047981 */ /* 0x000ee4000c1e1100 */
[----:B---3--:R0:W1:Y:S01]  /*1150*/  I2F.F64.U16 R36, R4 ;  /* 0x0000000400247312 */ /* 0x0080620000101800 */
[----:B------:R-:W-:Y:S05]  /*1160*/  BRA `(.L_x_3095) ;  /* 0x0000000c00647947 */ /* 0x000fea0003800000 */
.L_x_3092:
[----:B------:R-:W-:-:S09]  /*1170*/  UISETP.NE.AND UP0, UPT, UR4, 0x2, UPT ;  /* 0x000000020400788c */ /* 0x000fd2000bf05270 */
[----:B------:R-:W-:Y:S05]  /*1180*/  BRA.U !UP0, `(.L_x_3096) ;  /* 0x0000000108287547 */ /* 0x000fea000b800000 */
[----:B------:R-:W-:-:S09]  /*1190*/  UISETP.NE.AND UP0, UPT, UR4, 0x3, UPT ;  /* 0x000000030400788c */ /* 0x000fd2000bf05270 */
[----:B------:R-:W-:Y:S05]  /*11a0*/  BRA.U !UP0, `(.L_x_3097) ;  /* 0x0000000108147547 */ /* 0x000fea000b800000 */
[----:B------:R-:W-:-:S09]  /*11b0*/  UISETP.NE.AND UP0, UPT, UR4, 0x4, UPT ;  /* 0x000000040400788c */ /* 0x000fd2000bf05270 */
[----:B------:R-:W-:Y:S05]  /*11c0*/  BRA.U UP0, `(.L_x_3094) ;  /* 0x0000000900c07547 */ /* 0x000fea000b800000 */
[----:B------:R-:W3:Y:S02]  /*11d0*/  LDG.E.64 R36, desc[UR36][R4.64] ;  /* 0x0000002404247981 */ /* 0x000ee4000c1e1b00 */
[----:B---3--:R-:W0:Y:S01]  /*11e0*/  I2F.F64.S64 R36, R36 ;  /* 0x0000002400247312 */ /* 0x008e220000301c00 */
[----:B------:R-:W-:Y:S05]  /*11f0*/  BRA `(.L_x_3095) ;  /* 0x0000000c00407947 */ /* 0x000fea0003800000 */
.L_x_3097:
[----:B------:R-:W3:Y:S02]  /*1200*/  LDG.E R4, desc[UR36][R4.64] ;  /* 0x0000002404047981 */ /* 0x000ee4000c1e1900 */
[----:B---3--:R0:W1:Y:S01]  /*1210*/  I2F.F64 R36, R4 ;  /* 0x0000000400247312 */ /* 0x0080620000201c00 */
[----:B------:R-:W-:Y:S05]  /*1220*/  BRA `(.L_x_3095) ;  /* 0x0000000c00347947 */ /* 0x000fea0003800000 */
.L_x_3096:
[----:B------:R-:W3:Y:S02]  /*1230*/  LDG.E.U16 R4, desc[UR36][R4.64] ;  /* 0x0000002404047981 */ /* 0x000ee4000c1e1500 */
[----:B---3--:R0:W1:Y:S01]  /*1240*/  I2F.F64.S16 R36, R4 ;  /* 0x0000000400247312 */ /* 0x0080620000101c00 */
[----:B------:R-:W-:Y:S05]  /*1250*/  BRA `(.L_x_3095) ;  /* 0x0000000c00287947 */ /* 0x000fea0003800000 */
.L_x_3091:
[----:B------:R-:W-:-:S09]  /*1260*/  UISETP.GT.AND UP0, UPT, UR4, 0x6, UPT ;  /* 0x000000060400788c */ /* 0x000fd2000bf04270 */
[----:B------:R-:W-:Y:S05]  /*1270*/  BRA.U UP0, `(.L_x_3098) ;  /* 0x0000000100347547 */ /* 0x000fea000b800000 */
[----:B------:R-:W-:-:S09]  /*1280*/  UISETP.NE.AND UP0, UPT, UR4, 0x5, UPT ;  /* 0x000000050400788c */ /* 0x000fd2000bf05270 */
[----:B------:R-:W-:Y:S05]  /*1290*/  BRA.U !UP0, `(.L_x_3099) ;  /* 0x0000000108187547 */ /* 0x000fea000b800000 */
[----:B------:R-:W-:-:S09]  /*12a0*/  UISETP.NE.AND UP0, UPT, UR4, 0x6, UPT ;  /* 0x000000060400788c */ /* 0x000fd2000bf05270 */
[----:B------:R-:W-:Y:S05]  /*12b0*/  BRA.U UP0, `(.L_x_3094) ;  /* 0x0000000900847547 */ /* 0x000fea000b800000 */
[----:B------:R-:W3:Y:S02]  /*12c0*/  LDG.E R36, desc[UR36][R4.64] ;  /* 0x0000002404247981 */ /* 0x000ee4000c1e1900 */
[----:B---3--:R-:W-:-:S06]  /*12d0*/  FMUL.FTZ R36, R36, 1 ;  /* 0x3f80000024247820 */ /* 0x008fcc0000410000 */
[----:B------:R-:W0:Y:S01]  /*12e0*/  F2F.F64.F32 R36, R36 ;  /* 0x0000002400247310 */ /* 0x000e220000201800 */
[----:B------:R-:W-:Y:S05]  /*12f0*/  BRA `(.L_x_3095) ;  /* 0x0000000c00007947 */ /* 0x000fea0003800000 */
.L_x_3099:
[----:B------:R-:W3:Y:S02]  /*1300*/  LDG.E.U16 R0, desc[UR36][R4.64] ;  /* 0x0000002404007981 */ /* 0x000ee4000c1e1500 */
[----:B---3--:R-:W-:-:S05]  /*1310*/  HADD2.F32 R0, -RZ, R0.H0_H0 ;  /* 0x20000000ff007230 */ /* 0x008fca0000004100 */
[----:B------:R-:W-:-:S04]  /*1320*/  FMUL.FTZ R0, R0, 1 ;  /* 0x3f80000000007820 */ /* 0x000fc80000410000 */
[----:B------:R0:W1:Y:S01]  /*1330*/  F2F.F64.F32 R36, R0 ;  /* 0x0000000000247310 */ /* 0x0000620000201800 */
[----:B------:R-:W-:Y:S05]  /*1340*/  BRA `(.L_x_3095) ;  /* 0x0000000800ec7947 */ /* 0x000fea0003800000 */
.L_x_3098:
[----:B------:R-:W-:-:S09]  /*1350*/  UISETP.NE.AND UP0, UPT, UR4, 0x7, UPT ;  /* 0x000000070400788c */ /* 0x000fd2000bf05270 */
[----:B------:R-:W-:Y:S05]  /*1360*/  BRA.U !UP0, `(.L_x_3100) ;  /* 0x0000000108347547 */ /* 0x000fea000b800000 */
        /* <DEDUP_REMOVED lines=8> */
.L_x_3101:
[----:B------:R-:W3:Y:S02]  /*13f0*/  LDG.E.U16 R4, desc[UR36][R4.64] ;  /* 0x0000002404047981 */ /* 0x000ee4000c1e1500 */
[----:B---3--:R-:W-:-:S05]  /*1400*/  HADD2.F32 R0, -RZ, R4.H0_H0 ;  /* 0x20000004ff007230 */ /* 0x008fca0000004100 */
[----:B------:R-:W-:-:S04]  /*1410*/  FMUL.FTZ R0, R0, 1 ;  /* 0x3f80000000007820 */ /* 0x000fc80000410000 */
[----:B------:R0:W1:Y:S01]  /*1420*/  F2F.F64.F32 R36, R0 ;  /* 0x0000000000247310 */ /* 0x0000620000201800 */
[----:B------:R-:W-:Y:S05]  /*1430*/  BRA `(.L_x_3095) ;  /* 0x0000000800b07947 */ /* 0x000fea0003800000 */
.L_x_3100:
[----:B------:R0:W5:Y:S01]  /*1440*/  LDG.E.64 R36, desc[UR36][R4.64] ;  /* 0x0000002404247981 */ /* 0x000162000c1e1b00 */
[----:B------:R-:W-:Y:S05]  /*1450*/  BRA `(.L_x_3095) ;  /* 0x0000000800a87947 */ /* 0x000fea0003800000 */
.L_x_3090:
        /* <DEDUP_REMOVED lines=9> */
[----:B------:R-:W-:Y:S01]  /*14f0*/  IMAD.MOV.U32 R36, RZ, RZ, RZ ;  /* 0x000000ffff247224 */ /* 0x000fe200078e00ff */
[----:B---3--:R-:W-:-:S04]  /*1500*/  ISETP.NE.AND P0, PT, R4, RZ, PT ;  /* 0x000000ff0400720c */ /* 0x008fc80003f05270 */
[----:B------:R-:W-:Y:S01]  /*1510*/  FSEL R37, RZ, 1.875, !P0 ;  /* 0x3ff00000ff257808 */ /* 0x000fe20004000000 */
[----:B------:R-:W-:Y:S08]  /*1520*/  BRA `(.L_x_3095) ;  /* 0x0000000800747947 */ /* 0x000ff00003800000 */
.L_x_3104:
[----:B------:R0:W5:Y:S01]  /*1530*/  LDG.E.64 R36, desc[UR36][R4.64] ;  /* 0x0000002404247981 */ /* 0x000162000c1e1b00 */
[----:B------:R-:W-:Y:S05]  /*1540*/  BRA `(.L_x_3095) ;  /* 0x00000008006c7947 */ /* 0x000fea0003800000 */
.L_x_3103:
[----:B------:R-:W-:-:S09]  /*1550*/  UISETP.NE.AND UP0, UPT, UR4, 0xf, UPT ;  /* 0x0000000f0400788c */ /* 0x000fd2000bf05270 */
[----:B------:R-:W-:Y:S05]  /*1560*/  BRA.U !UP0, `(.L_x_3105) ;  /* 0x0000000108a07547 */ /* 0x000fea000b800000 */
[----:B------:R-:W-:-:S09]  /*1570*/  UISETP.NE.AND UP0, UPT, UR4, 0x17, UPT ;  /* 0x000000170400788c */ /* 0x000fd2000bf05270 */
[----:B------:R-:W-:Y:S05]  /*1580*/  BRA.U !UP0, `(.L_x_3106) ;  /* 0x00000001085c7547 */ /* 0x000fea000b800000 */
[----:B------:R-:W-:-:S09]  /*1590*/  UISETP.NE.AND UP0, UPT, UR4, 0x18, UPT ;  /* 0x000000180400788c */ /* 0x000fd2000bf05270 */
[----:B------:R-:W-:Y:S05]  /*15a0*/  BRA.U UP0, `(.L_x_3094) ;  /* 0x0000000500c87547 */ /* 0x000fea000b800000 */
[----:B------:R-:W3:Y:S01]  /*15b0*/  LDG.E.U8 R0, desc[UR36][R4.64] ;  /* 0x0000002404007981 */ /* 0x000ee2000c1e1100 */
[----:B------:R-:W-:Y:S02]  /*15c0*/  IMAD.MOV.U32 R7, RZ, RZ, 0x1f ;  /* 0x0000001fff077424 */ /* 0x000fe400078e00ff */
[----:B---3--:R-:W-:-:S05]  /*15d0*/  IMAD.SHL.U32 R0, R0, 0x1000000, RZ ;  /* 0x0100000000007824 */ /* 0x008fca00078e00ff */
        /* <DEDUP_REMOVED lines=18> */
.L_x_3106:
[----:B------:R-:W3:Y:S02]  /*1700*/  LDG.E.U8 R4, desc[UR36][R4.64] ;  /* 0x0000002404047981 */ /* 0x000ee4000c1e1100 */
[C---:B---3--:R-:W-:Y:S02]  /*1710*/  IMAD.SHL.U32 R3, R4.reuse, 0x2000000, RZ ;  /* 0x0200000004037824 */ /* 0x048fe400078e00ff */
        /* <DEDUP_REMOVED lines=11> */
[----:B------:R3:W0:Y:S01]  /*17d0*/  F2F.F64.F32 R36, R0 ;  /* 0x0000000000247310 */ /* 0x0006220000201800 */
[----:B------:R-:W-:Y:S05]  /*17e0*/  BRA `(.L_x_3095) ;  /* 0x0000000400c47947 */ /* 0x000fea0003800000 */
.L_x_3105:
[----:B------:R-:W3:Y:S02]  /*17f0*/  LDG.E.U16 R0, desc[UR36][R4.64] ;  /* 0x0000002404007981 */ /* 0x000ee4000c1e1500 */
[----:B---3--:R-:W-:-:S04]  /*1800*/  IMAD.U32 R0, R0, 0x10000, RZ ;  /* 0x0001000000007824 */ /* 0x008fc800078e00ff */
[----:B------:R-:W-:-:S04]  /*1810*/  FMUL.FTZ R0, R0, 1 ;  /* 0x3f80000000007820 */ /* 0x000fc80000410000 */
[----:B------:R0:W1:Y:S01]  /*1820*/  F2F.F64.F32 R36, R0 ;  /* 0x0000000000247310 */ /* 0x0000620000201800 */
[----:B------:R-:W-:Y:S05]  /*1830*/  BRA `(.L_x_3095) ;  /* 0x0000000400b07947 */ /* 0x000fea0003800000 */
.L_x_3102:
        /* <DEDUP_REMOVED lines=8> */
[----:B------:R-:W3:Y:S02]  /*18c0*/  LDG.E.U16 R4, desc[UR36][R4.64] ;  /* 0x0000002404047981 */ /* 0x000ee4000c1e1500 */
[----:B---3--:R0:W1:Y:S01]  /*18d0*/  I2F.F64.U16 R36, R4 ;  /* 0x0000000400247312 */ /* 0x0080620000101800 */
[----:B------:R-:W-:Y:S05]  /*18e0*/  BRA `(.L_x_3095) ;  /* 0x0000000400847947 */ /* 0x000fea0003800000 */
.L_x_3109:
[----:B------:R-:W3:Y:S01]  /*18f0*/  LDG.E.U8 R4, desc[UR36][R4.64] ;  /* 0x0000002404047981 */ /* 0x000ee2000c1e1100 */
[----:B------:R-:W-:Y:S02]  /*1900*/  CS2R R36, SRZ ;  /* 0x0000000000247805 */ /* 0x000fe4000001ff00 */
[----:B---3--:R-:W-:-:S13]  /*1910*/  ISETP.NE.AND P0, PT, R4, RZ, PT ;  /* 0x000000ff0400720c */ /* 0x008fda0003f05270 */
        /* <DEDUP_REMOVED lines=18> */
.L_x_3111:
[----:B------:R-:W-:Y:S05]  /*1a40*/  BSYNC.RECONVERGENT B0 ;  /* 0x0000000000007941 */ /* 0x000fea0003800200 */
.L_x_3110:
[----:B------:R-:W-:Y:S01]  /*1a50*/  IMAD.SHL.U32 R0, R0, 0x100000, RZ ;  /* 0x0010000000007824 */ /* 0x000fe200078e00ff */
[----:B------:R-:W-:-:S04]  /*1a60*/  LEA R3, R3, 0x3b800000, 0x17 ;  /* 0x3b80000003037811 */ /* 0x000fc800078eb8ff */
[----:B------:R-:W-:-:S05]  /*1a70*/  LOP3.LUT R0, R3, R0, R7, 0xfe, !PT ;  /* 0x0000000003007212 */ /* 0x000fca00078efe07 */
[----:B------:R-:W-:-:S04]  /*1a80*/  FMUL.FTZ R0, R0, 1 ;  /* 0x3f80000000007820 */ /* 0x000fc80000410000 */
[----:B------:R0:W1:Y:S01]  /*1a90*/  F2F.F64.F32 R36, R0 ;  /* 0x0000000000247310 */ /* 0x0000620000201800 */
[----:B------:R-:W-:Y:S05]  /*1aa0*/  BRA `(.L_x_3095) ;  /* 0x0000000400147947 */ /* 0x000fea0003800000 */
.L_x_3108:
        /* <DEDUP_REMOVED lines=21> */
.L_x_3113:
[----:B------:R-:W-:Y:S05]  /*1c00*/  BSYNC.RECONVERGENT B0 ;  /* 0x0000000000007941 */ /* 0x000fea0003800200 */
.L_x_3112:
[----:B------:R-:W-:Y:S01]  /*1c10*/  IMAD.SHL.U32 R0, R0, 0x200000, RZ ;  /* 0x0020000000007824 */ /* 0x000fe200078e00ff */
[----:B------:R-:W-:-:S04]  /*1c20*/  LEA R3, R3, 0x37800000, 0x17 ;  /* 0x3780000003037811 */ /* 0x000fc800078eb8ff */
[----:B------:R-:W-:-:S05]  /*1c30*/  LOP3.LUT R0, R3, R0, R7, 0xfe, !PT ;  /* 0x0000000003007212 */ /* 0x000fca00078efe07 */
[----:B------:R-:W-:-:S04]  /*1c40*/  FMUL.FTZ R0, R0, 1 ;  /* 0x3f80000000007820 */ /* 0x000fc80000410000 */
[----:B------:R0:W1:Y:S01]  /*1c50*/  F2F.F64.F32 R36, R0 ;  /* 0x0000000000247310 */ /* 0x0000620000201800 */
[----:B------:R-:W-:Y:S05]  /*1c60*/  BRA `(.L_x_3095) ;  /* 0x0000000000a47947 */ /* 0x000fea0003800000 */
.L_x_3107:
[----:B------:R-:W-:-:S09]  /*1c70*/  UISETP.NE.AND UP0, UPT, UR4, 0x1c, UPT ;  /* 0x0000001c0400788c */ /* 0x000fd2000bf05270 */
[----:B------:R-:W-:Y:S05]  /*1c80*/  BRA.U !UP0, `(.L_x_3114) ;  /* 0x0000000108947547 */ /* 0x000fea000b800000 */
[----:B------:R-:W-:-:S09]  /*1c90*/  UISETP.NE.AND UP0, UPT, UR4, 0x1d, UPT ;  /* 0x0000001d0400788c */ /* 0x000fd2000bf05270 */
[----:B------:R-:W-:Y:S05]  /*1ca0*/  BRA.U !UP0, `(.L_x_3115) ;  /* 0x0000000108807547 */ /* 0x000fea000b800000 */
[----:B------:R-:W-:-:S09]  /*1cb0*/  UISETP.NE.AND UP0, UPT, UR4, 0x2c, UPT ;  /* 0x0000002c0400788c */ /* 0x000fd2000bf05270 */
[----:B------:R-:W-:Y:S05]  /*1cc0*/  BRA.U !UP0, `(.L_x_3116) ;  /* 0x0000000108487547 */ /* 0x000fea000b800000 */
.L_x_3094:
[----:B------:R-:W-:Y:S01]  /*1cd0*/  MOV R0, 0x0 ;  /* 0x0000000000007802 */ /* 0x000fe20000000f00 */
[----:B------:R-:W0:Y:S01]  /*1ce0*/  LDCU.64 UR4, c[0x4][0x128] ;  /* 0x01002500ff0477ac */ /* 0x000e220008000a00 */
[----:B------:R-:W-:Y:S02]  /*1cf0*/  IMAD.MOV.U32 R8, RZ, RZ, 0x4e ;  /* 0x0000004eff087424 */ /* 0x000fe400078e00ff */
[----:B------:R1:W3:Y:S01]  /*1d00*/  LDC.64 R14, c[0x4][R0] ;  /* 0x01000000000e7b82 */ /* 0x0002e20000000a00 */
[----:B------:R-:W2:Y:S01]  /*1d10*/  LDCU.64 UR6, c[0x4][0x130] ;  /* 0x01002600ff0677ac */ /* 0x000ea20008000a00 */
[----:B------:R-:W-:Y:S02]  /*1d20*/  IMAD.MOV.U32 R12, RZ, RZ, 0x1 ;  /* 0x00000001ff0c7424 */ /* 0x000fe400078e00ff */
[----:B------:R-:W-:Y:S01]  /*1d30*/  IMAD.MOV.U32 R13, RZ, RZ, RZ ;  /* 0x000000ffff0d7224 */ /* 0x000fe200078e00ff */
[----:B------:R-:W4:Y:S01]  /*1d40*/  LDCU.64 UR8, c[0x4][0x8] ;  /* 0x01000100ff0877ac */ /* 0x000f220008000a00 */
[----:B0-----:R-:W-:-:S02]  /*1d50*/  IMAD.U32 R4, RZ, RZ, UR4 ;  /* 0x00000004ff047e24 */ /* 0x001fc4000f8e00ff */
[----:B------:R-:W-:Y:S02]  /*1d60*/  IMAD.U32 R5, RZ, RZ, UR5 ;  /* 0x00000005ff057e24 */ /* 0x000fe4000f8e00ff */
[----:B--2---:R-:W-:Y:S02]  /*1d70*/  IMAD.U32 R6, RZ, RZ, UR6 ;  /* 0x00000006ff067e24 */ /* 0x004fe4000f8e00ff */
[----:B------:R-:W-:Y:S02]  /*1d80*/  IMAD.U32 R7, RZ, RZ, UR7 ;  /* 0x00000007ff077e24 */ /* 0x000fe4000f8e00ff */
[----:B----4-:R-:W-:Y:S02]  /*1d90*/  IMAD.U32 R10, RZ, RZ, UR8 ;  /* 0x00000008ff0a7e24 */ /* 0x010fe4000f8e00ff */
[----:B-1----:R-:W-:-:S07]  /*1da0*/  IMAD.U32 R11, RZ, RZ, UR9 ;  /* 0x00000009ff0b7e24 */ /* 0x002fce000f8e00ff */
[----:B------:R-:W-:-:S07]  /*1db0*/  LEPC R20, `(.L_x_3117) ;  /* 0x000000001014794e */ /* 0x000fce0000000000 */
[----:B---3-5:R-:W-:Y:S05]  /*1dc0*/  CALL.ABS.NOINC R14 ;  /* 0x000000000e007343 */ /* 0x028fea0003c00000 */
.L_x_3117:
[----:B------:R-:W-:Y:S01]  /*1dd0*/  CS2R R36, SRZ ;  /* 0x0000000000247805 */ /* 0x000fe2000001ff00 */
[----:B------:R-:W-:Y:S06]  /*1de0*/  BRA `(.L_x_3095) ;  /* 0x0000000000447947 */ /* 0x000fec0003800000 */
.L_x_3116:
[----:B------:R-:W3:Y:S01]  /*1df0*/  LDG.E.U8 R0, desc[UR36][R4.64] ;  /* 0x0000002404007981 */ /* 0x000ee2000c1e1100 */
[----:B------:R-:W-:Y:S02]  /*1e00*/  IMAD.MOV.U32 R36, RZ, RZ, 0x0 ;  /* 0x00000000ff247424 */ /* 0x000fe400078e00ff */
[----:B------:R-:W-:Y:S01]  /*1e10*/  IMAD.MOV.U32 R37, RZ, RZ, 0x38000000 ;  /* 0x38000000ff257424 */ /* 0x000fe200078e00ff */
[----:B---3--:R-:W-:-:S13]  /*1e20*/  ISETP.NE.AND P0, PT, R0, RZ, PT ;  /* 0x000000ff0000720c */ /* 0x008fda0003f05270 */
        /* <DEDUP_REMOVED lines=8> */
.L_x_3115:
[----:B------:R-:W3:Y:S02]  /*1eb0*/  LDG.E.64 R36, desc[UR36][R4.64] ;  /* 0x0000002404247981 */ /* 0x000ee4000c1e1b00 */
[----:B---3--:R-:W0:Y:S01]  /*1ec0*/  I2F.F64.U64 R36, R36 ;  /* 0x0000002400247312 */ /* 0x008e220000301800 */
[----:B------:R-:W-:Y:S05]  /*1ed0*/  BRA `(.L_x_3095) ;  /* 0x0000000000087947 */ /* 0x000fea0003800000 */
.L_x_3114:
[----:B------:R-:W3:Y:S02]  /*1ee0*/  LDG.E R4, desc[UR36][R4.64] ;  /* 0x0000002404047981 */ /* 0x000ee4000c1e1900 */
[----:B---3--:R0:W1:Y:S02]  /*1ef0*/  I2F.F64.U32 R36, R4 ;  /* 0x0000000400247312 */ /* 0x0080640000201800 */
.L_x_3095:
[----:B------:R-:W-:Y:S05]  /*1f00*/  BSYNC.RECONVERGENT B6 ;  /* 0x0000000000067941 */ /* 0x000fea0003800200 */
.L_x_3089:
[----:B------:R-:W-:-:S07]  /*1f10*/  VIADD R19, R23, 0x80 ;  /* 0x0000008017137836 */ /* 0x000fce0000000000 */
.L_x_3059:
[----:B------:R-:W-:Y:S05]  /*1f20*/  BSYNC.RECONVERGENT B7 ;  /* 0x0000000000077941 */ /* 0x000fea0003800200 */
.L_x_3058:
[----:B------:R-:W-:Y:S01]  /*1f30*/  ISETP.GE.AND P0, PT, R19, R2, PT ;  /* 0x000000021300720c */ /* 0x000fe20003f06270 */
[----:B------:R-:W-:Y:S01]  /*1f40*/  BSSY.RECONVERGENT B7, `(.L_x_3118) ;  /* 0x00001e8000077945 */ /* 0x000fe20003800200 */
[----:B------:R-:W-:Y:S02]  /*1f50*/  CS2R R28, SRZ ;  /* 0x00000000001c7805 */ /* 0x000fe4000001ff00 */
[----:B------:R-:W-:-:S09]  /*1f60*/  CS2R R34, SRZ ;  /* 0x0000000000227805 */ /* 0x000fd2000001ff00 */
[----:B------:R-:W-:Y:S05]  /*1f70*/  @P0 BRA `(.L_x_3119) ;  /* 0x0000001c00900947 */ /* 0x000fea0003800000 */
[----:B0-----:R-:W0:Y:S01]  /*1f80*/  LDC.64 R4, c[0x0][0x390] ;  /* 0x0000e400ff047b82 */ /* 0x001e220000000a00 */
        /* <DEDUP_REMOVED lines=20> */
.L_x_3124:
[----:B------:R-:W2:Y:S02]  /*20d0*/  LDG.E.U8 R4, desc[UR36][R4.64] ;  /* 0x0000002404047981 */ /* 0x000ea4000c1e1100 */
[----:B--2---:R0:W1:Y:S01]  /*20e0*/  I2F.F64.U16 R28, R4 ;  /* 0x00000004001c7312 */ /* 0x0040620000101800 */
[----:B------:R-:W-:Y:S05]  /*20f0*/  BRA `(.L_x_3126) ;  /* 0x0000000c00647947 */ /* 0x000fea0003800000 */
.L_x_3123:
        /* <DEDUP_REMOVED lines=9> */
.L_x_3128:
[----:B------:R-:W2:Y:S02]  /*2190*/  LDG.E R4, desc[UR36][R4.64] ;  /* 0x0000002404047981 */ /* 0x000ea4000c1e1900 */
[----:B--2---:R0:W1:Y:S01]  /*21a0*/  I2F.F64 R28, R4 ;  /* 0x00000004001c7312 */ /* 0x0040620000201c00 */
[----:B------:R-:W-:Y:S05]  /*21b0*/  BRA `(.L_x_3126) ;  /* 0x0000000c00347947 */ /* 0x000fea0003800000 */
.L_x_3127:
[----:B------:R-:W2:Y:S02]  /*21c0*/  LDG.E.U16 R4, desc[UR36][R4.64] ;  /* 0x0000002404047981 */ /* 0x000ea4000c1e1500 */
[----:B--2---:R0:W1:Y:S01]  /*21d0*/  I2F.F64.S16 R28, R4 ;  /* 0x00000004001c7312 */ /* 0x0040620000101c00 */
[----:B------:R-:W-:Y:S05]  /*21e0*/  BRA `(.L_x_3126) ;  /* 0x0000000c00287947 */ /* 0x000fea0003800000 */
.L_x_3122:
        /* <DEDUP_REMOVED lines=10> */
.L_x_3130:
[----:B---3--:R-:W3:Y:S02]  /*2290*/  LDG.E.U16 R0, desc[UR36][R4.64] ;  /* 0x0000002404007981 */ /* 0x008ee4000c1e1500 */
[----:B---3--:R-:W-:-:S05]  /*22a0*/  HADD2.F32 R0, -RZ, R0.H0_H0 ;  /* 0x20000000ff007230 */ /* 0x008fca0000004100 */
[----:B------:R-:W-:-:S04]  /*22b0*/  FMUL.FTZ R0, R0, 1 ;  /* 0x3f80000000007820 */ /* 0x000fc80000410000 */
[----:B------:R0:W1:Y:S01]  /*22c0*/  F2F.F64.F32 R28, R0 ;  /* 0x00000000001c7310 */ /* 0x0000620000201800 */
[----:B------:R-:W-:Y:S05]  /*22d0*/  BRA `(.L_x_3126) ;  /* 0x0000000800ec7947 */ /* 0x000fea0003800000 */
.L_x_3129:
        /* <DEDUP_REMOVED lines=10> */
.L_x_3132:
[----:B------:R-:W3:Y:S02]  /*2380*/  LDG.E.U16 R4, desc[UR36][R4.64] ;  /* 0x0000002404047981 */ /* 0x000ee4000c1e1500 */
[----:B---3--:R-:W-:-:S05]  /*2390*/  HADD2.F32 R0, -RZ, R4.H0_H0 ;  /* 0x20000004ff007230 */ /* 0x008fca0000004100 */
[----:B------:R-:W-:-:S04]  /*23a0*/  FMUL.FTZ R0, R0, 1 ;  /* 0x3f80000000007820 */ /* 0x000fc80000410000 */
[----:B------:R0:W1:Y:S01]  /*23b0*/  F2F.F64.F32 R28, R0 ;  /* 0x00000000001c7310 */ /* 0x0000620000201800 */
[----:B------:R-:W-:Y:S05]  /*23c0*/  BRA `(.L_x_3126) ;  /* 0x0000000800b07947 */ /* 0x000fea0003800000 */
.L_x_3131:
[----:B------:R0:W5:Y:S01]  /*23d0*/  LDG.E.64 R28, desc[UR36][R4.64] ;  /* 0x00000024041c7981 */ /* 0x000162000c1e1b00 */
[----:B------:R-:W-:Y:S05]  /*23e0*/  BRA `(.L_x_3126) ;  /* 0x0000000800a87947 */ /* 0x000fea0003800000 */
.L_x_3121:
        /* <DEDUP_REMOVED lines=13> */
.L_x_3135:
[----:B------:R0:W5:Y:S01]  /*24c0*/  LDG.E.64 R28, desc[UR36][R4.64] ;  /* 0x00000024041c7981 */ /* 0x000162000c1e1b00 */
[----:B------:R-:W-:Y:S05]  /*24d0*/  BRA `(.L_x_3126) ;  /* 0x00000008006c7947 */ /* 0x000fea0003800000 */
.L_x_3134:
[----:B------:R-:W-:-:S09]  /*24e0*/  UISETP.NE.AND UP0, UPT, UR4, 0xf, UPT ;  /* 0x0000000f0400788c */ /* 0x000fd2000bf05270 */
[----:B------:R-:W-:Y:S05]  /*24f0*/  BRA.U !UP0, `(.L_x_3136) ;  /* 0x0000000108a07547 */ /* 0x000fea000b800000 */
[----:B------:R-:W-:-:S09]  /*2500*/  UISETP.NE.AND UP0, UPT, UR4, 0x17, UPT ;  /* 0x000000170400788c */ /* 0x000fd2000bf05270 */
[----:B------:R-:W-:Y:S05]  /*2510*/  BRA.U !UP0, `(.L_x_3137) ;  /* 0x00000001085c7547 */ /* 0x000fea000b800000 */
[----:B------:R-:W-:-:S09]  /*2520*/  UISETP.NE.AND UP0, UPT, UR4, 0x18, UPT ;  /* 0x000000180400788c */ /* 0x000fd2000bf05270 */
[----:B------:R-:W-:Y:S05]  /*2530*/  BRA.U UP0, `(.L_x_3125) ;  /* 0x0000000500f87547 */ /* 0x000fea000b800000 */
[----:B---3--:R-:W3:Y:S01]  /*2540*/  LDG.E.U8 R0, desc[UR36][R4.64] ;  /* 0x0000002404007981 */ /* 0x008ee2000c1e1100 */
        /* <DEDUP_REMOVED lines=20> */
.L_x_3137:
[----:B------:R-:W3:Y:S02]  /*2690*/  LDG.E.U8 R4, desc[UR36][R4.64] ;  /* 0x0000002404047981 */ /* 0x000ee4000c1e1100 */
[C---:B---3--:R-:W-:Y:S02]  /*26a0*/  IMAD.SHL.U32 R0, R4.reuse, 0x2000000, RZ ;  /* 0x0200000004007824 */ /* 0x048fe400078e00ff */
        /* <DEDUP_REMOVED lines=9> */
[----:B------:R-:W-:-:S05]  /*2740*/  LOP3.LUT R0, R0, 0x80000000, R3, 0xf8, !PT ;  /* 0x8000000000007812 */ /* 0x000fca00078ef803 */
[----:B------:R-:W-:-:S04]  /*2750*/  FMUL.FTZ R0, R0, 1 ;  /* 0x3f80000000007820 */ /* 0x000fc80000410000 */
[----:B------:R0:W1:Y:S01]  /*2760*/  F2F.F64.F32 R28, R0 ;  /* 0x00000000001c7310 */ /* 0x0000620000201800 */
[----:B------:R-:W-:Y:S05]  /*2770*/  BRA `(.L_x_3126) ;  /* 0x0000000400c47947 */ /* 0x000fea0003800000 */
.L_x_3136:
[----:B---3--:R-:W3:Y:S02]  /*2780*/  LDG.E.U16 R0, desc[UR36][R4.64] ;  /* 0x0000002404007981 */ /* 0x008ee4000c1e1500 */
[----:B---3--:R-:W-:-:S04]  /*2790*/  IMAD.U32 R0, R0, 0x10000, RZ ;  /* 0x0001000000007824 */ /* 0x008fc800078e00ff */
[----:B------:R-:W-:-:S04]  /*27a0*/  FMUL.FTZ R0, R0, 1 ;  /* 0x3f80000000007820 */ /* 0x000fc80000410000 */
[----:B------:R0:W1:Y:S01]  /*27b0*/  F2F.F64.F32 R28, R0 ;  /* 0x00000000001c7310 */ /* 0x0000620000201800 */
[----:B------:R-:W-:Y:S05]  /*27c0*/  BRA `(.L_x_3126) ;  /* 0x0000000400b07947 */ /* 0x000fea0003800000 */
.L_x_3133:
        /* <DEDUP_REMOVED lines=11> */
.L_x_3140:
        /* <DEDUP_REMOVED lines=8> */
[--C-:B---3--:R-:W-:Y:S01]  /*2900*/  SHF.R.U32.HI R0, RZ, 0x3, R4.reuse ;  /* 0x00000003ff007819 */ /* 0x108fe20000011604 */
        /* <DEDUP_REMOVED lines=12> */
.L_x_3142:
[----:B------:R-:W-:Y:S05]  /*29d0*/  BSYNC.RECONVERGENT B0 ;  /* 0x0000000000007941 */ /* 0x000fea0003800200 */
.L_x_3141:
[----:B------:R-:W-:Y:S01]  /*29e0*/  IMAD.SHL.U32 R0, R0, 0x100000, RZ ;  /* 0x0010000000007824 */ /* 0x000fe200078e00ff */
[----:B------:R-:W-:-:S04]  /*29f0*/  LEA R3, R3, 0x3b800000, 0x17 ;  /* 0x3b80000003037811 */ /* 0x000fc800078eb8ff */
[----:B------:R-:W-:-:S05]  /*2a00*/  LOP3.LUT R0, R3, R0, R7, 0xfe, !PT ;  /* 0x0000000003007212 */ /* 0x000fca00078efe07 */
[----:B------:R-:W-:-:S04]  /*2a10*/  FMUL.FTZ R0, R0, 1 ;  /* 0x3f80000000007820 */ /* 0x000fc80000410000 */
[----:B------:R0:W1:Y:S01]  /*2a20*/  F2F.F64.F32 R28, R0 ;  /* 0x00000000001c7310 */ /* 0x0000620000201800 */
[----:B------:R-:W-:Y:S05]  /*2a30*/  BRA `(.L_x_3126) ;  /* 0x0000000400147947 */ /* 0x000fea0003800000 */
.L_x_3139:
        /* <DEDUP_REMOVED lines=21> */
.L_x_3144:
[----:B------:R-:W-:Y:S05]  /*2b90*/  BSYNC.RECONVERGENT B0 ;  /* 0x0000000000007941 */ /* 0x000fea0003800200 */
.L_x_3143:
[----:B------:R-:W-:Y:S01]  /*2ba0*/  IMAD.SHL.U32 R0, R0, 0x200000, RZ ;  /* 0x0020000000007824 */ /* 0x000fe200078e00ff */
[----:B------:R-:W-:-:S04]  /*2bb0*/  LEA R3, R3, 0x37800000, 0x17 ;  /* 0x3780000003037811 */ /* 0x000fc800078eb8ff */
[----:B------:R-:W-:-:S05]  /*2bc0*/  LOP3.LUT R0, R3, R0, R7, 0xfe, !PT ;  /* 0x0000000003007212 */ /* 0x000fca00078efe07 */
[----:B------:R-:W-:-:S04]  /*2bd0*/  FMUL.FTZ R0, R0, 1 ;  /* 0x3f80000000007820 */ /* 0x000fc80000410000 */
[----:B------:R0:W1:Y:S01]  /*2be0*/  F2F.F64.F32 R28, R0 ;  /* 0x00000000001c7310 */ /* 0x0000620000201800 */
[----:B------:R-:W-:Y:S05]  /*2bf0*/  BRA `(.L_x_3126) ;  /* 0x0000000000a47947 */ /* 0x000fea0003800000 */
.L_x_3138:
        /* <DEDUP_REMOVED lines=16> */
[----:B------:R1:W0:Y:S01]  /*2d00*/  @P0 F2F.F64.F32 R28, R0 ;  /* 0x00000000001c0310 */ /* 0x0002220000201800 */
[----:B------:R-:W-:Y:S05]  /*2d10*/  BRA `(.L_x_3126) ;  /* 0x00000000005c7947 */ /* 0x000fea0003800000 */
.L_x_3125:
        /* <DEDUP_REMOVED lines=16> */
.L_x_3147:
[----:B------:R-:W-:Y:S01]  /*2e20*/  CS2R R28, SRZ ;  /* 0x00000000001c7805 */ /* 0x000fe2000001ff00 */
[----:B------:R-:W-:Y:S06]  /*2e30*/  BRA `(.L_x_3126) ;  /* 0x0000000000147947 */ /* 0x000fec0003800000 */
.L_x_3146:
[----:B------:R-:W2:Y:S02]  /*2e40*/  LDG.E.64 R28, desc[UR36][R4.64] ;  /* 0x00000024041c7981 */ /* 0x000ea4000c1e1b00 */
[----:B--2---:R-:W0:Y:S01]  /*2e50*/  I2F.F64.U64 R28, R28 ;  /* 0x0000001c001c7312 */ /* 0x004e220000301800 */
[----:B------:R-:W-:Y:S05]  /*2e60*/  BRA `(.L_x_3126) ;  /* 0x0000000000087947 */ /* 0x000fea0003800000 */
.L_x_3145:
[----:B------:R-:W2:Y:S02]  /*2e70*/  LDG.E R4, desc[UR36][R4.64] ;  /* 0x0000002404047981 */ /* 0x000ea4000c1e1900 */
[----:B--2---:R0:W1:Y:S02]  /*2e80*/  I2F.F64.U32 R28, R4 ;  /* 0x00000004001c7312 */ /* 0x0040640000201800 */
.L_x_3126:
[----:B------:R-:W-:Y:S05]  /*2e90*/  BSYNC.RECONVERGENT B6 ;  /* 0x0000000000067941 */ /* 0x000fea0003800200 */
.L_x_3120:
[----:B0-----:R-:W0:Y:S01]  /*2ea0*/  LDC.64 R4, c[0x0][0x398] ;  /* 0x0000e600ff047b82 */ /* 0x001e220000000a00 */
        /* <DEDUP_REMOVED lines=17> */
[----:B--2---:R0:W2:Y:S01]  /*2fc0*/  I2F.F64.S16 R34, R4 ;  /* 0x0000000400227312 */ /* 0x0040a20000101c00 */
[----:B------:R-:W-:Y:S05]  /*2fd0*/  BRA `(.L_x_3154) ;  /* 0x0000000c00707947 */ /* 0x000fea0003800000 */
.L_x_3152:
[----:B------:R-:W2:Y:S02]  /*2fe0*/  LDG.E.U8 R4, desc[UR36][R4.64] ;  /* 0x0000002404047981 */ /* 0x000ea4000c1e1100 */
[----:B--2---:R0:W2:Y:S01]  /*2ff0*/  I2F.F64.U16 R34, R4 ;  /* 0x0000000400227312 */ /* 0x0040a20000101800 */
[----:B------:R-:W-:Y:S05]  /*3000*/  BRA `(.L_x_3154) ;  /* 0x0000000c00647947 */ /* 0x000fea0003800000 */
.L_x_3151:
        /* <DEDUP_REMOVED lines=9> */
.L_x_3156:
[----:B------:R-:W2:Y:S02]  /*30a0*/  LDG.E R4, desc[UR36][R4.64] ;  /* 0x0000002404047981 */ /* 0x000ea4000c1e1900 */
[----:B--2---:R0:W2:Y:S01]  /*30b0*/  I2F.F64 R34, R4 ;  /* 0x0000000400227312 */ /* 0x0040a20000201c00 */
[----:B------:R-:W-:Y:S05]  /*30c0*/  BRA `(.L_x_3154) ;  /* 0x0000000c00347947 */ /* 0x000fea0003800000 */
.L_x_3155:
[----:B------:R-:W2:Y:S02]  /*30d0*/  LDG.E.U16 R4, desc[UR36][R4.64] ;  /* 0x0000002404047981 */ /* 0x000ea4000c1e1500 */
[----:B--2---:R0:W2:Y:S01]  /*30e0*/  I2F.F64.S16 R34, R4 ;  /* 0x0000000400227312 */ /* 0x0040a20000101c00 */
[----:B------:R-:W-:Y:S05]  /*30f0*/  BRA `(.L_x_3154) ;  /* 0x0000000c00287947 */ /* 0x000fea0003800000 */
.L_x_3150:
        /* <DEDUP_REMOVED lines=10> */
.L_x_3158:
[----:B-1-3--:R-:W2:Y:S02]  /*31a0*/  LDG.E.U16 R0, desc[UR36][R4.64] ;  /* 0x0000002404007981 */ /* 0x00aea4000c1e1500 */
[----:B--2---:R-:W-:-:S05]  /*31b0*/  HADD2.F32 R0, -RZ, R0.H0_H0 ;  /* 0x20000000ff007230 */ /* 0x004fca0000004100 */
[----:B------:R-:W-:-:S04]  /*31c0*/  FMUL.FTZ R0, R0, 1 ;  /* 0x3f80000000007820 */ /* 0x000fc80000410000 */
[----:B------:R0:W1:Y:S01]  /*31d0*/  F2F.F64.F32 R34, R0 ;  /* 0x0000000000227310 */ /* 0x0000620000201800 */
[----:B------:R-:W-:Y:S05]  /*31e0*/  BRA `(.L_x_3154) ;  /* 0x0000000800ec7947 */ /* 0x000fea0003800000 */
.L_x_3157:
        /* <DEDUP_REMOVED lines=10> */
.L_x_3160:
[----:B------:R-:W1:Y:S02]  /*3290*/  LDG.E.U16 R4, desc[UR36][R4.64] ;  /* 0x0000002404047981 */ /* 0x000e64000c1e1500 */
[----:B-1-3--:R-:W-:-:S05]  /*32a0*/  HADD2.F32 R0, -RZ, R4.H0_H0 ;  /* 0x20000004ff007230 */ /* 0x00afca0000004100 */
[----:B------:R-:W-:-:S04]  /*32b0*/  FMUL.FTZ R0, R0, 1 ;  /* 0x3f80000000007820 */ /* 0x000fc80000410000 */
[----:B------:R0:W1:Y:S01]  /*32c0*/  F2F.F64.F32 R34, R0 ;  /* 0x0000000000227310 */ /* 0x0000620000201800 */
[----:B------:R-:W-:Y:S05]  /*32d0*/  BRA `(.L_x_3154) ;  /* 0x0000000800b07947 */ /* 0x000fea0003800000 */
.L_x_3159:
[----:B------:R0:W5:Y:S01]  /*32e0*/  LDG.E.64 R34, desc[UR36][R4.64] ;  /* 0x0000002404227981 */ /* 0x000162000c1e1b00 */
[----:B------:R-:W-:Y:S05]  /*32f0*/  BRA `(.L_x_3154) ;  /* 0x0000000800a87947 */ /* 0x000fea0003800000 */
.L_x_3149:
        /* <DEDUP_REMOVED lines=13> */
.L_x_3163:
[----:B------:R0:W5:Y:S01]  /*33d0*/  LDG.E.64 R34, desc[UR36][R4.64] ;  /* 0x0000002404227981 */ /* 0x000162000c1e1b00 */
[----:B------:R-:W-:Y:S05]  /*33e0*/  BRA `(.L_x_3154) ;  /* 0x00000008006c7947 */ /* 0x000fea0003800000 */
.L_x_3162:
[----:B------:R-:W-:-:S09]  /*33f0*/  UISETP.NE.AND UP0, UPT, UR4, 0xf, UPT ;  /* 0x0000000f0400788c */ /* 0x000fd2000bf05270 */
[----:B------:R-:W-:Y:S05]  /*3400*/  BRA.U !UP0, `(.L_x_3164) ;  /* 0x0000000108a07547 */ /* 0x000fea000b800000 */
[----:B------:R-:W-:-:S09]  /*3410*/  UISETP.NE.AND UP0, UPT, UR4, 0x17, UPT ;  /* 0x000000170400788c */ /* 0x000fd2000bf05270 */
[----:B------:R-:W-:Y:S05]  /*3420*/  BRA.U !UP0, `(.L_x_3165) ;  /* 0x00000001085c7547 */ /* 0x000fea000b800000 */
[----:B------:R-:W-:-:S09]  /*3430*/  UISETP.NE.AND UP0, UPT, UR4, 0x18, UPT ;  /* 0x000000180400788c */ /* 0x000fd2000bf05270 */
[----:B------:R-:W-:Y:S05]  /*3440*/  BRA.U UP0, `(.L_x_3153) ;  /* 0x0000000500f87547 */ /* 0x000fea000b800000 */
[----:B-1-3--:R-:W2:Y:S01]  /*3450*/  LDG.E.U8 R0, desc[UR36][R4.64] ;  /* 0x0000002404007981 */ /* 0x00aea2000c1e1100 */
        /* <DEDUP_REMOVED lines=20> */
.L_x_3165:
[----:B------:R-:W1:Y:S02]  /*35a0*/  LDG.E.U8 R4, desc[UR36][R4.64] ;  /* 0x0000002404047981 */ /* 0x000e64000c1e1100 */
[C---:B-1-3--:R-:W-:Y:S02]  /*35b0*/  IMAD.SHL.U32 R0, R4.reuse, 0x2000000, RZ ;  /* 0x0200000004007824 */ /* 0x04afe400078e00ff */
        /* <DEDUP_REMOVED lines=13> */
.L_x_3164:
[----:B-1-3--:R-:W2:Y:S02]  /*3690*/  LDG.E.U16 R0, desc[UR36][R4.64] ;  /* 0x0000002404007981 */ /* 0x00aea4000c1e1500 */
[----:B--2---:R-:W-:-:S04]  /*36a0*/  IMAD.U32 R0, R0, 0x10000, RZ ;  /* 0x0001000000007824 */ /* 0x004fc800078e00ff */
[----:B------:R-:W-:-:S04]  /*36b0*/  FMUL.FTZ R0, R0, 1 ;  /* 0x3f80000000007820 */ /* 0x000fc80000410000 */
[----:B------:R0:W1:Y:S01]  /*36c0*/  F2F.F64.F32 R34, R0 ;  /* 0x0000000000227310 */ /* 0x0000620000201800 */
[----:B------:R-:W-:Y:S05]  /*36d0*/  BRA `(.L_x_3154) ;  /* 0x0000000400b07947 */ /* 0x000fea0003800000 */
.L_x_3161:
        /* <DEDUP_REMOVED lines=9> */
[----:B--2---:R0:W2:Y:S01]  /*3770*/  I2F.F64.U16 R34, R4 ;  /* 0x0000000400227312 */ /* 0x0040a20000101800 */
[----:B------:R-:W-:Y:S05]  /*3780*/  BRA `(.L_x_3154) ;  /* 0x0000000400847947 */ /* 0x000fea0003800000 */
.L_x_3168:
        /* <DEDUP_REMOVED lines=8> */
[--C-:B-1-3--:R-:W-:Y:S01]  /*3810*/  SHF.R.U32.HI R0, RZ, 0x3, R4.reuse ;  /* 0x00000003ff007819 */ /* 0x10afe20000011604 */
        /* <DEDUP_REMOVED lines=12> */
.L_x_3170:
[----:B------:R-:W-:Y:S05]  /*38e0*/  BSYNC.RECONVERGENT B0 ;  /* 0x0000000000007941 */ /* 0x000fea0003800200 */
.L_x_3169:
[----:B------:R-:W-:Y:S01]  /*38f0*/  IMAD.SHL.U32 R0, R0, 0x100000, RZ ;  /* 0x0010000000007824 */ /* 0x000fe200078e00ff */
[----:B------:R-:W-:-:S04]  /*3900*/  LEA R3, R3, 0x3b800000, 0x17 ;  /* 0x3b80000003037811 */ /* 0x000fc800078eb8ff */
[----:B------:R-:W-:-:S05]  /*3910*/  LOP3.LUT R0, R3, R0, R7, 0xfe, !PT ;  /* 0x0000000003007212 */ /* 0x000fca00078efe07 */
[----:B------:R-:W-:-:S04]  /*3920*/  FMUL.FTZ R0, R0, 1 ;  /* 0x3f80000000007820 */ /* 0x000fc80000410000 */
[----:B------:R0:W1:Y:S01]  /*3930*/  F2F.F64.F32 R34, R0 ;  /* 0x0000000000227310 */ /* 0x0000620000201800 */
[----:B------:R-:W-:Y:S05]  /*3940*/  BRA `(.L_x_3154) ;  /* 0x0000000400147947 */ /* 0x000fea0003800000 */
.L_x_3167:
        /* <DEDUP_REMOVED lines=21> */
.L_x_3172:
[----:B------:R-:W-:Y:S05]  /*3aa0*/  BSYNC.RECONVERGENT B0 ;  /* 0x0000000000007941 */ /* 0x000fea0003800200 */
.L_x_3171:
[----:B------:R-:W-:Y:S01]  /*3ab0*/  IMAD.SHL.U32 R0, R0, 0x200000, RZ ;  /* 0x0020000000007824 */ /* 0x000fe200078e00ff */
[----:B------:R-:W-:-:S04]  /*3ac0*/  LEA R3, R3, 0x37800000, 0x17 ;  /* 0x3780000003037811 */ /* 0x000fc800078eb8ff */
[----:B------:R-:W-:-:S05]  /*3ad0*/  LOP3.LUT R0, R3, R0, R7, 0xfe, !PT ;  /* 0x0000000003007212 */ /* 0x000fca00078efe07 */
[----:B------:R-:W-:-:S04]  /*3ae0*/  FMUL.FTZ R0, R0, 1 ;  /* 0x3f80000000007820 */ /* 0x000fc80000410000 */
[----:B------:R0:W1:Y:S01]  /*3af0*/  F2F.F64.F32 R34, R0 ;  /* 0x0000000000227310 */ /* 0x0000620000201800 */
[----:B------:R-:W-:Y:S05]  /*3b00*/  BRA `(.L_x_3154) ;  /* 0x0000000000a47947 */ /* 0x000fea0003800000 */
.L_x_3166:
        /* <DEDUP_REMOVED lines=18> */
.L_x_3153:
[----:B------:R-:W-:Y:S01]  /*3c30*/  MOV R14, 0x0 ;  /* 0x00000000000e7802 */ /* 0x000fe20000000f00 */
[----:B------:R-:W0:Y:S01]  /*3c40*/  LDCU.64 UR4, c[0x4][0x128] ;  /* 0x01002500ff0477ac */ /* 0x000e220008000a00 */
[----:B------:R-:W-:Y:S02]  /*3c50*/  IMAD.MOV.U32 R8, RZ, RZ, 0x4e ;  /* 0x0000004eff087424 */ /* 0x000fe400078e00ff */
[----:B------:R-:W-:Y:S01]  /*3c60*/  IMAD.MOV.U32 R12, RZ, RZ, 0x1 ;  /* 0x00000001ff0c7424 */ /* 0x000fe200078e00ff */
[----:B------:R-:W2:Y:S01]  /*3c70*/  LDCU.64 UR6, c[0x4][0x130] ;  /* 0x01002600ff0677ac */ /* 0x000ea20008000a00 */
[----:B------:R-:W1:Y:S01]  /*3c80*/  LDC.64 R14, c[0x4][R14] ;  /* 0x010000000e0e7b82 */ /* 0x000e620000000a00 */
[----:B------:R-:W-:Y:S01]  /*3c90*/  IMAD.MOV.U32 R13, RZ, RZ, RZ ;  /* 0x000000ffff0d7224 */ /* 0x000fe200078e00ff */
[----:B------:R-:W3:Y:S01]  /*3ca0*/  LDCU.64 UR8, c[0x4][0x8] ;  /* 0x01000100ff0877ac */ /* 0x000ee20008000a00 */
[----:B0-----:R-:W-:Y:S02]  /*3cb0*/  IMAD.U32 R4, RZ, RZ, UR4 ;  /* 0x00000004ff047e24 */ /* 0x001fe4000f8e00ff */
[----:B------:R-:W-:-:S02]  /*3cc0*/  IMAD.U32 R5, RZ, RZ, UR5 ;  /* 0x00000005ff057e24 */ /* 0x000fc4000f8e00ff */
[----:B--2---:R-:W-:Y:S02]  /*3cd0*/  IMAD.U32 R6, RZ, RZ, UR6 ;  /* 0x00000006ff067e24 */ /* 0x004fe4000f8e00ff */
[----:B------:R-:W-:Y:S02]  /*3ce0*/  IMAD.U32 R7, RZ, RZ, UR7 ;  /* 0x00000007ff077e24 */ /* 0x000fe4000f8e00ff */
[----:B---3--:R-:W-:Y:S02]  /*3cf0*/  IMAD.U32 R10, RZ, RZ, UR8 ;  /* 0x00000008ff0a7e24 */ /* 0x008fe4000f8e00ff */
[----:B------:R-:W-:-:S07]  /*3d00*/  IMAD.U32 R11, RZ, RZ, UR9 ;  /* 0x00000009ff0b7e24 */ /* 0x000fce000f8e00ff */
[----:B------:R-:W-:-:S07]  /*3d10*/  LEPC R20, `(.L_x_3175) ;  /* 0x000000001014794e */ /* 0x000fce0000000000 */
[----:B-1--45:R-:W-:Y:S05]  /*3d20*/  CALL.ABS.NOINC R14 ;  /* 0x000000000e007343 */ /* 0x032fea0003c00000 */
.L_x_3175:
[----:B------:R-:W-:Y:S01]  /*3d30*/  CS2R R34, SRZ ;  /* 0x0000000000227805 */ /* 0x000fe2000001ff00 */
[----:B------:R-:W-:Y:S06]  /*3d40*/  BRA `(.L_x_3154) ;  /* 0x0000000000147947 */ /* 0x000fec0003800000 */
.L_x_3174:
[----:B------:R-:W2:Y:S02]  /*3d50*/  LDG.E.64 R34, desc[UR36][R4.64] ;  /* 0x0000002404227981 */ /* 0x000ea4000c1e1b00 */
[----:B--2---:R-:W0:Y:S01]  /*3d60*/  I2F.F64.U64 R34, R34 ;  /* 0x0000002200227312 */ /* 0x004e220000301800 */
[----:B------:R-:W-:Y:S05]  /*3d70*/  BRA `(.L_x_3154) ;  /* 0x0000000000087947 */ /* 0x000fea0003800000 */
.L_x_3173:
[----:B------:R-:W2:Y:S02]  /*3d80*/  LDG.E R4, desc[UR36][R4.64] ;  /* 0x0000002404047981 */ /* 0x000ea4000c1e1900 */
[----:B--2---:R0:W2:Y:S02]  /*3d90*/  I2F.F64.U32 R34, R4 ;  /* 0x0000000400227312 */ /* 0x0040a40000201800 */
.L_x_3154:
[----:B------:R-:W-:Y:S05]  /*3da0*/  BSYNC.RECONVERGENT B6 ;  /* 0x0000000000067941 */ /* 0x000fea0003800200 */
.L_x_3148:
[----:B------:R-:W-:-:S07]  /*3db0*/  VIADD R19, R19, 0x80 ;  /* 0x0000008013137836 */ /* 0x000fce0000000000 */
.L_x_3119:
[----:B------:R-:W-:Y:S05]  /*3dc0*/  BSYNC.RECONVERGENT B7 ;  /* 0x0000000000077941 */ /* 0x000fea0003800200 */
.L_x_3118:
        /* <DEDUP_REMOVED lines=26> */
.L_x_3182:
[----:B------:R-:W2:Y:S02]  /*3f70*/  LDG.E.U8 R4, desc[UR36][R4.64] ;  /* 0x0000002404047981 */ /* 0x000ea4000c1e1100 */
[----:B--2---:R0:W1:Y:S01]  /*3f80*/  I2F.F64.U16 R24, R4 ;  /* 0x0000000400187312 */ /* 0x0040620000101800 */
[----:B------:R-:W-:Y:S05]  /*3f90*/  BRA `(.L_x_3184) ;  /* 0x0000000c00647947 */ /* 0x000fea0003800000 */
.L_x_3181:
        /* <DEDUP_REMOVED lines=9> */
.L_x_3186:
[----:B------:R-:W2:Y:S02]  /*4030*/  LDG.E R4, desc[UR36][R4.64] ;  /* 0x0000002404047981 */ /* 0x000ea4000c1e1900 */
[----:B--2---:R0:W1:Y:S01]  /*4040*/  I2F.F64 R24, R4 ;  /* 0x0000000400187312 */ /* 0x0040620000201c00 */
[----:B------:R-:W-:Y:S05]  /*4050*/  BRA `(.L_x_3184) ;  /* 0x0000000c00347947 */ /* 0x000fea0003800000 */
.L_x_3185:
[----:B------:R-:W2:Y:S02]  /*4060*/  LDG.E.U16 R4, desc[UR36][R4.64] ;  /* 0x0000002404047981 */ /* 0x000ea4000c1e1500 */
[----:B--2---:R0:W1:Y:S01]  /*4070*/  I2F.F64.S16 R24, R4 ;  /* 0x0000000400187312 */ /* 0x0040620000101c00 */
[----:B------:R-:W-:Y:S05]  /*4080*/  BRA `(.L_x_3184) ;  /* 0x0000000c00287947 */ /* 0x000fea0003800000 */
.L_x_3180:
        /* <DEDUP_REMOVED lines=10> */
.L_x_3188:
[----:B---3--:R-:W3:Y:S02]  /*4130*/  LDG.E.U16 R0, desc[UR36][R4.64] ;  /* 0x0000002404007981 */ /* 0x008ee4000c1e1500 */
[----:B---3--:R-:W-:-:S05]  /*4140*/  HADD2.F32 R0, -RZ, R0.H0_H0 ;  /* 0x20000000ff007230 */ /* 0x008fca0000004100 */
[----:B------:R-:W-:-:S04]  /*4150*/  FMUL.FTZ R0, R0, 1 ;  /* 0x3f80000000007820 */ /* 0x000fc80000410000 */
[----:B------:R0:W1:Y:S01]  /*4160*/  F2F.F64.F32 R24, R0 ;  /* 0x0000000000187310 */ /* 0x0000620000201800 */
[----:B------:R-:W-:Y:S05]  /*4170*/  BRA `(.L_x_3184) ;  /* 0x0000000800ec7947 */ /* 0x000fea0003800000 */
.L_x_3187:
        /* <DEDUP_REMOVED lines=10> */
.L_x_3190:
[----:B------:R-:W3:Y:S02]  /*4220*/  LDG.E.U16 R4, desc[UR36][R4.64] ;  /* 0x0000002404047981 */ /* 0x000ee4000c1e1500 */
[----:B---3--:R-:W-:-:S05]  /*4230*/  HADD2.F32 R0, -RZ, R4.H0_H0 ;  /* 0x20000004ff007230 */ /* 0x008fca0000004100 */
[----:B------:R-:W-:-:S04]  /*4240*/  FMUL.FTZ R0, R0, 1 ;  /* 0x3f80000000007820 */ /* 0x000fc80000410000 */
[----:B------:R0:W1:Y:S01]  /*4250*/  F2F.F64.F32 R24, R0 ;  /* 0x0000000000187310 */ /* 0x0000620000201800 */
[----:B------:R-:W-:Y:S05]  /*4260*/  BRA `(.L_x_3184) ;  /* 0x0000000800b07947 */ /* 0x000fea0003800000 */
.L_x_3189:
[----:B------:R0:W5:Y:S01]  /*4270*/  LDG.E.64 R24, desc[UR36][R4.64] ;  /* 0x0000002404187981 */ /* 0x000162000c1e1b00 */
[----:B------:R-:W-:Y:S05]  /*4280*/  BRA `(.L_x_3184) ;  /* 0x0000000800a87947 */ /* 0x000fea0003800000 */
.L_x_3179:
        /* <DEDUP_REMOVED lines=13> */
.L_x_3193:
[----:B------:R0:W5:Y:S01]  /*4360*/  LDG.E.64 R24, desc[UR36][R4.64] ;  /* 0x0000002404187981 */ /* 0x000162000c1e1b00 */
[----:B------:R-:W-:Y:S05]  /*4370*/  BRA `(.L_x_3184) ;  /* 0x00000008006c7947 */ /* 0x000fea0003800000 */
.L_x_3192:
        /* <DEDUP_REMOVED lines=27> */
.L_x_3195:
        /* <DEDUP_REMOVED lines=15> */
.L_x_3194:
[----:B---3--:R-:W3:Y:S02]  /*4620*/  LDG.E.U16 R0, desc[UR36][R4.64] ;  /* 0x0000002404007981 */ /* 0x008ee4000c1e1500 */
[----:B---3--:R-:W-:-:S04]  /*4630*/  IMAD.U32 R0, R0, 0x10000, RZ ;  /* 0x0001000000007824 */ /* 0x008fc800078e00ff */
[----:B------:R-:W-:-:S04]  /*4640*/  FMUL.FTZ R0, R0, 1 ;  /* 0x3f80000000007820 */ /* 0x000fc80000410000 */
[----:B------:R0:W1:Y:S01]  /*4650*/  F2F.F64.F32 R24, R0 ;  /* 0x0000000000187310 */ /* 0x0000620000201800 */
[----:B------:R-:W-:Y:S05]  /*4660*/  BRA `(.L_x_3184) ;  /* 0x0000000400b07947 */ /* 0x000fea0003800000 */
.L_x_3191:
        /* <DEDUP_REMOVED lines=11> */
.L_x_3198:
        /* <DEDUP_REMOVED lines=21> */
.L_x_3200:
[----:B------:R-:W-:Y:S05]  /*4870*/  BSYNC.RECONVERGENT B0 ;  /* 0x0000000000007941 */ /* 0x000fea0003800200 */
.L_x_3199:
[----:B------:R-:W-:Y:S01]  /*4880*/  IMAD.SHL.U32 R0, R0, 0x100000, RZ ;  /* 0x0010000000007824 */ /* 0x000fe200078e00ff */
[----:B------:R-:W-:-:S04]  /*4890*/  LEA R3, R3, 0x3b800000, 0x17 ;  /* 0x3b80000003037811 */ /* 0x000fc800078eb8ff */
[----:B------:R-:W-:-:S05]  /*48a0*/  LOP3.LUT R0, R3, R0, R7, 0xfe, !PT ;  /* 0x0000000003007212 */ /* 0x000fca00078efe07 */
[----:B------:R-:W-:-:S04]  /*48b0*/  FMUL.FTZ R0, R0, 1 ;  /* 0x3f80000000007820 */ /* 0x000fc80000410000 */
[----:B------:R0:W1:Y:S01]  /*48c0*/  F2F.F64.F32 R24, R0 ;  /* 0x0000000000187310 */ /* 0x0000620000201800 */
[----:B------:R-:W-:Y:S05]  /*48d0*/  BRA `(.L_x_3184) ;  /* 0x0000000400147947 */ /* 0x000fea0003800000 */
.L_x_3197:
        /* <DEDUP_REMOVED lines=21> */
.L_x_3202:
[----:B------:R-:W-:Y:S05]  /*4a30*/  BSYNC.RECONVERGENT B0 ;  /* 0x0000000000007941 */ /* 0x000fea0003800200 */
.L_x_3201:
[----:B------:R-:W-:Y:S01]  /*4a40*/  IMAD.SHL.U32 R0, R0, 0x200000, RZ ;  /* 0x0020000000007824 */ /* 0x000fe200078e00ff */
[----:B------:R-:W-:-:S04]  /*4a50*/  LEA R3, R3, 0x37800000, 0x17 ;  /* 0x3780000003037811 */ /* 0x000fc800078eb8ff */
[----:B------:R-:W-:-:S05]  /*4a60*/  LOP3.LUT R0, R3, R0, R7, 0xfe, !PT ;  /* 0x0000000003007212 */ /* 0x000fca00078efe07 */
[----:B------:R-:W-:-:S04]  /*4a70*/  FMUL.FTZ R0, R0, 1 ;  /* 0x3f80000000007820 */ /* 0x000fc80000410000 */
[----:B------:R0:W1:Y:S01]  /*4a80*/  F2F.F64.F32 R24, R0 ;  /* 0x0000000000187310 */ /* 0x0000620000201800 */
[----:B------:R-:W-:Y:S05]  /*4a90*/  BRA `(.L_x_3184) ;  /* 0x0000000000a47947 */ /* 0x000fea0003800000 */
.L_x_3196:
        /* <DEDUP_REMOVED lines=18> */
.L_x_3183:
        /* <DEDUP_REMOVED lines=16> */
.L_x_3205:
[----:B------:R-:W-:Y:S01]  /*4cc0*/  CS2R R24, SRZ ;  /* 0x0000000000187805 */ /* 0x000fe2000001ff00 */
[----:B------:R-:W-:Y:S06]  /*4cd0*/  BRA `(.L_x_3184) ;  /* 0x0000000000147947 */ /* 0x000fec0003800000 */
.L_x_3204:
[----:B------:R-:W2:Y:S02]  /*4ce0*/  LDG.E.64 R24, desc[UR36][R4.64] ;  /* 0x0000002404187981 */ /* 0x000ea4000c1e1b00 */
[----:B--2---:R-:W0:Y:S01]  /*4cf0*/  I2F.F64.U64 R24, R24 ;  /* 0x0000001800187312 */ /* 0x004e220000301800 */
[----:B------:R-:W-:Y:S05]  /*4d00*/  BRA `(.L_x_3184) ;  /* 0x0000000000087947 */ /* 0x000fea0003800000 */
.L_x_3203:
[----:B------:R-:W2:Y:S02]  /*4d10*/  LDG.E R4, desc[UR36][R4.64] ;  /* 0x0000002404047981 */ /* 0x000ea4000c1e1900 */
[----:B--2---:R0:W1:Y:S02]  /*4d20*/  I2F.F64.U32 R24, R4 ;  /* 0x0000000400187312 */ /* 0x0040640000201800 */
.L_x_3184:
[----:B------:R-:W-:Y:S05]  /*4d30*/  BSYNC.RECONVERGENT B6 ;  /* 0x0000000000067941 */ /* 0x000fea0003800200 */
.L_x_3178:
[----:B0-----:R-:W0:Y:S01]  /*4d40*/  LDC.64 R4, c[0x0][0x398] ;  /* 0x0000e600ff047b82 */ /* 0x001e220000000a00 */
[----:B------:R-:W3:Y:S01]  /*4d50*/  LDCU UR5, c[0x0][0x3ac] ;  /* 0x00007580ff0577ac */ /* 0x000ee20008000800 */
[----:B------:R-:W-:Y:S01]  /*4d60*/  BSSY.RECONVERGENT B6, `(.L_x_3206) ;  /* 0x00000ee000067945 */ /* 0x000fe20003800200 */
[----:B------:R-:W-:-:S04]  /*4d70*/  UPRMT UR4, UR39, 0x9910, URZ ;  /* 0x0000991027047896 */ /* 0x000fc800080000ff */
[----:B------:R-:W-:Y:S01]  /*4d80*/  UISETP.GT.AND UP0, UPT, UR4, 0x9, UPT ;  /* 0x000000090400788c */ /* 0x000fe2000bf04270 */
[----:B---3--:R-:W-:-:S05]  /*4d90*/  IMAD R3, R16, UR5, RZ ;  /* 0x0000000510037c24 */ /* 0x008fca000f8e02ff */
        /* <DEDUP_REMOVED lines=12> */
[----:B---3--:R0:W3:Y:S01]  /*4e60*/  I2F.F64.S16 R30, R4 ;  /* 0x00000004001e7312 */ /* 0x0080e20000101c00 */
[----:B------:R-:W-:Y:S05]  /*4e70*/  BRA `(.L_x_3212) ;  /* 0x0000000c00707947 */ /* 0x000fea0003800000 */
.L_x_3210:
[----:B------:R-:W3:Y:S02]  /*4e80*/  LDG.E.U8 R4, desc[UR36][R4.64] ;  /* 0x0000002404047981 */ /* 0x000ee4000c1e1100 */
[----:B---3--:R0:W3:Y:S01]  /*4e90*/  I2F.F64.U16 R30, R4 ;  /* 0x00000004001e7312 */ /* 0x0080e20000101800 */
[----:B------:R-:W-:Y:S05]  /*4ea0*/  BRA `(.L_x_3212) ;  /* 0x0000000c00647947 */ /* 0x000fea0003800000 */
.L_x_3209:
        /* <DEDUP_REMOVED lines=9> */
.L_x_3214:
[----:B------:R-:W3:Y:S02]  /*4f40*/  LDG.E R4, desc[UR36][R4.64] ;  /* 0x0000002404047981 */ /* 0x000ee4000c1e1900 */
[----:B---3--:R0:W3:Y:S01]  /*4f50*/  I2F.F64 R30, R4 ;  /* 0x00000004001e7312 */ /* 0x0080e20000201c00 */
[----:B------:R-:W-:Y:S05]  /*4f60*/  BRA `(.L_x_3212) ;  /* 0x0000000c00347947 */ /* 0x000fea0003800000 */
.L_x_3213:
[----:B------:R-:W3:Y:S02]  /*4f70*/  LDG.E.U16 R4, desc[UR36][R4.64] ;  /* 0x0000002404047981 */ /* 0x000ee4000c1e1500 */
[----:B---3--:R0:W3:Y:S01]  /*4f80*/  I2F.F64.S16 R30, R4 ;  /* 0x00000004001e7312 */ /* 0x0080e20000101c00 */
[----:B------:R-:W-:Y:S05]  /*4f90*/  BRA `(.L_x_3212) ;  /* 0x0000000c00287947 */ /* 0x000fea0003800000 */
.L_x_3208:
        /* <DEDUP_REMOVED lines=10> */
.L_x_3216:
[----:B------:R-:W3:Y:S02]  /*5040*/  LDG.E.U16 R0, desc[UR36][R4.64] ;  /* 0x0000002404007981 */ /* 0x000ee4000c1e1500 */
[----:B---3--:R-:W-:-:S05]  /*5050*/  HADD2.F32 R0, -RZ, R0.H0_H0 ;  /* 0x20000000ff007230 */ /* 0x008fca0000004100 */
[----:B------:R-:W-:-:S04]  /*5060*/  FMUL.FTZ R0, R0, 1 ;  /* 0x3f80000000007820 */ /* 0x000fc80000410000 */
[----:B------:R0:W3:Y:S01]  /*5070*/  F2F.F64.F32 R30, R0 ;  /* 0x00000000001e7310 */ /* 0x0000e20000201800 */
[----:B------:R-:W-:Y:S05]  /*5080*/  BRA `(.L_x_3212) ;  /* 0x0000000800ec7947 */ /* 0x000fea0003800000 */
.L_x_3215:
        /* <DEDUP_REMOVED lines=10> */
.L_x_3218:
[----:B------:R-:W3:Y:S02]  /*5130*/  LDG.E.U16 R4, desc[UR36][R4.64] ;  /* 0x0000002404047981 */ /* 0x000ee4000c1e1500 */
[----:B---3--:R-:W-:-:S05]  /*5140*/  HADD2.F32 R0, -RZ, R4.H0_H0 ;  /* 0x20000004ff007230 */ /* 0x008fca0000004100 */
[----:B------:R-:W-:-:S04]  /*5150*/  FMUL.FTZ R0, R0, 1 ;  /* 0x3f80000000007820 */ /* 0x000fc80000410000 */
[----:B------:R0:W3:Y:S01]  /*5160*/  F2F.F64.F32 R30, R0 ;  /* 0x00000000001e7310 */ /* 0x0000e20000201800 */
[----:B------:R-:W-:Y:S05]  /*5170*/  BRA `(.L_x_3212) ;  /* 0x0000000800b07947 */ /* 0x000fea0003800000 */
.L_x_3217:
[----:B------:R0:W5:Y:S01]  /*5180*/  LDG.E.64 R30, desc[UR36][R4.64] ;  /* 0x00000024041e7981 */ /* 0x000162000c1e1b00 */
[----:B------:R-:W-:Y:S05]  /*5190*/  BRA `(.L_x_3212) ;  /* 0x0000000800a87947 */ /* 0x000fea0003800000 */
.L_x_3207:
        /* <DEDUP_REMOVED lines=13> */
.L_x_3221:
[----:B------:R0:W5:Y:S01]  /*5270*/  LDG.E.64 R30, desc[UR36][R4.64] ;  /* 0x00000024041e7981 */ /* 0x000162000c1e1b00 */
[----:B------:R-:W-:Y:S05]  /*5280*/  BRA `(.L_x_3212) ;  /* 0x00000008006c7947 */ /* 0x000fea0003800000 */
.L_x_3220:
        /* <DEDUP_REMOVED lines=25> */
[----:B------:R0:W3:Y:S01]  /*5420*/  F2F.F64.F32 R30, R3 ;  /* 0x00000003001e7310 */ /* 0x0000e20000201800 */
[----:B------:R-:W-:Y:S05]  /*5430*/  BRA `(.L_x_3212) ;  /* 0x0000000800007947 */ /* 0x000fea0003800000 */
.L_x_3223:
        /* <DEDUP_REMOVED lines=13> */
[----:B------:R0:W3:Y:S01]  /*5510*/  F2F.F64.F32 R30, R0 ;  /* 0x00000000001e7310 */ /* 0x0000e20000201800 */
[----:B------:R-:W-:Y:S05]  /*5520*/  BRA `(.L_x_3212) ;  /* 0x0000000400c47947 */ /* 0x000fea0003800000 */
.L_x_3222:
[----:B------:R-:W3:Y:S02]  /*5530*/  LDG.E.U16 R0, desc[UR36][R4.64] ;  /* 0x0000002404007981 */ /* 0x000ee4000c1e1500 */
[----:B---3--:R-:W-:-:S04]  /*5540*/  IMAD.U32 R0, R0, 0x10000, RZ ;  /* 0x0001000000007824 */ /* 0x008fc800078e00ff */
[----:B------:R-:W-:-:S04]  /*5550*/  FMUL.FTZ R0, R0, 1 ;  /* 0x3f80000000007820 */ /* 0x000fc80000410000 */
[----:B------:R0:W3:Y:S01]  /*5560*/  F2F.F64.F32 R30, R0 ;  /* 0x00000000001e7310 */ /* 0x0000e20000201800 */
[----:B------:R-:W-:Y:S05]  /*5570*/  BRA `(.L_x_3212) ;  /* 0x0000000400b07947 */ /* 0x000fea0003800000 */
.L_x_3219:
        /* <DEDUP_REMOVED lines=9> */
[----:B---3--:R0:W3:Y:S01]  /*5610*/  I2F.F64.U16 R30, R4 ;  /* 0x00000004001e7312 */ /* 0x0080e20000101800 */
[----:B------:R-:W-:Y:S05]  /*5620*/  BRA `(.L_x_3212) ;  /* 0x0000000400847947 */ /* 0x000fea0003800000 */
.L_x_3226:
        /* <DEDUP_REMOVED lines=21> */
.L_x_3228:
[----:B------:R-:W-:Y:S05]  /*5780*/  BSYNC.RECONVERGENT B0 ;  /* 0x0000000000007941 */ /* 0x000fea0003800200 */
.L_x_3227:
[----:B------:R-:W-:Y:S01]  /*5790*/  IMAD.SHL.U32 R0, R0, 0x100000, RZ ;  /* 0x0010000000007824 */ /* 0x000fe200078e00ff */
[----:B------:R-:W-:-:S04]  /*57a0*/  LEA R3, R3, 0x3b800000, 0x17 ;  /* 0x3b80000003037811 */ /* 0x000fc800078eb8ff */
[----:B------:R-:W-:-:S05]  /*57b0*/  LOP3.LUT R0, R3, R0, R7, 0xfe, !PT ;  /* 0x0000000003007212 */ /* 0x000fca00078efe07 */
[----:B------:R-:W-:-:S04]  /*57c0*/  FMUL.FTZ R0, R0, 1 ;  /* 0x3f80000000007820 */ /* 0x000fc80000410000 */
[----:B------:R0:W3:Y:S01]  /*57d0*/  F2F.F64.F32 R30, R0 ;  /* 0x00000000001e7310 */ /* 0x0000e20000201800 */
[----:B------:R-:W-:Y:S05]  /*57e0*/  BRA `(.L_x_3212) ;  /* 0x0000000400147947 */ /* 0x000fea0003800000 */
.L_x_3225:
        /* <DEDUP_REMOVED lines=21> */
.L_x_3230:
[----:B------:R-:W-:Y:S05]  /*5940*/  BSYNC.RECONVERGENT B0 ;  /* 0x0000000000007941 */ /* 0x000fea0003800200 */
.L_x_3229:
[----:B------:R-:W-:Y:S01]  /*5950*/  IMAD.SHL.U32 R0, R0, 0x200000, RZ ;  /* 0x0020000000007824 */ /* 0x000fe200078e00ff */
[----:B------:R-:W-:-:S04]  /*5960*/  LEA R3, R3, 0x37800000, 0x17 ;  /* 0x3780000003037811 */ /* 0x000fc800078eb8ff */
[----:B------:R-:W-:-:S05]  /*5970*/  LOP3.LUT R0, R3, R0, R7, 0xfe, !PT ;  /* 0x0000000003007212 */ /* 0x000fca00078efe07 */
[----:B------:R-:W-:-:S04]  /*5980*/  FMUL.FTZ R0, R0, 1 ;  /* 0x3f80000000007820 */ /* 0x000fc80000410000 */
[----:B------:R0:W3:Y:S01]  /*5990*/  F2F.F64.F32 R30, R0 ;  /* 0x00000000001e7310 */ /* 0x0000e20000201800 */
[----:B------:R-:W-:Y:S05]  /*59a0*/  BRA `(.L_x_3212) ;  /* 0x0000000000a47947 */ /* 0x000fea0003800000 */
.L_x_3224:
        /* <DEDUP_REMOVED lines=16> */
[----:B------:R0:W3:Y:S01]  /*5ab0*/  @P0 F2F.F64.F32 R30, R0 ;  /* 0x00000000001e0310 */ /* 0x0000e20000201800 */
[----:B------:R-:W-:Y:S05]  /*5ac0*/  BRA `(.L_x_3212) ;  /* 0x00000000005c7947 */ /* 0x000fea0003800000 */
.L_x_3211:
[----:B------:R-:W-:Y:S01]  /*5ad0*/  MOV R14, 0x0 ;  /* 0x00000000000e7802 */ /* 0x000fe20000000f00 */
[----:B------:R-:W0:Y:S01]  /*5ae0*/  LDCU.64 UR4, c[0x4][0x128] ;  /* 0x01002500ff0477ac */ /* 0x000e220008000a00 */
[----:B------:R-:W-:Y:S02]  /*5af0*/  IMAD.MOV.U32 R8, RZ, RZ, 0x4e ;  /* 0x0000004eff087424 */ /* 0x000fe400078e00ff */
[----:B------:R-:W-:Y:S01]  /*5b00*/  IMAD.MOV.U32 R12, RZ, RZ, 0x1 ;  /* 0x00000001ff0c7424 */ /* 0x000fe200078e00ff */
[----:B------:R-:W3:Y:S01]  /*5b10*/  LDCU.64 UR6, c[0x4][0x130] ;  /* 0x01002600ff0677ac */ /* 0x000ee20008000a00 */
[----:B------:R-:W1:Y:S01]  /*5b20*/  LDC.64 R14, c[0x4][R14] ;  /* 0x010000000e0e7b82 */ /* 0x000e620000000a00 */
[----:B------:R-:W-:Y:S01]  /*5b30*/  IMAD.MOV.U32 R13, RZ, RZ, RZ ;  /* 0x000000ffff0d7224 */ /* 0x000fe200078e00ff */
[----:B------:R-:W2:Y:S01]  /*5b40*/  LDCU.64 UR8, c[0x4][0x8] ;  /* 0x01000100ff0877ac */ /* 0x000ea20008000a00 */
[----:B0-----:R-:W-:Y:S02]  /*5b50*/  IMAD.U32 R4, RZ, RZ, UR4 ;  /* 0x00000004ff047e24 */ /* 0x001fe4000f8e00ff */
[----:B------:R-:W-:-:S02]  /*5b60*/  IMAD.U32 R5, RZ, RZ, UR5 ;  /* 0x00000005ff057e24 */ /* 0x000fc4000f8e00ff */
[----:B---3--:R-:W-:Y:S02]  /*5b70*/  IMAD.U32 R6, RZ, RZ, UR6 ;  /* 0x00000006ff067e24 */ /* 0x008fe4000f8e00ff */
[----:B------:R-:W-:Y:S02]  /*5b80*/  IMAD.U32 R7, RZ, RZ, UR7 ;  /* 0x00000007ff077e24 */ /* 0x000fe4000f8e00ff */
[----:B--2---:R-:W-:Y:S02]  /*5b90*/  IMAD.U32 R10, RZ, RZ, UR8 ;  /* 0x00000008ff0a7e24 */ /* 0x004fe4000f8e00ff */
[----:B------:R-:W-:-:S07]  /*5ba0*/  IMAD.U32 R11, RZ, RZ, UR9 ;  /* 0x00000009ff0b7e24 */ /* 0x000fce000f8e00ff */
[----:B------:R-:W-:-:S07]  /*5bb0*/  LEPC R20, `(.L_x_3233) ;  /* 0x000000001014794e */ /* 0x000fce0000000000 */
[----:B-1--45:R-:W-:Y:S05]  /*5bc0*/  CALL.ABS.NOINC R14 ;  /* 0x000000000e007343 */ /* 0x032fea0003c00000 */
.L_x_3233:
[----:B------:R-:W-:Y:S01]  /*5bd0*/  CS2R R30, SRZ ;  /* 0x00000000001e7805 */ /* 0x000fe2000001ff00 */
[----:B------:R-:W-:Y:S06]  /*5be0*/  BRA `(.L_x_3212) ;  /* 0x0000000000147947 */ /* 0x000fec0003800000 */
.L_x_3232:
[----:B------:R-:W3:Y:S02]  /*5bf0*/  LDG.E.64 R30, desc[UR36][R4.64] ;  /* 0x00000024041e7981 */ /* 0x000ee4000c1e1b00 */
[----:B---3--:R-:W0:Y:S01]  /*5c00*/  I2F.F64.U64 R30, R30 ;  /* 0x0000001e001e7312 */ /* 0x008e220000301800 */
[----:B------:R-:W-:Y:S05]  /*5c10*/  BRA `(.L_x_3212) ;  /* 0x0000000000087947 */ /* 0x000fea0003800000 */
.L_x_3231:
[----:B------:R-:W3:Y:S02]  /*5c20*/  LDG.E R4, desc[UR36][R4.64] ;  /* 0x0000002404047981 */ /* 0x000ee4000c1e1900 */
[----:B---3--:R0:W3:Y:S02]  /*5c30*/  I2F.F64.U32 R30, R4 ;  /* 0x00000004001e7312 */ /* 0x0080e40000201800 */
.L_x_3212:
[----:B------:R-:W-:Y:S05]  /*5c40*/  BSYNC.RECONVERGENT B6 ;  /* 0x0000000000067941 */ /* 0x000fea0003800200 */
.L_x_3206:
[----:B------:R-:W-:-:S07]  /*5c50*/  VIADD R19, R19, 0x80 ;  /* 0x0000008013137836 */ /* 0x000fce0000000000 */
.L_x_3177:
[----:B------:R-:W-:Y:S05]  /*5c60*/  BSYNC.RECONVERGENT B7 ;  /* 0x0000000000077941 */ /* 0x000fea0003800200 */
.L_x_3176:
        /* <DEDUP_REMOVED lines=26> */
.L_x_3240:
[----:B------:R-:W2:Y:S02]  /*5e10*/  LDG.E.U8 R4, desc[UR36][R4.64] ;  /* 0x0000002404047981 */ /* 0x000ea4000c1e1100 */
[----:B--2---:R0:W1:Y:S01]  /*5e20*/  I2F.F64.U16 R16, R4 ;  /* 0x0000000400107312 */ /* 0x0040620000101800 */
[----:B------:R-:W-:Y:S05]  /*5e30*/  BRA `(.L_x_3242) ;  /* 0x0000000c00647947 */ /* 0x000fea0003800000 */
.L_x_3239:
        /* <DEDUP_REMOVED lines=9> */
.L_x_3244:
[----:B------:R-:W2:Y:S02]  /*5ed0*/  LDG.E R4, desc[UR36][R4.64] ;  /* 0x0000002404047981 */ /* 0x000ea4000c1e1900 */
[----:B--2---:R0:W1:Y:S01]  /*5ee0*/  I2F.F64 R16, R4 ;  /* 0x0000000400107312 */ /* 0x0040620000201c00 */
[----:B------:R-:W-:Y:S05]  /*5ef0*/  BRA `(.L_x_3242) ;  /* 0x0000000c00347947 */ /* 0x000fea0003800000 */
.L_x_3243:
[----:B------:R-:W2:Y:S02]  /*5f00*/  LDG.E.U16 R4, desc[UR36][R4.64] ;  /* 0x0000002404047981 */ /* 0x000ea4000c1e1500 */
[----:B--2---:R0:W1:Y:S01]  /*5f10*/  I2F.F64.S16 R16, R4 ;  /* 0x0000000400107312 */ /* 0x0040620000101c00 */
[----:B------:R-:W-:Y:S05]  /*5f20*/  BRA `(.L_x_3242) ;  /* 0x0000000c00287947 */ /* 0x000fea0003800000 */
.L_x_3238:
        /* <DEDUP_REMOVED lines=10> */
.L_x_3246:
[----:B---3--:R-:W3:Y:S02]  /*5fd0*/  LDG.E.U16 R0, desc[UR36][R4.64] ;  /* 0x0000002404007981 */ /* 0x008ee4000c1e1500 */
[----:B---3--:R-:W-:-:S05]  /*5fe0*/  HADD2.F32 R0, -RZ, R0.H0_H0 ;  /* 0x20000000ff007230 */ /* 0x008fca0000004100 */
[----:B------:R-:W-:-:S04]  /*5ff0*/  FMUL.FTZ R0, R0, 1 ;  /* 0x3f80000000007820 */ /* 0x000fc80000410000 */
[----:B------:R0:W1:Y:S01]  /*6000*/  F2F.F64.F32 R16, R0 ;  /* 0x0000000000107310 */ /* 0x0000620000201800 */
[----:B------:R-:W-:Y:S05]  /*6010*/  BRA `(.L_x_3242) ;  /* 0x0000000800ec7947 */ /* 0x000fea0003800000 */
.L_x_3245:
        /* <DEDUP_REMOVED lines=10> */
.L_x_3248:
[----:B------:R-:W3:Y:S02]  /*60c0*/  LDG.E.U16 R4, desc[UR36][R4.64] ;  /* 0x0000002404047981 */ /* 0x000ee4000c1e1500 */
[----:B---3--:R-:W-:-:S05]  /*60d0*/  HADD2.F32 R0, -RZ, R4.H0_H0 ;  /* 0x20000004ff007230 */ /* 0x008fca0000004100 */
[----:B------:R-:W-:-:S04]  /*60e0*/  FMUL.FTZ R0, R0, 1 ;  /* 0x3f80000000007820 */ /* 0x000fc80000410000 */
[----:B------:R0:W1:Y:S01]  /*60f0*/  F2F.F64.F32 R16, R0 ;  /* 0x0000000000107310 */ /* 0x0000620000201800 */
[----:B------:R-:W-:Y:S05]  /*6100*/  BRA `(.L_x_3242) ;  /* 0x0000000800b07947 */ /* 0x000fea0003800000 */
.L_x_3247:
[----:B------:R0:W5:Y:S01]  /*6110*/  LDG.E.64 R16, desc[UR36][R4.64] ;  /* 0x0000002404107981 */ /* 0x000162000c1e1b00 */
[----:B------:R-:W-:Y:S05]  /*6120*/  BRA `(.L_x_3242) ;  /* 0x0000000800a87947 */ /* 0x000fea0003800000 */
.L_x_3237:
        /* <DEDUP_REMOVED lines=13> */
.L_x_3251:
[----:B------:R0:W5:Y:S01]  /*6200*/  LDG.E.64 R16, desc[UR36][R4.64] ;  /* 0x0000002404107981 */ /* 0x000162000c1e1b00 */
[----:B------:R-:W-:Y:S05]  /*6210*/  BRA `(.L_x_3242) ;  /* 0x00000008006c7947 */ /* 0x000fea0003800000 */
.L_x_3250:
        /* <DEDUP_REMOVED lines=27> */
.L_x_3253:
        /* <DEDUP_REMOVED lines=15> */
.L_x_3252:
[----:B---3--:R-:W3:Y:S02]  /*64c0*/  LDG.E.U16 R0, desc[UR36][R4.64] ;  /* 0x0000002404007981 */ /* 0x008ee4000c1e1500 */
[----:B---3--:R-:W-:-:S04]  /*64d0*/  IMAD.U32 R0, R0, 0x10000, RZ ;  /* 0x0001000000007824 */ /* 0x008fc800078e00ff */
[----:B------:R-:W-:-:S04]  /*64e0*/  FMUL.FTZ R0, R0, 1 ;  /* 0x3f80000000007820 */ /* 0x000fc80000410000 */
[----:B------:R0:W1:Y:S01]  /*64f0*/  F2F.F64.F32 R16, R0 ;  /* 0x0000000000107310 */ /* 0x0000620000201800 */
[----:B------:R-:W-:Y:S05]  /*6500*/  BRA `(.L_x_3242) ;  /* 0x0000000400b07947 */ /* 0x000fea0003800000 */
.L_x_3249:
        /* <DEDUP_REMOVED lines=11> */
.L_x_3256:
        /* <DEDUP_REMOVED lines=21> */
.L_x_3258:
[----:B------:R-:W-:Y:S05]  /*6710*/  BSYNC.RECONVERGENT B0 ;  /* 0x0000000000007941 */ /* 0x000fea0003800200 */
.L_x_3257:
[----:B------:R-:W-:Y:S01]  /*6720*/  IMAD.SHL.U32 R0, R0, 0x100000, RZ ;  /* 0x0010000000007824 */ /* 0x000fe200078e00ff */
[----:B------:R-:W-:-:S04]  /*6730*/  LEA R3, R3, 0x3b800000, 0x17 ;  /* 0x3b80000003037811 */ /* 0x000fc800078eb8ff */
[----:B------:R-:W-:-:S05]  /*6740*/  LOP3.LUT R0, R3, R0, R7, 0xfe, !PT ;  /* 0x0000000003007212 */ /* 0x000fca00078efe07 */
[----:B------:R-:W-:-:S04]  /*6750*/  FMUL.FTZ R0, R0, 1 ;  /* 0x3f80000000007820 */ /* 0x000fc80000410000 */
[----:B------:R0:W1:Y:S01]  /*6760*/  F2F.F64.F32 R16, R0 ;  /* 0x0000000000107310 */ /* 0x0000620000201800 */
[----:B------:R-:W-:Y:S05]  /*6770*/  BRA `(.L_x_3242) ;  /* 0x0000000400147947 */ /* 0x000fea0003800000 */
.L_x_3255:
        /* <DEDUP_REMOVED lines=21> */
.L_x_3260:
[----:B------:R-:W-:Y:S05]  /*68d0*/  BSYNC.RECONVERGENT B0 ;  /* 0x0000000000007941 */ /* 0x000fea0003800200 */
.L_x_3259:
[----:B------:R-:W-:Y:S01]  /*68e0*/  IMAD.SHL.U32 R0, R0, 0x200000, RZ ;  /* 0x0020000000007824 */ /* 0x000fe200078e00ff */
[----:B------:R-:W-:-:S04]  /*68f0*/  LEA R3, R3, 0x37800000, 0x17 ;  /* 0x3780000003037811 */ /* 0x000fc800078eb8ff */
[----:B------:R-:W-:-:S05]  /*6900*/  LOP3.LUT R0, R3, R0, R7, 0xfe, !PT ;  /* 0x0000000003007212 */ /* 0x000fca00078efe07 */
[----:B------:R-:W-:-:S04]  /*6910*/  FMUL.FTZ R0, R0, 1 ;  /* 0x3f80000000007820 */ /* 0x000fc80000410000 */
[----:B------:R0:W1:Y:S01]  /*6920*/  F2F.F64.F32 R16, R0 ;  /* 0x0000000000107310 */ /* 0x0000620000201800 */
[----:B------:R-:W-:Y:S05]  /*6930*/  BRA `(.L_x_3242) ;  /* 0x0000000000a47947 */ /* 0x000fea0003800000 */
.L_x_3254:
        /* <DEDUP_REMOVED lines=18> */
.L_x_3241:
        /* <DEDUP_REMOVED lines=16> */
.L_x_3263:
[----:B------:R-:W-:Y:S01]  /*6b60*/  CS2R R16, SRZ ;  /* 0x0000000000107805 */ /* 0x000fe2000001ff00 */
[----:B------:R-:W-:Y:S06]  /*6b70*/  BRA `(.L_x_3242) ;  /* 0x0000000000147947 */ /* 0x000fec0003800000 */
.L_x_3262:
[----:B------:R-:W2:Y:S02]  /*6b80*/  LDG.E.64 R16, desc[UR36][R4.64] ;  /* 0x0000002404107981 */ /* 0x000ea4000c1e1b00 */
[----:B--2---:R-:W0:Y:S01]  /*6b90*/  I2F.F64.U64 R16, R16 ;  /* 0x0000001000107312 */ /* 0x004e220000301800 */
[----:B------:R-:W-:Y:S05]  /*6ba0*/  BRA `(.L_x_3242) ;  /* 0x0000000000087947 */ /* 0x000fea0003800000 */
.L_x_3261:
[----:B------:R-:W2:Y:S02]  /*6bb0*/  LDG.E R4, desc[UR36][R4.64] ;  /* 0x0000002404047981 */ /* 0x000ea4000c1e1900 */
[----:B--2---:R0:W1:Y:S02]  /*6bc0*/  I2F.F64.U32 R16, R4 ;  /* 0x0000000400107312 */ /* 0x0040640000201800 */
.L_x_3242:
[----:B------:R-:W-:Y:S05]  /*6bd0*/  BSYNC.RECONVERGENT B6 ;  /* 0x0000000000067941 */ /* 0x000fea0003800200 */
.L_x_3236:
[----:B0-----:R-:W0:Y:S01]  /*6be0*/  LDC.64 R4, c[0x0][0x398] ;  /* 0x0000e600ff047b82 */ /* 0x001e220000000a00 */
[----:B------:R-:W3:Y:S01]  /*6bf0*/  LDCU UR5, c[0x0][0x3ac] ;  /* 0x00007580ff0577ac */ /* 0x000ee20008000800 */
        /* <DEDUP_REMOVED lines=17> */
.L_x_3267:
[----:B------:R-:W3:Y:S02]  /*6d10*/  LDG.E.U8 R4, desc[UR36][R4.64] ;  /* 0x0000002404047981 */ /* 0x000ee4000c1e1100 */
[----:B---3--:R0:W3:Y:S01]  /*6d20*/  I2F.F64.U16 R26, R4 ;  /* 0x00000004001a7312 */ /* 0x0080e20000101800 */
[----:B------:R-:W-:Y:S05]  /*6d30*/  BRA `(.L_x_3235) ;  /* 0x0000000c00587947 */ /* 0x000fea0003800000 */
.L_x_3266:
        /* <DEDUP_REMOVED lines=9> */
.L_x_3270:
[----:B------:R-:W3:Y:S02]  /*6dd0*/  LDG.E R4, desc[UR36][R4.64] ;  /* 0x0000002404047981 */ /* 0x000ee4000c1e1900 */
[----:B---3--:R0:W3:Y:S01]  /*6de0*/  I2F.F64 R26, R4 ;  /* 0x00000004001a7312 */ /* 0x0080e20000201c00 */
[----:B------:R-:W-:Y:S05]  /*6df0*/  BRA `(.L_x_3235) ;  /* 0x0000000c00287947 */ /* 0x000fea0003800000 */
.L_x_3269:
[----:B------:R-:W3:Y:S02]  /*6e00*/  LDG.E.U16 R4, desc[UR36][R4.64] ;  /* 0x0000002404047981 */ /* 0x000ee4000c1e1500 */
[----:B---3--:R0:W3:Y:S01]  /*6e10*/  I2F.F64.S16 R26, R4 ;  /* 0x00000004001a7312 */ /* 0x0080e20000101c00 */
[----:B------:R-:W-:Y:S05]  /*6e20*/  BRA `(.L_x_3235) ;  /* 0x0000000c001c7947 */ /* 0x000fea0003800000 */
.L_x_3265:
        /* <DEDUP_REMOVED lines=10> */
.L_x_3272:
[----:B------:R-:W3:Y:S02]  /*6ed0*/  LDG.E.U16 R0, desc[UR36][R4.64] ;  /* 0x0000002404007981 */ /* 0x000ee4000c1e1500 */
[----:B---3--:R-:W-:-:S05]  /*6ee0*/  HADD2.F32 R0, -RZ, R0.H0_H0 ;  /* 0x20000000ff007230 */ /* 0x008fca0000004100 */
[----:B------:R-:W-:-:S04]  /*6ef0*/  FMUL.FTZ R0, R0, 1 ;  /* 0x3f80000000007820 */ /* 0x000fc80000410000 */
[----:B------:R0:W3:Y:S01]  /*6f00*/  F2F.F64.F32 R26, R0 ;  /* 0x00000000001a7310 */ /* 0x0000e20000201800 */
[----:B------:R-:W-:Y:S05]  /*6f10*/  BRA `(.L_x_3235) ;  /* 0x0000000800e07947 */ /* 0x000fea0003800000 */
.L_x_3271:
        /* <DEDUP_REMOVED lines=10> */
.L_x_3274:
[----:B------:R-:W3:Y:S02]  /*6fc0*/  LDG.E.U16 R4, desc[UR36][R4.64] ;  /* 0x0000002404047981 */ /* 0x000ee4000c1e1500 */
[----:B---3--:R-:W-:-:S05]  /*6fd0*/  HADD2.F32 R0, -RZ, R4.H0_H0 ;  /* 0x20000004ff007230 */ /* 0x008fca0000004100 */
[----:B------:R-:W-:-:S04]  /*6fe0*/  FMUL.FTZ R0, R0, 1 ;  /* 0x3f80000000007820 */ /* 0x000fc80000410000 */
[----:B------:R0:W3:Y:S01]  /*6ff0*/  F2F.F64.F32 R26, R0 ;  /* 0x00000000001a7310 */ /* 0x0000e20000201800 */
[----:B------:R-:W-:Y:S05]  /*7000*/  BRA `(.L_x_3235) ;  /* 0x0000000800a47947 */ /* 0x000fea0003800000 */
.L_x_3273:
[----:B------:R0:W5:Y:S01]  /*7010*/  LDG.E.64 R26, desc[UR36][R4.64] ;  /* 0x00000024041a7981 */ /* 0x000162000c1e1b00 */
[----:B------:R-:W-:Y:S05]  /*7020*/  BRA `(.L_x_3235) ;  /* 0x00000008009c7947 */ /* 0x000fea0003800000 */
.L_x_3264:
        /* <DEDUP_REMOVED lines=13> */
.L_x_3277:
[----:B------:R0:W5:Y:S01]  /*7100*/  LDG.E.64 R26, desc[UR36][R4.64] ;  /* 0x00000024041a7981 */ /* 0x000162000c1e1b00 */
[----:B------:R-:W-:Y:S05]  /*7110*/  BRA `(.L_x_3235) ;  /* 0x0000000800607947 */ /* 0x000fea0003800000 */
.L_x_3276:
        /* <DEDUP_REMOVED lines=27> */
.L_x_3279:
        /* <DEDUP_REMOVED lines=15> */
.L_x_3278:
[----:B------:R-:W3:Y:S02]  /*73c0*/  LDG.E.U16 R0, desc[UR36][R4.64] ;  /* 0x0000002404007981 */ /* 0x000ee4000c1e1500 */
[----:B---3--:R-:W-:-:S04]  /*73d0*/  IMAD.U32 R0, R0, 0x10000, RZ ;  /* 0x0001000000007824 */ /* 0x008fc800078e00ff */
[----:B------:R-:W-:-:S04]  /*73e0*/  FMUL.FTZ R0, R0, 1 ;  /* 0x3f80000000007820 */ /* 0x000fc80000410000 */
[----:B------:R0:W3:Y:S01]  /*73f0*/  F2F.F64.F32 R26, R0 ;  /* 0x00000000001a7310 */ /* 0x0000e20000201800 */
[----:B------:R-:W-:Y:S05]  /*7400*/  BRA `(.L_x_3235) ;  /* 0x0000000400a47947 */ /* 0x000fea0003800000 */
.L_x_3275:
        /* <DEDUP_REMOVED lines=11> */
.L_x_3282:
[----:B------:R-:W3:Y:S02]  /*74c0*/  LDG.E.U8 R4, desc[UR36][R4.64] ;  /* 0x0000002404047981 */ /* 0x000ee4000c1e1100 */
        /* <DEDUP_REMOVED lines=19> */
.L_x_3284:
[----:B------:R-:W-:Y:S05]  /*7600*/  BSYNC.RECONVERGENT B0 ;  /* 0x0000000000007941 */ /* 0x000fea0003800200 */
.L_x_3283:
[----:B------:R-:W-:Y:S01]  /*7610*/  IMAD.SHL.U32 R0, R0, 0x100000, RZ ;  /* 0x0010000000007824 */ /* 0x000fe200078e00ff */
[----:B------:R-:W-:-:S04]  /*7620*/  LEA R3, R3, 0x3b800000, 0x17 ;  /* 0x3b80000003037811 */ /* 0x000fc800078eb8ff */
[----:B------:R-:W-:-:S05]  /*7630*/  LOP3.LUT R0, R3, R0, R7, 0xfe, !PT ;  /* 0x0000000003007212 */ /* 0x000fca00078efe07 */
[----:B------:R-:W-:-:S04]  /*7640*/  FMUL.FTZ R0, R0, 1 ;  /* 0x3f80000000007820 */ /* 0x000fc80000410000 */
[----:B------:R0:W3:Y:S01]  /*7650*/  F2F.F64.F32 R26, R0 ;  /* 0x00000000001a7310 */ /* 0x0000e20000201800 */
[----:B------:R-:W-:Y:S05]  /*7660*/  BRA `(.L_x_3235) ;  /* 0x00000004000c7947 */ /* 0x000fea0003800000 */
.L_x_3281:
        /* <DEDUP_REMOVED lines=20> */
.L_x_3286:
[----:B------:R-:W-:Y:S05]  /*77b0*/  BSYNC.RECONVERGENT B0 ;  /* 0x0000000000007941 */ /* 0x000fea0003800200 */
.L_x_3285:
[----:B------:R-:W-:Y:S01]  /*77c0*/  IMAD.SHL.U32 R0, R0, 0x200000, RZ ;  /* 0x0020000000007824 */ /* 0x000fe200078e00ff */
[----:B------:R-:W-:-:S04]  /*77d0*/  LEA R3, R3, 0x37800000, 0x17 ;  /* 0x3780000003037811 */ /* 0x000fc800078eb8ff */
[----:B------:R-:W-:-:S05]  /*77e0*/  LOP3.LUT R0, R3, R0, R7, 0xfe, !PT ;  /* 0x0000000003007212 */ /* 0x000fca00078efe07 */
[----:B------:R-:W-:-:S04]  /*77f0*/  FMUL.FTZ R0, R0, 1 ;  /* 0x3f80000000007820 */ /* 0x000fc80000410000 */
[----:B------:R0:W3:Y:S01]  /*7800*/  F2F.F64.F32 R26, R0 ;  /* 0x00000000001a7310 */ /* 0x0000e20000201800 */
[----:B------:R-:W-:Y:S05]  /*7810*/  BRA `(.L_x_3235) ;  /* 0x0000000000a07947 */ /* 0x000fea0003800000 */
.L_x_3280:
        /* <DEDUP_REMOVED lines=18> */
.L_x_3268:
        /* <DEDUP_REMOVED lines=16> */
.L_x_3289:
[----:B------:R-:W-:Y:S05]  /*7a40*/  BRA `(.L_x_3235) ;  /* 0x0000000000147947 */ /* 0x000fea0003800000 */
.L_x_3288:
[----:B------:R-:W3:Y:S02]  /*7a50*/  LDG.E.64 R26, desc[UR36][R4.64] ;  /* 0x00000024041a7981 */ /* 0x000ee4000c1e1b00 */
[----:B---3--:R-:W0:Y:S01]  /*7a60*/  I2F.F64.U64 R26, R26 ;  /* 0x0000001a001a7312 */ /* 0x008e220000301800 */
[----:B------:R-:W-:Y:S05]  /*7a70*/  BRA `(.L_x_3235) ;  /* 0x0000000000087947 */ /* 0x000fea0003800000 */
.L_x_3287:
[----:B------:R-:W3:Y:S02]  /*7a80*/  LDG.E R4, desc[UR36][R4.64] ;  /* 0x0000002404047981 */ /* 0x000ee4000c1e1900 */
[----:B---3--:R0:W3:Y:S02]  /*7a90*/  I2F.F64.U32 R26, R4 ;  /* 0x00000004001a7312 */ /* 0x0080e40000201800 */
.L_x_3235:
[----:B------:R-:W-:Y:S05]  /*7aa0*/  BSYNC.RECONVERGENT B7 ;  /* 0x0000000000077941 */ /* 0x000fea0003800200 */
.L_x_3234:
[----:B------:R-:W4:Y:S01]  /*7ab0*/  LDC.U8 R19, c[0x0][0x3b0] ;  /* 0x0000ec00ff137b82 */ /* 0x000f220000000000 */
[----:B------:R-:W-:Y:S01]  /*7ac0*/  ISETP.GE.AND P0, PT, R23, R2, PT ;  /* 0x000000021700720c */ /* 0x000fe20003f06270 */
[----:B01---5:R-:W-:Y:S01]  /*7ad0*/  DFMA R4, -R36, R36, 1 ;  /* 0x3ff000002404742b */ /* 0x023fe20000000124 */
[----:B------:R-:W-:Y:S01]  /*7ae0*/  BSSY.RECONVERGENT B7, `(.L_x_3290) ;  /* 0x0000346000077945 */ /* 0x000fe20003800200 */
[----:B--2---:R-:W-:-:S03]  /*7af0*/  DFMA R34, -R34, R34, 1 ;  /* 0x3ff000002222742b */ /* 0x004fc60000000122 */
[----:B------:R-:W-:Y:S01]  /*7b00*/  BSSY.RELIABLE B6, `(.L_x_3291) ;  /* 0x0000231000067945 */ /* 0x000fe20003800100 */
[----:B---3--:R-:W-:Y:S02]  /*7b10*/  DFMA R30, -R30, R30, 1 ;  /* 0x3ff000001e1e742b */ /* 0x008fe4000000011e */
[----:B------:R-:W-:Y:S02]  /*7b20*/  DFMA R26, -R26, R26, 1 ;  /* 0x3ff000001a1a742b */ /* 0x000fe4000000011a */
[----:B----4-:R-:W-:Y:S02]  /*7b30*/  DMUL R4, R4, R32 ;  /* 0x0000002004047228 */ /* 0x010fe40000000000 */
[----:B------:R-:W-:Y:S02]  /*7b40*/  DMUL R28, R34, R28 ;  /* 0x0000001c221c7228 */ /* 0x000fe40000000000 */
[----:B------:R-:W-:Y:S02]  /*7b50*/  DMUL R24, R30, R24 ;  /* 0x000000181e187228 */ /* 0x000fe40000000000 */
[----:B------:R-:W-:Y:S01]  /*7b60*/  DMUL R16, R26, R16 ;  /* 0x000000101a107228 */ /* 0x000fe20000000000 */
[----:B------:R-:W-:Y:S10]  /*7b70*/  @P0 BRA `(.L_x_3292) ;  /* 0x0000002000980947 */ /* 0x000ff40003800000 */
        /* <DEDUP_REMOVED lines=19> */
[----:B------:R-:W0:Y:S02]  /*7cb0*/  F2I.F64.TRUNC R5, R4 ;  /* 0x0000000400057311 */ /* 0x000e24000030d100 */
[----:B0-----:R0:W-:Y:S01]  /*7cc0*/  STG.E.U8 desc[UR36][R8.64], R5 ;  /* 0x0000000508007986 */ /* 0x0011e2000c101124 */
[----:B------:R-:W-:Y:S05]  /*7cd0*/  BRA `(.L_x_3298) ;  /* 0x0000000c00ec7947 */ /* 0x000fea0003800000 */
.L_x_3296:
[----:B------:R-:W0:Y:S02]  /*7ce0*/  F2I.S64.F64.TRUNC R4, R4 ;  /* 0x0000000400047311 */ /* 0x000e24000030d900 */
[----:B0-----:R-:W-:-:S05]  /*7cf0*/  IMAD.MOV.U32 R3, RZ, RZ, R4 ;  /* 0x000000ffff037224 */ /* 0x001fca00078e0004 */
[----:B------:R0:W-:Y:S01]  /*7d00*/  STG.E.U8 desc[UR36][R8.64], R3 ;  /* 0x0000000308007986 */ /* 0x0001e2000c101124 */
[----:B------:R-:W-:Y:S05]  /*7d10*/  BRA `(.L_x_3298) ;  /* 0x0000000c00dc7947 */ /* 0x000fea0003800000 */
.L_x_3295:
[----:B------:R-:W-:-:S13]  /*7d20*/  ISETP.NE.AND P0, PT, R0, 0x2, PT ;  /* 0x000000020000780c */ /* 0x000fda0003f05270 */
[----:B------:R-:W-:Y:S05]  /*7d30*/  @!P0 BRA `(.L_x_3299) ;  /* 0x0000000000288947 */ /* 0x000fea0003800000 */
[----:B------:R-:W-:-:S13]  /*7d40*/  ISETP.NE.AND P0, PT, R0, 0x3, PT ;  /* 0x000000030000780c */ /* 0x000fda0003f05270 */
[----:B------:R-:W-:Y:S05]  /*7d50*/  @!P0 BRA `(.L_x_3300) ;  /* 0x0000000000148947 */ /* 0x000fea0003800000 */
[----:B------:R-:W-:-:S13]  /*7d60*/  ISETP.NE.AND P0, PT, R0, 0x4, PT ;  /* 0x000000040000780c */ /* 0x000fda0003f05270 */
[----:B------:R-:W-:Y:S05]  /*7d70*/  @P0 BRA `(.L_x_3297) ;  /* 0x0000000c001c0947 */ /* 0x000fea0003800000 */
[----:B------:R-:W0:Y:S02]  /*7d80*/  F2I.S64.F64.TRUNC R4, R4 ;  /* 0x0000000400047311 */ /* 0x000e24000030d900 */
[----:B0-----:R0:W-:Y:S01]  /*7d90*/  STG.E.64 desc[UR36][R8.64], R4 ;  /* 0x0000000408007986 */ /* 0x0011e2000c101b24 */
[----:B------:R-:W-:Y:S05]  /*7da0*/  BRA `(.L_x_3298) ;  /* 0x0000000c00b87947 */ /* 0x000fea0003800000 */
.L_x_3300:
[----:B------:R-:W0:Y:S02]  /*7db0*/  F2I.F64.TRUNC R5, R4 ;  /* 0x0000000400057311 */ /* 0x000e24000030d100 */
[----:B0-----:R0:W-:Y:S01]  /*7dc0*/  STG.E desc[UR36][R8.64], R5 ;  /* 0x0000000508007986 */ /* 0x0011e2000c101924 */
[----:B------:R-:W-:Y:S05]  /*7dd0*/  BRA `(.L_x_3298) ;  /* 0x0000000c00ac7947 */ /* 0x000fea0003800000 */
.L_x_3299:
[----:B------:R-:W0:Y:S02]  /*7de0*/  F2I.F64.TRUNC R5, R4 ;  /* 0x0000000400057311 */ /* 0x000e24000030d100 */
[----:B0-----:R0:W-:Y:S01]  /*7df0*/  STG.E.U16 desc[UR36][R8.64], R5 ;  /* 0x0000000508007986 */ /* 0x0011e2000c101524 */
[----:B------:R-:W-:Y:S05]  /*7e00*/  BRA `(.L_x_3298) ;  /* 0x0000000c00a07947 */ /* 0x000fea0003800000 */
.L_x_3294:
[----:B------:R-:W-:-:S13]  /*7e10*/  ISETP.GT.AND P0, PT, R0, 0x6, PT ;  /* 0x000000060000780c */ /* 0x000fda0003f04270 */
[----:B------:R-:W-:Y:S05]  /*7e20*/  @P0 BRA `(.L_x_3301) ;  /* 0x00000000004c0947 */ /* 0x000fea0003800000 */
[----:B------:R-:W-:-:S13]  /*7e30*/  ISETP.NE.AND P0, PT, R0, 0x5, PT ;  /* 0x000000050000780c */ /* 0x000fda0003f05270 */
[----:B------:R-:W-:Y:S05]  /*7e40*/  @!P0 BRA `(.L_x_3302) ;  /* 0x0000000000248947 */ /* 0x000fea0003800000 */
[----:B------:R-:W-:-:S13]  /*7e50*/  ISETP.NE.AND P0, PT, R0, 0x6, PT ;  /* 0x000000060000780c */ /* 0x000fda0003f05270 */
[----:B------:R-:W-:Y:S05]  /*7e60*/  @P0 BRA `(.L_x_3297) ;  /* 0x0000000800e00947 */ /* 0x000fea0003800000 */
[----:B------:R-:W-:Y:S01]  /*7e70*/  UMOV UR4, 0xf0000000 ;  /* 0xf000000000047882 */ /* 0x000fe20000000000 */
[----:B------:R-:W-:Y:S01]  /*7e80*/  UMOV UR5, 0x380fffff ;  /* 0x380fffff00057882 */ /* 0x000fe20000000000 */
[----:B------:R-:W0:Y:S01]  /*7e90*/  F2F.F32.F64 R3, R4 ;  /* 0x0000000400037310 */ /* 0x000e220000301000 */
[----:B------:R-:W-:-:S14]  /*7ea0*/  DSETP.GEU.AND P0, PT, |R4|, UR4, PT ;  /* 0x0000000404007e2a */ /* 0x000fdc000bf0e200 */
[----:B0-----:R-:W-:-:S05]  /*7eb0*/  @!P0 FMUL R3, R3, 1.175494350822287508e-38 ;  /* 0x0080000003038820 */ /* 0x001fca0000400000 */
[----:B------:R3:W-:Y:S01]  /*7ec0*/  STG.E desc[UR36][R8.64], R3 ;  /* 0x0000000308007986 */ /* 0x0007e2000c101924 */
[----:B------:R-:W-:Y:S05]  /*7ed0*/  BRA `(.L_x_3298) ;  /* 0x0000000c006c7947 */ /* 0x000fea0003800000 */
.L_x_3302:
        /* <DEDUP_REMOVED lines=8> */
.L_x_3301:
[----:B------:R-:W-:-:S13]  /*7f60*/  ISETP.NE.AND P0, PT, R0, 0x7, PT ;  /* 0x000000070000780c */ /* 0x000fda0003f05270 */
[----:B------:R-:W-:Y:S05]  /*7f70*/  @!P0 BRA `(.L_x_3303) ;  /* 0x0000000000548947 */ /* 0x000fea0003800000 */
[----:B------:R-:W-:-:S13]  /*7f80*/  ISETP.NE.AND P0, PT, R0, 0x8, PT ;  /* 0x000000080000780c */ /* 0x000fda0003f05270 */
[----:B------:R-:W-:Y:S05]  /*7f90*/  @!P0 BRA `(.L_x_3304) ;  /* 0x0000000000288947 */ /* 0x000fea0003800000 */
[----:B------:R-:W-:-:S13]  /*7fa0*/  ISETP.NE.AND P0, PT, R0, 0x9, PT ;  /* 0x000000090000780c */ /* 0x000fda0003f05270 */
[----:B------:R-:W-:Y:S05]  /*7fb0*/  @P0 BRA `(.L_x_3297) ;  /* 0x00000008008c0947 */ /* 0x000fea0003800000 */
        /* <DEDUP_REMOVED lines=8> */
.L_x_3304:
        /* <DEDUP_REMOVED lines=9> */
.L_x_3303:
[----:B------:R0:W-:Y:S01]  /*80d0*/  STG.E.64 desc[UR36][R8.64], R4 ;  /* 0x0000000408007986 */ /* 0x0001e2000c101b24 */
[----:B------:R-:W-:Y:S05]  /*80e0*/  BRA `(.L_x_3298) ;  /* 0x0000000800e87947 */ /* 0x000fea0003800000 */
.L_x_3293:
        /* <DEDUP_REMOVED lines=8> */
[----:B------:R-:W-:-:S06]  /*8170*/  DSETP.NEU.AND P0, PT, R4, RZ, PT ;  /* 0x000000ff0400722a */ /* 0x000fcc0003f0d000 */
[----:B------:R-:W-:-:S05]  /*8180*/  SEL R3, RZ, 0x1, !P0 ;  /* 0x00000001ff037807 */ /* 0x000fca0004000000 */
[----:B------:R0:W-:Y:S01]  /*8190*/  STG.E.U8 desc[UR36][R8.64], R3 ;  /* 0x0000000308007986 */ /* 0x0001e2000c101124 */
[----:B------:R-:W-:Y:S05]  /*81a0*/  BRA `(.L_x_3298) ;  /* 0x0000000800b87947 */ /* 0x000fea0003800000 */
.L_x_3307:
[----:B------:R-:W-:-:S05]  /*81b0*/  CS2R R6, SRZ ;  /* 0x0000000000067805 */ /* 0x000fca000001ff00 */
[----:B------:R0:W-:Y:S01]  /*81c0*/  STG.E.128 desc[UR36][R8.64], R4 ;  /* 0x0000000408007986 */ /* 0x0001e2000c101d24 */
[----:B------:R-:W-:Y:S05]  /*81d0*/  BRA `(.L_x_3298) ;  /* 0x0000000800ac7947 */ /* 0x000fea0003800000 */
.L_x_3306:
        /* <DEDUP_REMOVED lines=23> */
.L_x_3311:
[----:B------:R-:W-:Y:S05]  /*8350*/  BSYNC.RECONVERGENT B0 ;  /* 0x0000000000007941 */ /* 0x000fea0003800200 */
.L_x_3310:
[----:B------:R-:W-:-:S05]  /*8360*/  LOP3.LUT R7, R0, 0x80, R7, 0xf8, !PT ;  /* 0x0000008000077812 */ /* 0x000fca00078ef807 */
[----:B------:R0:W-:Y:S01]  /*8370*/  STG.E.U8 desc[UR36][R8.64], R7 ;  /* 0x0000000708007986 */ /* 0x0001e2000c101124 */
[----:B------:R-:W-:Y:S05]  /*8380*/  BRA `(.L_x_3298) ;  /* 0x0000000800407947 */ /* 0x000fea0003800000 */
.L_x_3309:
        /* <DEDUP_REMOVED lines=19> */
.L_x_3313:
[----:B------:R-:W-:Y:S05]  /*84c0*/  BSYNC.RECONVERGENT B0 ;  /* 0x0000000000007941 */ /* 0x000fea0003800200 */
.L_x_3312:
[----:B------:R-:W-:-:S05]  /*84d0*/  LOP3.LUT R7, R0, 0x80, R7, 0xf8, !PT ;  /* 0x0000008000077812 */ /* 0x000fca00078ef807 */
[----:B------:R0:W-:Y:S01]  /*84e0*/  STG.E.U8 desc[UR36][R8.64], R7 ;  /* 0x0000000708007986 */ /* 0x0001e2000c101124 */
[----:B------:R-:W-:Y:S05]  /*84f0*/  BRA `(.L_x_3298) ;  /* 0x0000000400e47947 */ /* 0x000fea0003800000 */
.L_x_3308:
        /* <DEDUP_REMOVED lines=8> */
.L_x_3305:
        /* <DEDUP_REMOVED lines=8> */
[----:B------:R-:W0:Y:S02]  /*8600*/  F2I.U32.F64.TRUNC R5, R4 ;  /* 0x0000000400057311 */ /* 0x000e24000030d000 */
[----:B0-----:R0:W-:Y:S01]  /*8610*/  STG.E.U16 desc[UR36][R8.64], R5 ;  /* 0x0000000508007986 */ /* 0x0011e2000c101524 */
[----:B------:R-:W-:Y:S05]  /*8620*/  BRA `(.L_x_3298) ;  /* 0x0000000400987947 */ /* 0x000fea0003800000 */
.L_x_3316:
        /* <DEDUP_REMOVED lines=17> */
.L_x_3319:
[----:B------:R-:W-:-:S04]  /*8740*/  SHF.R.U32.HI R0, RZ, 0x14, R7 ;  /* 0x00000014ff007819 */ /* 0x000fc80000011607 */
[----:B------:R-:W-:-:S04]  /*8750*/  LOP3.LUT R0, R0, 0x1, RZ, 0xc0, !PT ;  /* 0x0000000100007812 */ /* 0x000fc800078ec0ff */
[----:B------:R-:W-:-:S04]  /*8760*/  IADD3 R0, PT, PT, R7, 0x487ffff, R0 ;  /* 0x0487ffff07007810 */ /* 0x000fc80007ffe000 */
[----:B------:R-:W-:-:S04]  /*8770*/  SHF.R.U32.HI R0, RZ, 0x14, R0 ;  /* 0x00000014ff007819 */ /* 0x000fc80000011600 */
[----:B------:R-:W-:-:S07]  /*8780*/  LOP3.LUT R3, R0, 0xff, RZ, 0xc0, !PT ;  /* 0x000000ff00037812 */ /* 0x000fce00078ec0ff */
.L_x_3320:
[----:B------:R-:W-:-:S04]  /*8790*/  SHF.R.U32.HI R0, RZ, 0x18, R7 ;  /* 0x00000018ff007819 */ /* 0x000fc80000011607 */
[----:B------:R-:W-:-:S07]  /*87a0*/  LOP3.LUT R0, R3, 0x80, R0, 0xf8, !PT ;  /* 0x0000008003007812 */ /* 0x000fce00078ef800 */
.L_x_3318:
[----:B------:R-:W-:Y:S05]  /*87b0*/  BSYNC.RECONVERGENT B0 ;  /* 0x0000000000007941 */ /* 0x000fea0003800200 */
.L_x_3317:
[----:B------:R0:W-:Y:S01]  /*87c0*/  STG.E.U8 desc[UR36][R8.64], R0 ;  /* 0x0000000008007986 */ /* 0x0001e2000c101124 */
[----:B------:R-:W-:Y:S05]  /*87d0*/  BRA `(.L_x_3298) ;  /* 0x00000004002c7947 */ /* 0x000fea0003800000 */
.L_x_3315:
        /* <DEDUP_REMOVED lines=17> */
.L_x_3323:
[----:B------:R-:W-:-:S04]  /*88f0*/  SHF.R.U32.HI R0, RZ, 0x15, R7 ;  /* 0x00000015ff007819 */ /* 0x000fc80000011607 */
[----:B------:R-:W-:-:S04]  /*8900*/  LOP3.LUT R0, R0, 0x1, RZ, 0xc0, !PT ;  /* 0x0000000100007812 */ /* 0x000fc800078ec0ff */
[----:B------:R-:W-:-:S04]  /*8910*/  IADD3 R0, PT, PT, R7, 0x88fffff, R0 ;  /* 0x088fffff07007810 */ /* 0x000fc80007ffe000 */
[----:B------:R-:W-:-:S04]  /*8920*/  SHF.R.U32.HI R0, RZ, 0x15, R0 ;  /* 0x00000015ff007819 */ /* 0x000fc80000011600 */
[----:B------:R-:W-:-:S07]  /*8930*/  LOP3.LUT R3, R0, 0xff, RZ, 0xc0, !PT ;  /* 0x000000ff00037812 */ /* 0x000fce00078ec0ff */
.L_x_3324:
[----:B------:R-:W-:-:S04]  /*8940*/  SHF.R.U32.HI R0, RZ, 0x18, R7 ;  /* 0x00000018ff007819 */ /* 0x000fc80000011607 */
[----:B------:R-:W-:-:S07]  /*8950*/  LOP3.LUT R0, R3, 0x80, R0, 0xf8, !PT ;  /* 0x0000008003007812 */ /* 0x000fce00078ef800 */
.L_x_3322:
[----:B------:R-:W-:Y:S05]  /*8960*/  BSYNC.RECONVERGENT B0 ;  /* 0x0000000000007941 */ /* 0x000fea0003800200 */
.L_x_3321:
[----:B------:R0:W-:Y:S01]  /*8970*/  STG.E.U8 desc[UR36][R8.64], R0 ;  /* 0x0000000008007986 */ /* 0x0001e2000c101124 */
[----:B------:R-:W-:Y:S05]  /*8980*/  BRA `(.L_x_3298) ;  /* 0x0000000000c07947 */ /* 0x000fea0003800000 */
.L_x_3314:
[----:B------:R-:W-:-:S13]  /*8990*/  ISETP.NE.AND P0, PT, R0, 0x1c, PT ;  /* 0x0000001c0000780c */ /* 0x000fda0003f05270 */
[----:B------:R-:W-:Y:S05]  /*89a0*/  @!P0 BRA `(.L_x_3325) ;  /* 0x0000000000b08947 */ /* 0x000fea0003800000 */
[----:B------:R-:W-:-:S13]  /*89b0*/  ISETP.NE.AND P0, PT, R0, 0x1d, PT ;  /* 0x0000001d0000780c */ /* 0x000fda0003f05270 */
[----:B------:R-:W-:Y:S05]  /*89c0*/  @!P0 BRA `(.L_x_3326) ;  /* 0x00000000009c8947 */ /* 0x000fea0003800000 */
[----:B------:R-:W-:-:S13]  /*89d0*/  ISETP.NE.AND P0, PT, R0, 0x2c, PT ;  /* 0x0000002c0000780c */ /* 0x000fda0003f05270 */
[----:B------:R-:W-:Y:S05]  /*89e0*/  @!P0 BRA `(.L_x_3327) ;  /* 0x0000000000448947 */ /* 0x000fea0003800000 */
.L_x_3297:
        /* <DEDUP_REMOVED lines=16> */
.L_x_3328:
[----:B------:R-:W-:Y:S05]  /*8af0*/  BRA `(.L_x_3298) ;  /* 0x0000000000647947 */ /* 0x000fea0003800000 */
.L_x_3327:
        /* <DEDUP_REMOVED lines=20> */
.L_x_3326:
[----:B------:R-:W0:Y:S02]  /*8c40*/  F2I.U64.F64.TRUNC R4, R4 ;  /* 0x0000000400047311 */ /* 0x000e24000030d800 */
[----:B0-----:R0:W-:Y:S01]  /*8c50*/  STG.E.64 desc[UR36][R8.64], R4 ;  /* 0x0000000408007986 */ /* 0x0011e2000c101b24 */
[----:B------:R-:W-:Y:S05]  /*8c60*/  BRA `(.L_x_3298) ;  /* 0x0000000000087947 */ /* 0x000fea0003800000 */
.L_x_3325:
[----:B------:R-:W0:Y:S02]  /*8c70*/  F2I.U32.F64.TRUNC R5, R4 ;  /* 0x0000000400057311 */ /* 0x000e24000030d000 */
[----:B0-----:R0:W-:Y:S02]  /*8c80*/  STG.E desc[UR36][R8.64], R5 ;  /* 0x0000000508007986 */ /* 0x0011e4000c101924 */
.L_x_3298:
[----:B------:R-:W-:-:S13]  /*8c90*/  ISETP.GE.AND P0, PT, R23, R2, PT ;  /* 0x000000021700720c */ /* 0x000fda0003f06270 */
[----:B------:R-:W-:Y:S05]  /*8ca0*/  @P0 BREAK.RELIABLE B6 ;  /* 0x0000000000060942 */ /* 0x000fea0003800100 */
[----:B------:R-:W-:Y:S05]  /*8cb0*/  @P0 BRA `(.L_x_3329) ;  /* 0x0000002000a00947 */ /* 0x000fea0003800000 */
[----:B------:R-:W2:Y:S01]  /*8cc0*/  LDCU UR4, c[0x0][0x3b4] ;  /* 0x00007680ff0477ac */ /* 0x000ea20008000800 */
[----:B0-----:R-:W0:Y:S01]  /*8cd0*/  LDC.64 R4, c[0x0][0x388] ;  /* 0x0000e200ff047b82 */ /* 0x001e220000000a00 */
[----:B----4-:R-:W-:Y:S01]  /*8ce0*/  IMAD R0, R18, 0x200, R23 ;  /* 0x0000020012007824 */ /* 0x010fe200078e0217 */
[----:B-1----:R-:W-:-:S03]  /*8cf0*/  PRMT R6, R19, 0x9910, RZ ;  /* 0x0000991013067816 */ /* 0x002fc600000000ff */
[----:B--23--:R-:W-:Y:S02]  /*8d00*/  IMAD R3, R0, UR4, RZ ;  /* 0x0000000400037c24 */ /* 0x00cfe4000f8e02ff */
        /* <DEDUP_REMOVED lines=16> */
.L_x_3333:
[----:B------:R-:W0:Y:S02]  /*8e10*/  F2I.S64.F64.TRUNC R28, R28 ;  /* 0x0000001c001c7311 */ /* 0x000e24000030d900 */
[----:B0-----:R-:W-:-:S05]  /*8e20*/  IMAD.MOV.U32 R3, RZ, RZ, R28 ;  /* 0x000000ffff037224 */ /* 0x001fca00078e001c */
[----:B------:R0:W-:Y:S01]  /*8e30*/  STG.E.U8 desc[UR36][R4.64], R3 ;  /* 0x0000000304007986 */ /* 0x0001e2000c101124 */
[----:B------:R-:W-:Y:S05]  /*8e40*/  BRA `(.L_x_3335) ;  /* 0x0000000c00e07947 */ /* 0x000fea0003800000 */
.L_x_3332:
        /* <DEDUP_REMOVED lines=9> */
.L_x_3337:
[----:B------:R-:W0:Y:S02]  /*8ee0*/  F2I.F64.TRUNC R29, R28 ;  /* 0x0000001c001d7311 */ /* 0x000e24000030d100 */
[----:B0-----:R0:W-:Y:S01]  /*8ef0*/  STG.E desc[UR36][R4.64], R29 ;  /* 0x0000001d04007986 */ /* 0x0011e2000c101924 */
[----:B------:R-:W-:Y:S05]  /*8f00*/  BRA `(.L_x_3335) ;  /* 0x0000000c00b07947 */ /* 0x000fea0003800000 */
.L_x_3336:
[----:B------:R-:W0:Y:S02]  /*8f10*/  F2I.F64.TRUNC R29, R28 ;  /* 0x0000001c001d7311 */ /* 0x000e24000030d100 */
[----:B0-----:R0:W-:Y:S01]  /*8f20*/  STG.E.U16 desc[UR36][R4.64], R29 ;  /* 0x0000001d04007986 */ /* 0x0011e2000c101524 */
[----:B------:R-:W-:Y:S05]  /*8f30*/  BRA `(.L_x_3335) ;  /* 0x0000000c00a47947 */ /* 0x000fea0003800000 */
.L_x_3331:
        /* <DEDUP_REMOVED lines=13> */
.L_x_3339:
        /* <DEDUP_REMOVED lines=8> */
.L_x_3338:
        /* <DEDUP_REMOVED lines=14> */
.L_x_3341:
        /* <DEDUP_REMOVED lines=9> */
.L_x_3340:
[----:B------:R0:W-:Y:S01]  /*9200*/  STG.E.64 desc[UR36][R4.64], R28 ;  /* 0x0000001c04007986 */ /* 0x0001e2000c101b24 */
[----:B------:R-:W-:Y:S05]  /*9210*/  BRA `(.L_x_3335) ;  /* 0x0000000800ec7947 */ /* 0x000fea0003800000 */
.L_x_3330:
        /* <DEDUP_REMOVED lines=13> */
.L_x_3345:
        /* <DEDUP_REMOVED lines=22> */
.L_x_3348:
[----:B------:R-:W-:-:S04]  /*9450*/  SHF.R.U32.HI R3, RZ, 0x18, R7 ;  /* 0x00000018ff037819 */ /* 0x000fc80000011607 */
[----:B------:R-:W-:-:S07]  /*9460*/  LOP3.LUT R0, R0, 0x80, R3, 0xf8, !PT ;  /* 0x0000008000007812 */ /* 0x000fce00078ef803 */
.L_x_3347:
[----:B------:R-:W-:Y:S05]  /*9470*/  BSYNC.RECONVERGENT B0 ;  /* 0x0000000000007941 */ /* 0x000fea0003800200 */
.L_x_3346:
[----:B------:R0:W-:Y:S01]  /*9480*/  STG.E.U8 desc[UR36][R4.64], R0 ;  /* 0x0000000004007986 */ /* 0x0001e2000c101124 */
[----:B------:R-:W-:Y:S05]  /*9490*/  BRA `(.L_x_3335) ;  /* 0x00000008004c7947 */ /* 0x000fea0003800000 */
.L_x_3344:
        /* <DEDUP_REMOVED lines=22> */
.L_x_3351:
[----:B------:R-:W-:-:S04]  /*9600*/  SHF.R.U32.HI R3, RZ, 0x18, R7 ;  /* 0x00000018ff037819 */ /* 0x000fc80000011607 */
[----:B------:R-:W-:-:S07]  /*9610*/  LOP3.LUT R0, R0, 0x80, R3, 0xf8, !PT ;  /* 0x0000008000007812 */ /* 0x000fce00078ef803 */
.L_x_3350:
[----:B------:R-:W-:Y:S05]  /*9620*/  BSYNC.RECONVERGENT B0 ;  /* 0x0000000000007941 */ /* 0x000fea0003800200 */
.L_x_3349:
[----:B------:R0:W-:Y:S01]  /*9630*/  STG.E.U8 desc[UR36][R4.64], R0 ;  /* 0x0000000004007986 */ /* 0x0001e2000c101124 */
[----:B------:R-:W-:Y:S05]  /*9640*/  BRA `(.L_x_3335) ;  /* 0x0000000400e07947 */ /* 0x000fea0003800000 */
.L_x_3343:
        /* <DEDUP_REMOVED lines=26> */
.L_x_3353:
[----:B------:R-:W0:Y:S02]  /*97f0*/  F2I.U64.F64.TRUNC R28, R28 ;  /* 0x0000001c001c7311 */ /* 0x000e24000030d800 */
[----:B0-----:R0:W-:Y:S01]  /*9800*/  STG.E.64 desc[UR36][R4.64], R28 ;  /* 0x0000001c04007986 */ /* 0x0011e2000c101b24 */
[----:B------:R-:W-:Y:S05]  /*9810*/  BRA `(.L_x_3335) ;  /* 0x00000004006c7947 */ /* 0x000fea0003800000 */
.L_x_3352:
[----:B------:R-:W0:Y:S02]  /*9820*/  F2I.U32.F64.TRUNC R29, R28 ;  /* 0x0000001c001d7311 */ /* 0x000e24000030d000 */
[----:B0-----:R0:W-:Y:S01]  /*9830*/  STG.E desc[UR36][R4.64], R29 ;  /* 0x0000001d04007986 */ /* 0x0011e2000c101924 */
[----:B------:R-:W-:Y:S05]  /*9840*/  BRA `(.L_x_3335) ;  /* 0x0000000400607947 */ /* 0x000fea0003800000 */
.L_x_3342:
        /* <DEDUP_REMOVED lines=10> */
.L_x_3355:
[----:B------:R-:W-:-:S05]  /*98f0*/  CS2R R30, SRZ ;  /* 0x00000000001e7805 */ /* 0x000fca000001ff00 */
[----:B------:R1:W-:Y:S01]  /*9900*/  STG.E.128 desc[UR36][R4.64], R28 ;  /* 0x0000001c04007986 */ /* 0x0003e2000c101d24 */
[----:B------:R-:W-:Y:S05]  /*9910*/  BRA `(.L_x_3335) ;  /* 0x00000004002c7947 */ /* 0x000fea0003800000 */
.L_x_3354:
[----:B------:R-:W-:-:S13]  /*9920*/  ISETP.NE.AND P0, PT, R0, 0xf, PT ;  /* 0x0000000f0000780c */ /* 0x000fda0003f05270 */
[----:B------:R-:W-:Y:S05]  /*9930*/  @!P0 BRA `(.L_x_3356) ;  /* 0x0000000400088947 */ /* 0x000fea0003800000 */
[----:B------:R-:W-:-:S13]  /*9940*/  ISETP.NE.AND P0, PT, R0, 0x17, PT ;  /* 0x000000170000780c */ /* 0x000fda0003f05270 */
[----:B------:R-:W-:Y:S05]  /*9950*/  @!P0 BRA `(.L_x_3357) ;  /* 0x0000000000a08947 */ /* 0x000fea0003800000 */
[----:B------:R-:W-:-:S13]  /*9960*/  ISETP.NE.AND P0, PT, R0, 0x18, PT ;  /* 0x000000180000780c */ /* 0x000fda0003f05270 */
[----:B------:R-:W-:Y:S05]  /*9970*/  @!P0 BRA `(.L_x_3358) ;  /* 0x0000000000448947 */ /* 0x000fea0003800000 */
.L_x_3334:
        /* <DEDUP_REMOVED lines=16> */
.L_x_3359:
[----:B------:R-:W-:Y:S05]  /*9a80*/  BRA `(.L_x_3335) ;  /* 0x0000000000d07947 */ /* 0x000fea0003800000 */
.L_x_3358:
        /* <DEDUP_REMOVED lines=17> */
.L_x_3361:
[----:B------:R-:W-:Y:S05]  /*9ba0*/  BSYNC.RECONVERGENT B0 ;  /* 0x0000000000007941 */ /* 0x000fea0003800200 */
.L_x_3360:
[----:B------:R-:W-:-:S05]  /*9bb0*/  LOP3.LUT R3, R0, 0x80, R3, 0xf8, !PT ;  /* 0x0000008000037812 */ /* 0x000fca00078ef803 */
[----:B------:R3:W-:Y:S01]  /*9bc0*/  STG.E.U8 desc[UR36][R4.64], R3 ;  /* 0x0000000304007986 */ /* 0x0007e2000c101124 */
[----:B------:R-:W-:Y:S05]  /*9bd0*/  BRA `(.L_x_3335) ;  /* 0x00000000007c7947 */ /* 0x000fea0003800000 */
.L_x_3357:
        /* <DEDUP_REMOVED lines=16> */
.L_x_3363:
[----:B------:R-:W-:Y:S01]  /*9ce0*/  IMAD.MOV.U32 R0, RZ, RZ, 0x7f ;  /* 0x0000007fff007424 */ /* 0x000fe200078e00ff */
[----:B------:R-:W-:-:S04]  /*9cf0*/  ISETP.GT.U32.AND P0, PT, R3, 0x7f800000, PT ;  /* 0x7f8000000300780c */ /* 0x000fc80003f04070 */
[----:B------:R-:W-:-:S09]  /*9d00*/  SEL R0, R0, 0x7c, P0 ;  /* 0x0000007c00007807 */ /* 0x000fd20000000000 */
.L_x_3364:
[----:B------:R-:W-:Y:S05]  /*9d10*/  BSYNC.RECONVERGENT B0 ;  /* 0x0000000000007941 */ /* 0x000fea0003800200 */
.L_x_3362:
[----:B------:R-:W-:-:S04]  /*9d20*/  SHF.R.U32.HI R3, RZ, 0x18, R7 ;  /* 0x00000018ff037819 */ /* 0x000fc80000011607 */
[----:B------:R-:W-:-:S05]  /*9d30*/  LOP3.LUT R3, R0, 0x80, R3, 0xf8, !PT ;  /* 0x0000008000037812 */ /* 0x000fca00078ef803 */
[----:B------:R2:W-:Y:S01]  /*9d40*/  STG.E.U8 desc[UR36][R4.64], R3 ;  /* 0x0000000304007986 */ /* 0x0005e2000c101124 */
[----:B------:R-:W-:Y:S05]  /*9d50*/  BRA `(.L_x_3335) ;  /* 0x00000000001c7947 */ /* 0x000fea0003800000 */
.L_x_3356:
[----:B------:R-:W-:Y:S01]  /*9d60*/  UMOV UR4, 0xf0000000 ;  /* 0xf000000000047882 */ /* 0x000fe20000000000 */
[----:B------:R-:W-:Y:S01]  /*9d70*/  UMOV UR5, 0x380fffff ;  /* 0x380fffff00057882 */ /* 0x000fe20000000000 */
[----:B------:R-:W0:Y:S01]  /*9d80*/  F2F.F32.F64 R0, R28 ;  /* 0x0000001c00007310 */ /* 0x000e220000301000 */
[----:B------:R-:W-:-:S14]  /*9d90*/  DSETP.GEU.AND P0, PT, |R28|, UR4, PT ;  /* 0x000000041c007e2a */ /* 0x000fdc000bf0e200 */
[----:B0-----:R-:W-:-:S05]  /*9da0*/  @!P0 FMUL R0, R0, 1.175494350822287508e-38 ;  /* 0x0080000000008820 */ /* 0x001fca0000400000 */
[----:B------:R-:W-:-:S05]  /*9db0*/  F2FP.BF16.F32.PACK_AB R0, RZ, R0 ;  /* 0x00000000ff00723e */ /* 0x000fca00000010ff */
[----:B------:R4:W-:Y:S02]  /*9dc0*/  STG.E.U16 desc[UR36][R4.64], R0 ;  /* 0x0000000004007986 */ /* 0x0009e4000c101524 */
.L_x_3335:
[----:B------:R-:W-:-:S07]  /*9dd0*/  VIADD R23, R23, 0x80 ;  /* 0x0000008017177836 */ /* 0x000fce0000000000 */
.L_x_3292:
[----:B------:R-:W-:-:S13]  /*9de0*/  ISETP.GE.AND P0, PT, R23, R2, PT ;  /* 0x000000021700720c */ /* 0x000fda0003f06270 */
[----:B------:R-:W-:Y:S05]  /*9df0*/  @P0 BREAK.RELIABLE B6 ;  /* 0x0000000000060942 */ /* 0x000fea0003800100 */
[----:B------:R-:W-:Y:S05]  /*9e00*/  @P0 BRA `(.L_x_3329) ;  /* 0x00000010004c0947 */ /* 0x000fea0003800000 */
[----:B------:R-:W-:Y:S05]  /*9e10*/  BSYNC.RELIABLE B6 ;  /* 0x0000000000067941 */ /* 0x000fea0003800100 */
.L_x_3291:
        /* <DEDUP_REMOVED lines=21> */
.L_x_3368:
[----:B------:R-:W0:Y:S02]  /*9f70*/  F2I.S64.F64.TRUNC R24, R24 ;  /* 0x0000001800187311 */ /* 0x000e24000030d900 */
[----:B0-----:R-:W-:-:S05]  /*9f80*/  IMAD.MOV.U32 R3, RZ, RZ, R24 ;  /* 0x000000ffff037224 */ /* 0x001fca00078e0018 */
[----:B------:R0:W-:Y:S01]  /*9f90*/  STG.E.U8 desc[UR36][R4.64], R3 ;  /* 0x0000000304007986 */ /* 0x0001e2000c101124 */
[----:B------:R-:W-:Y:S05]  /*9fa0*/  BRA `(.L_x_3370) ;  /* 0x0000000c00e07947 */ /* 0x000fea0003800000 */
.L_x_3367:
        /* <DEDUP_REMOVED lines=9> */
.L_x_3372:
[----:B------:R-:W0:Y:S02]  /*a040*/  F2I.F64.TRUNC R25, R24 ;  /* 0x0000001800197311 */ /* 0x000e24000030d100 */
[----:B0-----:R0:W-:Y:S01]  /*a050*/  STG.E desc[UR36][R4.64], R25 ;  /* 0x0000001904007986 */ /* 0x0011e2000c101924 */
[----:B------:R-:W-:Y:S05]  /*a060*/  BRA `(.L_x_3370) ;  /* 0x0000000c00b07947 */ /* 0x000fea0003800000 */
.L_x_3371:
[----:B------:R-:W0:Y:S02]  /*a070*/  F2I.F64.TRUNC R25, R24 ;  /* 0x0000001800197311 */ /* 0x000e24000030d100 */
[----:B0-----:R0:W-:Y:S01]  /*a080*/  STG.E.U16 desc[UR36][R4.64], R25 ;  /* 0x0000001904007986 */ /* 0x0011e2000c101524 */
[----:B------:R-:W-:Y:S05]  /*a090*/  BRA `(.L_x_3370) ;  /* 0x0000000c00a47947 */ /* 0x000fea0003800000 */
.L_x_3366:
        /* <DEDUP_REMOVED lines=13> */
.L_x_3374:
        /* <DEDUP_REMOVED lines=8> */
.L_x_3373:
        /* <DEDUP_REMOVED lines=14> */
.L_x_3376:
        /* <DEDUP_REMOVED lines=9> */
.L_x_3375:
[----:B------:R0:W-:Y:S01]  /*a360*/  STG.E.64 desc[UR36][R4.64], R24 ;  /* 0x0000001804007986 */ /* 0x0001e2000c101b24 */
[----:B------:R-:W-:Y:S05]  /*a370*/  BRA `(.L_x_3370) ;  /* 0x0000000800ec7947 */ /* 0x000fea0003800000 */
.L_x_3365:
        /* <DEDUP_REMOVED lines=13> */
.L_x_3380:
        /* <DEDUP_REMOVED lines=22> */
.L_x_3383:
[----:B------:R-:W-:-:S04]  /*a5b0*/  SHF.R.U32.HI R3, RZ, 0x18, R7 ;  /* 0x00000018ff037819 */ /* 0x000fc80000011607 */
[----:B------:R-:W-:-:S07]  /*a5c0*/  LOP3.LUT R0, R0, 0x80, R3, 0xf8, !PT ;  /* 0x0000008000007812 */ /* 0x000fce00078ef803 */
.L_x_3382:
[----:B------:R-:W-:Y:S05]  /*a5d0*/  BSYNC.RECONVERGENT B0 ;  /* 0x0000000000007941 */ /* 0x000fea0003800200 */
.L_x_3381:
[----:B------:R0:W-:Y:S01]  /*a5e0*/  STG.E.U8 desc[UR36][R4.64], R0 ;  /* 0x0000000004007986 */ /* 0x0001e2000c101124 */
[----:B------:R-:W-:Y:S05]  /*a5f0*/  BRA `(.L_x_3370) ;  /* 0x00000008004c7947 */ /* 0x000fea0003800000 */
.L_x_3379:
        /* <DEDUP_REMOVED lines=22> */
.L_x_3386:
[----:B------:R-:W-:-:S04]  /*a760*/  SHF.R.U32.HI R3, RZ, 0x18, R7 ;  /* 0x00000018ff037819 */ /* 0x000fc80000011607 */
[----:B------:R-:W-:-:S07]  /*a770*/  LOP3.LUT R0, R0, 0x80, R3, 0xf8, !PT ;  /* 0x0000008000007812 */ /* 0x000fce00078ef803 */
.L_x_3385:
[----:B------:R-:W-:Y:S05]  /*a780*/  BSYNC.RECONVERGENT B0 ;  /* 0x0000000000007941 */ /* 0x000fea0003800200 */
.L_x_3384:
[----:B------:R0:W-:Y:S01]  /*a790*/  STG.E.U8 desc[UR36][R4.64], R0 ;  /* 0x0000000004007986 */ /* 0x0001e2000c101124 */
[----:B------:R-:W-:Y:S05]  /*a7a0*/  BRA `(.L_x_3370) ;  /* 0x0000000400e07947 */ /* 0x000fea0003800000 */
.L_x_3378:
        /* <DEDUP_REMOVED lines=26> */
.L_x_3388:
[----:B------:R-:W0:Y:S02]  /*a950*/  F2I.U64.F64.TRUNC R24, R24 ;  /* 0x0000001800187311 */ /* 0x000e24000030d800 */
[----:B0-----:R0:W-:Y:S01]  /*a960*/  STG.E.64 desc[UR36][R4.64], R24 ;  /* 0x0000001804007986 */ /* 0x0011e2000c101b24 */
[----:B------:R-:W-:Y:S05]  /*a970*/  BRA `(.L_x_3370) ;  /* 0x00000004006c7947 */ /* 0x000fea0003800000 */
.L_x_3387:
[----:B------:R-:W0:Y:S02]  /*a980*/  F2I.U32.F64.TRUNC R25, R24 ;  /* 0x0000001800197311 */ /* 0x000e24000030d000 */
[----:B0-----:R0:W-:Y:S01]  /*a990*/  STG.E desc[UR36][R4.64], R25 ;  /* 0x0000001904007986 */ /* 0x0011e2000c101924 */
[----:B------:R-:W-:Y:S05]  /*a9a0*/  BRA `(.L_x_3370) ;  /* 0x0000000400607947 */ /* 0x000fea0003800000 */
.L_x_3377:
        /* <DEDUP_REMOVED lines=10> */
.L_x_3390:
[----:B------:R-:W-:-:S05]  /*aa50*/  CS2R R26, SRZ ;  /* 0x00000000001a7805 */ /* 0x000fca000001ff00 */
[----:B------:R4:W-:Y:S01]  /*aa60*/  STG.E.128 desc[UR36][R4.64], R24 ;  /* 0x0000001804007986 */ /* 0x0009e2000c101d24 */
[----:B------:R-:W-:Y:S05]  /*aa70*/  BRA `(.L_x_3370) ;  /* 0x00000004002c7947 */ /* 0x000fea0003800000 */
.L_x_3389:
[----:B------:R-:W-:-:S13]  /*aa80*/  ISETP.NE.AND P0, PT, R0, 0xf, PT ;  /* 0x0000000f0000780c */ /* 0x000fda0003f05270 */
[----:B------:R-:W-:Y:S05]  /*aa90*/  @!P0 BRA `(.L_x_3391) ;  /* 0x0000000400088947 */ /* 0x000fea0003800000 */
[----:B------:R-:W-:-:S13]  /*aaa0*/  ISETP.NE.AND P0, PT, R0, 0x17, PT ;  /* 0x000000170000780c */ /* 0x000fda0003f05270 */
[----:B------:R-:W-:Y:S05]  /*aab0*/  @!P0 BRA `(.L_x_3392) ;  /* 0x0000000000a08947 */ /* 0x000fea0003800000 */
[----:B------:R-:W-:-:S13]  /*aac0*/  ISETP.NE.AND P0, PT, R0, 0x18, PT ;  /* 0x000000180000780c */ /* 0x000fda0003f05270 */
[----:B------:R-:W-:Y:S05]  /*aad0*/  @!P0 BRA `(.L_x_3393) ;  /* 0x0000000000448947 */ /* 0x000fea0003800000 */
.L_x_3369:
        /* <DEDUP_REMOVED lines=16> */
.L_x_3394:
[----:B------:R-:W-:Y:S05]  /*abe0*/  BRA `(.L_x_3370) ;  /* 0x0000000000d07947 */ /* 0x000fea0003800000 */
.L_x_3393:
        /* <DEDUP_REMOVED lines=17> */
.L_x_3396:
[----:B------:R-:W-:Y:S05]  /*ad00*/  BSYNC.RECONVERGENT B0 ;  /* 0x0000000000007941 */ /* 0x000fea0003800200 */
.L_x_3395:
[----:B------:R-:W-:-:S05]  /*ad10*/  LOP3.LUT R3, R0, 0x80, R3, 0xf8, !PT ;  /* 0x0000008000037812 */ /* 0x000fca00078ef803 */
[----:B------:R1:W-:Y:S01]  /*ad20*/  STG.E.U8 desc[UR36][R4.64], R3 ;  /* 0x0000000304007986 */ /* 0x0003e2000c101124 */
[----:B------:R-:W-:Y:S05]  /*ad30*/  BRA `(.L_x_3370) ;  /* 0x00000000007c7947 */ /* 0x000fea0003800000 */
.L_x_3392:
        /* <DEDUP_REMOVED lines=16> */
.L_x_3398:
[----:B------:R-:W-:Y:S01]  /*ae40*/  IMAD.MOV.U32 R0, RZ, RZ, 0x7f ;  /* 0x0000007fff007424 */ /* 0x000fe200078e00ff */
[----:B------:R-:W-:-:S04]  /*ae50*/  ISETP.GT.U32.AND P0, PT, R3, 0x7f800000, PT ;  /* 0x7f8000000300780c */ /* 0x000fc80003f04070 */
[----:B------:R-:W-:-:S09]  /*ae60*/  SEL R0, R0, 0x7c, P0 ;  /* 0x0000007c00007807 */ /* 0x000fd20000000000 */
.L_x_3399:
[----:B------:R-:W-:Y:S05]  /*ae70*/  BSYNC.RECONVERGENT B0 ;  /* 0x0000000000007941 */ /* 0x000fea0003800200 */
.L_x_3397:
[----:B------:R-:W-:-:S04]  /*ae80*/  SHF.R.U32.HI R3, RZ, 0x18, R7 ;  /* 0x00000018ff037819 */ /* 0x000fc80000011607 */
[----:B------:R-:W-:-:S05]  /*ae90*/  LOP3.LUT R3, R0, 0x80, R3, 0xf8, !PT ;  /* 0x0000008000037812 */ /* 0x000fca00078ef803 */
[----:B------:R0:W-:Y:S01]  /*aea0*/  STG.E.U8 desc[UR36][R4.64], R3 ;  /* 0x0000000304007986 */ /* 0x0001e2000c101124 */
[----:B------:R-:W-:Y:S05]  /*aeb0*/  BRA `(.L_x_3370) ;  /* 0x00000000001c7947 */ /* 0x000fea0003800000 */
.L_x_3391:
[----:B------:R-:W-:Y:S01]  /*aec0*/  UMOV UR4, 0xf0000000 ;  /* 0xf000000000047882 */ /* 0x000fe20000000000 */
[----:B------:R-:W-:Y:S01]  /*aed0*/  UMOV UR5, 0x380fffff ;  /* 0x380fffff00057882 */ /* 0x000fe20000000000 */
[----:B------:R-:W0:Y:S01]  /*aee0*/  F2F.F32.F64 R0, R24 ;  /* 0x0000001800007310 */ /* 0x000e220000301000 */
[----:B------:R-:W-:-:S14]  /*aef0*/  DSETP.GEU.AND P0, PT, |R24|, UR4, PT ;  /* 0x0000000418007e2a */ /* 0x000fdc000bf0e200 */
[----:B0-----:R-:W-:-:S05]  /*af00*/  @!P0 FMUL R0, R0, 1.175494350822287508e-38 ;  /* 0x0080000000008820 */ /* 0x001fca0000400000 */
[----:B------:R-:W-:-:S05]  /*af10*/  F2FP.BF16.F32.PACK_AB R0, RZ, R0 ;  /* 0x00000000ff00723e */ /* 0x000fca00000010ff */
[----:B------:R2:W-:Y:S02]  /*af20*/  STG.E.U16 desc[UR36][R4.64], R0 ;  /* 0x0000000004007986 */ /* 0x0005e4000c101524 */
.L_x_3370:
[----:B------:R-:W-:-:S07]  /*af30*/  VIADD R23, R23, 0x80 ;  /* 0x0000008017177836 */ /* 0x000fce0000000000 */
.L_x_3329:
[----:B------:R-:W-:Y:S05]  /*af40*/  BSYNC.RECONVERGENT B7 ;  /* 0x0000000000077941 */ /* 0x000fea0003800200 */
.L_x_3290:
[----:B------:R-:W-:-:S13]  /*af50*/  ISETP.GE.AND P0, PT, R23, R2, PT ;  /* 0x000000021700720c */ /* 0x000fda0003f06270 */
[----:B------:R-:W-:Y:S05]  /*af60*/  @P0 EXIT ;  /* 0x000000000000094d */ /* 0x000fea0003800000 */
[----:B0123--:R-:W0:Y:S01]  /*af70*/  LDC.64 R2, c[0x0][0x388] ;  /* 0x0000e200ff027b82 */ /* 0x00fe220000000a00 */
[----:B------:R-:W1:Y:S01]  /*af80*/  LDCU UR4, c[0x0][0x3b4] ;  /* 0x00007680ff0477ac */ /* 0x000e620008000800 */
[----:B----4-:R-:W-:Y:S01]  /*af90*/  PRMT R0, R19, 0x9910, RZ ;  /* 0x0000991013007816 */ /* 0x010fe200000000ff */
        /* <DEDUP_REMOVED lines=15> */
[----:B0-----:R-:W-:Y:S01]  /*b090*/  STG.E.U8 desc[UR36][R2.64], R17 ;  /* 0x0000001102007986 */ /* 0x001fe2000c101124 */
[----:B------:R-:W-:Y:S05]  /*b0a0*/  EXIT ;  /* 0x000000000000794d */ /* 0x000fea0003800000 */
.L_x_3403:
[----:B------:R-:W0:Y:S02]  /*b0b0*/  F2I.S64.F64.TRUNC R16, R16 ;  /* 0x0000001000107311 */ /* 0x000e24000030d900 */
[----:B0-----:R-:W-:-:S05]  /*b0c0*/  IMAD.MOV.U32 R5, RZ, RZ, R16 ;  /* 0x000000ffff057224 */ /* 0x001fca00078e0010 */
[----:B------:R-:W-:Y:S01]  /*b0d0*/  STG.E.U8 desc[UR36][R2.64], R5 ;  /* 0x0000000502007986 */ /* 0x000fe2000c101124 */
[----:B------:R-:W-:Y:S05]  /*b0e0*/  EXIT ;  /* 0x000000000000794d */ /* 0x000fea0003800000 */
.L_x_3402:
[----:B------:R-:W-:-:S13]  /*b0f0*/  ISETP.NE.AND P0, PT, R0, 0x2, PT ;  /* 0x000000020000780c */ /* 0x000fda0003f05270 */
[----:B------:R-:W-:Y:S05]  /*b100*/  @!P0 BRA `(.L_x_3405) ;  /* 0x0000000000288947 */ /* 0x000fea0003800000 */
[----:B------:R-:W-:-:S13]  /*b110*/  ISETP.NE.AND P0, PT, R0, 0x3, PT ;  /* 0x000000030000780c */ /* 0x000fda0003f05270 */
[----:B------:R-:W-:Y:S05]  /*b120*/  @!P0 BRA `(.L_x_3406) ;  /* 0x0000000000148947 */ /* 0x000fea0003800000 */
[----:B------:R-:W-:-:S13]  /*b130*/  ISETP.NE.AND P0, PT, R0, 0x4, PT ;  /* 0x000000040000780c */ /* 0x000fda0003f05270 */
[----:B------:R-:W-:Y:S05]  /*b140*/  @P0 BRA `(.L_x_3404) ;  /* 0x0000000800b40947 */ /* 0x000fea0003800000 */
[----:B------:R-:W0:Y:S02]  /*b150*/  F2I.S64.F64.TRUNC R16, R16 ;  /* 0x0000001000107311 */ /* 0x000e24000030d900 */
[----:B0-----:R-:W-:Y:S01]  /*b160*/  STG.E.64 desc[UR36][R2.64], R16 ;  /* 0x0000001002007986 */ /* 0x001fe2000c101b24 */
[----:B------:R-:W-:Y:S05]  /*b170*/  EXIT ;  /* 0x000000000000794d */ /* 0x000fea0003800000 */
.L_x_3406:
[----:B------:R-:W0:Y:S02]  /*b180*/  F2I.F64.TRUNC R17, R16 ;  /* 0x0000001000117311 */ /* 0x000e24000030d100 */
[----:B0-----:R-:W-:Y:S01]  /*b190*/  STG.E desc[UR36][R2.64], R17 ;  /* 0x0000001102007986 */ /* 0x001fe2000c101924 */
[----:B------:R-:W-:Y:S05]  /*b1a0*/  EXIT ;  /* 0x000000000000794d */ /* 0x000fea0003800000 */
.L_x_3405:
[----:B------:R-:W0:Y:S02]  /*b1b0*/  F2I.F64.TRUNC R17, R16 ;  /* 0x0000001000117311 */ /* 0x000e24000030d100 */
[----:B0-----:R-:W-:Y:S01]  /*b1c0*/  STG.E.U16 desc[UR36][R2.64], R17 ;  /* 0x0000001102007986 */ /* 0x001fe2000c101524 */
[----:B------:R-:W-:Y:S05]  /*b1d0*/  EXIT ;  /* 0x000000000000794d */ /* 0x000fea0003800000 */
.L_x_3401:
        /* <DEDUP_REMOVED lines=11> */
[----:B------:R-:W-:Y:S01]  /*b290*/  STG.E desc[UR36][R2.64], R5 ;  /* 0x0000000502007986 */ /* 0x000fe2000c101924 */
[----:B------:R-:W-:Y:S05]  /*b2a0*/  EXIT ;  /* 0x000000000000794d */ /* 0x000fea0003800000 */
.L_x_3408:
[----:B------:R-:W-:Y:S01]  /*b2b0*/  UMOV UR4, 0xf0000000 ;  /* 0xf000000000047882 */ /* 0x000fe20000000000 */
[----:B------:R-:W-:Y:S01]  /*b2c0*/  UMOV UR5, 0x380fffff ;  /* 0x380fffff00057882 */ /* 0x000fe20000000000 */
[----:B------:R-:W0:Y:S01]  /*b2d0*/  F2F.F32.F64 R0, R16 ;  /* 0x0000001000007310 */ /* 0x000e220000301000 */
[----:B------:R-:W-:-:S14]  /*b2e0*/  DSETP.GEU.AND P0, PT, |R16|, UR4, PT ;  /* 0x0000000410007e2a */ /* 0x000fdc000bf0e200 */
[----:B0-----:R-:W-:-:S05]  /*b2f0*/  @!P0 FMUL R0, R0, 1.175494350822287508e-38 ;  /* 0x0080000000008820 */ /* 0x001fca0000400000 */
[----:B------:R-:W-:-:S05]  /*b300*/  F2FP.F16.F32.PACK_AB R0, RZ, R0 ;  /* 0x00000000ff00723e */ /* 0x000fca00000000ff */
[----:B------:R-:W-:Y:S01]  /*b310*/  STG.E.U16 desc[UR36][R2.64], R0 ;  /* 0x0000000002007986 */ /* 0x000fe2000c101524 */
[----:B------:R-:W-:Y:S05]  /*b320*/  EXIT ;  /* 0x000000000000794d */ /* 0x000fea0003800000 */
.L_x_3407:
        /* <DEDUP_REMOVED lines=14> */
.L_x_3410:
[----:B------:R-:W-:Y:S01]  /*b410*/  UMOV UR4, 0xf0000000 ;  /* 0xf000000000047882 */ /* 0x000fe20000000000 */
[----:B------:R-:W-:Y:S01]  /*b420*/  UMOV UR5, 0x380fffff ;  /* 0x380fffff00057882 */ /* 0x000fe20000000000 */
[----:B------:R-:W0:Y:S01]  /*b430*/  F2F.F32.F64 R0, R16 ;  /* 0x0000001000007310 */ /* 0x000e220000301000 */
[----:B------:R-:W-:-:S14]  /*b440*/  DSETP.GEU.AND P0, PT, |R16|, UR4, PT ;  /* 0x0000000410007e2a */ /* 0x000fdc000bf0e200 */
[----:B0-----:R-:W-:-:S05]  /*b450*/  @!P0 FMUL R0, R0, 1.175494350822287508e-38 ;  /* 0x0080000000008820 */ /* 0x001fca0000400000 */
[----:B------:R-:W-:-:S04]  /*b460*/  F2FP.F16.F32.PACK_AB R5, RZ, R0 ;  /* 0x00000000ff05723e */ /* 0x000fc800000000ff */
[----:B------:R-:W-:-:S05]  /*b470*/  PRMT R5, R5, 0x5410, RZ ;  /* 0x0000541005057816 */ /* 0x000fca00000000ff */
[----:B------:R-:W-:Y:S01]  /*b480*/  STG.E desc[UR36][R2.64], R5 ;  /* 0x0000000502007986 */ /* 0x000fe2000c101924 */
[----:B------:R-:W-:Y:S05]  /*b490*/  EXIT ;  /* 0x000000000000794d */ /* 0x000fea0003800000 */
.L_x_3409:
[----:B------:R-:W-:Y:S01]  /*b4a0*/  STG.E.64 desc[UR36][R2.64], R16 ;  /* 0x0000001002007986 */ /* 0x000fe2000c101b24 */
[----:B------:R-:W-:Y:S05]  /*b4b0*/  EXIT ;  /* 0x000000000000794d */ /* 0x000fea0003800000 */
.L_x_3400:
        /* <DEDUP_REMOVED lines=11> */
[----:B0-----:R-:W-:Y:S01]  /*b570*/  STG.E.U16 desc[UR36][R2.64], R17 ;  /* 0x0000001102007986 */ /* 0x001fe2000c101524 */
[----:B------:R-:W-:Y:S05]  /*b580*/  EXIT ;  /* 0x000000000000794d */ /* 0x000fea0003800000 */
.L_x_3414:
        /* <DEDUP_REMOVED lines=22> */
.L_x_3417:
[----:B------:R-:W-:-:S04]  /*b6f0*/  SHF.R.U32.HI R5, RZ, 0x18, R5 ;  /* 0x00000018ff057819 */ /* 0x000fc80000011605 */
[----:B------:R-:W-:-:S07]  /*b700*/  LOP3.LUT R0, R0, 0x80, R5, 0xf8, !PT ;  /* 0x0000008000007812 */ /* 0x000fce00078ef805 */
.L_x_3416:
[----:B------:R-:W-:Y:S05]  /*b710*/  BSYNC.RECONVERGENT B0 ;  /* 0x0000000000007941 */ /* 0x000fea0003800200 */
.L_x_3415:
[----:B------:R-:W-:Y:S01]  /*b720*/  STG.E.U8 desc[UR36][R2.64], R0 ;  /* 0x0000000002007986 */ /* 0x000fe2000c101124 */
[----:B------:R-:W-:Y:S05]  /*b730*/  EXIT ;  /* 0x000000000000794d */ /* 0x000fea0003800000 */
.L_x_3413:
        /* <DEDUP_REMOVED lines=22> */
.L_x_3420:
[----:B------:R-:W-:-:S04]  /*b8a0*/  SHF.R.U32.HI R5, RZ, 0x18, R5 ;  /* 0x00000018ff057819 */ /* 0x000fc80000011605 */
[----:B------:R-:W-:-:S07]  /*b8b0*/  LOP3.LUT R0, R0, 0x80, R5, 0xf8, !PT ;  /* 0x0000008000007812 */ /* 0x000fce00078ef805 */
.L_x_3419:
[----:B------:R-:W-:Y:S05]  /*b8c0*/  BSYNC.RECONVERGENT B0 ;  /* 0x0000000000007941 */ /* 0x000fea0003800200 */
.L_x_3418:
[----:B------:R-:W-:Y:S01]  /*b8d0*/  STG.E.U8 desc[UR36][R2.64], R0 ;  /* 0x0000000002007986 */ /* 0x000fe2000c101124 */
[----:B------:R-:W-:Y:S05]  /*b8e0*/  EXIT ;  /* 0x000000000000794d */ /* 0x000fea0003800000 */
.L_x_3412:
        /* <DEDUP_REMOVED lines=26> */
.L_x_3422:
[----:B------:R-:W0:Y:S02]  /*ba90*/  F2I.U64.F64.TRUNC R16, R16 ;  /* 0x0000001000107311 */ /* 0x000e24000030d800 */
[----:B0-----:R-:W-:Y:S01]  /*baa0*/  STG.E.64 desc[UR36][R2.64], R16 ;  /* 0x0000001002007986 */ /* 0x001fe2000c101b24 */
[----:B------:R-:W-:Y:S05]  /*bab0*/  EXIT ;  /* 0x000000000000794d */ /* 0x000fea0003800000 */
.L_x_3421:
[----:B------:R-:W0:Y:S02]  /*bac0*/  F2I.U32.F64.TRUNC R17, R16 ;  /* 0x0000001000117311 */ /* 0x000e24000030d000 */
[----:B0-----:R-:W-:Y:S01]  /*bad0*/  STG.E desc[UR36][R2.64], R17 ;  /* 0x0000001102007986 */ /* 0x001fe2000c101924 */
[----:B------:R-:W-:Y:S05]  /*bae0*/  EXIT ;  /* 0x000000000000794d */ /* 0x000fea0003800000 */
.L_x_3411:
        /* <DEDUP_REMOVED lines=8> */
[----:B------:R-:W-:Y:S01]  /*bb70*/  STG.E.U8 desc[UR36][R2.64], R5 ;  /* 0x0000000502007986 */ /* 0x000fe2000c101124 */
[----:B------:R-:W-:Y:S05]  /*bb80*/  EXIT ;  /* 0x000000000000794d */ /* 0x000fea0003800000 */
.L_x_3424:
[----:B------:R-:W-:-:S05]  /*bb90*/  CS2R R18, SRZ ;  /* 0x0000000000127805 */ /* 0x000fca000001ff00 */
[----:B------:R-:W-:Y:S01]  /*bba0*/  STG.E.128 desc[UR36][R2.64], R16 ;  /* 0x0000001002007986 */ /* 0x000fe2000c101d24 */
[----:B------:R-:W-:Y:S05]  /*bbb0*/  EXIT ;  /* 0x000000000000794d */ /* 0x000fea0003800000 */
.L_x_3423:
[----:B------:R-:W-:-:S13]  /*bbc0*/  ISETP.NE.AND P0, PT, R0, 0xf, PT ;  /* 0x0000000f0000780c */ /* 0x000fda0003f05270 */
[----:B------:R-:W-:Y:S05]  /*bbd0*/  @!P0 BRA `(.L_x_3425) ;  /* 0x0000000400088947 */ /* 0x000fea0003800000 */
[----:B------:R-:W-:-:S13]  /*bbe0*/  ISETP.NE.AND P0, PT, R0, 0x17, PT ;  /* 0x000000170000780c */ /* 0x000fda0003f05270 */
[----:B------:R-:W-:Y:S05]  /*bbf0*/  @!P0 BRA `(.L_x_3426) ;  /* 0x0000000000a08947 */ /* 0x000fea0003800000 */
[----:B------:R-:W-:-:S13]  /*bc00*/  ISETP.NE.AND P0, PT, R0, 0x18, PT ;  /* 0x000000180000780c */ /* 0x000fda0003f05270 */
[----:B------:R-:W-:Y:S05]  /*bc10*/  @!P0 BRA `(.L_x_3427) ;  /* 0x0000000000448947 */ /* 0x000fea0003800000 */
.L_x_3404:
        /* <DEDUP_REMOVED lines=16> */
.L_x_3428:
[----:B------:R-:W-:Y:S05]  /*bd20*/  EXIT ;  /* 0x000000000000794d */ /* 0x000fea0003800000 */
.L_x_3427:
        /* <DEDUP_REMOVED lines=17> */
.L_x_3430:
[----:B------:R-:W-:Y:S05]  /*be40*/  BSYNC.RECONVERGENT B0 ;  /* 0x0000000000007941 */ /* 0x000fea0003800200 */
.L_x_3429:
[----:B------:R-:W-:-:S05]  /*be50*/  LOP3.LUT R5, R0, 0x80, R5, 0xf8, !PT ;  /* 0x0000008000057812 */ /* 0x000fca00078ef805 */
[----:B------:R-:W-:Y:S01]  /*be60*/  STG.E.U8 desc[UR36][R2.64], R5 ;  /* 0x0000000502007986 */ /* 0x000fe2000c101124 */
[----:B------:R-:W-:Y:S05]  /*be70*/  EXIT ;  /* 0x000000000000794d */ /* 0x000fea0003800000 */
.L_x_3426:
        /* <DEDUP_REMOVED lines=16> */
.L_x_3432:
[----:B------:R-:W-:Y:S01]  /*bf80*/  IMAD.MOV.U32 R0, RZ, RZ, 0x7f ;  /* 0x0000007fff007424 */ /* 0x000fe200078e00ff */
[----:B------:R-:W-:-:S04]  /*bf90*/  ISETP.GT.U32.AND P0, PT, R4, 0x7f800000, PT ;  /* 0x7f8000000400780c */ /* 0x000fc80003f04070 */
[----:B------:R-:W-:-:S09]  /*bfa0*/  SEL R0, R0, 0x7c, P0 ;  /* 0x0000007c00007807 */ /* 0x000fd20000000000 */
.L_x_3433:
[----:B------:R-:W-:Y:S05]  /*bfb0*/  BSYNC.RECONVERGENT B0 ;  /* 0x0000000000007941 */ /* 0x000fea0003800200 */
.L_x_3431:
[----:B------:R-:W-:-:S04]  /*bfc0*/  SHF.R.U32.HI R5, RZ, 0x18, R5 ;  /* 0x00000018ff057819 */ /* 0x000fc80000011605 */
[----:B------:R-:W-:-:S05]  /*bfd0*/  LOP3.LUT R5, R0, 0x80, R5, 0xf8, !PT ;  /* 0x0000008000057812 */ /* 0x000fca00078ef805 */
[----:B------:R-:W-:Y:S01]  /*bfe0*/  STG.E.U8 desc[UR36][R2.64], R5 ;  /* 0x0000000502007986 */ /* 0x000fe2000c101124 */
[----:B------:R-:W-:Y:S05]  /*bff0*/  EXIT ;  /* 0x000000000000794d */ /* 0x000fea0003800000 */
.L_x_3425:
[----:B------:R-:W-:Y:S01]  /*c000*/  UMOV UR4, 0xf0000000 ;  /* 0xf000000000047882 */ /* 0x000fe20000000000 */
[----:B------:R-:W-:Y:S01]  /*c010*/  UMOV UR5, 0x380fffff ;  /* 0x380fffff00057882 */ /* 0x000fe20000000000 */
[----:B------:R-:W0:Y:S01]  /*c020*/  F2F.F32.F64 R0, R16 ;  /* 0x0000001000007310 */ /* 0x000e220000301000 */
[----:B------:R-:W-:-:S14]  /*c030*/  DSETP.GEU.AND P0, PT, |R16|, UR4, PT ;  /* 0x0000000410007e2a */ /* 0x000fdc000bf0e200 */
[----:B0-----:R-:W-:-:S05]  /*c040*/  @!P0 FMUL R0, R0, 1.175494350822287508e-38 ;  /* 0x0080000000008820 */ /* 0x001fca0000400000 */
[----:B------:R-:W-:-:S05]  /*c050*/  F2FP.BF16.F32.PACK_AB R0, RZ, R0 ;  /* 0x00000000ff00723e */ /* 0x000fca00000010ff */
[----:B------:R-:W-:Y:S01]  /*c060*/  STG.E.U16 desc[UR36][R2.64], R0 ;  /* 0x0000000002007986 */ /* 0x000fe2000c101524 */
[----:B------:R-:W-:Y:S05]  /*c070*/  EXIT ;  /* 0x000000000000794d */ /* 0x000fea0003800000 */
.L_x_3434:
        /* <DEDUP_REMOVED lines=16> */
.L_x_14614:


//--------------------- .text._ZN2at6native18elementwise_kernelILi128ELi2EZNS0_22gpu_kernel_impl_nocastIZZZNS0_25tanh_backward_kernel_cudaERNS_18TensorIteratorBaseEENKUlvE0_clEvENKUlvE_clEvEUlddE_EEvS4_RKT_EUliE_EEviT1_ --------------------------
	.section	.text._ZN2at6native18elementwise_kernelILi128ELi2EZNS0_22gpu_kernel_impl_nocastIZZZNS0_25tanh_backward_kernel_cudaERNS_18TensorIteratorBaseEENKUlvE0_clEvENKUlvE_clEvEUlddE_EEvS4_RKT_EUliE_EEviT1_,"ax",@progbits
	.align	128
        .global         _ZN2at6native18elementwise_kernelILi128ELi2EZNS0_22gpu_kernel_impl_nocastIZZZNS0_25tanh_backward_kernel_cudaERNS_18TensorIteratorBaseEENKUlvE0_clEvENKUlvE_clEvEUlddE_EEvS4_RKT_EUliE_EEviT1_
        .type           _ZN2at6native18elementwise_kernelILi128ELi2EZNS0_22gpu_kernel_impl_nocastIZZZNS0_25tanh_backward_kernel_cudaERNS_18TensorIteratorBaseEENKUlvE0_clEvENKUlvE_clEvEUlddE_EEvS4_RKT_EUliE_EEviT1_,@function
        .size           _ZN2at6native18elementwise_kernelILi128ELi2EZNS0_22gpu_kernel_impl_nocastIZZZNS0_25tanh_backward_kernel_cudaERNS_18TensorIteratorBaseEENKUlvE0_clEvENKUlvE_clEvEUlddE_EEvS4_RKT_EUliE_EEviT1_,(.L_x_14615 - _ZN2at6native18elementwise_kernelILi128ELi2EZNS0_22gpu_kernel_impl_nocastIZZZNS0_25tanh_backward_kernel_cudaERNS_18TensorIteratorBaseEENKUlvE0_clEvENKUlvE_clEvEUlddE_EEvS4_RKT_EUliE_EEviT1_)
        .other          _ZN2at6native18elementwise_kernelILi128ELi2EZNS0_22gpu_kernel_impl_nocastIZZZNS0_25tanh_backward_kernel_cudaERNS_18TensorIteratorBaseEENKUlvE0_clEvENKUlvE_clEvEUlddE_EEvS4_RKT_EUliE_EEviT1_,@"STO_CUDA_ENTRY STV_DEFAULT"
_ZN2at6native18elementwise_kernelILi128ELi2EZNS0_22gpu_kernel_impl_nocastIZZZNS0_25tanh_backward_kernel_cudaERNS_18TensorIteratorBaseEENKUlvE0_clEvENKUlvE_clEvEUlddE_EEvS4_RKT_EUliE_EEviT1_:
.text._ZN2at6native18elementwise_kernelILi128ELi2EZNS0_22gpu_kernel_impl_nocastIZZZNS0_25tanh_backward_kernel_cudaERNS_18TensorIteratorBaseEENKUlvE0_clEvENKUlvE_clEvEUlddE_EEvS4_RKT_EUliE_EEviT1_:
        /* <DEDUP_REMOVED lines=15> */
[----:B0-----:R-:W2:Y:S04]  /*00f0*/  LDG.E.64 R6, desc[UR6][R6.64] ;  /* 0x0000000606067981 */ /* 0x001ea8000c1e1b00 */
[----:B-1----:R-:W3:Y:S03]  /*0100*/  LDG.E.64 R4, desc[UR6][R4.64] ;  /* 0x0000000604047981 */ /* 0x002ee6000c1e1b00 */
[----:B------:R-:W0:Y:S01]  /*0110*/  LDC.64 R10, c[0x0][0x5e8] ;  /* 0x00017a00ff0a7b82 */ /* 0x000e220000000a00 */
[----:B------:R-:W-:Y:S01]  /*0120*/  IADD3 R3, PT, PT, R3, 0x80, RZ ;  /* 0x0000008003037810 */ /* 0x000fe20007ffe0ff */
[----:B--2---:R-:W-:-:S08]  /*0130*/  DFMA R8, -R6, R6, 1 ;  /* 0x3ff000000608742b */ /* 0x004fd00000000106 */
[----:B---3--:R-:W-:-:S07]  /*0140*/  DMUL R8, R4, R8 ;  /* 0x0000000804087228 */ /* 0x008fce0000000000 */
[----:B0-----:R0:W-:Y:S04]  /*0150*/  STG.E.64 desc[UR6][R10.64], R8 ;  /* 0x000000080a007986 */ /* 0x0011e8000c101b06 */
.L_x_3437:
[----:B------:R-:W-:Y:S05]  /*0160*/  BSYNC.RECONVERGENT B0 ;  /* 0x0000000000007941 */ /* 0x000fea0003800200 */
.L_x_3436:
[----:B------:R-:W-:-:S13]  /*0170*/  ISETP.GE.AND P0, PT, R3, UR4, PT ;  /* 0x0000000403007c0c */ /* 0x000fda000bf06270 */
[----:B------:R-:W-:Y:S05]  /*0180*/  @P0 EXIT ;  /* 0x000000000000094d */ /* 0x000fea0003800000 */
[----:B0-----:R-:W0:Y:S08]  /*0190*/  LDC.64 R8, c[0x0][0x5f8] ;  /* 0x00017e00ff087b82 */ /* 0x001e300000000a00 */
[----:B------:R-:W1:Y:S01]  /*01a0*/  LDC.64 R6, c[0x0][0x5f0] ;  /* 0x00017c00ff067b82 */ /* 0x000e620000000a00 */
[----:B0-----:R-:W2:Y:S04]  /*01b0*/  LDG.E.64 R4, desc[UR6][R8.64] ;  /* 0x0000000608047981 */ /* 0x001ea8000c1e1b00 */
[----:B-1----:R-:W3:Y:S03]  /*01c0*/  LDG.E.64 R2, desc[UR6][R6.64] ;  /* 0x0000000606027981 */ /* 0x002ee6000c1e1b00 */
[----:B------:R-:W0:Y:S01]  /*01d0*/  LDC.64 R10, c[0x0][0x5e8] ;  /* 0x00017a00ff0a7b82 */ /* 0x000e220000000a00 */
[----:B--2---:R-:W-:-:S08]  /*01e0*/  DFMA R4, -R4, R4, 1 ;  /* 0x3ff000000404742b */ /* 0x004fd00000000104 */
[----:B---3--:R-:W-:-:S07]  /*01f0*/  DMUL R2, R2, R4 ;  /* 0x0000000402027228 */ /* 0x008fce0000000000 */
[----:B0-----:R-:W-:Y:S01]  /*0200*/  STG.E.64 desc[UR6][R10.64], R2 ;  /* 0x000000020a007986 */ /* 0x001fe2000c101b06 */
[----:B------:R-:W-:Y:S05]  /*0210*/  EXIT ;  /* 0x000000000000794d */ /* 0x000fea0003800000 */
.L_x_3435:
        /* <DEDUP_REMOVED lines=8> */
[----:B------:R-:W-:Y:S02]  /*02a0*/  MOV R4, RZ ;  /* 0x000000ff00047202 */ /* 0x000fe40000000f00 */
        /* <DEDUP_REMOVED lines=323> */
[----:B------:R-:W-:Y:S01]  /*16e0*/  MOV R8, RZ ;  /* 0x000000ff00087202 */ /* 0x000fe20000000f00 */
        /* <DEDUP_REMOVED lines=22> */
.L_x_3440:
[----:B------:R-:W0:Y:S02]  /*1850*/  LDCU.128 UR8, c[0x0][0x5f0] ;  /* 0x0000be00ff0877ac */ /* 0x000e240008000c00 */
[----:B0-----:R-:W-:-:S04]  /*1860*/  IADD3 R12, P0, PT, R6, UR10, RZ ;  /* 0x0000000a060c7c10 */ /* 0x001fc8000ff1e0ff */
[----:B------:R-:W-:Y:S02]  /*1870*/  IADD3.X R13, PT, PT, RZ, UR11, RZ, P0, !PT ;  /* 0x0000000bff0d7c10 */ /* 0x000fe400087fe4ff */
[----:B------:R-:W-:-:S03]  /*1880*/  IADD3 R10, P0, PT, R4, UR8, RZ ;  /* 0x00000008040a7c10 */ /* 0x000fc6000ff1e0ff */
[----:B------:R-:W2:Y:S01]  /*1890*/  LDG.E.64 R8, desc[UR6][R12.64] ;  /* 0x000000060c087981 */ /* 0x000ea2000c1e1b00 */
[----:B------:R-:W-:Y:S01]  /*18a0*/  IADD3.X R11, PT, PT, RZ, UR9, RZ, P0, !PT ;  /* 0x00000009ff0b7c10 */ /* 0x000fe200087fe4ff */
[----:B------:R-:W0:Y:S04]  /*18b0*/  LDCU.64 UR8, c[0x0][0x5e8] ;  /* 0x0000bd00ff0877ac */ /* 0x000e280008000a00 */
[----:B------:R-:W3:Y:S01]  /*18c0*/  LDG.E.64 R6, desc[UR6][R10.64] ;  /* 0x000000060a067981 */ /* 0x000ee2000c1e1b00 */
[----:B------:R-:W-:Y:S02]  /*18d0*/  IADD3 R3, PT, PT, R3, 0x80, RZ ;  /* 0x0000008003037810 */ /* 0x000fe40007ffe0ff */
[----:B0-----:R-:W-:-:S04]  /*18e0*/  IADD3 R4, P0, PT, R5, UR8, RZ ;  /* 0x0000000805047c10 */ /* 0x001fc8000ff1e0ff */
[----:B------:R-:W-:Y:S01]  /*18f0*/  IADD3.X R5, PT, PT, RZ, UR9, RZ, P0, !PT ;  /* 0x00000009ff057c10 */ /* 0x000fe200087fe4ff */
[----:B--2---:R-:W-:-:S08]  /*1900*/  DFMA R8, -R8, R8, 1 ;  /* 0x3ff000000808742b */ /* 0x004fd00000000108 */
[----:B---3--:R-:W-:-:S07]  /*1910*/  DMUL R6, R6, R8 ;  /* 0x0000000806067228 */ /* 0x008fce0000000000 */
[----:B------:R0:W-:Y:S04]  /*1920*/  STG.E.64 desc[UR6][R4.64], R6 ;  /* 0x0000000604007986 */ /* 0x0001e8000c101b06 */
.L_x_3439:
[----:B------:R-:W-:Y:S05]  /*1930*/  BSYNC.RECONVERGENT B0 ;  /* 0x0000000000007941 */ /* 0x000fea0003800200 */
.L_x_3438:
[----:B------:R-:W-:-:S13]  /*1940*/  ISETP.GE.AND P0, PT, R3, UR4, PT ;  /* 0x0000000403007c0c */ /* 0x000fda000bf06270 */
[----:B------:R-:W-:Y:S05]  /*1950*/  @P0 EXIT ;  /* 0x000000000000094d */ /* 0x000fea0003800000 */
[----:B------:R-:W1:Y:S01]  /*1960*/  LDCU.64 UR4, c[0x0][0x390] ;  /* 0x00007200ff0477ac */ /* 0x000e620008000a00 */
[----:B0-----:R-:W-:Y:S02]  /*1970*/  MOV R4, RZ ;  /* 0x000000ff00047202 */ /* 0x001fe40000000f00 */
        /* <DEDUP_REMOVED lines=346> */
.L_x_3441:
[----:B------:R-:W0:Y:S01]  /*2f20*/  LDCU.128 UR8, c[0x0][0x5f0] ;  /* 0x0000be00ff0877ac */ /* 0x000e220008000c00 */
[----:B------:R-:W1:Y:S01]  /*2f30*/  LDCU.64 UR4, c[0x0][0x5e8] ;  /* 0x0000bd00ff0477ac */ /* 0x000e620008000a00 */
[----:B0-----:R-:W-:-:S04]  /*2f40*/  IADD3 R10, P0, PT, R4, UR10, RZ ;  /* 0x0000000a040a7c10 */ /* 0x001fc8000ff1e0ff */
[----:B------:R-:W-:Y:S02]  /*2f50*/  IADD3.X R11, PT, PT, RZ, UR11, RZ, P0, !PT ;  /* 0x0000000bff0b7c10 */ /* 0x000fe400087fe4ff */
[----:B------:R-:W-:-:S03]  /*2f60*/  IADD3 R8, P0, PT, R2, UR8, RZ ;  /* 0x0000000802087c10 */ /* 0x000fc6000ff1e0ff */
[----:B------:R-:W2:Y:S01]  /*2f70*/  LDG.E.64 R6, desc[UR6][R10.64] ;  /* 0x000000060a067981 */ /* 0x000ea2000c1e1b00 */
[----:B------:R-:W-:-:S05]  /*2f80*/  IADD3.X R9, PT, PT, RZ, UR9, RZ, P0, !PT ;  /* 0x00000009ff097c10 */ /* 0x000fca00087fe4ff */
[----:B------:R-:W3:Y:S01]  /*2f90*/  LDG.E.64 R4, desc[UR6][R8.64] ;  /* 0x0000000608047981 */ /* 0x000ee2000c1e1b00 */
[----:B-1----:R-:W-:-:S04]  /*2fa0*/  IADD3 R2, P0, PT, R3, UR4, RZ ;  /* 0x0000000403027c10 */ /* 0x002fc8000ff1e0ff */
[----:B------:R-:W-:Y:S01]  /*2fb0*/  IADD3.X R3, PT, PT, RZ, UR5, RZ, P0, !PT ;  /* 0x00000005ff037c10 */ /* 0x000fe200087fe4ff */
[----:B--2---:R-:W-:-:S08]  /*2fc0*/  DFMA R6, -R6, R6, 1 ;  /* 0x3ff000000606742b */ /* 0x004fd00000000106 */
[----:B---3--:R-:W-:-:S07]  /*2fd0*/  DMUL R4, R4, R6 ;  /* 0x0000000604047228 */ /* 0x008fce0000000000 */
[----:B------:R-:W-:Y:S01]  /*2fe0*/  STG.E.64 desc[UR6][R2.64], R4 ;  /* 0x0000000402007986 */ /* 0x000fe2000c101b06 */
[----:B------:R-:W-:Y:S05]  /*2ff0*/  EXIT ;  /* 0x000000000000794d */ /* 0x000fea0003800000 */
.L_x_3442:
        /* <DEDUP_REMOVED lines=16> */
.L_x_14615:


//--------------------- .text._ZN2at6native27unrolled_elementwise_kernelIZZZNS0_25tanh_backward_kernel_cudaERNS_18TensorIteratorBaseEENKUlvE0_clEvENKUlvE_clEvEUlddE_St5arrayIPcLm3EELi4E23TrivialOffsetCalculatorILi2EjESA_ILi1EjENS0_6memory15LoadWithoutCastENSD_16StoreWithoutCastEEEviT_T0_T2_T3_T4_T5_ --------------------------
	.section	.text._ZN2at6native27unrolled_elementwise_kernelIZZZNS0_25tanh_backward_kernel_cudaERNS_18TensorIteratorBaseEENKUlvE0_clEvENKUlvE_clEvEUlddE_St5arrayIPcLm3EELi4E23TrivialOffsetCalculatorILi2EjESA_ILi1EjENS0_6memory15LoadWithoutCastENSD_16StoreWithoutCastEEEviT_T0_T2_T3_T4_T5_,"ax",@progbits
	.align	128
        .global         _ZN2at6native27unrolled_elementwise_kernelIZZZNS0_25tanh_backward_kernel_cudaERNS_18TensorIteratorBaseEENKUlvE0_clEvENKUlvE_clEvEUlddE_St5arrayIPcLm3EELi4E23TrivialOffsetCalculatorILi2EjESA_ILi1EjENS0_6memory15LoadWithoutCastENSD_16StoreWithoutCastEEEviT_T0_T2_T3_T4_T5_
        .type           _ZN2at6native27unrolled_elementwise_kernelIZZZNS0_25tanh_backward_kernel_cudaERNS_18TensorIteratorBaseEENKUlvE0_clEvENKUlvE_clEvEUlddE_St5arrayIPcLm3EELi4E23TrivialOffsetCalculatorILi2EjESA_ILi1EjENS0_6memory15LoadWithoutCastENSD_16StoreWithoutCastEEEviT_T0_T2_T3_T4_T5_,@function
        .size           _ZN2at6native27unrolled_elementwise_kernelIZZZNS0_25tanh_backward_kernel_cudaERNS_18TensorIteratorBaseEENKUlvE0_clEvENKUlvE_clEvEUlddE_St5arrayIPcLm3EELi4E23TrivialOffsetCalculatorILi2EjESA_ILi1EjENS0_6memory15LoadWithoutCastENSD_16StoreWithoutCastEEEviT_T0_T2_T3_T4_T5_,(.L_x_14616 - _ZN2at6native27unrolled_elementwise_kernelIZZZNS0_25tanh_backward_kernel_cudaERNS_18TensorIteratorBaseEENKUlvE0_clEvENKUlvE_clEvEUlddE_St5arrayIPcLm3EELi4E23TrivialOffsetCalculatorILi2EjESA_ILi1EjENS0_6memory15LoadWithoutCastENSD_16StoreWithoutCastEEEviT_T0_T2_T3_T4_T5_)
        .other          _ZN2at6native27unrolled_elementwise_kernelIZZZNS0_25tanh_backward_kernel_cudaERNS_18TensorIteratorBaseEENKUlvE0_clEvENKUlvE_clEvEUlddE_St5arrayIPcLm3EELi4E23TrivialOffsetCalculatorILi2EjESA_ILi1EjENS0_6memory15LoadWithoutCastENSD_16StoreWithoutCastEEEviT_T0_T2_T3_T4_T5_,@"STO_CUDA_ENTRY STV_DEFAULT"
_ZN2at6native27unrolled_elementwise_kernelIZZZNS0_25tanh_backward_kernel_cudaERNS_18TensorIteratorBaseEENKUlvE0_clEvENKUlvE_clEvEUlddE_St5arrayIPcLm3EELi4E23TrivialOffsetCalculatorILi2EjESA_ILi1EjENS0_6memory15LoadWithoutCastENSD_16StoreWithoutCastEEEviT_T0_T2_T3_T4_T5_:
.text._ZN2at6native27unrolled_elementwise_kernelIZZZNS0_25tanh_backward_kernel_cudaERNS_18TensorIteratorBaseEENKUlvE0_clEvENKUlvE_clEvEUlddE_St5arrayIPcLm3EELi4E23TrivialOffsetCalculatorILi2EjESA_ILi1EjENS0_6memory15LoadWithoutCastENSD_16StoreWithoutCastEEEviT_T0_T2_T3_T4_T5_:
[----:B------:R-:W-:Y:S01]  /*0000*/  LDC R1, c[0x0][0x37c] ;  /* 0x0000df00ff017b82 */ /* 0x000fe20000000800 */
[----:B------:R-:W0:Y:S07]  /*0010*/  S2R R0, SR_CTAID.X ;  /* 0x0000000000007919 */ /* 0x000e2e0000002500 */
[----:B------:R-:W0:Y:S01]  /*0020*/  LDC R3, c[0x0][0x380] ;  /* 0x0000e000ff037b82 */ /* 0x000e220000000800 */
[----:B------:R-:W1:Y:S01]  /*0030*/  LDCU.64 UR4, c[0x0][0x358] ;  /* 0x00006b00ff0477ac */ /* 0x000e620008000a00 */
[----:B------:R-:W-:Y:S01]  /*0040*/  CS2R R8, SRZ ;  /* 0x0000000000087805 */ /* 0x000fe2000001ff00 */
[----:B------:R-:W2:Y:S05]  /*0050*/  S2R R29, SR_TID.X ;  /* 0x00000000001d7919 */ /* 0x000eaa0000002100 */
[----:B------:R-:W3:Y:S08]  /*0060*/  LDC.64 R14, c[0x0][0x390] ;  /* 0x0000e400ff0e7b82 */ /* 0x000ef00000000a00 */
[----:B------:R-:W4:Y:S08]  /*0070*/  LDC.64 R16, c[0x0][0x398] ;  /* 0x0000e600ff107b82 */ /* 0x000f300000000a00 */
[----:B------:R-:W5:Y:S01]  /*0080*/  LDC.64 R22, c[0x0][0x398] ;  /* 0x0000e600ff167b82 */ /* 0x000f620000000a00 */
[----:B0-----:R-:W-:-:S07]  /*0090*/  IMAD R2, R0, -0x200, R3 ;  /* 0xfffffe0000027824 */ /* 0x001fce00078e0203 */
[----:B------:R-:W0:Y:S01]  /*00a0*/  LDC.64 R6, c[0x0][0x398] ;  /* 0x0000e600ff067b82 */ /* 0x000e220000000a00 */
[----:B--2---:R-:W-:Y:S01]  /*00b0*/  IMAD.MOV.U32 R3, RZ, RZ, R29 ;  /* 0x000000ffff037224 */ /* 0x004fe200078e001d */
[----:B------:R-:W-:-:S06]  /*00c0*/  ISETP.GE.AND P0, PT, R29, R2, PT ;  /* 0x000000021d00720c */ /* 0x000fcc0003f06270 */
[----:B------:R-:W2:Y:S08]  /*00d0*/  LDC.64 R12, c[0x0][0x398] ;  /* 0x0000e600ff0c7b82 */ /* 0x000eb00000000a00 */
[----:B------:R-:W2:Y:S01]  /*00e0*/  LDC.64 R10, c[0x0][0x390] ;  /* 0x0000e400ff0a7b82 */ /* 0x000ea20000000a00 */
[----:B------:R-:W-:Y:S01]  /*00f0*/  @!P0 VIADD R29, R3, 0x80 ;  /* 0x00000080031d8836 */ /* 0x000fe20000000000 */
[----:B------:R-:W-:-:S04]  /*0100*/  @!P0 LEA R19, R0, R3, 0x9 ;  /* 0x0000000300138211 */ /* 0x000fc800078e48ff */
[-C--:B------:R-:W-:Y:S01]  /*0110*/  ISETP.GE.AND P1, PT, R29, R2.reuse, PT ;  /* 0x000000021d00720c */ /* 0x080fe20003f26270 */
[----:B---3--:R-:W-:Y:S01]  /*0120*/  @!P0 IMAD.WIDE.U32 R14, R19, 0x8, R14 ;  /* 0x00000008130e8825 */ /* 0x008fe200078e000e */
[----:B------:R-:W3:Y:S04]  /*0130*/  LDC.64 R20, c[0x0][0x390] ;  /* 0x0000e400ff147b82 */ /* 0x000ee80000000a00 */
[----:B-1----:R1:W3:Y:S07]  /*0140*/  @!P0 LDG.E.64 R8, desc[UR4][R14.64] ;  /* 0x000000040e088981 */ /* 0x0022ee000c1e1b00 */
[----:B------:R-:W-:Y:S01]  /*0150*/  @!P1 LEA R5, R0, R29, 0x9 ;  /* 0x0000001d00059211 */ /* 0x000fe200078e48ff */
[----:B------:R-:W-:Y:S01]  /*0160*/  @!P1 VIADD R29, R29, 0x80 ;  /* 0x000000801d1d9836 */ /* 0x000fe20000000000 */
[----:B-1----:R-:W1:Y:S04]  /*0170*/  LDC.64 R14, c[0x0][0x390] ;  /* 0x0000e400ff0e7b82 */ /* 0x002e680000000a00 */
[----:B------:R-:W-:Y:S01]  /*0180*/  ISETP.GE.AND P3, PT, R29, R2, PT ;  /* 0x000000021d00720c */ /* 0x000fe20003f66270 */
[----:B----4-:R-:W-:Y:S01]  /*0190*/  @!P0 IMAD.WIDE.U32 R16, R19, 0x8, R16 ;  /* 0x0000000813108825 */ /* 0x010fe200078e0010 */
[----:B------:R-:W-:-:S02]  /*01a0*/  CS2R R18, SRZ ;  /* 0x0000000000127805 */ /* 0x000fc4000001ff00 */
[----:B------:R-:W-:Y:S02]  /*01b0*/  CS2R R24, SRZ ;  /* 0x0000000000187805 */ /* 0x000fe4000001ff00 */
[----:B------:R-:W-:Y:S02]  /*01c0*/  CS2R R26, SRZ ;  /* 0x00000000001a7805 */ /* 0x000fe4000001ff00 */
[----:B------:R4:W3:Y:S05]  /*01d0*/  @!P0 LDG.E.64 R18, desc[UR4][R16.64] ;  /* 0x0000000410128981 */ /* 0x0008ea000c1e1b00 */
[----:B------:R-:W-:Y:S01]  /*01e0*/  @!P3 IMAD R4, R0, 0x200, R29 ;  /* 0x000002000004b824 */ /* 0x000fe200078e021d */
[----:B------:R-:W-:-:S04]  /*01f0*/  @!P3 IADD3 R29, PT, PT, R29, 0x80, RZ ;  /* 0x000000801d1db810 */ /* 0x000fc80007ffe0ff */
[----:B------:R-:W-:Y:S01]  /*0200*/  ISETP.GE.AND P2, PT, R29, R2, PT ;  /* 0x000000021d00720c */ /* 0x000fe20003f46270 */
[----:B-----5:R-:W-:-:S04]  /*0210*/  @!P1 IMAD.WIDE.U32 R22, R5, 0x8, R22 ;  /* 0x0000000805169825 */ /* 0x020fc800078e0016 */
[----:B0-----:R-:W-:Y:S01]  /*0220*/  @!P3 IMAD.WIDE.U32 R6, R4, 0x8, R6 ;  /* 0x000000080406b825 */ /* 0x001fe200078e0006 */
[----:B------:R0:W5:Y:S03]  /*0230*/  @!P1 LDG.E.64 R24, desc[UR4][R22.64] ;  /* 0x0000000416189981 */ /* 0x000166000c1e1b00 */
[----:B--2---:R-:W-:Y:S01]  /*0240*/  @!P1 IMAD.WIDE.U32 R10, R5, 0x8, R10 ;  /* 0x00000008050a9825 */ /* 0x004fe200078e000a */
[----:B------:R-:W2:Y:S03]  /*0250*/  @!P3 LDG.E.64 R26, desc[UR4][R6.64] ;  /* 0x00000004061ab981 */ /* 0x000ea6000c1e1b00 */
[----:B----4-:R-:W-:Y:S01]  /*0260*/  @!P2 IMAD R17, R0, 0x200, R29 ;  /* 0x000002000011a824 */ /* 0x010fe200078e021d */
[----:B------:R-:W-:-:S03]  /*0270*/  CS2R R28, SRZ ;  /* 0x00000000001c7805 */ /* 0x000fc6000001ff00 */
[----:B------:R-:W-:Y:S01]  /*0280*/  @!P2 IMAD.WIDE.U32 R12, R17, 0x8, R12 ;  /* 0x00000008110ca825 */ /* 0x000fe200078e000c */
[----:B0-----:R-:W-:-:S03]  /*0290*/  CS2R R22, SRZ ;  /* 0x0000000000167805 */ /* 0x001fc6000001ff00 */
[----:B-1----:R-:W-:Y:S01]  /*02a0*/  @!P3 IMAD.WIDE.U32 R14, R4, 0x8, R14 ;  /* 0x00000008040eb825 */ /* 0x002fe200078e000e */
[----:B------:R-:W4:Y:S01]  /*02b0*/  @!P2 LDG.E.64 R28, desc[UR4][R12.64] ;  /* 0x000000040c1ca981 */ /* 0x000f22000c1e1b00 */
[----:B------:R-:W-:Y:S02]  /*02c0*/  CS2R R4, SRZ ;  /* 0x0000000000047805 */ /* 0x000fe4000001ff00 */
[----:B---3--:R-:W-:Y:S01]  /*02d0*/  @!P2 IMAD.WIDE.U32 R20, R17, 0x8, R20 ;  /* 0x000000081114a825 */ /* 0x008fe200078e0014 */
[----:B------:R-:W-:Y:S01]  /*02e0*/  CS2R R16, SRZ ;  /* 0x0000000000107805 */ /* 0x000fe2000001ff00 */
[----:B------:R-:W3:Y:S04]  /*02f0*/  @!P1 LDG.E.64 R22, desc[UR4][R10.64] ;  /* 0x000000040a169981 */ /* 0x000ee8000c1e1b00 */
[----:B------:R-:W3:Y:S04]  /*0300*/  @!P3 LDG.E.64 R4, desc[UR4][R14.64] ;  /* 0x000000040e04b981 */ /* 0x000ee8000c1e1b00 */
[----:B------:R-:W3:Y:S01]  /*0310*/  @!P2 LDG.E.64 R16, desc[UR4][R20.64] ;  /* 0x000000041410a981 */ /* 0x000ee2000c1e1b00 */
[----:B------:R-:W-:Y:S01]  /*0320*/  ISETP.GE.AND P0, PT, R3, R2, PT ;  /* 0x000000020300720c */ /* 0x000fe20003f06270 */
[----:B------:R-:W-:Y:S04]  /*0330*/  BSSY.RECONVERGENT B0, `(.L_x_3443) ;  /* 0x000001f000007945 */ /* 0x000fe80003800200 */
[----:B------:R-:W-:Y:S01]  /*0340*/  BSSY.RELIABLE B1, `(.L_x_3444) ;  /* 0x0000017000017945 */ /* 0x000fe20003800100 */
[----:B------:R-:W-:-:S08]  /*0350*/  DFMA R18, -R18, R18, 1 ;  /* 0x3ff000001212742b */ /* 0x000fd00000000112 */
[----:B------:R-:W-:Y:S02]  /*0360*/  DMUL R8, R18, R8 ;  /* 0x0000000812087228 */ /* 0x000fe40000000000 */
[----:B-----5:R-:W-:Y:S02]  /*0370*/  DFMA R24, -R24, R24, 1 ;  /* 0x3ff000001818742b */ /* 0x020fe40000000118 */
[----:B--2---:R-:W-:Y:S02]  /*0380*/  DFMA R26, -R26, R26, 1 ;  /* 0x3ff000001a1a742b */ /* 0x004fe4000000011a */
[----:B----4-:R-:W-:-:S04]  /*0390*/  DFMA R28, -R28, R28, 1 ;  /* 0x3ff000001c1c742b */ /* 0x010fc8000000011c */
[----:B---3--:R-:W-:Y:S02]  /*03a0*/  DMUL R22, R24, R22 ;  /* 0x0000001618167228 */ /* 0x008fe40000000000 */
[----:B------:R-:W-:Y:S02]  /*03b0*/  DMUL R4, R26, R4 ;  /* 0x000000041a047228 */ /* 0x000fe40000000000 */
[----:B------:R-:W-:Y:S01]  /*03c0*/  DMUL R16, R28, R16 ;  /* 0x000000101c107228 */ /* 0x000fe20000000000 */
[----:B------:R-:W-:Y:S10]  /*03d0*/  @P0 BRA `(.L_x_3445) ;  /* 0x0000000000340947 */ /* 0x000ff40003800000 */
[----:B------:R-:W0:Y:S01]  /*03e0*/  LDC.64 R6, c[0x0][0x388] ;  /* 0x0000e200ff067b82 */ /* 0x000e220000000a00 */
[----:B------:R-:W-:Y:S01]  /*03f0*/  LEA R11, R0, R3, 0x9 ;  /* 0x00000003000b7211 */ /* 0x000fe200078e48ff */
[----:B------:R-:W-:-:S05]  /*0400*/  VIADD R3, R3, 0x80 ;  /* 0x0000008003037836 */ /* 0x000fca0000000000 */
[----:B------:R-:W-:-:S13]  /*0410*/  ISETP.GE.AND P0, PT, R3, R2, PT ;  /* 0x000000020300720c */ /* 0x000fda0003f06270 */
[----:B------:R-:W-:Y:S05]  /*0420*/  @P0 BREAK.RELIABLE B1 ;  /* 0x0000000000010942 */ /* 0x000fea0003800100 */
[----:B0-----:R-:W-:-:S05]  /*0430*/  IMAD.WIDE.U32 R6, R11, 0x8, R6 ;  /* 0x000000080b067825 */ /* 0x001fca00078e0006 */
[----:B------:R0:W-:Y:S01]  /*0440*/  STG.E.64 desc[UR4][R6.64], R8 ;  /* 0x0000000806007986 */ /* 0x0001e2000c101b04 */
[----:B------:R-:W-:Y:S05]  /*0450*/  @P0 BRA `(.L_x_3446) ;  /* 0x0000000000300947 */ /* 0x000fea0003800000 */
[----:B0-----:R-:W0:Y:S01]  /*0460*/  LDC.64 R6, c[0x0][0x388] ;  /* 0x0000e200ff067b82 */ /* 0x001e220000000a00 */
[----:B------:R-:W-:Y:S01]  /*0470*/  LEA R9, R0, R3, 0x9 ;  /* 0x0000000300097211 */ /* 0x000fe200078e48ff */
[----:B------:R-:W-:-:S04]  /*0480*/  VIADD R3, R3, 0x80 ;  /* 0x0000008003037836 */ /* 0x000fc80000000000 */
[----:B0-----:R-:W-:-:S05]  /*0490*/  IMAD.WIDE.U32 R6, R9, 0x8, R6 ;  /* 0x0000000809067825 */ /* 0x001fca00078e0006 */
[----:B------:R0:W-:Y:S02]  /*04a0*/  STG.E.64 desc[UR4][R6.64], R22 ;  /* 0x0000001606007986 */ /* 0x0001e4000c101b04 */
.L_x_3445:
[----:B------:R-:W-:Y:S05]  /*04b0*/  BSYNC.RELIABLE B1 ;  /* 0x0000000000017941 */ /* 0x000fea0003800100 */
.L_x_3444:
[----:B------:R-:W-:-:S13]  /*04c0*/  ISETP.GE.AND P0, PT, R3, R2, PT ;  /* 0x000000020300720c */ /* 0x000fda0003f06270 */
[----:B0-----:R-:W0:Y:S01]  /*04d0*/  @!P0 LDC.64 R6, c[0x0][0x388] ;  /* 0x0000e200ff068b82 */ /* 0x001e220000000a00 */
[----:B------:R-:W-:Y:S01]  /*04e0*/  @!P0 LEA R9, R0, R3, 0x9 ;  /* 0x0000000300098211 */ /* 0x000fe200078e48ff */
[----:B------:R-:W-:-:S04]  /*04f0*/  @!P0 VIADD R3, R3, 0x80 ;  /* 0x0000008003038836 */ /* 0x000fc80000000000 */
[----:B0-----:R-:W-:-:S05]  /*0500*/  @!P0 IMAD.WIDE.U32 R6, R9, 0x8, R6 ;  /* 0x0000000809068825 */ /* 0x001fca00078e0006 */
[----:B------:R1:W-:Y:S02]  /*0510*/  @!P0 STG.E.64 desc[UR4][R6.64], R4 ;  /* 0x0000000406008986 */ /* 0x0003e4000c101b04 */
.L_x_3446:
[----:B------:R-:W-:Y:S05]  /*0520*/  BSYNC.RECONVERGENT B0 ;  /* 0x0000000000007941 */ /* 0x000fea0003800200 */
.L_x_3443:
[----:B------:R-:W-:Y:S05]  /*0530*/  WARPSYNC.ALL ;  /* 0x0000000000007948 */ /* 0x000fea0003800000 */
[----:B------:R-:W-:-:S13]  /*0540*/  ISETP.GE.AND P0, PT, R3, R2, PT ;  /* 0x000000020300720c */ /* 0x000fda0003f06270 */
[----:B------:R-:W-:Y:S05]  /*0550*/  @P0 EXIT ;  /* 0x000000000000094d */ /* 0x000fea0003800000 */
[----:B-1----:R-:W1:Y:S01]  /*0560*/  LDC.64 R4, c[0x0][0x388] ;  /* 0x0000e200ff047b82 */ /* 0x002e620000000a00 */
[----:B------:R-:W-:-:S05]  /*0570*/  LEA R3, R0, R3, 0x9 ;  /* 0x0000000300037211 */ /* 0x000fca00078e48ff */
[----:B-1----:R-:W-:-:S05]  /*0580*/  IMAD.WIDE.U32 R2, R3, 0x8, R4 ;  /* 0x0000000803027825 */ /* 0x002fca00078e0004 */
[----:B------:R-:W-:Y:S01]  /*0590*/  STG.E.64 desc[UR4][R2.64], R16 ;  /* 0x0000001002007986 */ /* 0x000fe2000c101b04 */
[----:B------:R-:W-:Y:S05]  /*05a0*/  EXIT ;  /* 0x000000000000794d */ /* 0x000fea0003800000 */
.L_x_3447:
        /* <DEDUP_REMOVED lines=13> */
.L_x_14616:


//--------------------- .text._ZN2at6native29vectorized_elementwise_kernelILi2EZZZNS0_25tanh_backward_kernel_cudaERNS_18TensorIteratorBaseEENKUlvE0_clEvENKUlvE_clEvEUlddE_St5arrayIPcLm3EEEEviT0_T1_ --------------------------
	.section	.text._ZN2at6native29vectorized_elementwise_kernelILi2EZZZNS0_25tanh_backward_kernel_cudaERNS_18TensorIteratorBaseEENKUlvE0_clEvENKUlvE_clEvEUlddE_St5arrayIPcLm3EEEEviT0_T1_,"ax",@progbits
	.align	128
        .global         _ZN2at6native29vectorized_elementwise_kernelILi2EZZZNS0_25tanh_backward_kernel_cudaERNS_18TensorIteratorBaseEENKUlvE0_clEvENKUlvE_clEvEUlddE_St5arrayIPcLm3EEEEviT0_T1_
        .type           _ZN2at6native29vectorized_elementwise_kernelILi2EZZZNS0_25tanh_backward_kernel_cudaERNS_18TensorIteratorBaseEENKUlvE0_clEvENKUlvE_clEvEUlddE_St5arrayIPcLm3EEEEviT0_T1_,@function
        .size           _ZN2at6native29vectorized_elementwise_kernelILi2EZZZNS0_25tanh_backward_kernel_cudaERNS_18TensorIteratorBaseEENKUlvE0_clEvENKUlvE_clEvEUlddE_St5arrayIPcLm3EEEEviT0_T1_,(.L_x_14617 - _ZN2at6native29vectorized_elementwise_kernelILi2EZZZNS0_25tanh_backward_kernel_cudaERNS_18TensorIteratorBaseEENKUlvE0_clEvENKUlvE_clEvEUlddE_St5arrayIPcLm3EEEEviT0_T1_)
        .other          _ZN2at6native29vectorized_elementwise_kernelILi2EZZZNS0_25tanh_backward_kernel_cudaERNS_18TensorIteratorBaseEENKUlvE0_clEvENKUlvE_clEvEUlddE_St5arrayIPcLm3EEEEviT0_T1_,@"STO_CUDA_ENTRY STV_DEFAULT"
_ZN2at6native29vectorized_elementwise_kernelILi2EZZZNS0_25tanh_backward_kernel_cudaERNS_18TensorIteratorBaseEENKUlvE0_clEvENKUlvE_clEvEUlddE_St5arrayIPcLm3EEEEviT0_T1_:
.text._ZN2at6native29vectorized_elementwise_kernelILi2EZZZNS0_25tanh_backward_kernel_cudaERNS_18TensorIteratorBaseEENKUlvE0_clEvENKUlvE_clEvEUlddE_St5arrayIPcLm3EEEEviT0_T1_:
[----:B------:R-:W-:Y:S01]  /*0000*/  LDC R1, c[0x0][0x37c] ;  /* 0x0000df00ff017b82 */ /* 0x000fe20000000800 */
[----:B------:R-:W0:Y:S07]  /*0010*/  S2R R0, SR_CTAID.X ;  /* 0x0000000000007919 */ /* 0x000e2e0000002500 */
[----:B------:R-:W0:Y:S01]  /*0020*/  LDC R3, c[0x0][0x380] ;  /* 0x0000e000ff037b82 */ /* 0x000e220000000800 */
[----:B------:R-:W1:Y:S01]  /*0030*/  LDCU.64 UR4, c[0x0][0x358] ;  /* 0x00006b00ff0477ac */ /* 0x000e620008000a00 */
[----:B0-----:R-:W-:-:S05]  /*0040*/  IMAD R2, R0, -0x400, R3 ;  /* 0xfffffc0000027824 */ /* 0x001fca00078e0203 */
[----:B------:R-:W-:-:S13]  /*0050*/  ISETP.GT.U32.AND P0, PT, R2, 0x3ff, PT ;  /* 0x000003ff0200780c */ /* 0x000fda0003f04070 */
[----:B-1----:R-:W-:Y:S05]  /*0060*/  @P0 BRA `(.L_x_3448) ;  /* 0x0000000800940947 */ /* 0x002fea0003800000 */
[----:B------:R-:W0:Y:S01]  /*0070*/  S2R R3, SR_TID.X ;  /* 0x0000000000037919 */ /* 0x000e220000002100 */
[----:B------:R-:W1:Y:S01]  /*0080*/  LDC.64 R10, c[0x0][0x398] ;  /* 0x0000e600ff0a7b82 */ /* 0x000e620000000a00 */
[----:B------:R-:W-:-:S07]  /*0090*/  CS2R R6, SRZ ;  /* 0x0000000000067805 */ /* 0x000fce000001ff00 */
[----:B------:R-:W2:Y:S08]  /*00a0*/  LDC.64 R8, c[0x0][0x390] ;  /* 0x0000e400ff087b82 */ /* 0x000eb00000000a00 */
[----:B------:R-:W3:Y:S01]  /*00b0*/  LDC.64 R16, c[0x0][0x398] ;  /* 0x0000e600ff107b82 */ /* 0x000ee20000000a00 */
[----:B------:R-:W-:-:S07]  /*00c0*/  CS2R R26, SRZ ;  /* 0x00000000001a7805 */ /* 0x000fce000001ff00 */
[----:B------:R-:W4:Y:S01]  /*00d0*/  LDC.64 R24, c[0x0][0x390] ;  /* 0x0000e400ff187b82 */ /* 0x000f220000000a00 */
[----:B0-----:R-:W-:Y:S01]  /*00e0*/  ISETP.GE.U32.AND P0, PT, R3, R2, PT ;  /* 0x000000020300720c */ /* 0x001fe20003f06070 */
[----:B------:R-:W-:-:S06]  /*00f0*/  IMAD.MOV.U32 R5, RZ, RZ, R3 ;  /* 0x000000ffff057224 */ /* 0x000fcc00078e0003 */
[----:B------:R-:W0:Y:S08]  /*0100*/  LDC.64 R28, c[0x0][0x398] ;  /* 0x0000e600ff1c7b82 */ /* 0x000e300000000a00 */
[----:B------:R-:W5:Y:S01]  /*0110*/  LDC.64 R34, c[0x0][0x390] ;  /* 0x0000e400ff227b82 */ /* 0x000f620000000a00 */
[----:B------:R-:W-:Y:S01]  /*0120*/  @!P0 LEA R37, R0, R5, 0xa ;  /* 0x0000000500258211 */ /* 0x000fe200078e50ff */
[----:B------:R-:W-:-:S06]  /*0130*/  @!P0 VIADD R5, R5, 0x80 ;  /* 0x0000008005058836 */ /* 0x000fcc0000000000 */
[----:B------:R-:W5:Y:S01]  /*0140*/  LDC.64 R32, c[0x0][0x398] ;  /* 0x0000e600ff207b82 */ /* 0x000f620000000a00 */
[----:B------:R-:W-:Y:S02]  /*0150*/  ISETP.GE.U32.AND P1, PT, R5, R2, PT ;  /* 0x000000020500720c */ /* 0x000fe40003f26070 */
[----:B------:R-:W-:-:S05]  /*0160*/  CS2R R22, SRZ ;  /* 0x0000000000167805 */ /* 0x000fca000001ff00 */
[----:B------:R-:W5:Y:S06]  /*0170*/  LDC.64 R30, c[0x0][0x390] ;  /* 0x0000e400ff1e7b82 */ /* 0x000f6c0000000a00 */
[----:B------:R-:W-:Y:S01]  /*0180*/  @!P1 LEA R13, R0, R5, 0xa ;  /* 0x00000005000d9211 */ /* 0x000fe200078e50ff */
[----:B------:R-:W-:-:S04]  /*0190*/  @!P1 VIADD R5, R5, 0x80 ;  /* 0x0000008005059836 */ /* 0x000fc80000000000 */
[----:B-1----:R-:W-:Y:S01]  /*01a0*/  @!P1 IMAD.WIDE.U32 R14, R13, 0x8, R10 ;  /* 0x000000080d0e9825 */ /* 0x002fe200078e000a */
[----:B------:R-:W-:-:S03]  /*01b0*/  ISETP.GE.U32.AND P2, PT, R5, R2, PT ;  /* 0x000000020500720c */ /* 0x000fc60003f46070 */
[----:B--2---:R-:W-:Y:S01]  /*01c0*/  @!P1 IMAD.WIDE.U32 R10, R13, 0x8, R8 ;  /* 0x000000080d0a9825 */ /* 0x004fe200078e0008 */
[----:B------:R-:W2:Y:S01]  /*01d0*/  @!P1 LDG.E.64 R6, desc[UR4][R14.64] ;  /* 0x000000040e069981 */ /* 0x000ea2000c1e1b00 */
[----:B------:R-:W1:Y:S01]  /*01e0*/  LDC.64 R12, c[0x0][0x390] ;  /* 0x0000e400ff0c7b82 */ /* 0x000e620000000a00 */
[----:B------:R-:W-:-:S06]  /*01f0*/  CS2R R8, SRZ ;  /* 0x0000000000087805 */ /* 0x000fcc000001ff00 */
[----:B------:R4:W2:Y:S01]  /*0200*/  @!P1 LDG.E.64 R8, desc[UR4][R10.64] ;  /* 0x000000040a089981 */ /* 0x0008a2000c1e1b00 */
[----:B------:R-:W-:-:S05]  /*0210*/  @!P2 LEA R21, R0, R5, 0xa ;  /* 0x000000050015a211 */ /* 0x000fca00078e50ff */
[C---:B---3--:R-:W-:Y:S01]  /*0220*/  @!P2 IMAD.WIDE.U32 R18, R21.reuse, 0x8, R16 ;  /* 0x000000081512a825 */ /* 0x048fe200078e0010 */
[----:B----4-:R-:W3:Y:S04]  /*0230*/  LDC.64 R10, c[0x0][0x398] ;  /* 0x0000e600ff0a7b82 */ /* 0x010ee80000000a00 */
[----:B------:R4:W2:Y:S01]  /*0240*/  @!P2 LDG.E.64 R26, desc[UR4][R18.64] ;  /* 0x00000004121aa981 */ /* 0x0008a2000c1e1b00 */
[----:B-1----:R-:W-:Y:S01]  /*0250*/  @!P2 IMAD.WIDE.U32 R16, R21, 0x8, R12 ;  /* 0x000000081510a825 */ /* 0x002fe200078e000c */
[----:B------:R-:W-:-:S03]  /*0260*/  CS2R R12, SRZ ;  /* 0x00000000000c7805 */ /* 0x000fc6000001ff00 */
[----:B------:R-:W-:Y:S01]  /*0270*/  @!P2 VIADD R5, R5, 0x80 ;  /* 0x000000800505a836 */ /* 0x000fe20000000000 */
[----:B----4-:R-:W1:Y:S02]  /*0280*/  LDC.64 R18, c[0x0][0x390] ;  /* 0x0000e400ff127b82 */ /* 0x010e640000000a00 */
[----:B------:R4:W2:Y:S01]  /*0290*/  @!P2 LDG.E.64 R12, desc[UR4][R16.64] ;  /* 0x00000004100ca981 */ /* 0x0008a2000c1e1b00 */
[----:B------:R-:W-:Y:S02]  /*02a0*/  CS2R R20, SRZ ;  /* 0x0000000000147805 */ /* 0x000fe4000001ff00 */
[----:B------:R-:W-:-:S13]  /*02b0*/  ISETP.GE.U32.AND P2, PT, R5, R2, PT ;  /* 0x000000020500720c */ /* 0x000fda0003f46070 */
[----:B------:R-:W-:Y:S01]  /*02c0*/  @!P2 LEA R15, R0, R5, 0xa ;  /* 0x00000005000fa211 */ /* 0x000fe200078e50ff */
[----:B------:R-:W-:-:S04]  /*02d0*/  @!P2 VIADD R5, R5, 0x80 ;  /* 0x000000800505a836 */ /* 0x000fc80000000000 */
[----:B------:R-:W-:Y:S01]  /*02e0*/  @!P2 IMAD.WIDE.U32 R24, R15, 0x8, R24 ;  /* 0x000000080f18a825 */ /* 0x000fe200078e0018 */
[----:B------:R-:W-:-:S03]  /*02f0*/  ISETP.GE.U32.AND P3, PT, R5, R2, PT ;  /* 0x000000020500720c */ /* 0x000fc60003f66070 */
[----:B0-----:R-:W-:Y:S01]  /*0300*/  @!P2 IMAD.WIDE.U32 R28, R15, 0x8, R28 ;  /* 0x000000080f1ca825 */ /* 0x001fe200078e001c */
[----:B------:R-:W-:-:S04]  /*0310*/  CS2R R14, SRZ ;  /* 0x00000000000e7805 */ /* 0x000fc8000001ff00 */
[----:B------:R0:W2:Y:S04]  /*0320*/  @!P2 LDG.E.64 R20, desc[UR4][R28.64] ;  /* 0x000000041c14a981 */ /* 0x0000a8000c1e1b00 */
[----:B------:R-:W2:Y:S01]  /*0330*/  @!P2 LDG.E.64 R14, desc[UR4][R24.64] ;  /* 0x00000004180ea981 */ /* 0x000ea2000c1e1b00 */
[----:B----4-:R-:W-:Y:S01]  /*0340*/  @!P3 LEA R17, R0, R5, 0xa ;  /* 0x000000050011b211 */ /* 0x010fe200078e50ff */
[----:B------:R-:W-:-:S04]  /*0350*/  @!P3 VIADD R5, R5, 0x80 ;  /* 0x000000800505b836 */ /* 0x000fc80000000000 */
[----:B-----5:R-:W-:Y:S01]  /*0360*/  @!P3 IMAD.WIDE.U32 R34, R17, 0x8, R34 ;  /* 0x000000081122b825 */ /* 0x020fe200078e0022 */
[C---:B------:R-:W-:Y:S01]  /*0370*/  ISETP.GE.U32.AND P1, PT, R5.reuse, R2, PT ;  /* 0x000000020500720c */ /* 0x040fe20003f26070 */
[----:B0-----:R-:W0:Y:S03]  /*0380*/  LDC.64 R28, c[0x0][0x398] ;  /* 0x0000e600ff1c7b82 */ /* 0x001e260000000a00 */
[----:B------:R3:W4:Y:S09]  /*0390*/  @!P3 LDG.E.64 R22, desc[UR4][R34.64] ;  /* 0x000000042216b981 */ /* 0x000732000c1e1b00 */
[----:B------:R-:W-:Y:S01]  /*03a0*/  @!P1 LEA R4, R0, R5, 0xa ;  /* 0x0000000500049211 */ /* 0x000fe200078e50ff */
[----:B------:R-:W-:-:S02]  /*03b0*/  @!P1 VIADD R5, R5, 0x80 ;  /* 0x0000008005059836 */ /* 0x000fc40000000000 */
[----:B---3--:R-:W-:Y:S01]  /*03c0*/  @!P3 IMAD.WIDE.U32 R34, R17, 0x8, R10 ;  /* 0x000000081122b825 */ /* 0x008fe200078e000a */
[----:B------:R-:W-:Y:S02]  /*03d0*/  CS2R R10, SRZ ;  /* 0x00000000000a7805 */ /* 0x000fe4000001ff00 */
[----:B------:R-:W-:Y:S01]  /*03e0*/  ISETP.GE.U32.AND P2, PT, R5, R2, PT ;  /* 0x000000020500720c */ /* 0x000fe20003f46070 */
[----:B-1----:R-:W-:Y:S01]  /*03f0*/  @!P1 IMAD.WIDE.U32 R18, R4, 0x8, R18 ;  /* 0x0000000804129825 */ /* 0x002fe200078e0012 */
[----:B------:R-:W-:-:S04]  /*0400*/  CS2R R16, SRZ ;  /* 0x0000000000107805 */ /* 0x000fc8000001ff00 */
[----:B------:R1:W3:Y:S01]  /*0410*/  @!P1 LDG.E.64 R10, desc[UR4][R18.64] ;  /* 0x00000004120a9981 */ /* 0x0002e2000c1e1b00 */
[----:B------:R-:W-:-:S03]  /*0420*/  @!P1 IMAD.WIDE.U32 R32, R4, 0x8, R32 ;  /* 0x0000000804209825 */ /* 0x000fc600078e0020 */
[----:B------:R5:W4:Y:S01]  /*0430*/  @!P3 LDG.E.64 R16, desc[UR4][R34.64] ;  /* 0x000000042210b981 */ /* 0x000b22000c1e1b00 */
[----:B-1----:R-:W1:Y:S02]  /*0440*/  LDC.64 R18, c[0x0][0x390] ;  /* 0x0000e400ff127b82 */ /* 0x002e640000000a00 */
[----:B------:R-:W-:Y:S02]  /*0450*/  @!P2 LEA R4, R0, R5, 0xa ;  /* 0x000000050004a211 */ /* 0x000fe400078e50ff */
[----:B-----5:R-:W-:-:S03]  /*0460*/  CS2R R34, SRZ ;  /* 0x0000000000227805 */ /* 0x020fc6000001ff00 */
[----:B------:R-:W-:-:S05]  /*0470*/  @!P2 IMAD.WIDE.U32 R30, R4, 0x8, R30 ;  /* 0x00000008041ea825 */ /* 0x000fca00078e001e */
[----:B------:R5:W3:Y:S01]  /*0480*/  @!P2 LDG.E.64 R34, desc[UR4][R30.64] ;  /* 0x000000041e22a981 */ /* 0x000ae2000c1e1b00 */
[----:B0-----:R-:W-:Y:S01]  /*0490*/  @!P2 IMAD.WIDE.U32 R28, R4, 0x8, R28 ;  /* 0x00000008041ca825 */ /* 0x001fe200078e001c */
[----:B-----5:R-:W-:-:S03]  /*04a0*/  CS2R R30, SRZ ;  /* 0x00000000001e7805 */ /* 0x020fc6000001ff00 */
[----:B-1----:R-:W-:-:S03]  /*04b0*/  @!P0 IMAD.WIDE.U32 R18, R37, 0x8, R18 ;  /* 0x0000000825128825 */ /* 0x002fc600078e0012 */
[----:B------:R0:W5:Y:S02]  /*04c0*/  @!P2 LDG.E.64 R30, desc[UR4][R28.64] ;  /* 0x000000041c1ea981 */ /* 0x000164000c1e1b00 */
[----:B0-----:R-:W-:-:S06]  /*04d0*/  CS2R R28, SRZ ;  /* 0x00000000001c7805 */ /* 0x001fcc000001ff00 */
[----:B------:R0:W3:Y:S02]  /*04e0*/  @!P0 LDG.E.64 R28, desc[UR4][R18.64] ;  /* 0x00000004121c8981 */ /* 0x0000e4000c1e1b00 */
[----:B0-----:R-:W0:Y:S01]  /*04f0*/  LDC.64 R18, c[0x0][0x398] ;  /* 0x0000e600ff127b82 */ /* 0x001e220000000a00 */
[----:B------:R-:W-:Y:S01]  /*0500*/  CS2R R24, SRZ ;  /* 0x0000000000187805 */ /* 0x000fe2000001ff00 */
[----:B------:R-:W-:-:S05]  /*0510*/  @!P2 VIADD R5, R5, 0x80 ;  /* 0x000000800505a836 */ /* 0x000fca0000000000 */
[----:B------:R1:W3:Y:S01]  /*0520*/  @!P1 LDG.E.64 R24, desc[UR4][R32.64] ;  /* 0x0000000420189981 */ /* 0x0002e2000c1e1b00 */
[----:B------:R-:W-:Y:S01]  /*0530*/  ISETP.GE.U32.AND P1, PT, R5, R2, PT ;  /* 0x000000020500720c */ /* 0x000fe20003f26070 */
[----:B0-----:R-:W-:Y:S02]  /*0540*/  @!P0 IMAD.WIDE.U32 R36, R37, 0x8, R18 ;  /* 0x0000000825248825 */ /* 0x001fe400078e0012 */
[----:B------:R-:W0:Y:S01]  /*0550*/  LDC.64 R18, c[0x0][0x390] ;  /* 0x0000e400ff127b82 */ /* 0x000e220000000a00 */
[----:B--2---:R-:W-:-:S08]  /*0560*/  DFMA R6, -R6, R6, 1 ;  /* 0x3ff000000606742b */ /* 0x004fd00000000106 */
[----:B------:R-:W-:Y:S01]  /*0570*/  DMUL R8, R6, R8 ;  /* 0x0000000806087228 */ /* 0x000fe20000000000 */
[----:B------:R-:W-:-:S06]  /*0580*/  CS2R R6, SRZ ;  /* 0x0000000000067805 */ /* 0x000fcc000001ff00 */
[----:B------:R2:W3:Y:S01]  /*0590*/  @!P0 LDG.E.64 R6, desc[UR4][R36.64] ;  /* 0x0000000424068981 */ /* 0x0004e2000c1e1b00 */
[----:B-1----:R-:W-:Y:S01]  /*05a0*/  DFMA R32, -R26, R26, 1 ;  /* 0x3ff000001a20742b */ /* 0x002fe2000000011a */
[----:B------:R-:W1:Y:S01]  /*05b0*/  LDC.64 R26, c[0x0][0x398] ;  /* 0x0000e600ff1a7b82 */ /* 0x000e620000000a00 */
[----:B--2---:R-:W-:-:S06]  /*05c0*/  @!P1 LEA R37, R0, R5, 0xa ;  /* 0x0000000500259211 */ /* 0x004fcc00078e50ff */
[----:B------:R-:W-:Y:S01]  /*05d0*/  DMUL R12, R32, R12 ;  /* 0x0000000c200c7228 */ /* 0x000fe20000000000 */
[----:B0-----:R-:W-:Y:S01]  /*05e0*/  @!P1 IMAD.WIDE.U32 R32, R37, 0x8, R18 ;  /* 0x0000000825209825 */ /* 0x001fe200078e0012 */
[----:B------:R-:W-:Y:S02]  /*05f0*/  CS2R R18, SRZ ;  /* 0x0000000000127805 */ /* 0x000fe4000001ff00 */
[----:B------:R-:W-:-:S06]  /*0600*/  CS2R R4, SRZ ;  /* 0x0000000000047805 */ /* 0x000fcc000001ff00 */
[----:B------:R-:W2:Y:S01]  /*0610*/  @!P1 LDG.E.64 R4, desc[UR4][R32.64] ;  /* 0x0000000420049981 */ /* 0x000ea2000c1e1b00 */
[----:B-1----:R-:W-:Y:S02]  /*0620*/  @!P1 IMAD.WIDE.U32 R36, R37, 0x8, R26 ;  /* 0x0000000825249825 */ /* 0x002fe400078e001a */
[----:B------:R-:W0:Y:S03]  /*0630*/  @!P0 LDC.64 R26, c[0x0][0x388] ;  /* 0x0000e200ff1a8b82 */ /* 0x000e260000000a00 */
[----:B------:R-:W2:Y:S01]  /*0640*/  @!P1 LDG.E.64 R18, desc[UR4][R36.64] ;  /* 0x0000000424129981 */ /* 0x000ea2000c1e1b00 */
[----:B------:R-:W-:Y:S04]  /*0650*/  BSSY.RECONVERGENT B0, `(.L_x_3449) ;  /* 0x000003e000007945 */ /* 0x000fe80003800200 */
[----:B------:R-:W-:Y:S01]  /*0660*/  BSSY.RELIABLE B1, `(.L_x_3450) ;  /* 0x0000036000017945 */ /* 0x000fe20003800100 */
[----:B------:R-:W-:-:S08]  /*0670*/  DFMA R20, -R20, R20, 1 ;  /* 0x3ff000001414742b */ /* 0x000fd00000000114 */
[----:B------:R-:W-:Y:S02]  /*0680*/  DMUL R14, R20, R14 ;  /* 0x0000000e140e7228 */ /* 0x000fe40000000000 */
[----:B----4-:R-:W-:-:S08]  /*0690*/  DFMA R16, -R16, R16, 1 ;  /* 0x3ff000001010742b */ /* 0x010fd00000000110 */
[----:B------:R-:W-:Y:S02]  /*06a0*/  DMUL R16, R16, R22 ;  /* 0x0000001610107228 */ /* 0x000fe40000000000 */
[----:B-----5:R-:W-:-:S08]  /*06b0*/  DFMA R30, -R30, R30, 1 ;  /* 0x3ff000001e1e742b */ /* 0x020fd0000000011e */
[----:B---3--:R-:W-:Y:S02]  /*06c0*/  DMUL R30, R30, R34 ;  /* 0x000000221e1e7228 */ /* 0x008fe40000000000 */
[----:B------:R-:W-:-:S08]  /*06d0*/  DFMA R24, -R24, R24, 1 ;  /* 0x3ff000001818742b */ /* 0x000fd00000000118 */
[----:B------:R-:W-:Y:S02]  /*06e0*/  DMUL R10, R24, R10 ;  /* 0x0000000a180a7228 */ /* 0x000fe40000000000 */
[----:B------:R-:W-:-:S08]  /*06f0*/  DFMA R6, -R6, R6, 1 ;  /* 0x3ff000000606742b */ /* 0x000fd00000000106 */
[----:B------:R-:W-:Y:S01]  /*0700*/  DMUL R28, R6, R28 ;  /* 0x0000001c061c7228 */ /* 0x000fe20000000000 */
[----:B------:R-:W-:Y:S01]  /*0710*/  @!P0 IMAD R7, R0, 0x400, R3 ;  /* 0x0000040000078824 */ /* 0x000fe200078e0203 */
[----:B------:R-:W-:-:S03]  /*0720*/  IADD3 R6, PT, PT, R3, 0x80, RZ ;  /* 0x0000008003067810 */ /* 0x000fc60007ffe0ff */
[----:B0-----:R-:W-:-:S04]  /*0730*/  @!P0 IMAD.WIDE.U32 R26, R7, 0x8, R26 ;  /* 0x00000008071a8825 */ /* 0x001fc800078e001a */
[----:B------:R-:W-:Y:S01]  /*0740*/  @!P0 IMAD.MOV.U32 R3, RZ, RZ, R6 ;  /* 0x000000ffff038224 */ /* 0x000fe200078e0006 */
[----:B------:R0:W-:Y:S04]  /*0750*/  @!P0 STG.E.64 desc[UR4][R26.64], R28 ;  /* 0x0000001c1a008986 */ /* 0x0001e8000c101b04 */
[----:B------:R-:W-:Y:S01]  /*0760*/  ISETP.GE.U32.AND P0, PT, R3, R2, PT ;  /* 0x000000020300720c */ /* 0x000fe20003f06070 */
[----:B--2---:R-:W-:-:S08]  /*0770*/  DFMA R18, -R18, R18, 1 ;  /* 0x3ff000001212742b */ /* 0x004fd00000000112 */
[----:B------:R-:W-:-:S04]  /*0780*/  DMUL R4, R18, R4 ;  /* 0x0000000412047228 */ /* 0x000fc80000000000 */
[----:B0-----:R-:W-:Y:S07]  /*0790*/  @P0 BRA `(.L_x_3451) ;  /* 0x0000000000300947 */ /* 0x001fee0003800000 */
[----:B------:R-:W0:Y:S01]  /*07a0*/  LDC.64 R6, c[0x0][0x388] ;  /* 0x0000e200ff067b82 */ /* 0x000e220000000a00 */
[----:B------:R-:W-:Y:S01]  /*07b0*/  LEA R19, R0, R3, 0xa ;  /* 0x0000000300137211 */ /* 0x000fe200078e50ff */
[----:B------:R-:W-:-:S05]  /*07c0*/  VIADD R3, R3, 0x80 ;  /* 0x0000008003037836 */ /* 0x000fca0000000000 */
[----:B------:R-:W-:Y:S01]  /*07d0*/  ISETP.GE.U32.AND P0, PT, R3, R2, PT ;  /* 0x000000020300720c */ /* 0x000fe20003f06070 */
[----:B0-----:R-:W-:-:S05]  /*07e0*/  IMAD.WIDE.U32 R6, R19, 0x8, R6 ;  /* 0x0000000813067825 */ /* 0x001fca00078e0006 */
[----:B------:R0:W-:Y:S07]  /*07f0*/  STG.E.64 desc[UR4][R6.64], R8 ;  /* 0x0000000806007986 */ /* 0x0001ee000c101b04 */
[----:B------:R-:W-:Y:S05]  /*0800*/  @P0 BRA `(.L_x_3452) ;  /* 0x0000000000300947 */ /* 0x000fea0003800000 */
[----:B0-----:R-:W0:Y:S01]  /*0810*/  LDC.64 R6, c[0x0][0x388] ;  /* 0x0000e200ff067b82 */ /* 0x001e220000000a00 */
[----:B------:R-:W-:Y:S01]  /*0820*/  LEA R9, R0, R3, 0xa ;  /* 0x0000000300097211 */ /* 0x000fe200078e50ff */
[----:B------:R-:W-:-:S04]  /*0830*/  VIADD R3, R3, 0x80 ;  /* 0x0000008003037836 */ /* 0x000fc80000000000 */
[----:B0-----:R-:W-:-:S05]  /*0840*/  IMAD.WIDE.U32 R6, R9, 0x8, R6 ;  /* 0x0000000809067825 */ /* 0x001fca00078e0006 */
[----:B------:R0:W-:Y:S02]  /*0850*/  STG.E.64 desc[UR4][R6.64], R12 ;  /* 0x0000000c06007986 */ /* 0x0001e4000c101b04 */
.L_x_3451:
[----:B------:R-:W-:-:S13]  /*0860*/  ISETP.GE.U32.AND P0, PT, R3, R2, PT ;  /* 0x000000020300720c */ /* 0x000fda0003f06070 */
[----:B------:R-:W-:Y:S05]  /*0870*/  @P0 BRA `(.L_x_3453) ;  /* 0x0000000000300947 */ /* 0x000fea0003800000 */
[----:B0-----:R-:W0:Y:S01]  /*0880*/  LDC.64 R6, c[0x0][0x388] ;  /* 0x0000e200ff067b82 */ /* 0x001e220000000a00 */
[----:B------:R-:W-:Y:S01]  /*0890*/  LEA R9, R0, R3, 0xa ;  /* 0x0000000300097211 */ /* 0x000fe200078e50ff */
[----:B------:R-:W-:-:S04]  /*08a0*/  VIADD R3, R3, 0x80 ;  /* 0x0000008003037836 */ /* 0x000fc80000000000 */
[----:B0-----:R-:W-:-:S05]  /*08b0*/  IMAD.WIDE.U32 R6, R9, 0x8, R6 ;  /* 0x0000000809067825 */ /* 0x001fca00078e0006 */
[----:B------:R1:W-:Y:S02]  /*08c0*/  STG.E.64 desc[UR4][R6.64], R14 ;  /* 0x0000000e06007986 */ /* 0x0003e4000c101b04 */
.L_x_3452:
[----:B------:R-:W-:-:S13]  /*08d0*/  ISETP.GE.U32.AND P0, PT, R3, R2, PT ;  /* 0x000000020300720c */ /* 0x000fda0003f06070 */
[----:B------:R-:W-:Y:S05]  /*08e0*/  @P0 BRA `(.L_x_3454) ;  /* 0x0000000000340947 */ /* 0x000fea0003800000 */
[----:B01----:R-:W0:Y:S01]  /*08f0*/  LDC.64 R6, c[0x0][0x388] ;  /* 0x0000e200ff067b82 */ /* 0x003e220000000a00 */
[----:B------:R-:W-:Y:S01]  /*0900*/  LEA R9, R0, R3, 0xa ;  /* 0x0000000300097211 */ /* 0x000fe200078e50ff */
[----:B------:R-:W-:-:S04]  /*0910*/  VIADD R3, R3, 0x80 ;  /* 0x0000008003037836 */ /* 0x000fc80000000000 */
[----:B0-----:R-:W-:-:S05]  /*0920*/  IMAD.WIDE.U32 R6, R9, 0x8, R6 ;  /* 0x0000000809067825 */ /* 0x001fca00078e0006 */
[----:B------:R1:W-:Y:S02]  /*0930*/  STG.E.64 desc[UR4][R6.64], R16 ;  /* 0x0000001006007986 */ /* 0x0003e4000c101b04 */
.L_x_3453:
[----:B------:R-:W-:-:S13]  /*0940*/  ISETP.GE.U32.AND P0, PT, R3, R2, PT ;  /* 0x000000020300720c */ /* 0x000fda0003f06070 */
[----:B------:R-:W-:Y:S05]  /*0950*/  @P0 BREAK.RELIABLE B1 ;  /* 0x0000000000010942 */ /* 0x000fea0003800100 */
[----:B------:R-:W-:Y:S05]  /*0960*/  @P0 BRA `(.L_x_3455) ;  /* 0x0000000000300947 */ /* 0x000fea0003800000 */
[----:B01----:R-:W0:Y:S01]  /*0970*/  LDC.64 R6, c[0x0][0x388] ;  /* 0x0000e200ff067b82 */ /* 0x003e220000000a00 */
[----:B------:R-:W-:Y:S01]  /*0980*/  LEA R9, R0, R3, 0xa ;  /* 0x0000000300097211 */ /* 0x000fe200078e50ff */
[----:B------:R-:W-:-:S04]  /*0990*/  VIADD R3, R3, 0x80 ;  /* 0x0000008003037836 */ /* 0x000fc80000000000 */
[----:B0-----:R-:W-:-:S05]  /*09a0*/  IMAD.WIDE.U32 R6, R9, 0x8, R6 ;  /* 0x0000000809067825 */ /* 0x001fca00078e0006 */
[----:B------:R2:W-:Y:S02]  /*09b0*/  STG.E.64 desc[UR4][R6.64], R10 ;  /* 0x0000000a06007986 */ /* 0x0005e4000c101b04 */
.L_x_3454:
[----:B------:R-:W-:Y:S05]  /*09c0*/  BSYNC.RELIABLE B1 ;  /* 0x0000000000017941 */ /* 0x000fea0003800100 */
.L_x_3450:
[----:B------:R-:W-:-:S13]  /*09d0*/  ISETP.GE.U32.AND P0, PT, R3, R2, PT ;  /* 0x000000020300720c */ /* 0x000fda0003f06070 */
[----:B012---:R-:W0:Y:S01]  /*09e0*/  @!P0 LDC.64 R6, c[0x0][0x388] ;  /* 0x0000e200ff068b82 */ /* 0x007e220000000a00 */
[----:B------:R-:W-:Y:S01]  /*09f0*/  @!P0 LEA R9, R0, R3, 0xa ;  /* 0x0000000300098211 */ /* 0x000fe200078e50ff */
[----:B------:R-:W-:-:S04]  /*0a00*/  @!P0 VIADD R3, R3, 0x80 ;  /* 0x0000008003038836 */ /* 0x000fc80000000000 */
[----:B0-----:R-:W-:-:S05]  /*0a10*/  @!P0 IMAD.WIDE.U32 R6, R9, 0x8, R6 ;  /* 0x0000000809068825 */ /* 0x001fca00078e0006 */
[----:B------:R2:W-:Y:S02]  /*0a20*/  @!P0 STG.E.64 desc[UR4][R6.64], R30 ;  /* 0x0000001e06008986 */ /* 0x0005e4000c101b04 */
.L_x_3455:
[----:B------:R-:W-:Y:S05]  /*0a30*/  BSYNC.RECONVERGENT B0 ;  /* 0x0000000000007941 */ /* 0x000fea0003800200 */
.L_x_3449:
[----:B------:R-:W-:Y:S05]  /*0a40*/  WARPSYNC.ALL ;  /* 0x0000000000007948 */ /* 0x000fea0003800000 */
[----:B------:R-:W-:-:S13]  /*0a50*/  ISETP.GE.U32.AND P0, PT, R3, R2, PT ;  /* 0x000000020300720c */ /* 0x000fda0003f06070 */
[----:B------:R-:W-:Y:S05]  /*0a60*/  @P0 EXIT ;  /* 0x000000000000094d */ /* 0x000fea0003800000 */
[----:B012---:R-:W0:Y:S01]  /*0a70*/  LDC.64 R6, c[0x0][0x388] ;  /* 0x0000e200ff067b82 */ /* 0x007e220000000a00 */
[----:B------:R-:W-:-:S05]  /*0a80*/  LEA R3, R0, R3, 0xa ;  /* 0x0000000300037211 */ /* 0x000fca00078e50ff */
[----:B0-----:R-:W-:-:S05]  /*0a90*/  IMAD.WIDE.U32 R2, R3, 0x8, R6 ;  /* 0x0000000803027825 */ /* 0x001fca00078e0006 */
[----:B------:R-:W-:Y:S01]  /*0aa0*/  STG.E.64 desc[UR4][R2.64], R4 ;  /* 0x0000000402007986 */ /* 0x000fe2000c101b04 */
[----:B------:R-:W-:Y:S05]  /*0ab0*/  EXIT ;  /* 0x000000000000794d */ /* 0x000fea0003800000 */
.L_x_3448:
[----:B------:R-:W0:Y:S01]  /*0ac0*/  S2R R37, SR_TID.X ;  /* 0x0000000000257919 */ /* 0x000e220000002100 */
[----:B------:R-:W1:Y:S01]  /*0ad0*/  LDC.64 R2, c[0x0][0x398] ;  /* 0x0000e600ff027b82 */ /* 0x000e620000000a00 */
[----:B------:R-:W-:-:S07]  /*0ae0*/  IMAD.SHL.U32 R0, R0, 0x400, RZ ;  /* 0x0000040000007824 */ /* 0x000fce00078e00ff */
[----:B------:R-:W2:Y:S01]  /*0af0*/  LDC.64 R4, c[0x0][0x390] ;  /* 0x0000e400ff047b82 */ /* 0x000ea20000000a00 */
[----:B-1----:R-:W-:-:S04]  /*0b00*/  IMAD.WIDE.U32 R2, R0, 0x8, R2 ;  /* 0x0000000800027825 */ /* 0x002fc800078e0002 */
[----:B0-----:R-:W-:-:S04]  /*0b10*/  IMAD.WIDE.U32 R20, R37, 0x10, R2 ;  /* 0x0000001025147825 */ /* 0x001fc800078e0002 */
[C---:B--2---:R-:W-:Y:S01]  /*0b20*/  IMAD.WIDE.U32 R2, R0.reuse, 0x8, R4 ;  /* 0x0000000800027825 */ /* 0x044fe200078e0004 */
[----:B------:R-:W2:Y:S04]  /*0b30*/  LDG.E.128 R12, desc[UR4][R20.64+0x800] ;  /* 0x00080004140c7981 */ /* 0x000ea8000c1e1d00 */
[----:B------:R-:W3:Y:S01]  /*0b40*/  LDG.E.128 R4, desc[UR4][R20.64] ;  /* 0x0000000414047981 */ /* 0x000ee2000c1e1d00 */
[----:B------:R-:W-:Y:S02]  /*0b50*/  IMAD.WIDE.U32 R36, R37, 0x10, R2 ;  /* 0x0000001025247825 */ /* 0x000fe400078e0002 */
[----:B------:R-:W0:Y:S01]  /*0b60*/  LDC.64 R2, c[0x0][0x388] ;  /* 0x0000e200ff027b82 */ /* 0x000e220000000a00 */
[----:B------:R-:W4:Y:S04]  /*0b70*/  LDG.E.128 R16, desc[UR4][R20.64+0x1000] ;  /* 0x0010000414107981 */ /* 0x000f28000c1e1d00 */
[----:B------:R-:W5:Y:S04]  /*0b80*/  LDG.E.128 R8, desc[UR4][R36.64] ;  /* 0x0000000424087981 */ /* 0x000f68000c1e1d00 */
[----:B------:R-:W4:Y:S04]  /*0b90*/  LDG.E.128 R24, desc[UR4][R36.64+0x800] ;  /* 0x0008000424187981 */ /* 0x000f28000c1e1d00 */
[----:B------:R-:W4:Y:S04]  /*0ba0*/  LDG.E.128 R20, desc[UR4][R20.64+0x1800] ;  /* 0x0018000414147981 */ /* 0x000f28000c1e1d00 */
[----:B------:R-:W4:Y:S04]  /*0bb0*/  LDG.E.128 R28, desc[UR4][R36.64+0x1000] ;  /* 0x00100004241c7981 */ /* 0x000f28000c1e1d00 */
[----:B------:R-:W4:Y:S01]  /*0bc0*/  LDG.E.128 R32, desc[UR4][R36.64+0x1800] ;  /* 0x0018000424207981 */ /* 0x000f22000c1e1d00 */
[----:B0-----:R-:W-:Y:S01]  /*0bd0*/  IMAD.WIDE.U32 R2, R0, 0x8, R2 ;  /* 0x0000000800027825 */ /* 0x001fe200078e0002 */
[----:B---3--:R-:W-:-:S08]  /*0be0*/  DFMA R4, -R4, R4, 1 ;  /* 0x3ff000000404742b */ /* 0x008fd00000000104 */
[----:B-----5:R-:W-:Y:S02]  /*0bf0*/  DMUL R8, R8, R4 ;  /* 0x0000000408087228 */ /* 0x020fe40000000000 */
[----:B------:R-:W0:Y:S01]  /*0c00*/  S2R R4, SR_TID.X ;  /* 0x0000000000047919 */ /* 0x000e220000002100 */
[----:B------:R-:W-:Y:S02]  /*0c10*/  DFMA R6, -R6, R6, 1 ;  /* 0x3ff000000606742b */ /* 0x000fe40000000106 */
[----:B--2---:R-:W-:Y:S02]  /*0c20*/  DFMA R12, -R12, R12, 1 ;  /* 0x3ff000000c0c742b */ /* 0x004fe4000000010c */
[----:B------:R-:W-:Y:S02]  /*0c30*/  DFMA R14, -R14, R14, 1 ;  /* 0x3ff000000e0e742b */ /* 0x000fe4000000010e */
[----:B----4-:R-:W-:Y:S02]  /*0c40*/  DFMA R16, -R16, R16, 1 ;  /* 0x3ff000001010742b */ /* 0x010fe40000000110 */
[----:B------:R-:W-:-:S02]  /*0c50*/  DFMA R18, -R18, R18, 1 ;  /* 0x3ff000001212742b */ /* 0x000fc40000000112 */
[----:B------:R-:W-:Y:S02]  /*0c60*/  DFMA R20, -R20, R20, 1 ;  /* 0x3ff000001414742b */ /* 0x000fe40000000114 */
[----:B------:R-:W-:Y:S02]  /*0c70*/  DFMA R22, -R22, R22, 1 ;  /* 0x3ff000001616742b */ /* 0x000fe40000000116 */
[----:B------:R-:W-:Y:S02]  /*0c80*/  DMUL R10, R10, R6 ;  /* 0x000000060a0a7228 */ /* 0x000fe40000000000 */
[----:B------:R-:W-:Y:S02]  /*0c90*/  DMUL R12, R24, R12 ;  /* 0x0000000c180c7228 */ /* 0x000fe40000000000 */
[----:B------:R-:W-:Y:S02]  /*0ca0*/  DMUL R14, R26, R14 ;  /* 0x0000000e1a0e7228 */ /* 0x000fe40000000000 */
[----:B------:R-:W-:-:S02]  /*0cb0*/  DMUL R16, R28, R16 ;  /* 0x000000101c107228 */ /* 0x000fc40000000000 */
[----:B------:R-:W-:Y:S02]  /*0cc0*/  DMUL R18, R30, R18 ;  /* 0x000000121e127228 */ /* 0x000fe40000000000 */
[----:B------:R-:W-:Y:S02]  /*0cd0*/  DMUL R20, R32, R20 ;  /* 0x0000001420147228 */ /* 0x000fe40000000000 */
[----:B------:R-:W-:Y:S01]  /*0ce0*/  DMUL R22, R34, R22 ;  /* 0x0000001622167228 */ /* 0x000fe20000000000 */
[----:B0-----:R-:W-:-:S05]  /*0cf0*/  IMAD.WIDE.U32 R2, R4, 0x10, R2 ;  /* 0x0000001004027825 */ /* 0x001fca00078e0002 */
[----:B------:R-:W-:Y:S04]  /*0d00*/  STG.E.128 desc[UR4][R2.64], R8 ;  /* 0x0000000802007986 */ /* 0x000fe8000c101d04 */
[----:B------:R-:W-:Y:S04]  /*0d10*/  STG.E.128 desc[UR4][R2.64+0x800], R12 ;  /* 0x0008000c02007986 */ /* 0x000fe8000c101d04 */
[----:B------:R-:W-:Y:S04]  /*0d20*/  STG.E.128 desc[UR4][R2.64+0x1000], R16 ;  /* 0x0010001002007986 */ /* 0x000fe8000c101d04 */
[----:B------:R-:W-:Y:S01]  /*0d30*/  STG.E.128 desc[UR4][R2.64+0x1800], R20 ;  /* 0x0018001402007986 */ /* 0x000fe2000c101d04 */
[----:B------:R-:W-:Y:S05]  /*0d40*/  EXIT ;  /* 0x000000000000794d */ /* 0x000fea0003800000 */
.L_x_3456:
        /* <DEDUP_REMOVED lines=11> */
.L_x_14617:


//--------------------- .text._ZN2at6native29vectorized_elementwise_kernelILi4EZZZNS0_25tanh_backward_kernel_cudaERNS_18TensorIteratorBaseEENKUlvE0_clEvENKUlvE_clEvEUlddE_St5arrayIPcLm3EEEEviT0_T1_ --------------------------
	.section	.text._ZN2at6native29vectorized_elementwise_kernelILi4EZZZNS0_25tanh_backward_kernel_cudaERNS_18TensorIteratorBaseEENKUlvE0_clEvENKUlvE_clEvEUlddE_St5arrayIPcLm3EEEEviT0_T1_,"ax",@progbits
	.align	128
        .global         _ZN2at6native29vectorized_elementwise_kernelILi4EZZZNS0_25tanh_backward_kernel_cudaERNS_18TensorIteratorBaseEENKUlvE0_clEvENKUlvE_clEvEUlddE_St5arrayIPcLm3EEEEviT0_T1_
        .type           _ZN2at6native29vectorized_elementwise_kernelILi4EZZZNS0_25tanh_backward_kernel_cudaERNS_18TensorIteratorBaseEENKUlvE0_clEvENKUlvE_clEvEUlddE_St5arrayIPcLm3EEEEviT0_T1_,@function
        .size           _ZN2at6native29vectorized_elementwise_kernelILi4EZZZNS0_25tanh_backward_kernel_cudaERNS_18TensorIteratorBaseEENKUlvE0_clEvENKUlvE_clEvEUlddE_St5arrayIPcLm3EEEEviT0_T1_,(.L_x_14618 - _ZN2at6native29vectorized_elementwise_kernelILi4EZZZNS0_25tanh_backward_kernel_cudaERNS_18TensorIteratorBaseEENKUlvE0_clEvENKUlvE_clEvEUlddE_St5arrayIPcLm3EEEEviT0_T1_)
        .other          _ZN2at6native29vectorized_elementwise_kernelILi4EZZZNS0_25tanh_backward_kernel_cudaERNS_18TensorIteratorBaseEENKUlvE0_clEvENKUlvE_clEvEUlddE_St5arrayIPcLm3EEEEviT0_T1_,@"STO_CUDA_ENTRY STV_DEFAULT"
_ZN2at6native29vectorized_elementwise_kernelILi4EZZZNS0_25tanh_backward_kernel_cudaERNS_18TensorIteratorBaseEENKUlvE0_clEvENKUlvE_clEvEUlddE_St5arrayIPcLm3EEEEviT0_T1_:
.text._ZN2at6native29vectorized_elementwise_kernelILi4EZZZNS0_25tanh_backward_kernel_cudaERNS_18TensorIteratorBaseEENKUlvE0_clEvENKUlvE_clEvEUlddE_St5arrayIPcLm3EEEEviT0_T1_:
        /* <DEDUP_REMOVED lines=134> */
.L_x_3460:
[----:B------:R-:W-:-:S13]  /*0860*/  ISETP.GE.U32.AND P0, PT, R3, R2, PT ;  /* 0x000000020300720c */ /* 0x000fda0003f06070 */
[----:B------:R-:W-:Y:S05]  /*0870*/  @P0 BRA `(.L_x_3462) ;  /* 0x0000000000300947 */ /* 0x000fea0003800000 */
[----:B0-----:R-:W0:Y:S01]  /*0880*/  LDC.64 R6, c[0x0][0x388] ;  /* 0x0000e200ff067b82 */ /* 0x001e220000000a00 */
[----:B------:R-:W-:Y:S01]  /*0890*/  LEA R9, R0, R3, 0xa ;  /* 0x0000000300097211 */ /* 0x000fe200078e50ff */
[----:B------:R-:W-:-:S04]  /*08a0*/  VIADD R3, R3, 0x80 ;  /* 0x0000008003037836 */ /* 0x000fc80000000000 */
[----:B0-----:R-:W-:-:S05]  /*08b0*/  IMAD.WIDE.U32 R6, R9, 0x8, R6 ;  /* 0x0000000809067825 */ /* 0x001fca00078e0006 */
[----:B------:R1:W-:Y:S02]  /*08c0*/  STG.E.64 desc[UR4][R6.64], R14 ;  /* 0x0000000e06007986 */ /* 0x0003e4000c101b04 */
.L_x_3461:
[----:B------:R-:W-:-:S13]  /*08d0*/  ISETP.GE.U32.AND P0, PT, R3, R2, PT ;  /* 0x000000020300720c */ /* 0x000fda0003f06070 */
[----:B------:R-:W-:Y:S05]  /*08e0*/  @P0 BRA `(.L_x_3463) ;  /* 0x0000000000340947 */ /* 0x000fea0003800000 */
[----:B01----:R-:W0:Y:S01]  /*08f0*/  LDC.64 R6, c[0x0][0x388] ;  /* 0x0000e200ff067b82 */ /* 0x003e220000000a00 */
[----:B------:R-:W-:Y:S01]  /*0900*/  LEA R9, R0, R3, 0xa ;  /* 0x0000000300097211 */ /* 0x000fe200078e50ff */
[----:B------:R-:W-:-:S04]  /*0910*/  VIADD R3, R3, 0x80 ;  /* 0x0000008003037836 */ /* 0x000fc80000000000 */
[----:B0-----:R-:W-:-:S05]  /*0920*/  IMAD.WIDE.U32 R6, R9, 0x8, R6 ;  /* 0x0000000809067825 */ /* 0x001fca00078e0006 */
[----:B------:R1:W-:Y:S02]  /*0930*/  STG.E.64 desc[UR4][R6.64], R16 ;  /* 0x0000001006007986 */ /* 0x0003e4000c101b04 */
.L_x_3462:
        /* <DEDUP_REMOVED lines=8> */
.L_x_3463:
[----:B------:R-:W-:Y:S05]  /*09c0*/  BSYNC.RELIABLE B1 ;  /* 0x0000000000017941 */ /* 0x000fea0003800100 */
.L_x_3459:
[----:B------:R-:W-:-:S13]  /*09d0*/  ISETP.GE.U32.AND P0, PT, R3, R2, PT ;  /* 0x000000020300720c */ /* 0x000fda0003f06070 */
[----:B012---:R-:W0:Y:S01]  /*09e0*/  @!P0 LDC.64 R6, c[0x0][0x388] ;  /* 0x0000e200ff068b82 */ /* 0x007e220000000a00 */
[----:B------:R-:W-:Y:S01]  /*09f0*/  @!P0 LEA R9, R0, R3, 0xa ;  /* 0x0000000300098211 */ /* 0x000fe200078e50ff */
[----:B------:R-:W-:-:S04]  /*0a00*/  @!P0 VIADD R3, R3, 0x80 ;  /* 0x0000008003038836 */ /* 0x000fc80000000000 */
[----:B0-----:R-:W-:-:S05]  /*0a10*/  @!P0 IMAD.WIDE.U32 R6, R9, 0x8, R6 ;  /* 0x0000000809068825 */ /* 0x001fca00078e0006 */
[----:B------:R2:W-:Y:S02]  /*0a20*/  @!P0 STG.E.64 desc[UR4][R6.64], R30 ;  /* 0x0000001e06008986 */ /* 0x0005e4000c101b04 */
.L_x_3464:
[----:B------:R-:W-:Y:S05]  /*0a30*/  BSYNC.RECONVERGENT B0 ;  /* 0x0000000000007941 */ /* 0x000fea0003800200 */
.L_x_3458:
        /* <DEDUP_REMOVED lines=8> */
.L_x_3457:
[----:B------:R-:W0:Y:S01]  /*0ac0*/  S2R R37, SR_TID.X ;  /* 0x0000000000257919 */ /* 0x000e220000002100 */
[----:B------:R-:W1:Y:S01]  /*0ad0*/  LDC.64 R2, c[0x0][0x398] ;  /* 0x0000e600ff027b82 */ /* 0x000e620000000a00 */
[----:B------:R-:W-:-:S07]  /*0ae0*/  IMAD.SHL.U32 R0, R0, 0x400, RZ ;  /* 0x0000040000007824 */ /* 0x000fce00078e00ff */
[----:B------:R-:W2:Y:S01]  /*0af0*/  LDC.64 R4, c[0x0][0x390] ;  /* 0x0000e400ff047b82 */ /* 0x000ea20000000a00 */
[----:B-1----:R-:W-:-:S04]  /*0b00*/  IMAD.WIDE.U32 R2, R0, 0x8, R2 ;  /* 0x0000000800027825 */ /* 0x002fc800078e0002 */
[----:B0-----:R-:W-:-:S04]  /*0b10*/  IMAD.WIDE.U32 R20, R37, 0x20, R2 ;  /* 0x0000002025147825 */ /* 0x001fc800078e0002 */
[----:B--2---:R-:W-:Y:S02]  /*0b20*/  IMAD.WIDE.U32 R2, R0, 0x8, R4 ;  /* 0x0000000800027825 */ /* 0x004fe400078e0004 */
[----:B------:R-:W2:Y:S02]  /*0b30*/  LDG.E.ENL2.256 R8, R4, desc[UR4][R20.64] ;  /* 0xfe0000041404797e */ /* 0x000ea40008121908 */
[----:B------:R-:W-:-:S05]  /*0b40*/  IMAD.WIDE.U32 R36, R37, 0x20, R2 ;  /* 0x0000002025247825 */ /* 0x000fca00078e0002 */
[----:B------:R-:W3:Y:S04]  /*0b50*/  LDG.E.ENL2.256 R16, R12, desc[UR4][R36.64] ;  /* 0xfe000004240c797e */ /* 0x000ee80008121910 */
[----:B------:R-:W4:Y:S04]  /*0b60*/  LDG.E.ENL2.256 R24, R20, desc[UR4][R20.64+0x1000] ;  /* 0xfe0080041414797e */ /* 0x000f280008121918 */
[----:B------:R-:W5:Y:S01]  /*0b70*/  LDG.E.ENL2.256 R32, R28, desc[UR4][R36.64+0x1000] ;  /* 0xfe008004241c797e */ /* 0x000f620008121920 */
[----:B------:R-:W0:Y:S01]  /*0b80*/  S2R R2, SR_TID.X ;  /* 0x0000000000027919 */ /* 0x000e220000002100 */
[----:B--2---:R-:W-:-:S02]  /*0b90*/  DFMA R4, -R4, R4, 1 ;  /* 0x3ff000000404742b */ /* 0x004fc40000000104 */
[----:B------:R-:W-:Y:S02]  /*0ba0*/  DFMA R6, -R6, R6, 1 ;  /* 0x3ff000000606742b */ /* 0x000fe40000000106 */
[----:B------:R-:W-:Y:S02]  /*0bb0*/  DFMA R8, -R8, R8, 1 ;  /* 0x3ff000000808742b */ /* 0x000fe40000000108 */
[----:B------:R-:W-:Y:S02]  /*0bc0*/  DFMA R10, -R10, R10, 1 ;  /* 0x3ff000000a0a742b */ /* 0x000fe4000000010a */
[----:B---3--:R-:W-:Y:S02]  /*0bd0*/  DMUL R12, R12, R4 ;  /* 0x000000040c0c7228 */ /* 0x008fe40000000000 */
[----:B------:R-:W1:Y:S01]  /*0be0*/  LDC.64 R4, c[0x0][0x388] ;  /* 0x0000e200ff047b82 */ /* 0x000e620000000a00 */
[----:B------:R-:W-:Y:S02]  /*0bf0*/  DMUL R14, R14, R6 ;  /* 0x000000060e0e7228 */ /* 0x000fe40000000000 */
[----:B----4-:R-:W-:-:S02]  /*0c00*/  DFMA R20, -R20, R20, 1 ;  /* 0x3ff000001414742b */ /* 0x010fc40000000114 */
[----:B------:R-:W-:Y:S02]  /*0c10*/  DFMA R22, -R22, R22, 1 ;  /* 0x3ff000001616742b */ /* 0x000fe40000000116 */
[----:B------:R-:W-:Y:S02]  /*0c20*/  DFMA R24, -R24, R24, 1 ;  /* 0x3ff000001818742b */ /* 0x000fe40000000118 */
[----:B------:R-:W-:Y:S02]  /*0c30*/  DFMA R26, -R26, R26, 1 ;  /* 0x3ff000001a1a742b */ /* 0x000fe4000000011a */
[----:B------:R-:W-:Y:S02]  /*0c40*/  DMUL R16, R16, R8 ;  /* 0x0000000810107228 */ /* 0x000fe40000000000 */
[----:B------:R-:W-:Y:S02]  /*0c50*/  DMUL R18, R18, R10 ;  /* 0x0000000a12127228 */ /* 0x000fe40000000000 */
[----:B-----5:R-:W-:-:S02]  /*0c60*/  DMUL R20, R28, R20 ;  /* 0x000000141c147228 */ /* 0x020fc40000000000 */
[----:B------:R-:W-:Y:S02]  /*0c70*/  DMUL R22, R30, R22 ;  /* 0x000000161e167228 */ /* 0x000fe40000000000 */
[----:B------:R-:W-:Y:S02]  /*0c80*/  DMUL R24, R32, R24 ;  /* 0x0000001820187228 */ /* 0x000fe40000000000 */
[----:B------:R-:W-:Y:S01]  /*0c90*/  DMUL R26, R34, R26 ;  /* 0x0000001a221a7228 */ /* 0x000fe20000000000 */
[----:B-1----:R-:W-:-:S04]  /*0ca0*/  IMAD.WIDE.U32 R4, R0, 0x8, R4 ;  /* 0x0000000800047825 */ /* 0x002fc800078e0004 */
[----:B0-----:R-:W-:-:S05]  /*0cb0*/  IMAD.WIDE.U32 R2, R2, 0x20, R4 ;  /* 0x0000002002027825 */ /* 0x001fca00078e0004 */
[----:B------:R-:W-:Y:S04]  /*0cc0*/  STG.E.ENL2.256 desc[UR4][R2.64], R12, R16 ;  /* 0xf800000c0210797f */ /* 0x000fe8000f121804 */
[----:B------:R-:W-:Y:S01]  /*0cd0*/  STG.E.ENL2.256 desc[UR4][R2.64+0x1000], R20, R24 ;  /* 0xf80080140218797f */ /* 0x000fe2000f121804 */
[----:B------:R-:W-:Y:S05]  /*0ce0*/  EXIT ;  /* 0x000000000000794d */ /* 0x000fea0003800000 */
.L_x_3465:
        /* <DEDUP_REMOVED lines=9> */
.L_x_14618:


//--------------------- .text._ZN2at6native29vectorized_elementwise_kernelILi8EZZZNS0_25tanh_backward_kernel_cudaERNS_18TensorIteratorBaseEENKUlvE0_clEvENKUlvE_clEvEUlddE_St5arrayIPcLm3EEEEviT0_T1_ --------------------------
	.section	.text._ZN2at6native29vectorized_elementwise_kernelILi8EZZZNS0_25tanh_backward_kernel_cudaERNS_18TensorIteratorBaseEENKUlvE0_clEvENKUlvE_clEvEUlddE_St5arrayIPcLm3EEEEviT0_T1_,"ax",@progbits
	.align	128
        .global         _ZN2at6native29vectorized_elementwise_kernelILi8EZZZNS0_25tanh_backward_kernel_cudaERNS_18TensorIteratorBaseEENKUlvE0_clEvENKUlvE_clEvEUlddE_St5arrayIPcLm3EEEEviT0_T1_
        .type           _ZN2at6native29vectorized_elementwise_kernelILi8EZZZNS0_25tanh_backward_kernel_cudaERNS_18TensorIteratorBaseEENKUlvE0_clEvENKUlvE_clEvEUlddE_St5arrayIPcLm3EEEEviT0_T1_,@function
        .size           _ZN2at6native29vectorized_elementwise_kernelILi8EZZZNS0_25tanh_backward_kernel_cudaERNS_18TensorIteratorBaseEENKUlvE0_clEvENKUlvE_clEvEUlddE_St5arrayIPcLm3EEEEviT0_T1_,(.L_x_14619 - _ZN2at6native29vectorized_elementwise_kernelILi8EZZZNS0_25tanh_backward_kernel_cudaERNS_18TensorIteratorBaseEENKUlvE0_clEvENKUlvE_clEvEUlddE_St5arrayIPcLm3EEEEviT0_T1_)
        .other          _ZN2at6native29vectorized_elementwise_kernelILi8EZZZNS0_25tanh_backward_kernel_cudaERNS_18TensorIteratorBaseEENKUlvE0_clEvENKUlvE_clEvEUlddE_St5arrayIPcLm3EEEEviT0_T1_,@"STO_CUDA_ENTRY STV_DEFAULT"
_ZN2at6native29vectorized_elementwise_kernelILi8EZZZNS0_25tanh_backward_kernel_cudaERNS_18TensorIteratorBaseEENKUlvE0_clEvENKUlvE_clEvEUlddE_St5arrayIPcLm3EEEEviT0_T1_:
.text._ZN2at6native29vectorized_elementwise_kernelILi8EZZZNS0_25tanh_backward_kernel_cudaERNS_18TensorIteratorBaseEENKUlvE0_clEvENKUlvE_clEvEUlddE_St5arrayIPcLm3EEEEviT0_T1_:
        /* <DEDUP_REMOVED lines=134> */
.L_x_3469:
[----:B------:R-:W-:-:S13]  /*0860*/  ISETP.GE.U32.AND P0, PT, R3, R2, PT ;  /* 0x000000020300720c */ /* 0x000fda0003f06070 */
[----:B------:R-:W-:Y:S05]  /*0870*/  @P0 BRA `(.L_x_3471) ;  /* 0x0000000000300947 */ /* 0x000fea0003800000 */
[----:B0-----:R-:W0:Y:S01]  /*0880*/  LDC.64 R6, c[0x0][0x388] ;  /* 0x0000e200ff067b82 */ /* 0x001e220000000a00 */
[----:B------:R-:W-:Y:S01]  /*0890*/  LEA R9, R0, R3, 0xa ;  /* 0x0000000300097211 */ /* 0x000fe200078e50ff */
[----:B------:R-:W-:-:S04]  /*08a0*/  VIADD R3, R3, 0x80 ;  /* 0x0000008003037836 */ /* 0x000fc80000000000 */
[----:B0-----:R-:W-:-:S05]  /*08b0*/  IMAD.WIDE.U32 R6, R9, 0x8, R6 ;  /* 0x0000000809067825 */ /* 0x001fca00078e0006 */
[----:B------:R1:W-:Y:S02]  /*08c0*/  STG.E.64 desc[UR4][R6.64], R14 ;  /* 0x0000000e06007986 */ /* 0x0003e4000c101b04 */
.L_x_3470:
[----:B------:R-:W-:-:S13]  /*08d0*/  ISETP.GE.U32.AND P0, PT, R3, R2, PT ;  /* 0x000000020300720c */ /* 0x000fda0003f06070 */
[----:B------:R-:W-:Y:S05]  /*08e0*/  @P0 BRA `(.L_x_3472) ;  /* 0x0000000000340947 */ /* 0x000fea0003800000 */
[----:B01----:R-:W0:Y:S01]  /*08f0*/  LDC.64 R6, c[0x0][0x388] ;  /* 0x0000e200ff067b82 */ /* 0x003e220000000a00 */
[----:B------:R-:W-:Y:S01]  /*0900*/  LEA R9, R0, R3, 0xa ;  /* 0x0000000300097211 */ /* 0x000fe200078e50ff */
[----:B------:R-:W-:-:S04]  /*0910*/  VIADD R3, R3, 0x80 ;  /* 0x0000008003037836 */ /* 0x000fc80000000000 */
[----:B0-----:R-:W-:-:S05]  /*0920*/  IMAD.WIDE.U32 R6, R9, 0x8, R6 ;  /* 0x0000000809067825 */ /* 0x001fca00078e0006 */
[----:B------:R1:W-:Y:S02]  /*0930*/  STG.E.64 desc[UR4][R6.64], R16 ;  /* 0x0000001006007986 */ /* 0x0003e4000c101b04 */
.L_x_3471:
        /* <DEDUP_REMOVED lines=8> */
.L_x_3472:
[----:B------:R-:W-:Y:S05]  /*09c0*/  BSYNC.RELIABLE B1 ;  /* 0x0000000000017941 */ /* 0x000fea0003800100 */
.L_x_3468:
[----:B------:R-:W-:-:S13]  /*09d0*/  ISETP.GE.U32.AND P0, PT, R3, R2, PT ;  /* 0x000000020300720c */ /* 0x000fda0003f06070 */
[----:B012---:R-:W0:Y:S01]  /*09e0*/  @!P0 LDC.64 R6, c[0x0][0x388] ;  /* 0x0000e200ff068b82 */ /* 0x007e220000000a00 */
[----:B------:R-:W-:Y:S01]  /*09f0*/  @!P0 LEA R9, R0, R3, 0xa ;  /* 0x0000000300098211 */ /* 0x000fe200078e50ff */
[----:B------:R-:W-:-:S04]  /*0a00*/  @!P0 VIADD R3, R3, 0x80 ;  /* 0x0000008003038836 */ /* 0x000fc80000000000 */
[----:B0-----:R-:W-:-:S05]  /*0a10*/  @!P0 IMAD.WIDE.U32 R6, R9, 0x8, R6 ;  /* 0x0000000809068825 */ /* 0x001fca00078e0006 */
[----:B------:R2:W-:Y:S02]  /*0a20*/  @!P0 STG.E.64 desc[UR4][R6.64], R30 ;  /* 0x0000001e06008986 */ /* 0x0005e4000c101b04 */
.L_x_3473:
[----:B------:R-:W-:Y:S05]  /*0a30*/  BSYNC.RECONVERGENT B0 ;  /* 0x0000000000007941 */ /* 0x000fea0003800200 */
.L_x_3467:
        /* <DEDUP_REMOVED lines=8> */
.L_x_3466:
        /* <DEDUP_REMOVED lines=35> */
.L_x_3474:
        /* <DEDUP_REMOVED lines=9> */
.L_x_14619:


//--------------------- .text._ZN2at6native18elementwise_kernelILi128ELi4EZNS0_15gpu_kernel_implIZZZNS0_26logit_backward_kernel_cudaERNS_18TensorIteratorBaseERKN3c106ScalarEENKUlvE_clEvENKUlvE2_clEvEUlNS5_8BFloat16ESB_E0_EEvS4_RKT_EUliE_EEviT1_ --------------------------
	.section	.text._ZN2at6native18elementwise_kernelILi128ELi4EZNS0_15gpu_kernel_implIZZZNS0_26logit_backward_kernel_cudaERNS_18TensorIteratorBaseERKN3c106ScalarEENKUlvE_clEvENKUlvE2_clEvEUlNS5_8BFloat16ESB_E0_EEvS4_RKT_EUliE_EEviT1_,"ax",@progbits
	.align	128
        .global         _ZN2at6native18elementwise_kernelILi128ELi4EZNS0_15gpu_kernel_implIZZZNS0_26logit_backward_kernel_cudaERNS_18TensorIteratorBaseERKN3c106ScalarEENKUlvE_clEvENKUlvE2_clEvEUlNS5_8BFloat16ESB_E0_EEvS4_RKT_EUliE_EEviT1_
        .type           _ZN2at6native18elementwise_kernelILi128ELi4EZNS0_15gpu_kernel_implIZZZNS0_26logit_backward_kernel_cudaERNS_18TensorIteratorBaseERKN3c106ScalarEENKUlvE_clEvENKUlvE2_clEvEUlNS5_8BFloat16ESB_E0_EEvS4_RKT_EUliE_EEviT1_,@function
        .size           _ZN2at6native18elementwise_kernelILi128ELi4EZNS0_15gpu_kernel_implIZZZNS0_26logit_backward_kernel_cudaERNS_18TensorIteratorBaseERKN3c106ScalarEENKUlvE_clEvENKUlvE2_clEvEUlNS5_8BFloat16ESB_E0_EEvS4_RKT_EUliE_EEviT1_,(.L_x_14620 - _ZN2at6native18elementwise_kernelILi128ELi4EZNS0_15gpu_kernel_implIZZZNS0_26logit_backward_kernel_cudaERNS_18TensorIteratorBaseERKN3c106ScalarEENKUlvE_clEvENKUlvE2_clEvEUlNS5_8BFloat16ESB_E0_EEvS4_RKT_EUliE_EEviT1_)
        .other          _ZN2at6native18elementwise_kernelILi128ELi4EZNS0_15gpu_kernel_implIZZZNS0_26logit_backward_kernel_cudaERNS_18TensorIteratorBaseERKN3c106ScalarEENKUlvE_clEvENKUlvE2_clEvEUlNS5_8BFloat16ESB_E0_EEvS4_RKT_EUliE_EEviT1_,@"STO_CUDA_ENTRY STV_DEFAULT"
_ZN2at6native18elementwise_kernelILi128ELi4EZNS0_15gpu_kernel_implIZZZNS0_26logit_backward_kernel_cudaERNS_18TensorIteratorBaseERKN3c106ScalarEENKUlvE_clEvENKUlvE2_clEvEUlNS5_8BFloat16ESB_E0_EEvS4_RKT_EUliE_EEviT1_:
.text._ZN2at6native18elementwise_kernelILi128ELi4EZNS0_15gpu_kernel_implIZZZNS0_26logit_backward_kernel_cudaERNS_18TensorIteratorBaseERKN3c106ScalarEENKUlvE_clEvENKUlvE2_clEvEUlNS5_8BFloat16ESB_E0_EEvS4_RKT_EUliE_EEviT1_:
[----:B------:R-:W0:Y:S01]  /*0000*/  LDC R1, c[0x0][0x37c] ;  /* 0x0000df00ff017b82 */ /* 0x000e220000000800 */
[----:B------:R-:W1:Y:S07]  /*0010*/  S2R R17, SR_TID.X ;  /* 0x0000000000117919 */ /* 0x000e6e0000002100 */
[----:B------:R-:W2:Y:S01]  /*0020*/  S2UR UR4, SR_CTAID.X ;  /* 0x00000000000479c3 */ /* 0x000ea20000002500 */
[----:B------:R-:W3:Y:S01]  /*0030*/  LDCU UR41, c[0x0][0x388] ;  /* 0x00007100ff2977ac */ /* 0x000ee20008000800 */
[----:B------:R-:W-:Y:S01]  /*0040*/  BSSY.RECONVERGENT B6, `(.L_x_3475) ;  /* 0x000046e000067945 */ /* 0x000fe20003800200 */
[----:B------:R-:W4:Y:S01]  /*0050*/  LDCU UR5, c[0x0][0x380] ;  /* 0x00007000ff0577ac */ /* 0x000f220008000800 */
[----:B------:R-:W5:Y:S01]  /*0060*/  LDCU UR40, c[0x0][0x610] ;  /* 0x0000c200ff2877ac */ /* 0x000f620008000800 */
[----:B------:R-:W0:Y:S01]  /*0070*/  LDCU.64 UR36, c[0x0][0x358] ;  /* 0x00006b00ff2477ac */ /* 0x000e220008000a00 */
[----:B---3--:R-:W-:-:S04]  /*0080*/  UIADD3 UR39, UPT, UPT, UR41, -0x1, URZ ;  /* 0xffffffff29277890 */ /* 0x008fc8000fffe0ff */
[----:B------:R-:W-:Y:S02]  /*0090*/  UISETP.LT.U32.AND UP0, UPT, UR39, 0x18, UPT ;  /* 0x000000182700788c */ /* 0x000fe4000bf01070 */
[----:B--2---:R-:W-:Y:S02]  /*00a0*/  USHF.L.U32 UR4, UR4, 0x9, URZ ;  /* 0x0000000904047899 */ /* 0x004fe400080006ff */
[----:B------:R-:W-:Y:S02]  /*00b0*/  USEL UR38, UR39, 0x18, UP0 ;  /* 0x0000001827267887 */ /* 0x000fe40008000000 */
[----:B-----5:R-:W-:Y:S02]  /*00c0*/  UPRMT UR43, UR40, 0x7770, URZ ;  /* 0x00007770282b7896 */ /* 0x020fe400080000ff */
[----:B-1----:R-:W-:Y:S01]  /*00d0*/  LOP3.LUT R17, R17, UR4, RZ, 0xfc, !PT ;  /* 0x0000000411117c12 */ /* 0x002fe2000f8efcff */
[----:B------:R-:W-:Y:S02]  /*00e0*/  UPRMT UR42, UR40, 0x7771, URZ ;  /* 0x00007771282a7896 */ /* 0x000fe400080000ff */
[----:B------:R-:W-:Y:S01]  /*00f0*/  UPRMT UR44, UR40, 0x7772, URZ ;  /* 0x00007772282c7896 */ /* 0x000fe200080000ff */
[----:B----4-:R-:W-:Y:S01]  /*0100*/  ISETP.GE.AND P0, PT, R17, UR5, PT ;  /* 0x0000000511007c0c */ /* 0x010fe2000bf06270 */
[----:B------:R-:W-:-:S12]  /*0110*/  UIADD3 UR38, UPT, UPT, UR38, 0x1, URZ ;  /* 0x0000000126267890 */ /* 0x000fd8000fffe0ff */
[----:B0-----:R-:W-:Y:S05]  /*0120*/  @P0 BRA `(.L_x_3476) ;  /* 0x00000044007c0947 */ /* 0x001fea0003800000 */
        /* <DEDUP_REMOVED lines=353> */
.L_x_3477:
        /* <DEDUP_REMOVED lines=19> */
.L_x_3481:
[----:B------:R-:W2:Y:S02]  /*1870*/  LDG.E.U8 R2, desc[UR36][R2.64] ;  /* 0x0000002402027981 */ /* 0x000ea4000c1e1100 */
[----:B--2---:R-:W-:-:S04]  /*1880*/  I2FP.F32.U32 R0, R2 ;  /* 0x0000000200007245 */ /* 0x004fc80000201000 */
[----:B------:R-:W-:-:S04]  /*1890*/  F2FP.BF16.F32.PACK_AB R0, RZ, R0 ;  /* 0x00000000ff00723e */ /* 0x000fc800000010ff */
[----:B------:R-:W-:Y:S01]  /*18a0*/  PRMT R19, R0, 0x7610, R19 ;  /* 0x0000761000137816 */ /* 0x000fe20000000013 */
[----:B------:R-:W-:Y:S06]  /*18b0*/  BRA `(.L_x_3483) ;  /* 0x0000000c00c07947 */ /* 0x000fec0003800000 */
.L_x_3480:
        /* <DEDUP_REMOVED lines=11> */
.L_x_3485:
[----:B------:R-:W2:Y:S02]  /*1970*/  LDG.E R2, desc[UR36][R2.64] ;  /* 0x0000002402027981 */ /* 0x000ea4000c1e1900 */
[----:B--2---:R-:W-:-:S04]  /*1980*/  I2FP.F32.S32 R0, R2 ;  /* 0x0000000200007245 */ /* 0x004fc80000201400 */
[----:B------:R-:W-:-:S04]  /*1990*/  F2FP.BF16.F32.PACK_AB R0, RZ, R0 ;  /* 0x00000000ff00723e */ /* 0x000fc800000010ff */
[----:B------:R-:W-:Y:S01]  /*19a0*/  PRMT R19, R0, 0x7610, R19 ;  /* 0x0000761000137816 */ /* 0x000fe20000000013 */
[----:B------:R-:W-:Y:S06]  /*19b0*/  BRA `(.L_x_3483) ;  /* 0x0000000c00807947 */ /* 0x000fec0003800000 */
.L_x_3484:
[----:B------:R-:W2:Y:S02]  /*19c0*/  LDG.E.U16 R2, desc[UR36][R2.64] ;  /* 0x0000002402027981 */ /* 0x000ea4000c1e1500 */
[----:B--2---:R-:W0:Y:S02]  /*19d0*/  I2F.S16 R0, R2 ;  /* 0x0000000200007306 */ /* 0x004e240000101400 */
[----:B0-----:R-:W-:-:S04]  /*19e0*/  F2FP.BF16.F32.PACK_AB R0, RZ, R0 ;  /* 0x00000000ff00723e */ /* 0x001fc800000010ff */
[----:B------:R-:W-:Y:S01]  /*19f0*/  PRMT R19, R0, 0x7610, R19 ;  /* 0x0000761000137816 */ /* 0x000fe20000000013 */
[----:B------:R-:W-:Y:S06]  /*1a00*/  BRA `(.L_x_3483) ;  /* 0x0000000c006c7947 */ /* 0x000fec0003800000 */
.L_x_3479:
        /* <DEDUP_REMOVED lines=9> */
.L_x_3487:
[----:B------:R-:W2:Y:S02]  /*1aa0*/  LDG.E.U16 R0, desc[UR36][R2.64] ;  /* 0x0000002402007981 */ /* 0x000ea4000c1e1500 */
[----:B--2---:R-:W-:-:S05]  /*1ab0*/  HADD2.F32 R0, -RZ, R0.H0_H0 ;  /* 0x20000000ff007230 */ /* 0x004fca0000004100 */
[----:B------:R-:W-:-:S04]  /*1ac0*/  F2FP.BF16.F32.PACK_AB R0, RZ, R0 ;  /* 0x00000000ff00723e */ /* 0x000fc800000010ff */
[----:B------:R-:W-:Y:S01]  /*1ad0*/  PRMT R19, R0, 0x7610, R19 ;  /* 0x0000761000137816 */ /* 0x000fe20000000013 */
[----:B------:R-:W-:Y:S06]  /*1ae0*/  BRA `(.L_x_3483) ;  /* 0x0000000c00347947 */ /* 0x000fec0003800000 */
.L_x_3486:
        /* <DEDUP_REMOVED lines=9> */
.L_x_3489:
[----:B------:R-:W2:Y:S02]  /*1b80*/  LDG.E.U16 R2, desc[UR36][R2.64] ;  /* 0x0000002402027981 */ /* 0x000ea4000c1e1500 */
[----:B--2---:R-:W-:-:S05]  /*1b90*/  HADD2.F32 R0, -RZ, R2.H0_H0 ;  /* 0x20000002ff007230 */ /* 0x004fca0000004100 */
[----:B------:R-:W-:-:S04]  /*1ba0*/  F2FP.BF16.F32.PACK_AB R0, RZ, R0 ;  /* 0x00000000ff00723e */ /* 0x000fc800000010ff */
[----:B------:R-:W-:Y:S01]  /*1bb0*/  PRMT R19, R0, 0x7610, R19 ;  /* 0x0000761000137816 */ /* 0x000fe20000000013 */
[----:B------:R-:W-:Y:S06]  /*1bc0*/  BRA `(.L_x_3483) ;  /* 0x0000000800fc7947 */ /* 0x000fec0003800000 */
.L_x_3488:
        /* <DEDUP_REMOVED lines=9> */
.L_x_3478:
        /* <DEDUP_REMOVED lines=14> */
.L_x_3492:
        /* <DEDUP_REMOVED lines=9> */
.L_x_3491:
        /* <DEDUP_REMOVED lines=27> */
.L_x_3494:
        /* <DEDUP_REMOVED lines=14> */
.L_x_3493:
[----:B------:R0:W5:Y:S01]  /*2060*/  LDG.E.U16 R19, desc[UR36][R2.64] ;  /* 0x0000002402137981 */ /* 0x000162000c1e1500 */
[----:B------:R-:W-:Y:S05]  /*2070*/  BRA `(.L_x_3483) ;  /* 0x0000000400d07947 */ /* 0x000fea0003800000 */
.L_x_3490:
        /* <DEDUP_REMOVED lines=13> */
.L_x_3497:
        /* <DEDUP_REMOVED lines=21> */
.L_x_3501:
[----:B------:R-:W-:Y:S05]  /*22a0*/  BSYNC.RECONVERGENT B1 ;  /* 0x0000000000017941 */ /* 0x000fea0003800200 */
.L_x_3500:
[----:B------:R-:W-:Y:S01]  /*22b0*/  IMAD.SHL.U32 R0, R0, 0x100000, RZ ;  /* 0x0010000000007824 */ /* 0x000fe200078e00ff */
[----:B------:R-:W-:-:S04]  /*22c0*/  LEA R2, R2, 0x3b800000, 0x17 ;  /* 0x3b80000002027811 */ /* 0x000fc800078eb8ff */
[----:B------:R-:W-:-:S07]  /*22d0*/  LOP3.LUT R0, R2, R0, R7, 0xfe, !PT ;  /* 0x0000000002007212 */ /* 0x000fce00078efe07 */
.L_x_3499:
[----:B------:R-:W-:Y:S05]  /*22e0*/  BSYNC.RECONVERGENT B0 ;  /* 0x0000000000007941 */ /* 0x000fea0003800200 */
.L_x_3498:
[----:B------:R-:W-:-:S04]  /*22f0*/  F2FP.BF16.F32.PACK_AB R0, RZ, R0 ;  /* 0x00000000ff00723e */ /* 0x000fc800000010ff */
[----:B------:R-:W-:Y:S01]  /*2300*/  PRMT R19, R0, 0x7610, R19 ;  /* 0x0000761000137816 */ /* 0x000fe20000000013 */
[----:B------:R-:W-:Y:S06]  /*2310*/  BRA `(.L_x_3483) ;  /* 0x0000000400287947 */ /* 0x000fec0003800000 */
.L_x_3496:
        /* <DEDUP_REMOVED lines=21> */
.L_x_3505:
[----:B------:R-:W-:Y:S05]  /*2470*/  BSYNC.RECONVERGENT B1 ;  /* 0x0000000000017941 */ /* 0x000fea0003800200 */
.L_x_3504:
[----:B------:R-:W-:Y:S01]  /*2480*/  IMAD.SHL.U32 R0, R0, 0x200000, RZ ;  /* 0x0020000000007824 */ /* 0x000fe200078e00ff */
[----:B------:R-:W-:-:S04]  /*2490*/  LEA R2, R2, 0x37800000, 0x17 ;  /* 0x3780000002027811 */ /* 0x000fc800078eb8ff */
[----:B------:R-:W-:-:S07]  /*24a0*/  LOP3.LUT R0, R2, R0, R7, 0xfe, !PT ;  /* 0x0000000002007212 */ /* 0x000fce00078efe07 */
.L_x_3503:
[----:B------:R-:W-:Y:S05]  /*24b0*/  BSYNC.RECONVERGENT B0 ;  /* 0x0000000000007941 */ /* 0x000fea0003800200 */
.L_x_3502:
[----:B------:R-:W-:-:S04]  /*24c0*/  F2FP.BF16.F32.PACK_AB R0, RZ, R0 ;  /* 0x00000000ff00723e */ /* 0x000fc800000010ff */
[----:B------:R-:W-:Y:S01]  /*24d0*/  PRMT R19, R0, 0x7610, R19 ;  /* 0x0000761000137816 */ /* 0x000fe20000000013 */
[----:B------:R-:W-:Y:S06]  /*24e0*/  BRA `(.L_x_3483) ;  /* 0x0000000000b47947 */ /* 0x000fec0003800000 */
.L_x_3495:
[----:B------:R-:W-:-:S09]  /*24f0*/  UISETP.NE.AND UP0, UPT, UR4, 0x1c, UPT ;  /* 0x0000001c0400788c */ /* 0x000fd2000bf05270 */
[----:B------:R-:W-:Y:S05]  /*2500*/  BRA.U !UP0, `(.L_x_3506) ;  /* 0x00000001089c7547 */ /* 0x000fea000b800000 */
[----:B------:R-:W-:-:S09]  /*2510*/  UISETP.NE.AND UP0, UPT, UR4, 0x1d, UPT ;  /* 0x0000001d0400788c */ /* 0x000fd2000bf05270 */
[----:B------:R-:W-:Y:S05]  /*2520*/  BRA.U !UP0, `(.L_x_3507) ;  /* 0x0000000108807547 */ /* 0x000fea000b800000 */
[----:B------:R-:W-:-:S09]  /*2530*/  UISETP.NE.AND UP0, UPT, UR4, 0x2c, UPT ;  /* 0x0000002c0400788c */ /* 0x000fd2000bf05270 */
[----:B------:R-:W-:Y:S05]  /*2540*/  BRA.U !UP0, `(.L_x_3508) ;  /* 0x0000000108487547 */ /* 0x000fea000b800000 */
.L_x_3482:
        /* <DEDUP_REMOVED lines=16> */
.L_x_3509:
[----:B------:R-:W-:Y:S01]  /*2650*/  PRMT R19, RZ, 0x7610, R19 ;  /* 0x00007610ff137816 */ /* 0x000fe20000000013 */
[----:B------:R-:W-:Y:S06]  /*2660*/  BRA `(.L_x_3483) ;  /* 0x0000000000547947 */ /* 0x000fec0003800000 */
.L_x_3508:
        /* <DEDUP_REMOVED lines=8> */
.L_x_3511:
[----:B------:R-:W-:Y:S05]  /*26f0*/  BSYNC.RECONVERGENT B0 ;  /* 0x0000000000007941 */ /* 0x000fea0003800200 */
.L_x_3510:
[----:B------:R-:W-:-:S04]  /*2700*/  F2FP.BF16.F32.PACK_AB R0, RZ, R0 ;  /* 0x00000000ff00723e */ /* 0x000fc800000010ff */
[----:B------:R-:W-:Y:S01]  /*2710*/  PRMT R19, R0, 0x7610, R19 ;  /* 0x0000761000137816 */ /* 0x000fe20000000013 */
[----:B------:R-:W-:Y:S06]  /*2720*/  BRA `(.L_x_3483) ;  /* 0x0000000000247947 */ /* 0x000fec0003800000 */
.L_x_3507:
[----:B------:R-:W2:Y:S02]  /*2730*/  LDG.E.64 R2, desc[UR36][R2.64] ;  /* 0x0000002402027981 */ /* 0x000ea4000c1e1b00 */
[----:B--2---:R-:W0:Y:S02]  /*2740*/  I2F.U64 R0, R2 ;  /* 0x0000000200007312 */ /* 0x004e240000301000 */
[----:B0-----:R-:W-:-:S04]  /*2750*/  F2FP.BF16.F32.PACK_AB R0, RZ, R0 ;  /* 0x00000000ff00723e */ /* 0x001fc800000010ff */
[----:B------:R-:W-:Y:S01]  /*2760*/  PRMT R19, R0, 0x7610, R19 ;  /* 0x0000761000137816 */ /* 0x000fe20000000013 */
[----:B------:R-:W-:Y:S06]  /*2770*/  BRA `(.L_x_3483) ;  /* 0x0000000000107947 */ /* 0x000fec0003800000 */
.L_x_3506:
[----:B------:R-:W2:Y:S02]  /*2780*/  LDG.E R2, desc[UR36][R2.64] ;  /* 0x0000002402027981 */ /* 0x000ea4000c1e1900 */
[----:B--2---:R-:W-:-:S04]  /*2790*/  I2FP.F32.U32 R0, R2 ;  /* 0x0000000200007245 */ /* 0x004fc80000201000 */
[----:B------:R-:W-:-:S04]  /*27a0*/  F2FP.BF16.F32.PACK_AB R0, RZ, R0 ;  /* 0x00000000ff00723e */ /* 0x000fc800000010ff */
[----:B------:R-:W-:-:S07]  /*27b0*/  PRMT R19, R0, 0x7610, R19 ;  /* 0x0000761000137816 */ /* 0x000fce0000000013 */
.L_x_3483:
        /* <DEDUP_REMOVED lines=18> */
.L_x_3515:
[----:B------:R-:W2:Y:S02]  /*28e0*/  LDG.E.U8 R2, desc[UR36][R2.64] ;  /* 0x0000002402027981 */ /* 0x000ea4000c1e1100 */
[----:B--2---:R-:W-:-:S04]  /*28f0*/  I2FP.F32.U32 R0, R2 ;  /* 0x0000000200007245 */ /* 0x004fc80000201000 */
[----:B------:R-:W-:Y:S01]  /*2900*/  F2FP.BF16.F32.PACK_AB R0, RZ, R0 ;  /* 0x00000000ff00723e */ /* 0x000fe200000010ff */
[----:B------:R-:W-:Y:S06]  /*2910*/  BRA `(.L_x_3517) ;  /* 0x0000000c00847947 */ /* 0x000fec0003800000 */
.L_x_3514:
        /* <DEDUP_REMOVED lines=10> */
.L_x_3519:
[----:B------:R-:W2:Y:S02]  /*29c0*/  LDG.E R2, desc[UR36][R2.64] ;  /* 0x0000002402027981 */ /* 0x000ea4000c1e1900 */
[----:B--2---:R-:W-:-:S04]  /*29d0*/  I2FP.F32.S32 R0, R2 ;  /* 0x0000000200007245 */ /* 0x004fc80000201400 */
[----:B------:R-:W-:Y:S01]  /*29e0*/  F2FP.BF16.F32.PACK_AB R0, RZ, R0 ;  /* 0x00000000ff00723e */ /* 0x000fe200000010ff */
[----:B------:R-:W-:Y:S06]  /*29f0*/  BRA `(.L_x_3517) ;  /* 0x0000000c004c7947 */ /* 0x000fec0003800000 */
.L_x_3518:
[----:B------:R-:W2:Y:S02]  /*2a00*/  LDG.E.U16 R2, desc[UR36][R2.64] ;  /* 0x0000002402027981 */ /* 0x000ea4000c1e1500 */
[----:B--2---:R-:W0:Y:S02]  /*2a10*/  I2F.S16 R0, R2 ;  /* 0x0000000200007306 */ /* 0x004e240000101400 */
[----:B0-----:R-:W-:Y:S01]  /*2a20*/  F2FP.BF16.F32.PACK_AB R0, RZ, R0 ;  /* 0x00000000ff00723e */ /* 0x001fe200000010ff */
[----:B------:R-:W-:Y:S06]  /*2a30*/  BRA `(.L_x_3517) ;  /* 0x0000000c003c7947 */ /* 0x000fec0003800000 */
.L_x_3513:
        /* <DEDUP_REMOVED lines=9> */
.L_x_3521:
[----:B------:R-:W2:Y:S02]  /*2ad0*/  LDG.E.U16 R0, desc[UR36][R2.64] ;  /* 0x0000002402007981 */ /* 0x000ea4000c1e1500 */
[----:B--2---:R-:W-:-:S05]  /*2ae0*/  HADD2.F32 R0, -RZ, R0.H0_H0 ;  /* 0x20000000ff007230 */ /* 0x004fca0000004100 */
[----:B------:R-:W-:Y:S01]  /*2af0*/  F2FP.BF16.F32.PACK_AB R0, RZ, R0 ;  /* 0x00000000ff00723e */ /* 0x000fe200000010ff */
[----:B------:R-:W-:Y:S06]  /*2b00*/  BRA `(.L_x_3517) ;  /* 0x0000000c00087947 */ /* 0x000fec0003800000 */
.L_x_3520:
        /* <DEDUP_REMOVED lines=9> */
.L_x_3523:
[----:B------:R-:W2:Y:S02]  /*2ba0*/  LDG.E.U16 R2, desc[UR36][R2.64] ;  /* 0x0000002402027981 */ /* 0x000ea4000c1e1500 */
[----:B--2---:R-:W-:-:S05]  /*2bb0*/  HADD2.F32 R0, -RZ, R2.H0_H0 ;  /* 0x20000002ff007230 */ /* 0x004fca0000004100 */
[----:B------:R-:W-:Y:S01]  /*2bc0*/  F2FP.BF16.F32.PACK_AB R0, RZ, R0 ;  /* 0x00000000ff00723e */ /* 0x000fe200000010ff */
[----:B------:R-:W-:Y:S06]  /*2bd0*/  BRA `(.L_x_3517) ;  /* 0x0000000800d47947 */ /* 0x000fec0003800000 */
.L_x_3522:
        /* <DEDUP_REMOVED lines=8> */
.L_x_3512:
        /* <DEDUP_REMOVED lines=13> */
.L_x_3526:
        /* <DEDUP_REMOVED lines=8> */
.L_x_3525:
        /* <DEDUP_REMOVED lines=27> */
.L_x_3528:
        /* <DEDUP_REMOVED lines=13> */
.L_x_3527:
[----:B------:R0:W5:Y:S01]  /*3030*/  LDG.E.U16 R0, desc[UR36][R2.64] ;  /* 0x0000002402007981 */ /* 0x000162000c1e1500 */
[----:B------:R-:W-:Y:S05]  /*3040*/  BRA `(.L_x_3517) ;  /* 0x0000000400b87947 */ /* 0x000fea0003800000 */
.L_x_3524:
        /* <DEDUP_REMOVED lines=12> */
.L_x_3531:
        /* <DEDUP_REMOVED lines=21> */
.L_x_3535:
[----:B------:R-:W-:Y:S05]  /*3260*/  BSYNC.RECONVERGENT B1 ;  /* 0x0000000000017941 */ /* 0x000fea0003800200 */
.L_x_3534:
[----:B------:R-:W-:Y:S01]  /*3270*/  IMAD.SHL.U32 R0, R0, 0x100000, RZ ;  /* 0x0010000000007824 */ /* 0x000fe200078e00ff */
[----:B------:R-:W-:-:S04]  /*3280*/  LEA R2, R2, 0x3b800000, 0x17 ;  /* 0x3b80000002027811 */ /* 0x000fc800078eb8ff */
[----:B------:R-:W-:-:S07]  /*3290*/  LOP3.LUT R0, R2, R0, R7, 0xfe, !PT ;  /* 0x0000000002007212 */ /* 0x000fce00078efe07 */
.L_x_3533:
[----:B------:R-:W-:Y:S05]  /*32a0*/  BSYNC.RECONVERGENT B0 ;  /* 0x0000000000007941 */ /* 0x000fea0003800200 */
.L_x_3532:
[----:B------:R-:W-:Y:S01]  /*32b0*/  F2FP.BF16.F32.PACK_AB R0, RZ, R0 ;  /* 0x00000000ff00723e */ /* 0x000fe200000010ff */
[----:B------:R-:W-:Y:S06]  /*32c0*/  BRA `(.L_x_3517) ;  /* 0x0000000400187947 */ /* 0x000fec0003800000 */
.L_x_3530:
        /* <DEDUP_REMOVED lines=21> */
.L_x_3539:
[----:B------:R-:W-:Y:S05]  /*3420*/  BSYNC.RECONVERGENT B1 ;  /* 0x0000000000017941 */ /* 0x000fea0003800200 */
.L_x_3538:
[----:B------:R-:W-:Y:S01]  /*3430*/  IMAD.SHL.U32 R0, R0, 0x200000, RZ ;  /* 0x0020000000007824 */ /* 0x000fe200078e00ff */
[----:B------:R-:W-:-:S04]  /*3440*/  LEA R2, R2, 0x37800000, 0x17 ;  /* 0x3780000002027811 */ /* 0x000fc800078eb8ff */
[----:B------:R-:W-:-:S07]  /*3450*/  LOP3.LUT R0, R2, R0, R7, 0xfe, !PT ;  /* 0x0000000002007212 */ /* 0x000fce00078efe07 */
.L_x_3537:
[----:B------:R-:W-:Y:S05]  /*3460*/  BSYNC.RECONVERGENT B0 ;  /* 0x0000000000007941 */ /* 0x000fea0003800200 */
.L_x_3536:
[----:B------:R-:W-:Y:S01]  /*3470*/  F2FP.BF16.F32.PACK_AB R0, RZ, R0 ;  /* 0x00000000ff00723e */ /* 0x000fe200000010ff */
[----:B------:R-:W-:Y:S06]  /*3480*/  BRA `(.L_x_3517) ;  /* 0x0000000000a87947 */ /* 0x000fec0003800000 */
.L_x_3529:
[----:B------:R-:W-:-:S09]  /*3490*/  UISETP.NE.AND UP0, UPT, UR4, 0x1c, UPT ;  /* 0x0000001c0400788c */ /* 0x000fd2000bf05270 */
[----:B------:R-:W-:Y:S05]  /*34a0*/  BRA.U !UP0, `(.L_x_3540) ;  /* 0x0000000108947547 */ /* 0x000fea000b800000 */
[----:B------:R-:W-:-:S09]  /*34b0*/  UISETP.NE.AND UP0, UPT, UR4, 0x1d, UPT ;  /* 0x0000001d0400788c */ /* 0x000fd2000bf05270 */
[----:B------:R-:W-:Y:S05]  /*34c0*/  BRA.U !UP0, `(.L_x_3541) ;  /* 0x00000001087c7547 */ /* 0x000fea000b800000 */
[----:B------:R-:W-:-:S09]  /*34d0*/  UISETP.NE.AND UP0, UPT, UR4, 0x2c, UPT ;  /* 0x0000002c0400788c */ /* 0x000fd2000bf05270 */
[----:B------:R-:W-:Y:S05]  /*34e0*/  BRA.U !UP0, `(.L_x_3542) ;  /* 0x0000000108487547 */ /* 0x000fea000b800000 */
.L_x_3516:
        /* <DEDUP_REMOVED lines=16> */
.L_x_3543:
[----:B------:R-:W-:Y:S01]  /*35f0*/  PRMT R0, RZ, 0x7610, R0 ;  /* 0x00007610ff007816 */ /* 0x000fe20000000000 */
[----:B------:R-:W-:Y:S06]  /*3600*/  BRA `(.L_x_3517) ;  /* 0x0000000000487947 */ /* 0x000fec0003800000 */
.L_x_3542:
        /* <DEDUP_REMOVED lines=8> */
.L_x_3545:
[----:B------:R-:W-:Y:S05]  /*3690*/  BSYNC.RECONVERGENT B0 ;  /* 0x0000000000007941 */ /* 0x000fea0003800200 */
.L_x_3544:
[----:B------:R-:W-:Y:S01]  /*36a0*/  F2FP.BF16.F32.PACK_AB R0, RZ, R0 ;  /* 0x00000000ff00723e */ /* 0x000fe200000010ff */
[----:B------:R-:W-:Y:S06]  /*36b0*/  BRA `(.L_x_3517) ;  /* 0x00000000001c7947 */ /* 0x000fec0003800000 */
.L_x_3541:
[----:B------:R-:W2:Y:S02]  /*36c0*/  LDG.E.64 R2, desc[UR36][R2.64] ;  /* 0x0000002402027981 */ /* 0x000ea4000c1e1b00 */
[----:B--2---:R-:W0:Y:S02]  /*36d0*/  I2F.U64 R0, R2 ;  /* 0x0000000200007312 */ /* 0x004e240000301000 */
[----:B0-----:R-:W-:Y:S01]  /*36e0*/  F2FP.BF16.F32.PACK_AB R0, RZ, R0 ;  /* 0x00000000ff00723e */ /* 0x001fe200000010ff */
[----:B------:R-:W-:Y:S06]  /*36f0*/  BRA `(.L_x_3517) ;  /* 0x00000000000c7947 */ /* 0x000fec0003800000 */
.L_x_3540:
[----:B------:R-:W2:Y:S02]  /*3700*/  LDG.E R2, desc[UR36][R2.64] ;  /* 0x0000002402027981 */ /* 0x000ea4000c1e1900 */
[----:B--2---:R-:W-:-:S04]  /*3710*/  I2FP.F32.U32 R0, R2 ;  /* 0x0000000200007245 */ /* 0x004fc80000201000 */
[----:B------:R-:W-:-:S07]  /*3720*/  F2FP.BF16.F32.PACK_AB R0, RZ, R0 ;  /* 0x00000000ff00723e */ /* 0x000fce00000010ff */
.L_x_3517:
[----:B------:R-:W1:Y:S01]  /*3730*/  LDCU.64 UR4, c[0x0][0x600] ;  /* 0x0000c000ff0477ac */ /* 0x000e620008000a00 */
[----:B0----5:R-:W-:Y:S02]  /*3740*/  IMAD.U32 R3, R0, 0x10000, RZ ;  /* 0x0001000000037824 */ /* 0x021fe400078e00ff */
[----:B------:R-:W-:Y:S01]  /*3750*/  IMAD.U32 R19, R19, 0x10000, RZ ;  /* 0x0001000013137824 */ /* 0x000fe200078e00ff */
[----:B------:R-:W0:Y:S02]  /*3760*/  LDCU.64 UR6, c[0x0][0x5e8] ;  /* 0x0000bd00ff0677ac */ /* 0x000e240008000a00 */
[C---:B-1----:R-:W-:Y:S01]  /*3770*/  FSETP.GEU.FTZ.AND P1, PT, R3.reuse, UR4, PT ;  /* 0x0000000403007c0b */ /* 0x042fe2000bf3e000 */
[----:B------:R-:W-:Y:S01]  /*3780*/  ULOP3.LUT UR4, UR40, 0xff, URZ, 0xc0, !UPT ;  /* 0x000000ff28047892 */ /* 0x000fe2000f8ec0ff */
[----:B------:R-:W-:-:S03]  /*3790*/  FSETP.GT.FTZ.AND P0, PT, R3, UR5, PT ;  /* 0x0000000503007c0b */ /* 0x000fc6000bf14000 */
[----:B------:R-:W-:Y:S01]  /*37a0*/  UISETP.GT.AND UP0, UPT, UR4, 0x9, UPT ;  /* 0x000000090400788c */ /* 0x000fe2000bf04270 */
[----:B------:R-:W-:-:S13]  /*37b0*/  PLOP3.LUT P0, PT, P1, P0, PT, 0x8f, 0xf8 ;  /* 0x0000000000f8781c */ /* 0x000fda0000f01177 */
[----:B------:R-:W-:-:S04]  /*37c0*/  @!P0 FADD.FTZ R0, -R3, 1 ;  /* 0x3f80000003008421 */ /* 0x000fc80000010100 */
[----:B------:R-:W-:Y:S01]  /*37d0*/  @!P0 FMUL.FTZ R4, R3, R0 ;  /* 0x0000000003048220 */ /* 0x000fe20000410000 */
[----:B------:R-:W-:-:S05]  /*37e0*/  MOV R0, RZ ;  /* 0x000000ff00007202 */ /* 0x000fca0000000f00 */
[----:B------:R-:W1:Y:S02]  /*37f0*/  @!P0 MUFU.RCP R4, R4 ;  /* 0x0000000400048308 */ /* 0x000e640000001000 */
[----:B-1----:R-:W-:Y:S01]  /*3800*/  @!P0 FMUL.FTZ R0, R19, R4 ;  /* 0x0000000413008220 */ /* 0x002fe20000410000 */
[----:B0-----:R-:W-:-:S05]  /*3810*/  IADD3 R2, P0, PT, R16, UR6, RZ ;  /* 0x0000000610027c10 */ /* 0x001fca000ff1e0ff */
[----:B------:R0:W1:Y:S01]  /*3820*/  F2F.BF16.F32 R5, R0 ;  /* 0x0000000000057304 */ /* 0x0000620000202000 */
        /* <DEDUP_REMOVED lines=10> */
[----:B01----:R-:W-:-:S04]  /*38d0*/  IMAD.U32 R0, R5, 0x10000, RZ ;  /* 0x0001000005007824 */ /* 0x003fc800078e00ff */
[----:B------:R-:W0:Y:S02]  /*38e0*/  F2I.FTZ.TRUNC.NTZ R5, R0 ;  /* 0x0000000000057305 */ /* 0x000e24000021f100 */
[----:B0-----:R0:W-:Y:S01]  /*38f0*/  STG.E.U8 desc[UR36][R2.64], R5 ;  /* 0x0000000502007986 */ /* 0x0011e2000c101124 */
[----:B------:R-:W-:Y:S05]  /*3900*/  BRA `(.L_x_3551) ;  /* 0x0000000c00807947 */ /* 0x000fea0003800000 */
.L_x_3549:
[----:B-1----:R-:W-:-:S06]  /*3910*/  IMAD.U32 R5, R5, 0x10000, RZ ;  /* 0x0001000005057824 */ /* 0x002fcc00078e00ff */
[----:B------:R-:W1:Y:S02]  /*3920*/  F2I.S64.TRUNC R4, R5 ;  /* 0x0000000500047311 */ /* 0x000e64000020d900 */
[----:B-1----:R1:W-:Y:S01]  /*3930*/  STG.E.U8 desc[UR36][R2.64], R4 ;  /* 0x0000000402007986 */ /* 0x0023e2000c101124 */
[----:B------:R-:W-:Y:S05]  /*3940*/  BRA `(.L_x_3551) ;  /* 0x0000000c00707947 */ /* 0x000fea0003800000 */
.L_x_3548:
        /* <DEDUP_REMOVED lines=8> */
[----:B-1----:R4:W-:Y:S01]  /*39d0*/  STG.E.64 desc[UR36][R2.64], R4 ;  /* 0x0000000402007986 */ /* 0x0029e2000c101b24 */
[----:B------:R-:W-:Y:S05]  /*39e0*/  BRA `(.L_x_3551) ;  /* 0x0000000c00487947 */ /* 0x000fea0003800000 */
.L_x_3553:
[----:B-1----:R-:W-:-:S06]  /*39f0*/  IMAD.U32 R5, R5, 0x10000, RZ ;  /* 0x0001000005057824 */ /* 0x002fcc00078e00ff */
[----:B------:R-:W1:Y:S02]  /*3a00*/  F2I.FTZ.TRUNC.NTZ R5, R5 ;  /* 0x0000000500057305 */ /* 0x000e64000021f100 */
[----:B-1----:R3:W-:Y:S01]  /*3a10*/  STG.E desc[UR36][R2.64], R5 ;  /* 0x0000000502007986 */ /* 0x0027e2000c101924 */
[----:B------:R-:W-:Y:S05]  /*3a20*/  BRA `(.L_x_3551) ;  /* 0x0000000c00387947 */ /* 0x000fea0003800000 */
.L_x_3552:
[----:B-1----:R-:W-:-:S06]  /*3a30*/  SHF.L.U32 R5, R5, 0x10, RZ ;  /* 0x0000001005057819 */ /* 0x002fcc00000006ff */
[----:B------:R-:W1:Y:S02]  /*3a40*/  F2I.FTZ.TRUNC.NTZ R5, R5 ;  /* 0x0000000500057305 */ /* 0x000e64000021f100 */
[----:B-1----:R2:W-:Y:S01]  /*3a50*/  STG.E.U16 desc[UR36][R2.64], R5 ;  /* 0x0000000502007986 */ /* 0x0025e2000c101524 */
[----:B------:R-:W-:Y:S05]  /*3a60*/  BRA `(.L_x_3551) ;  /* 0x0000000c00287947 */ /* 0x000fea0003800000 */
.L_x_3547:
[----:B------:R-:W-:-:S09]  /*3a70*/  UISETP.GT.AND UP0, UPT, UR4, 0x6, UPT ;  /* 0x000000060400788c */ /* 0x000fd2000bf04270 */
[----:B------:R-:W-:Y:S05]  /*3a80*/  BRA.U UP0, `(.L_x_3554) ;  /* 0x00000001002c7547 */ /* 0x000fea000b800000 */
[----:B------:R-:W-:-:S09]  /*3a90*/  UISETP.NE.AND UP0, UPT, UR4, 0x5, UPT ;  /* 0x000000050400788c */ /* 0x000fd2000bf05270 */
[----:B------:R-:W-:Y:S05]  /*3aa0*/  BRA.U !UP0, `(.L_x_3555) ;  /* 0x0000000108147547 */ /* 0x000fea000b800000 */
[----:B------:R-:W-:-:S09]  /*3ab0*/  UISETP.NE.AND UP0, UPT, UR4, 0x6, UPT ;  /* 0x000000060400788c */ /* 0x000fd2000bf05270 */
[----:B------:R-:W-:Y:S05]  /*3ac0*/  BRA.U UP0, `(.L_x_3550) ;  /* 0x0000000900707547 */ /* 0x000fea000b800000 */
[----:B-1----:R-:W-:-:S05]  /*3ad0*/  IMAD.U32 R5, R5, 0x10000, RZ ;  /* 0x0001000005057824 */ /* 0x002fca00078e00ff */
[----:B------:R1:W-:Y:S01]  /*3ae0*/  STG.E desc[UR36][R2.64], R5 ;  /* 0x0000000502007986 */ /* 0x0003e2000c101924 */
[----:B------:R-:W-:Y:S05]  /*3af0*/  BRA `(.L_x_3551) ;  /* 0x0000000c00047947 */ /* 0x000fea0003800000 */
.L_x_3555:
[----:B01----:R-:W-:-:S05]  /*3b00*/  IMAD.U32 R0, R5, 0x10000, RZ ;  /* 0x0001000005007824 */ /* 0x003fca00078e00ff */
[----:B------:R-:W-:-:S05]  /*3b10*/  F2FP.F16.F32.PACK_AB R0, RZ, R0 ;  /* 0x00000000ff00723e */ /* 0x000fca00000000ff */
[----:B------:R0:W-:Y:S01]  /*3b20*/  STG.E.U16 desc[UR36][R2.64], R0 ;  /* 0x0000000002007986 */ /* 0x0001e2000c101524 */
[----:B------:R-:W-:Y:S05]  /*3b30*/  BRA `(.L_x_3551) ;  /* 0x0000000800f47947 */ /* 0x000fea0003800000 */
.L_x_3554:
        /* <DEDUP_REMOVED lines=8> */
[----:B------:R1:W-:Y:S01]  /*3bc0*/  STG.E.64 desc[UR36][R2.64], R4 ;  /* 0x0000000402007986 */ /* 0x0003e2000c101b24 */
[----:B------:R-:W-:Y:S05]  /*3bd0*/  BRA `(.L_x_3551) ;  /* 0x0000000800cc7947 */ /* 0x000fea0003800000 */
.L_x_3557:
[----:B-1----:R-:W-:-:S05]  /*3be0*/  IMAD.U32 R5, R5, 0x10000, RZ ;  /* 0x0001000005057824 */ /* 0x002fca00078e00ff */
[----:B------:R-:W-:-:S04]  /*3bf0*/  F2FP.F16.F32.PACK_AB R5, RZ, R5 ;  /* 0x00000005ff05723e */ /* 0x000fc800000000ff */
[----:B------:R-:W-:-:S05]  /*3c00*/  PRMT R5, R5, 0x5410, RZ ;  /* 0x0000541005057816 */ /* 0x000fca00000000ff */
[----:B------:R1:W-:Y:S01]  /*3c10*/  STG.E desc[UR36][R2.64], R5 ;  /* 0x0000000502007986 */ /* 0x0003e2000c101924 */
[----:B------:R-:W-:Y:S05]  /*3c20*/  BRA `(.L_x_3551) ;  /* 0x0000000800b87947 */ /* 0x000fea0003800000 */
.L_x_3556:
[----:B-1----:R-:W-:-:S05]  /*3c30*/  SHF.L.U32 R4, R5, 0x10, RZ ;  /* 0x0000001005047819 */ /* 0x002fca00000006ff */
[----:B------:R-:W-:-:S06]  /*3c40*/  FMUL.FTZ R4, R4, 1 ;  /* 0x3f80000004047820 */ /* 0x000fcc0000410000 */
[----:B------:R-:W1:Y:S02]  /*3c50*/  F2F.F64.F32 R4, R4 ;  /* 0x0000000400047310 */ /* 0x000e640000201800 */
[----:B-1----:R1:W-:Y:S01]  /*3c60*/  STG.E.64 desc[UR36][R2.64], R4 ;  /* 0x0000000402007986 */ /* 0x0023e2000c101b24 */
[----:B------:R-:W-:Y:S05]  /*3c70*/  BRA `(.L_x_3551) ;  /* 0x0000000800a47947 */ /* 0x000fea0003800000 */
.L_x_3546:
        /* <DEDUP_REMOVED lines=11> */
[----:B------:R1:W-:Y:S01]  /*3d30*/  STG.E.U8 desc[UR36][R2.64], R5 ;  /* 0x0000000502007986 */ /* 0x0003e2000c101124 */
[----:B------:R-:W-:Y:S05]  /*3d40*/  BRA `(.L_x_3551) ;  /* 0x0000000800707947 */ /* 0x000fea0003800000 */
.L_x_3560:
[----:B-1----:R-:W-:Y:S01]  /*3d50*/  IMAD.U32 R5, R5, 0x10000, RZ ;  /* 0x0001000005057824 */ /* 0x002fe200078e00ff */
[----:B------:R-:W-:-:S03]  /*3d60*/  CS2R R6, SRZ ;  /* 0x0000000000067805 */ /* 0x000fc6000001ff00 */
[----:B------:R-:W-:-:S06]  /*3d70*/  FMUL.FTZ R5, R5, 1 ;  /* 0x3f80000005057820 */ /* 0x000fcc0000410000 */
[----:B------:R-:W1:Y:S02]  /*3d80*/  F2F.F64.F32 R4, R5 ;  /* 0x0000000500047310 */ /* 0x000e640000201800 */
[----:B-1----:R1:W-:Y:S01]  /*3d90*/  STG.E.128 desc[UR36][R2.64], R4 ;  /* 0x0000000402007986 */ /* 0x0023e2000c101d24 */
[----:B------:R-:W-:Y:S05]  /*3da0*/  BRA `(.L_x_3551) ;  /* 0x0000000800587947 */ /* 0x000fea0003800000 */
.L_x_3559:
[----:B------:R-:W-:-:S09]  /*3db0*/  UISETP.NE.AND UP0, UPT, UR4, 0xf, UPT ;  /* 0x0000000f0400788c */ /* 0x000fd2000bf05270 */
[----:B------:R-:W-:Y:S05]  /*3dc0*/  BRA.U !UP0, `(.L_x_3561) ;  /* 0x0000000108a07547 */ /* 0x000fea000b800000 */
[----:B------:R-:W-:-:S09]  /*3dd0*/  UISETP.NE.AND UP0, UPT, UR4, 0x17, UPT ;  /* 0x000000170400788c */ /* 0x000fd2000bf05270 */
[----:B------:R-:W-:Y:S05]  /*3de0*/  BRA.U !UP0, `(.L_x_3562) ;  /* 0x00000001084c7547 */ /* 0x000fea000b800000 */
[----:B------:R-:W-:-:S09]  /*3df0*/  UISETP.NE.AND UP0, UPT, UR4, 0x18, UPT ;  /* 0x000000180400788c */ /* 0x000fd2000bf05270 */
[----:B------:R-:W-:Y:S05]  /*3e00*/  BRA.U UP0, `(.L_x_3550) ;  /* 0x0000000500a07547 */ /* 0x000fea000b800000 */
[----:B-1----:R-:W-:Y:S01]  /*3e10*/  IMAD.U32 R7, R5, 0x10000, RZ ;  /* 0x0001000005077824 */ /* 0x002fe200078e00ff */
[----:B------:R-:W-:Y:S01]  /*3e20*/  BSSY.RECONVERGENT B0, `(.L_x_3563) ;  /* 0x000000c000007945 */ /* 0x000fe20003800200 */
[----:B0-----:R-:W-:-:S03]  /*3e30*/  IMAD.MOV.U32 R0, RZ, RZ, 0x7f ;  /* 0x0000007fff007424 */ /* 0x001fc600078e00ff */
        /* <DEDUP_REMOVED lines=10> */
.L_x_3564:
[----:B------:R-:W-:Y:S05]  /*3ee0*/  BSYNC.RECONVERGENT B0 ;  /* 0x0000000000007941 */ /* 0x000fea0003800200 */
.L_x_3563:
[----:B------:R-:W-:-:S05]  /*3ef0*/  LOP3.LUT R5, R0, 0x80, R5, 0xf8, !PT ;  /* 0x0000008000057812 */ /* 0x000fca00078ef805 */
[----:B------:R0:W-:Y:S01]  /*3f00*/  STG.E.U8 desc[UR36][R2.64], R5 ;  /* 0x0000000502007986 */ /* 0x0001e2000c101124 */
[----:B------:R-:W-:Y:S05]  /*3f10*/  BRA `(.L_x_3551) ;  /* 0x0000000400fc7947 */ /* 0x000fea0003800000 */
.L_x_3562:
[----:B-1----:R-:W-:Y:S01]  /*3f20*/  IMAD.U32 R7, R5, 0x10000, RZ ;  /* 0x0001000005077824 */ /* 0x002fe200078e00ff */
[----:B------:R-:W-:Y:S04]  /*3f30*/  BSSY.RECONVERGENT B0, `(.L_x_3565) ;  /* 0x000000e000007945 */ /* 0x000fe80003800200 */
[----:B------:R-:W-:Y:S02]  /*3f40*/  LOP3.LUT R6, R7, 0x7fffffff, RZ, 0xc0, !PT ;  /* 0x7fffffff07067812 */ /* 0x000fe400078ec0ff */
[----:B------:R-:W-:Y:S02]  /*3f50*/  SHF.R.U32.HI R5, RZ, 0x18, R7 ;  /* 0x00000018ff057819 */ /* 0x000fe40000011607 */
[----:B------:R-:W-:-:S13]  /*3f60*/  ISETP.GE.U32.AND P1, PT, R6, 0x47800000, PT ;  /* 0x478000000600780c */ /* 0x000fda0003f26070 */
[----:B------:R-:W-:Y:S02]  /*3f70*/  @P1 ISETP.GT.U32.AND P0, PT, R6, 0x7f800000, PT ;  /* 0x7f8000000600180c */ /* 0x000fe40003f04070 */
[----:B0-----:R-:W-:-:S04]  /*3f80*/  @P1 MOV R0, 0x7f ;  /* 0x0000007f00001802 */ /* 0x001fc80000000f00 */
        /* <DEDUP_REMOVED lines=8> */
.L_x_3566:
[----:B------:R-:W-:Y:S05]  /*4010*/  BSYNC.RECONVERGENT B0 ;  /* 0x0000000000007941 */ /* 0x000fea0003800200 */
.L_x_3565:
[----:B------:R-:W-:-:S05]  /*4020*/  LOP3.LUT R5, R0, 0x80, R5, 0xf8, !PT ;  /* 0x0000008000057812 */ /* 0x000fca00078ef805 */
[----:B------:R0:W-:Y:S01]  /*4030*/  STG.E.U8 desc[UR36][R2.64], R5 ;  /* 0x0000000502007986 */ /* 0x0001e2000c101124 */
[----:B------:R-:W-:Y:S05]  /*4040*/  BRA `(.L_x_3551) ;  /* 0x0000000400b07947 */ /* 0x000fea0003800000 */
.L_x_3561:
[----:B-1----:R1:W-:Y:S01]  /*4050*/  STG.E.U16 desc[UR36][R2.64], R5 ;  /* 0x0000000502007986 */ /* 0x0023e2000c101524 */
[----:B------:R-:W-:Y:S05]  /*4060*/  BRA `(.L_x_3551) ;  /* 0x0000000400a87947 */ /* 0x000fea0003800000 */
.L_x_3558:
        /* <DEDUP_REMOVED lines=10> */
[----:B-1----:R1:W-:Y:S01]  /*4110*/  STG.E.U16 desc[UR36][R2.64], R5 ;  /* 0x0000000502007986 */ /* 0x0023e2000c101524 */
[----:B------:R-:W-:Y:S05]  /*4120*/  BRA `(.L_x_3551) ;  /* 0x0000000400787947 */ /* 0x000fea0003800000 */
.L_x_3569:
[----:B-1----:R-:W-:Y:S01]  /*4130*/  IMAD.U32 R5, R5, 0x10000, RZ ;  /* 0x0001000005057824 */ /* 0x002fe200078e00ff */
[----:B------:R-:W-:Y:S01]  /*4140*/  BSSY.RECONVERGENT B0, `(.L_x_3570) ;  /* 0x0000014000007945 */ /* 0x000fe20003800200 */
[----:B0-----:R-:W-:-:S03]  /*4150*/  IMAD.MOV.U32 R0, RZ, RZ, 0x80 ;  /* 0x00000080ff007424 */ /* 0x001fc600078e00ff */
        /* <DEDUP_REMOVED lines=10> */
.L_x_3572:
[----:B------:R-:W-:-:S04]  /*4200*/  SHF.R.U32.HI R0, RZ, 0x14, R5 ;  /* 0x00000014ff007819 */ /* 0x000fc80000011605 */
[----:B------:R-:W-:-:S04]  /*4210*/  LOP3.LUT R0, R0, 0x1, RZ, 0xc0, !PT ;  /* 0x0000000100007812 */ /* 0x000fc800078ec0ff */
[----:B------:R-:W-:-:S04]  /*4220*/  IADD3 R0, PT, PT, R5, 0x487ffff, R0 ;  /* 0x0487ffff05007810 */ /* 0x000fc80007ffe000 */
[----:B------:R-:W-:-:S04]  /*4230*/  SHF.R.U32.HI R0, RZ, 0x14, R0 ;  /* 0x00000014ff007819 */ /* 0x000fc80000011600 */
[----:B------:R-:W-:-:S07]  /*4240*/  LOP3.LUT R4, R0, 0xff, RZ, 0xc0, !PT ;  /* 0x000000ff00047812 */ /* 0x000fce00078ec0ff */
.L_x_3573:
[----:B------:R-:W-:-:S04]  /*4250*/  SHF.R.U32.HI R5, RZ, 0x18, R5 ;  /* 0x00000018ff057819 */ /* 0x000fc80000011605 */
[----:B------:R-:W-:-:S04]  /*4260*/  LOP3.LUT R4, R4, 0x80, R5, 0xf8, !PT ;  /* 0x0000008004047812 */ /* 0x000fc800078ef805 */
[----:B------:R-:W-:-:S07]  /*4270*/  PRMT R0, R4, 0x7610, R0 ;  /* 0x0000761004007816 */ /* 0x000fce0000000000 */
.L_x_3571:
[----:B------:R-:W-:Y:S05]  /*4280*/  BSYNC.RECONVERGENT B0 ;  /* 0x0000000000007941 */ /* 0x000fea0003800200 */
.L_x_3570:
[----:B------:R0:W-:Y:S01]  /*4290*/  STG.E.U8 desc[UR36][R2.64], R0 ;  /* 0x0000000002007986 */ /* 0x0001e2000c101124 */
[----:B------:R-:W-:Y:S05]  /*42a0*/  BRA `(.L_x_3551) ;  /* 0x0000000400187947 */ /* 0x000fea0003800000 */
.L_x_3568:
        /* <DEDUP_REMOVED lines=13> */
.L_x_3576:
[----:B------:R-:W-:-:S04]  /*4380*/  SHF.R.U32.HI R0, RZ, 0x15, R5 ;  /* 0x00000015ff007819 */ /* 0x000fc80000011605 */
[----:B------:R-:W-:-:S04]  /*4390*/  LOP3.LUT R0, R0, 0x1, RZ, 0xc0, !PT ;  /* 0x0000000100007812 */ /* 0x000fc800078ec0ff */
[----:B------:R-:W-:-:S04]  /*43a0*/  IADD3 R0, PT, PT, R5, 0x88fffff, R0 ;  /* 0x088fffff05007810 */ /* 0x000fc80007ffe000 */
[----:B------:R-:W-:-:S04]  /*43b0*/  SHF.R.U32.HI R0, RZ, 0x15, R0 ;  /* 0x00000015ff007819 */ /* 0x000fc80000011600 */
[----:B------:R-:W-:-:S07]  /*43c0*/  LOP3.LUT R4, R0, 0xff, RZ, 0xc0, !PT ;  /* 0x000000ff00047812 */ /* 0x000fce00078ec0ff */
.L_x_3577:
[----:B------:R-:W-:-:S04]  /*43d0*/  SHF.R.U32.HI R5, RZ, 0x18, R5 ;  /* 0x00000018ff057819 */ /* 0x000fc80000011605 */
[----:B------:R-:W-:-:S04]  /*43e0*/  LOP3.LUT R4, R4, 0x80, R5, 0xf8, !PT ;  /* 0x0000008004047812 */ /* 0x000fc800078ef805 */
[----:B------:R-:W-:-:S07]  /*43f0*/  PRMT R0, R4, 0x7610, R0 ;  /* 0x0000761004007816 */ /* 0x000fce0000000000 */
.L_x_3575:
[----:B------:R-:W-:Y:S05]  /*4400*/  BSYNC.RECONVERGENT B0 ;  /* 0x0000000000007941 */ /* 0x000fea0003800200 */
.L_x_3574:
[----:B------:R0:W-:Y:S01]  /*4410*/  STG.E.U8 desc[UR36][R2.64], R0 ;  /* 0x0000000002007986 */ /* 0x0001e2000c101124 */
[----:B------:R-:W-:Y:S05]  /*4420*/  BRA `(.L_x_3551) ;  /* 0x0000000000b87947 */ /* 0x000fea0003800000 */
.L_x_3567:
[----:B------:R-:W-:-:S09]  /*4430*/  UISETP.NE.AND UP0, UPT, UR4, 0x1c, UPT ;  /* 0x0000001c0400788c */ /* 0x000fd2000bf05270 */
[----:B------:R-:W-:Y:S05]  /*4440*/  BRA.U !UP0, `(.L_x_3578) ;  /* 0x0000000108a47547 */ /* 0x000fea000b800000 */
[----:B------:R-:W-:-:S09]  /*4450*/  UISETP.NE.AND UP0, UPT, UR4, 0x1d, UPT ;  /* 0x0000001d0400788c */ /* 0x000fd2000bf05270 */
[----:B------:R-:W-:Y:S05]  /*4460*/  BRA.U !UP0, `(.L_x_3579) ;  /* 0x00000001088c7547 */ /* 0x000fea000b800000 */
[----:B------:R-:W-:-:S09]  /*4470*/  UISETP.NE.AND UP0, UPT, UR4, 0x2c, UPT ;  /* 0x0000002c0400788c */ /* 0x000fd2000bf05270 */
[----:B------:R-:W-:Y:S05]  /*4480*/  BRA.U !UP0, `(.L_x_3580) ;  /* 0x0000000108447547 */ /* 0x000fea000b800000 */
.L_x_3550:
[----:B0-----:R-:W-:Y:S01]  /*4490*/  MOV R0, 0x0 ;  /* 0x0000000000007802 */ /* 0x001fe20000000f00 */
[----:B------:R-:W0:Y:S01]  /*44a0*/  LDCU.64 UR6, c[0x4][0x128] ;  /* 0x01002500ff0677ac */ /* 0x000e220008000a00 */
[----:B------:R-:W-:Y:S02]  /*44b0*/  HFMA2 R8, -RZ, RZ, 0, 6.020069122314453125e-06 ;  /* 0x00000065ff087431 */ /* 0x000fe400000001ff */
[----:B------:R-:W-:Y:S01]  /*44c0*/  IMAD.MOV.U32 R12, RZ, RZ, 0x1 ;  /* 0x00000001ff0c7424 */ /* 0x000fe200078e00ff */
[----:B------:R2:W3:Y:S01]  /*44d0*/  LDC.64 R2, c[0x4][R0] ;  /* 0x0100000000027b82 */ /* 0x0004e20000000a00 */
[----:B------:R-:W4:Y:S01]  /*44e0*/  LDCU.64 UR8, c[0x4][0x130] ;  /* 0x01002600ff0877ac */ /* 0x000f220008000a00 */
[----:B------:R-:W-:Y:S01]  /*44f0*/  IMAD.MOV.U32 R13, RZ, RZ, RZ ;  /* 0x000000ffff0d7224 */ /* 0x000fe200078e00ff */
[----:B------:R-:W5:Y:S01]  /*4500*/  LDCU.64 UR4, c[0x4][0x40] ;  /* 0x01000800ff0477ac */ /* 0x000f620008000a00 */
[----:B0-----:R-:W-:Y:S01]  /*4510*/  MOV R4, UR6 ;  /* 0x0000000600047c02 */ /* 0x001fe20008000f00 */
[----:B-1----:R-:W-:-:S02]  /*4520*/  IMAD.U32 R5, RZ, RZ, UR7 ;  /* 0x00000007ff057e24 */ /* 0x002fc4000f8e00ff */
[----:B----4-:R-:W-:Y:S02]  /*4530*/  IMAD.U32 R6, RZ, RZ, UR8 ;  /* 0x00000008ff067e24 */ /* 0x010fe4000f8e00ff */
[----:B------:R-:W-:Y:S02]  /*4540*/  IMAD.U32 R7, RZ, RZ, UR9 ;  /* 0x00000009ff077e24 */ /* 0x000fe4000f8e00ff */
[----:B-----5:R-:W-:Y:S02]  /*4550*/  IMAD.U32 R10, RZ, RZ, UR4 ;  /* 0x00000004ff0a7e24 */ /* 0x020fe4000f8e00ff */
[----:B--2---:R-:W-:-:S07]  /*4560*/  IMAD.U32 R11, RZ, RZ, UR5 ;  /* 0x00000005ff0b7e24 */ /* 0x004fce000f8e00ff */
[----:B------:R-:W-:-:S07]  /*4570*/  LEPC R20, `(.L_x_3581) ;  /* 0x000000001014794e */ /* 0x000fce0000000000 */
[----:B---3--:R-:W-:Y:S05]  /*4580*/  CALL.ABS.NOINC R2 ;  /* 0x0000000002007343 */ /* 0x008fea0003c00000 */
.L_x_3581:
[----:B------:R-:W-:Y:S05]  /*4590*/  BRA `(.L_x_3551) ;  /* 0x00000000005c7947 */ /* 0x000fea0003800000 */
.L_x_3580:
[----:B-1----:R-:W-:-:S05]  /*45a0*/  IMAD.U32 R5, R5, 0x10000, RZ ;  /* 0x0001000005057824 */ /* 0x002fca00078e00ff */
[----:B------:R-:W-:-:S04]  /*45b0*/  SHF.R.U32.HI R6, RZ, 0x17, R5 ;  /* 0x00000017ff067819 */ /* 0x000fc80000011605 */
[----:B------:R-:W-:-:S04]  /*45c0*/  LOP3.LUT R4, R6, 0xff, RZ, 0xc0, !PT ;  /* 0x000000ff06047812 */ /* 0x000fc800078ec0ff */
[----:B------:R-:W-:-:S13]  /*45d0*/  ISETP.NE.AND P1, PT, R4, 0xff, PT ;  /* 0x000000ff0400780c */ /* 0x000fda0003f25270 */
[--C-:B0-----:R-:W-:Y:S02]  /*45e0*/  @P1 SHF.R.U32.HI R0, RZ, 0x16, R5.reuse ;  /* 0x00000016ff001819 */ /* 0x101fe40000011605 */
        /* <DEDUP_REMOVED lines=11> */
.L_x_3579:
[----:B-1----:R-:W-:-:S06]  /*46a0*/  IMAD.U32 R5, R5, 0x10000, RZ ;  /* 0x0001000005057824 */ /* 0x002fcc00078e00ff */
[----:B------:R-:W1:Y:S02]  /*46b0*/  F2I.U64.TRUNC R4, R5 ;  /* 0x0000000500047311 */ /* 0x000e64000020d800 */
[----:B-1----:R1:W-:Y:S01]  /*46c0*/  STG.E.64 desc[UR36][R2.64], R4 ;  /* 0x0000000402007986 */ /* 0x0023e2000c101b24 */
[----:B------:R-:W-:Y:S05]  /*46d0*/  BRA `(.L_x_3551) ;  /* 0x00000000000c7947 */ /* 0x000fea0003800000 */
.L_x_3578:
[----:B-1----:R-:W-:-:S06]  /*46e0*/  IMAD.U32 R5, R5, 0x10000, RZ ;  /* 0x0001000005057824 */ /* 0x002fcc00078e00ff */
[----:B------:R-:W1:Y:S02]  /*46f0*/  F2I.FTZ.U32.TRUNC.NTZ R5, R5 ;  /* 0x0000000500057305 */ /* 0x000e64000021f000 */
[----:B-1----:R1:W-:Y:S02]  /*4700*/  STG.E desc[UR36][R2.64], R5 ;  /* 0x0000000502007986 */ /* 0x0023e4000c101924 */
.L_x_3551:
[----:B------:R-:W-:-:S07]  /*4710*/  VIADD R17, R17, 0x80 ;  /* 0x0000008011117836 */ /* 0x000fce0000000000 */
.L_x_3476:
[----:B------:R-:W-:Y:S05]  /*4720*/  BSYNC.RECONVERGENT B6 ;  /* 0x0000000000067941 */ /* 0x000fea0003800200 */
.L_x_3475:
        /* <DEDUP_REMOVED lines=358> */
.L_x_3584:
        /* <DEDUP_REMOVED lines=19> */
.L_x_3588:
[----:B------:R-:W2:Y:S02]  /*5ec0*/  LDG.E.U8 R2, desc[UR36][R2.64] ;  /* 0x0000002402027981 */ /* 0x000ea4000c1e1100 */
[----:B--2---:R-:W-:-:S04]  /*5ed0*/  I2FP.F32.U32 R0, R2 ;  /* 0x0000000200007245 */ /* 0x004fc80000201000 */
[----:B------:R-:W-:-:S04]  /*5ee0*/  F2FP.BF16.F32.PACK_AB R0, RZ, R0 ;  /* 0x00000000ff00723e */ /* 0x000fc800000010ff */
[----:B------:R-:W-:Y:S01]  /*5ef0*/  PRMT R19, R0, 0x7610, R19 ;  /* 0x0000761000137816 */ /* 0x000fe20000000013 */
[----:B------:R-:W-:Y:S06]  /*5f00*/  BRA `(.L_x_3590) ;  /* 0x0000000c00c07947 */ /* 0x000fec0003800000 */
.L_x_3587:
        /* <DEDUP_REMOVED lines=11> */
.L_x_3592:
[----:B------:R-:W2:Y:S02]  /*5fc0*/  LDG.E R2, desc[UR36][R2.64] ;  /* 0x0000002402027981 */ /* 0x000ea4000c1e1900 */
[----:B--2---:R-:W-:-:S04]  /*5fd0*/  I2FP.F32.S32 R0, R2 ;  /* 0x0000000200007245 */ /* 0x004fc80000201400 */
[----:B------:R-:W-:-:S04]  /*5fe0*/  F2FP.BF16.F32.PACK_AB R0, RZ, R0 ;  /* 0x00000000ff00723e */ /* 0x000fc800000010ff */
[----:B------:R-:W-:Y:S01]  /*5ff0*/  PRMT R19, R0, 0x7610, R19 ;  /* 0x0000761000137816 */ /* 0x000fe20000000013 */
[----:B------:R-:W-:Y:S06]  /*6000*/  BRA `(.L_x_3590) ;  /* 0x0000000c00807947 */ /* 0x000fec0003800000 */
.L_x_3591:
[----:B------:R-:W2:Y:S02]  /*6010*/  LDG.E.U16 R2, desc[UR36][R2.64] ;  /* 0x0000002402027981 */ /* 0x000ea4000c1e1500 */
[----:B--2---:R-:W0:Y:S02]  /*6020*/  I2F.S16 R0, R2 ;  /* 0x0000000200007306 */ /* 0x004e240000101400 */
[----:B0-----:R-:W-:-:S04]  /*6030*/  F2FP.BF16.F32.PACK_AB R0, RZ, R0 ;  /* 0x00000000ff00723e */ /* 0x001fc800000010ff */
[----:B------:R-:W-:Y:S01]  /*6040*/  PRMT R19, R0, 0x7610, R19 ;  /* 0x0000761000137816 */ /* 0x000fe20000000013 */
[----:B------:R-:W-:Y:S06]  /*6050*/  BRA `(.L_x_3590) ;  /* 0x0000000c006c7947 */ /* 0x000fec0003800000 */
.L_x_3586:
        /* <DEDUP_REMOVED lines=9> */
.L_x_3594:
[----:B------:R-:W2:Y:S02]  /*60f0*/  LDG.E.U16 R0, desc[UR36][R2.64] ;  /* 0x0000002402007981 */ /* 0x000ea4000c1e1500 */
[----:B--2---:R-:W-:-:S05]  /*6100*/  HADD2.F32 R0, -RZ, R0.H0_H0 ;  /* 0x20000000ff007230 */ /* 0x004fca0000004100 */
[----:B------:R-:W-:-:S04]  /*6110*/  F2FP.BF16.F32.PACK_AB R0, RZ, R0 ;  /* 0x00000000ff00723e */ /* 0x000fc800000010ff */
[----:B------:R-:W-:Y:S01]  /*6120*/  PRMT R19, R0, 0x7610, R19 ;  /* 0x0000761000137816 */ /* 0x000fe20000000013 */
[----:B------:R-:W-:Y:S06]  /*6130*/  BRA `(.L_x_3590) ;  /* 0x0000000c00347947 */ /* 0x000fec0003800000 */
.L_x_3593:
        /* <DEDUP_REMOVED lines=9> */
.L_x_3596:
[----:B------:R-:W2:Y:S02]  /*61d0*/  LDG.E.U16 R2, desc[UR36][R2.64] ;  /* 0x0000002402027981 */ /* 0x000ea4000c1e1500 */
[----:B--2---:R-:W-:-:S05]  /*61e0*/  HADD2.F32 R0, -RZ, R2.H0_H0 ;  /* 0x20000002ff007230 */ /* 0x004fca0000004100 */
[----:B------:R-:W-:-:S04]  /*61f0*/  F2FP.BF16.F32.PACK_AB R0, RZ, R0 ;  /* 0x00000000ff00723e */ /* 0x000fc800000010ff */
[----:B------:R-:W-:Y:S01]  /*6200*/  PRMT R19, R0, 0x7610, R19 ;  /* 0x0000761000137816 */ /* 0x000fe20000000013 */
[----:B------:R-:W-:Y:S06]  /*6210*/  BRA `(.L_x_3590) ;  /* 0x0000000800fc7947 */ /* 0x000fec0003800000 */
.L_x_3595:
        /* <DEDUP_REMOVED lines=9> */
.L_x_3585:
        /* <DEDUP_REMOVED lines=14> */
.L_x_3599:
        /* <DEDUP_REMOVED lines=9> */
.L_x_3598:
        /* <DEDUP_REMOVED lines=27> */
.L_x_3601:
        /* <DEDUP_REMOVED lines=14> */
.L_x_3600:
[----:B------:R0:W5:Y:S01]  /*66b0*/  LDG.E.U16 R19, desc[UR36][R2.64] ;  /* 0x0000002402137981 */ /* 0x000162000c1e1500 */
[----:B------:R-:W-:Y:S05]  /*66c0*/  BRA `(.L_x_3590) ;  /* 0x0000000400d07947 */ /* 0x000fea0003800000 */
.L_x_3597:
        /* <DEDUP_REMOVED lines=13> */
.L_x_3604:
        /* <DEDUP_REMOVED lines=21> */
.L_x_3608:
[----:B------:R-:W-:Y:S05]  /*68f0*/  BSYNC.RECONVERGENT B1 ;  /* 0x0000000000017941 */ /* 0x000fea0003800200 */
.L_x_3607:
[----:B------:R-:W-:Y:S02]  /*6900*/  SHF.L.U32 R0, R0, 0x14, RZ ;  /* 0x0000001400007819 */ /* 0x000fe400000006ff */
[----:B------:R-:W-:-:S04]  /*6910*/  LEA R2, R2, 0x3b800000, 0x17 ;  /* 0x3b80000002027811 */ /* 0x000fc800078eb8ff */
[----:B------:R-:W-:-:S07]  /*6920*/  LOP3.LUT R0, R2, R0, R7, 0xfe, !PT ;  /* 0x0000000002007212 */ /* 0x000fce00078efe07 */
.L_x_3606:
[----:B------:R-:W-:Y:S05]  /*6930*/  BSYNC.RECONVERGENT B0 ;  /* 0x0000000000007941 */ /* 0x000fea0003800200 */
.L_x_3605:
[----:B------:R-:W-:-:S04]  /*6940*/  F2FP.BF16.F32.PACK_AB R0, RZ, R0 ;  /* 0x00000000ff00723e */ /* 0x000fc800000010ff */
[----:B------:R-:W-:Y:S01]  /*6950*/  PRMT R19, R0, 0x7610, R19 ;  /* 0x0000761000137816 */ /* 0x000fe20000000013 */
[----:B------:R-:W-:Y:S06]  /*6960*/  BRA `(.L_x_3590) ;  /* 0x0000000400287947 */ /* 0x000fec0003800000 */
.L_x_3603:
        /* <DEDUP_REMOVED lines=21> */
.L_x_3612:
[----:B------:R-:W-:Y:S05]  /*6ac0*/  BSYNC.RECONVERGENT B1 ;  /* 0x0000000000017941 */ /* 0x000fea0003800200 */
.L_x_3611:
[----:B------:R-:W-:Y:S01]  /*6ad0*/  IMAD.SHL.U32 R0, R0, 0x200000, RZ ;  /* 0x0020000000007824 */ /* 0x000fe200078e00ff */
[----:B------:R-:W-:-:S04]  /*6ae0*/  LEA R2, R2, 0x37800000, 0x17 ;  /* 0x3780000002027811 */ /* 0x000fc800078eb8ff */
[----:B------:R-:W-:-:S07]  /*6af0*/  LOP3.LUT R0, R2, R0, R7, 0xfe, !PT ;  /* 0x0000000002007212 */ /* 0x000fce00078efe07 */
.L_x_3610:
[----:B------:R-:W-:Y:S05]  /*6b00*/  BSYNC.RECONVERGENT B0 ;  /* 0x0000000000007941 */ /* 0x000fea0003800200 */
.L_x_3609:
[----:B------:R-:W-:-:S04]  /*6b10*/  F2FP.BF16.F32.PACK_AB R0, RZ, R0 ;  /* 0x00000000ff00723e */ /* 0x000fc800000010ff */
[----:B------:R-:W-:Y:S01]  /*6b20*/  PRMT R19, R0, 0x7610, R19 ;  /* 0x0000761000137816 */ /* 0x000fe20000000013 */
[----:B------:R-:W-:Y:S06]  /*6b30*/  BRA `(.L_x_3590) ;  /* 0x0000000000b47947 */ /* 0x000fec0003800000 */
.L_x_3602:
        /* <DEDUP_REMOVED lines=8> */
[----:B------:R-:W-:Y:S01]  /*6bc0*/  HFMA2 R0, -RZ, RZ, 3.814697265625e-06, 0 ;  /* 0x00400000ff007431 */ /* 0x000fe200000001ff */
[----:B--2---:R-:W-:-:S13]  /*6bd0*/  ISETP.NE.AND P0, PT, R2, RZ, PT ;  /* 0x000000ff0200720c */ /* 0x004fda0003f05270 */
[----:B------:R-:W-:Y:S05]  /*6be0*/  @!P0 BRA `(.L_x_3616) ;  /* 0x00000000000c8947 */ /* 0x000fea0003800000 */
[----:B------:R-:W-:-:S13]  /*6bf0*/  ISETP.NE.AND P0, PT, R2, 0xff, PT ;  /* 0x000000ff0200780c */ /* 0x000fda0003f05270 */
[----:B------:R-:W-:Y:S02]  /*6c00*/  @!P0 IMAD.MOV.U32 R0, RZ, RZ, 0x7f800001 ;  /* 0x7f800001ff008424 */ /* 0x000fe400078e00ff */
[----:B------:R-:W-:-:S07]  /*6c10*/  @P0 IMAD.SHL.U32 R0, R2, 0x800000, RZ ;  /* 0x0080000002000824 */ /* 0x000fce00078e00ff */
.L_x_3616:
[----:B------:R-:W-:Y:S05]  /*6c20*/  BSYNC.RECONVERGENT B0 ;  /* 0x0000000000007941 */ /* 0x000fea0003800200 */
.L_x_3615:
[----:B------:R-:W-:-:S04]  /*6c30*/  F2FP.BF16.F32.PACK_AB R0, RZ, R0 ;  /* 0x00000000ff00723e */ /* 0x000fc800000010ff */
[----:B------:R-:W-:Y:S01]  /*6c40*/  PRMT R19, R0, 0x7610, R19 ;  /* 0x0000761000137816 */ /* 0x000fe20000000013 */
[----:B------:R-:W-:Y:S06]  /*6c50*/  BRA `(.L_x_3590) ;  /* 0x00000000006c7947 */ /* 0x000fec0003800000 */
.L_x_3589:
        /* <DEDUP_REMOVED lines=16> */
.L_x_3617:
[----:B------:R-:W-:Y:S01]  /*6d60*/  PRMT R19, RZ, 0x7610, R19 ;  /* 0x00007610ff137816 */ /* 0x000fe20000000013 */
[----:B------:R-:W-:Y:S06]  /*6d70*/  BRA `(.L_x_3590) ;  /* 0x0000000000247947 */ /* 0x000fec0003800000 */
.L_x_3614:
[----:B------:R-:W2:Y:S02]  /*6d80*/  LDG.E.64 R2, desc[UR36][R2.64] ;  /* 0x0000002402027981 */ /* 0x000ea4000c1e1b00 */
[----:B--2---:R-:W0:Y:S02]  /*6d90*/  I2F.U64 R0, R2 ;  /* 0x0000000200007312 */ /* 0x004e240000301000 */
[----:B0-----:R-:W-:-:S04]  /*6da0*/  F2FP.BF16.F32.PACK_AB R0, RZ, R0 ;  /* 0x00000000ff00723e */ /* 0x001fc800000010ff */
[----:B------:R-:W-:Y:S01]  /*6db0*/  PRMT R19, R0, 0x7610, R19 ;  /* 0x0000761000137816 */ /* 0x000fe20000000013 */
[----:B------:R-:W-:Y:S06]  /*6dc0*/  BRA `(.L_x_3590) ;  /* 0x0000000000107947 */ /* 0x000fec0003800000 */
.L_x_3613:
[----:B------:R-:W2:Y:S02]  /*6dd0*/  LDG.E R2, desc[UR36][R2.64] ;  /* 0x0000002402027981 */ /* 0x000ea4000c1e1900 */
[----:B--2---:R-:W-:-:S04]  /*6de0*/  I2FP.F32.U32 R0, R2 ;  /* 0x0000000200007245 */ /* 0x004fc80000201000 */
[----:B------:R-:W-:-:S04]  /*6df0*/  F2FP.BF16.F32.PACK_AB R0, RZ, R0 ;  /* 0x00000000ff00723e */ /* 0x000fc800000010ff */
[----:B------:R-:W-:-:S07]  /*6e00*/  PRMT R19, R0, 0x7610, R19 ;  /* 0x0000761000137816 */ /* 0x000fce0000000013 */
.L_x_3590:
        /* <DEDUP_REMOVED lines=18> */
.L_x_3621:
[----:B------:R-:W2:Y:S02]  /*6f30*/  LDG.E.U8 R2, desc[UR36][R2.64] ;  /* 0x0000002402027981 */ /* 0x000ea4000c1e1100 */
[----:B--2---:R-:W-:-:S04]  /*6f40*/  I2FP.F32.U32 R0, R2 ;  /* 0x0000000200007245 */ /* 0x004fc80000201000 */
[----:B------:R-:W-:Y:S01]  /*6f50*/  F2FP.BF16.F32.PACK_AB R0, RZ, R0 ;  /* 0x00000000ff00723e */ /* 0x000fe200000010ff */
[----:B------:R-:W-:Y:S06]  /*6f60*/  BRA `(.L_x_3623) ;  /* 0x0000000c00847947 */ /* 0x000fec0003800000 */
.L_x_3620:
        /* <DEDUP_REMOVED lines=10> */
.L_x_3625:
[----:B------:R-:W2:Y:S02]  /*7010*/  LDG.E R2, desc[UR36][R2.64] ;  /* 0x0000002402027981 */ /* 0x000ea4000c1e1900 */
[----:B--2---:R-:W-:-:S04]  /*7020*/  I2FP.F32.S32 R0, R2 ;  /* 0x0000000200007245 */ /* 0x004fc80000201400 */
[----:B------:R-:W-:Y:S01]  /*7030*/  F2FP.BF16.F32.PACK_AB R0, RZ, R0 ;  /* 0x00000000ff00723e */ /* 0x000fe200000010ff */
[----:B------:R-:W-:Y:S06]  /*7040*/  BRA `(.L_x_3623) ;  /* 0x0000000c004c7947 */ /* 0x000fec0003800000 */
.L_x_3624:
[----:B------:R-:W2:Y:S02]  /*7050*/  LDG.E.U16 R2, desc[UR36][R2.64] ;  /* 0x0000002402027981 */ /* 0x000ea4000c1e1500 */
[----:B--2---:R-:W0:Y:S02]  /*7060*/  I2F.S16 R0, R2 ;  /* 0x0000000200007306 */ /* 0x004e240000101400 */
[----:B0-----:R-:W-:Y:S01]  /*7070*/  F2FP.BF16.F32.PACK_AB R0, RZ, R0 ;  /* 0x00000000ff00723e */ /* 0x001fe200000010ff */
[----:B------:R-:W-:Y:S06]  /*7080*/  BRA `(.L_x_3623) ;  /* 0x0000000c003c7947 */ /* 0x000fec0003800000 */
.L_x_3619:
        /* <DEDUP_REMOVED lines=9> */
.L_x_3627:
[----:B------:R-:W2:Y:S02]  /*7120*/  LDG.E.U16 R0, desc[UR36][R2.64] ;  /* 0x0000002402007981 */ /* 0x000ea4000c1e1500 */
[----:B--2---:R-:W-:-:S05]  /*7130*/  HADD2.F32 R0, -RZ, R0.H0_H0 ;  /* 0x20000000ff007230 */ /* 0x004fca0000004100 */
[----:B------:R-:W-:Y:S01]  /*7140*/  F2FP.BF16.F32.PACK_AB R0, RZ, R0 ;  /* 0x00000000ff00723e */ /* 0x000fe200000010ff */
[----:B------:R-:W-:Y:S06]  /*7150*/  BRA `(.L_x_3623) ;  /* 0x0000000c00087947 */ /* 0x000fec0003800000 */
.L_x_3626:
        /* <DEDUP_REMOVED lines=9> */
.L_x_3629:
[----:B------:R-:W2:Y:S02]  /*71f0*/  LDG.E.U16 R2, desc[UR36][R2.64] ;  /* 0x0000002402027981 */ /* 0x000ea4000c1e1500 */
[----:B--2---:R-:W-:-:S05]  /*7200*/  HADD2.F32 R0, -RZ, R2.H0_H0 ;  /* 0x20000002ff007230 */ /* 0x004fca0000004100 */
[----:B------:R-:W-:Y:S01]  /*7210*/  F2FP.BF16.F32.PACK_AB R0, RZ, R0 ;  /* 0x00000000ff00723e */ /* 0x000fe200000010ff */
[----:B------:R-:W-:Y:S06]  /*7220*/  BRA `(.L_x_3623) ;  /* 0x0000000800d47947 */ /* 0x000fec0003800000 */
.L_x_3628:
        /* <DEDUP_REMOVED lines=8> */
.L_x_3618:
        /* <DEDUP_REMOVED lines=13> */
.L_x_3632:
        /* <DEDUP_REMOVED lines=8> */
.L_x_3631:
        /* <DEDUP_REMOVED lines=27> */
.L_x_3634:
        /* <DEDUP_REMOVED lines=13> */
.L_x_3633:
[----:B------:R0:W5:Y:S01]  /*7680*/  LDG.E.U16 R0, desc[UR36][R2.64] ;  /* 0x0000002402007981 */ /* 0x000162000c1e1500 */
[----:B------:R-:W-:Y:S05]  /*7690*/  BRA `(.L_x_3623) ;  /* 0x0000000400b87947 */ /* 0x000fea0003800000 */
.L_x_3630:
        /* <DEDUP_REMOVED lines=12> */
.L_x_3637:
        /* <DEDUP_REMOVED lines=21> */
.L_x_3641:
[----:B------:R-:W-:Y:S05]  /*78b0*/  BSYNC.RECONVERGENT B1 ;  /* 0x0000000000017941 */ /* 0x000fea0003800200 */
.L_x_3640:
[----:B------:R-:W-:Y:S01]  /*78c0*/  IMAD.SHL.U32 R0, R0, 0x100000, RZ ;  /* 0x0010000000007824 */ /* 0x000fe200078e00ff */
[----:B------:R-:W-:-:S04]  /*78d0*/  LEA R2, R2, 0x3b800000, 0x17 ;  /* 0x3b80000002027811 */ /* 0x000fc800078eb8ff */
[----:B------:R-:W-:-:S07]  /*78e0*/  LOP3.LUT R0, R2, R0, R7, 0xfe, !PT ;  /* 0x0000000002007212 */ /* 0x000fce00078efe07 */
.L_x_3639:
[----:B------:R-:W-:Y:S05]  /*78f0*/  BSYNC.RECONVERGENT B0 ;  /* 0x0000000000007941 */ /* 0x000fea0003800200 */
.L_x_3638:
[----:B------:R-:W-:Y:S01]  /*7900*/  F2FP.BF16.F32.PACK_AB R0, RZ, R0 ;  /* 0x00000000ff00723e */ /* 0x000fe200000010ff */
[----:B------:R-:W-:Y:S06]  /*7910*/  BRA `(.L_x_3623) ;  /* 0x0000000400187947 */ /* 0x000fec0003800000 */
.L_x_3636:
        /* <DEDUP_REMOVED lines=21> */
.L_x_3645:
[----:B------:R-:W-:Y:S05]  /*7a70*/  BSYNC.RECONVERGENT B1 ;  /* 0x0000000000017941 */ /* 0x000fea0003800200 */
.L_x_3644:
[----:B------:R-:W-:Y:S01]  /*7a80*/  IMAD.SHL.U32 R0, R0, 0x200000, RZ ;  /* 0x0020000000007824 */ /* 0x000fe200078e00ff */
[----:B------:R-:W-:-:S04]  /*7a90*/  LEA R2, R2, 0x37800000, 0x17 ;  /* 0x3780000002027811 */ /* 0x000fc800078eb8ff */
[----:B------:R-:W-:-:S07]  /*7aa0*/  LOP3.LUT R0, R2, R0, R7, 0xfe, !PT ;  /* 0x0000000002007212 */ /* 0x000fce00078efe07 */
.L_x_3643:
[----:B------:R-:W-:Y:S05]  /*7ab0*/  BSYNC.RECONVERGENT B0 ;  /* 0x0000000000007941 */ /* 0x000fea0003800200 */
.L_x_3642:
[----:B------:R-:W-:Y:S01]  /*7ac0*/  F2FP.BF16.F32.PACK_AB R0, RZ, R0 ;  /* 0x00000000ff00723e */ /* 0x000fe200000010ff */
[----:B------:R-:W-:Y:S06]  /*7ad0*/  BRA `(.L_x_3623) ;  /* 0x0000000000a87947 */ /* 0x000fec0003800000 */
.L_x_3635:
        /* <DEDUP_REMOVED lines=14> */
.L_x_3649:
[----:B------:R-:W-:Y:S05]  /*7bc0*/  BSYNC.RECONVERGENT B0 ;  /* 0x0000000000007941 */ /* 0x000fea0003800200 */
.L_x_3648:
[----:B------:R-:W-:Y:S01]  /*7bd0*/  F2FP.BF16.F32.PACK_AB R0, RZ, R0 ;  /* 0x00000000ff00723e */ /* 0x000fe200000010ff */
[----:B------:R-:W-:Y:S06]  /*7be0*/  BRA `(.L_x_3623) ;  /* 0x0000000000647947 */ /* 0x000fec0003800000 */
.L_x_3622:
        /* <DEDUP_REMOVED lines=16> */
.L_x_3650:
[----:B------:R-:W-:Y:S01]  /*7cf0*/  PRMT R0, RZ, 0x7610, R0 ;  /* 0x00007610ff007816 */ /* 0x000fe20000000000 */
[----:B------:R-:W-:Y:S06]  /*7d00*/  BRA `(.L_x_3623) ;  /* 0x00000000001c7947 */ /* 0x000fec0003800000 */
.L_x_3647:
[----:B------:R-:W2:Y:S02]  /*7d10*/  LDG.E.64 R2, desc[UR36][R2.64] ;  /* 0x0000002402027981 */ /* 0x000ea4000c1e1b00 */
[----:B--2---:R-:W0:Y:S02]  /*7d20*/  I2F.U64 R0, R2 ;  /* 0x0000000200007312 */ /* 0x004e240000301000 */
[----:B0-----:R-:W-:Y:S01]  /*7d30*/  F2FP.BF16.F32.PACK_AB R0, RZ, R0 ;  /* 0x00000000ff00723e */ /* 0x001fe200000010ff */
[----:B------:R-:W-:Y:S06]  /*7d40*/  BRA `(.L_x_3623) ;  /* 0x00000000000c7947 */ /* 0x000fec0003800000 */
.L_x_3646:
[----:B------:R-:W2:Y:S02]  /*7d50*/  LDG.E R2, desc[UR36][R2.64] ;  /* 0x0000002402027981 */ /* 0x000ea4000c1e1900 */
[----:B--2---:R-:W-:-:S04]  /*7d60*/  I2FP.F32.U32 R0, R2 ;  /* 0x0000000200007245 */ /* 0x004fc80000201000 */
[----:B------:R-:W-:-:S07]  /*7d70*/  F2FP.BF16.F32.PACK_AB R0, RZ, R0 ;  /* 0x00000000ff00723e */ /* 0x000fce00000010ff */
.L_x_3623:
[----:B------:R-:W1:Y:S01]  /*7d80*/  LDCU.64 UR4, c[0x0][0x600] ;  /* 0x0000c000ff0477ac */ /* 0x000e620008000a00 */
[----:B0----5:R-:W-:Y:S02]  /*7d90*/  IMAD.U32 R3, R0, 0x10000, RZ ;  /* 0x0001000000037824 */ /* 0x021fe400078e00ff */
[----:B------:R-:W-:Y:S01]  /*7da0*/  IMAD.U32 R19, R19, 0x10000, RZ ;  /* 0x0001000013137824 */ /* 0x000fe200078e00ff */
[----:B------:R-:W-:-:S04]  /*7db0*/  ULOP3.LUT UR6, UR40, 0xff, URZ, 0xc0, !UPT ;  /* 0x000000ff28067892 */ /* 0x000fc8000f8ec0ff */
[----:B------:R-:W-:Y:S01]  /*7dc0*/  UISETP.GT.AND UP0, UPT, UR6, 0x9, UPT ;  /* 0x000000090600788c */ /* 0x000fe2000bf04270 */
[C---:B-1----:R-:W-:Y:S02]  /*7dd0*/  FSETP.GEU.FTZ.AND P1, PT, R3.reuse, UR4, PT ;  /* 0x0000000403007c0b */ /* 0x042fe4000bf3e000 */
[----:B------:R-:W-:Y:S01]  /*7de0*/  FSETP.GT.FTZ.AND P0, PT, R3, UR5, PT ;  /* 0x0000000503007c0b */ /* 0x000fe2000bf14000 */
[----:B------:R-:W0:Y:S03]  /*7df0*/  LDCU.64 UR4, c[0x0][0x5e8] ;  /* 0x0000bd00ff0477ac */ /* 0x000e260008000a00 */
[----:B------:R-:W-:-:S13]  /*7e00*/  PLOP3.LUT P0, PT, P1, P0, PT, 0x8f, 0xf8 ;  /* 0x0000000000f8781c */ /* 0x000fda0000f01177 */
[----:B------:R-:W-:-:S04]  /*7e10*/  @!P0 FADD.FTZ R0, -R3, 1 ;  /* 0x3f80000003008421 */ /* 0x000fc80000010100 */
[----:B------:R-:W-:Y:S01]  /*7e20*/  @!P0 FMUL.FTZ R4, R3, R0 ;  /* 0x0000000003048220 */ /* 0x000fe20000410000 */
[----:B------:R-:W-:-:S05]  /*7e30*/  IMAD.MOV.U32 R0, RZ, RZ, RZ ;  /* 0x000000ffff007224 */ /* 0x000fca00078e00ff */
        /* <DEDUP_REMOVED lines=14> */
[----:B01----:R-:W-:-:S04]  /*7f20*/  SHF.L.U32 R0, R5, 0x10, RZ ;  /* 0x0000001005007819 */ /* 0x003fc800000006ff */
[----:B------:R-:W0:Y:S02]  /*7f30*/  F2I.FTZ.TRUNC.NTZ R5, R0 ;  /* 0x0000000000057305 */ /* 0x000e24000021f100 */
[----:B0-----:R0:W-:Y:S01]  /*7f40*/  STG.E.U8 desc[UR36][R2.64], R5 ;  /* 0x0000000502007986 */ /* 0x0011e2000c101124 */
[----:B------:R-:W-:Y:S05]  /*7f50*/  BRA `(.L_x_3656) ;  /* 0x0000000c007c7947 */ /* 0x000fea0003800000 */
.L_x_3654:
[----:B-1----:R-:W-:-:S06]  /*7f60*/  IMAD.U32 R5, R5, 0x10000, RZ ;  /* 0x0001000005057824 */ /* 0x002fcc00078e00ff */
[----:B------:R-:W1:Y:S02]  /*7f70*/  F2I.S64.TRUNC R4, R5 ;  /* 0x0000000500047311 */ /* 0x000e64000020d900 */
[----:B-1----:R1:W-:Y:S01]  /*7f80*/  STG.E.U8 desc[UR36][R2.64], R4 ;  /* 0x0000000402007986 */ /* 0x0023e2000c101124 */
[----:B------:R-:W-:Y:S05]  /*7f90*/  BRA `(.L_x_3656) ;  /* 0x0000000c006c7947 */ /* 0x000fea0003800000 */
.L_x_3653:
        /* <DEDUP_REMOVED lines=10> */
.L_x_3658:
[----:B-1----:R-:W-:-:S06]  /*8040*/  IMAD.U32 R5, R5, 0x10000, RZ ;  /* 0x0001000005057824 */ /* 0x002fcc00078e00ff */
[----:B------:R-:W1:Y:S02]  /*8050*/  F2I.FTZ.TRUNC.NTZ R5, R5 ;  /* 0x0000000500057305 */ /* 0x000e64000021f100 */
[----:B-1----:R1:W-:Y:S01]  /*8060*/  STG.E desc[UR36][R2.64], R5 ;  /* 0x0000000502007986 */ /* 0x0023e2000c101924 */
[----:B------:R-:W-:Y:S05]  /*8070*/  BRA `(.L_x_3656) ;  /* 0x0000000c00347947 */ /* 0x000fea0003800000 */
.L_x_3657:
[----:B-1----:R-:W-:-:S06]  /*8080*/  IMAD.U32 R5, R5, 0x10000, RZ ;  /* 0x0001000005057824 */ /* 0x002fcc00078e00ff */
[----:B------:R-:W1:Y:S02]  /*8090*/  F2I.FTZ.TRUNC.NTZ R5, R5 ;  /* 0x0000000500057305 */ /* 0x000e64000021f100 */
[----:B-1----:R1:W-:Y:S01]  /*80a0*/  STG.E.U16 desc[UR36][R2.64], R5 ;  /* 0x0000000502007986 */ /* 0x0023e2000c101524 */
[----:B------:R-:W-:Y:S05]  /*80b0*/  BRA `(.L_x_3656) ;  /* 0x0000000c00247947 */ /* 0x000fea0003800000 */
.L_x_3652:
        /* <DEDUP_REMOVED lines=9> */
.L_x_3660:
[----:B01----:R-:W-:-:S04]  /*8150*/  SHF.L.U32 R0, R5, 0x10, RZ ;  /* 0x0000001005007819 */ /* 0x003fc800000006ff */
[----:B------:R-:W-:-:S05]  /*8160*/  F2FP.F16.F32.PACK_AB R0, RZ, R0 ;  /* 0x00000000ff00723e */ /* 0x000fca00000000ff */
[----:B------:R0:W-:Y:S01]  /*8170*/  STG.E.U16 desc[UR36][R2.64], R0 ;  /* 0x0000000002007986 */ /* 0x0001e2000c101524 */
[----:B------:R-:W-:Y:S05]  /*8180*/  BRA `(.L_x_3656) ;  /* 0x0000000800f07947 */ /* 0x000fea0003800000 */
.L_x_3659:
        /* <DEDUP_REMOVED lines=10> */
.L_x_3662:
[----:B-1----:R-:W-:-:S05]  /*8230*/  IMAD.U32 R5, R5, 0x10000, RZ ;  /* 0x0001000005057824 */ /* 0x002fca00078e00ff */
[----:B------:R-:W-:-:S04]  /*8240*/  F2FP.F16.F32.PACK_AB R5, RZ, R5 ;  /* 0x00000005ff05723e */ /* 0x000fc800000000ff */
[----:B------:R-:W-:-:S05]  /*8250*/  PRMT R5, R5, 0x5410, RZ ;  /* 0x0000541005057816 */ /* 0x000fca00000000ff */
[----:B------:R1:W-:Y:S01]  /*8260*/  STG.E desc[UR36][R2.64], R5 ;  /* 0x0000000502007986 */ /* 0x0003e2000c101924 */
[----:B------:R-:W-:Y:S05]  /*8270*/  BRA `(.L_x_3656) ;  /* 0x0000000800b47947 */ /* 0x000fea0003800000 */
.L_x_3661:
[----:B-1----:R-:W-:-:S04]  /*8280*/  IMAD.U32 R4, R5, 0x10000, RZ ;  /* 0x0001000005047824 */ /* 0x002fc800078e00ff */
[----:B------:R-:W-:-:S06]  /*8290*/  FMUL.FTZ R4, R4, 1 ;  /* 0x3f80000004047820 */ /* 0x000fcc0000410000 */
[----:B------:R-:W1:Y:S02]  /*82a0*/  F2F.F64.F32 R4, R4 ;  /* 0x0000000400047310 */ /* 0x000e640000201800 */
[----:B-1----:R1:W-:Y:S01]  /*82b0*/  STG.E.64 desc[UR36][R2.64], R4 ;  /* 0x0000000402007986 */ /* 0x0023e2000c101b24 */
[----:B------:R-:W-:Y:S05]  /*82c0*/  BRA `(.L_x_3656) ;  /* 0x0000000800a07947 */ /* 0x000fea0003800000 */
.L_x_3651:
        /* <DEDUP_REMOVED lines=14> */
.L_x_3666:
[----:B-1----:R-:W-:Y:S01]  /*83b0*/  SHF.L.U32 R5, R5, 0x10, RZ ;  /* 0x0000001005057819 */ /* 0x002fe200000006ff */
[----:B------:R-:W-:Y:S01]  /*83c0*/  BSSY.RECONVERGENT B0, `(.L_x_3667) ;  /* 0x0000013000007945 */ /* 0x000fe20003800200 */
[----:B0-----:R-:W-:Y:S02]  /*83d0*/  IMAD.MOV.U32 R0, RZ, RZ, 0x80 ;  /* 0x00000080ff007424 */ /* 0x001fe400078e00ff */
        /* <DEDUP_REMOVED lines=15> */
.L_x_3669:
[----:B------:R-:W-:-:S04]  /*84d0*/  SHF.R.U32.HI R5, RZ, 0x18, R5 ;  /* 0x00000018ff057819 */ /* 0x000fc80000011605 */
[----:B------:R-:W-:-:S07]  /*84e0*/  LOP3.LUT R0, R0, 0x80, R5, 0xf8, !PT ;  /* 0x0000008000007812 */ /* 0x000fce00078ef805 */
.L_x_3668:
[----:B------:R-:W-:Y:S05]  /*84f0*/  BSYNC.RECONVERGENT B0 ;  /* 0x0000000000007941 */ /* 0x000fea0003800200 */
.L_x_3667:
[----:B------:R4:W-:Y:S01]  /*8500*/  STG.E.U8 desc[UR36][R2.64], R0 ;  /* 0x0000000002007986 */ /* 0x0009e2000c101124 */
[----:B------:R-:W-:Y:S05]  /*8510*/  BRA `(.L_x_3656) ;  /* 0x00000008000c7947 */ /* 0x000fea0003800000 */
.L_x_3665:
[----:B-1----:R-:W-:Y:S01]  /*8520*/  IMAD.U32 R5, R5, 0x10000, RZ ;  /* 0x0001000005057824 */ /* 0x002fe200078e00ff */
[----:B------:R-:W-:Y:S01]  /*8530*/  BSSY.RECONVERGENT B0, `(.L_x_3670) ;  /* 0x0000013000007945 */ /* 0x000fe20003800200 */
[----:B0-----:R-:W-:-:S03]  /*8540*/  IMAD.MOV.U32 R0, RZ, RZ, 0x80 ;  /* 0x00000080ff007424 */ /* 0x001fc600078e00ff */
        /* <DEDUP_REMOVED lines=15> */
.L_x_3672:
[----:B------:R-:W-:-:S04]  /*8640*/  SHF.R.U32.HI R5, RZ, 0x18, R5 ;  /* 0x00000018ff057819 */ /* 0x000fc80000011605 */
[----:B------:R-:W-:-:S07]  /*8650*/  LOP3.LUT R0, R0, 0x80, R5, 0xf8, !PT ;  /* 0x0000008000007812 */ /* 0x000fce00078ef805 */
.L_x_3671:
[----:B------:R-:W-:Y:S05]  /*8660*/  BSYNC.RECONVERGENT B0 ;  /* 0x0000000000007941 */ /* 0x000fea0003800200 */
.L_x_3670:
[----:B------:R0:W-:Y:S01]  /*8670*/  STG.E.U8 desc[UR36][R2.64], R0 ;  /* 0x0000000002007986 */ /* 0x0001e2000c101124 */
[----:B------:R-:W-:Y:S05]  /*8680*/  BRA `(.L_x_3656) ;  /* 0x0000000400b07947 */ /* 0x000fea0003800000 */
.L_x_3664:
[----:B------:R-:W-:-:S09]  /*8690*/  UISETP.NE.AND UP0, UPT, UR6, 0x1c, UPT ;  /* 0x0000001c0600788c */ /* 0x000fd2000bf05270 */
[----:B------:R-:W-:Y:S05]  /*86a0*/  BRA.U !UP0, `(.L_x_3673) ;  /* 0x0000000108607547 */ /* 0x000fea000b800000 */
[----:B------:R-:W-:-:S09]  /*86b0*/  UISETP.NE.AND UP0, UPT, UR6, 0x1d, UPT ;  /* 0x0000001d0600788c */ /* 0x000fd2000bf05270 */
[----:B------:R-:W-:Y:S05]  /*86c0*/  BRA.U !UP0, `(.L_x_3674) ;  /* 0x0000000108487547 */ /* 0x000fea000b800000 */
[----:B------:R-:W-:-:S09]  /*86d0*/  UISETP.NE.AND UP0, UPT, UR6, 0x2c, UPT ;  /* 0x0000002c0600788c */ /* 0x000fd2000bf05270 */
[----:B------:R-:W-:Y:S05]  /*86e0*/  BRA.U UP0, `(.L_x_3655) ;  /* 0x0000000100bc7547 */ /* 0x000fea000b800000 */
[----:B-1----:R-:W-:-:S04]  /*86f0*/  SHF.L.U32 R5, R5, 0x10, RZ ;  /* 0x0000001005057819 */ /* 0x002fc800000006ff */
        /* <DEDUP_REMOVED lines=15> */
.L_x_3674:
[----:B-1----:R-:W-:-:S06]  /*87f0*/  IMAD.U32 R5, R5, 0x10000, RZ ;  /* 0x0001000005057824 */ /* 0x002fcc00078e00ff */
[----:B------:R-:W1:Y:S02]  /*8800*/  F2I.U64.TRUNC R4, R5 ;  /* 0x0000000500047311 */ /* 0x000e64000020d800 */
[----:B-1----:R2:W-:Y:S01]  /*8810*/  STG.E.64 desc[UR36][R2.64], R4 ;  /* 0x0000000402007986 */ /* 0x0025e2000c101b24 */
[----:B------:R-:W-:Y:S05]  /*8820*/  BRA `(.L_x_3656) ;  /* 0x0000000400487947 */ /* 0x000fea0003800000 */
.L_x_3673:
[----:B-1----:R-:W-:-:S06]  /*8830*/  SHF.L.U32 R5, R5, 0x10, RZ ;  /* 0x0000001005057819 */ /* 0x002fcc00000006ff */
[----:B------:R-:W1:Y:S02]  /*8840*/  F2I.FTZ.U32.TRUNC.NTZ R5, R5 ;  /* 0x0000000500057305 */ /* 0x000e64000021f000 */
[----:B-1----:R1:W-:Y:S01]  /*8850*/  STG.E desc[UR36][R2.64], R5 ;  /* 0x0000000502007986 */ /* 0x0023e2000c101924 */
[----:B------:R-:W-:Y:S05]  /*8860*/  BRA `(.L_x_3656) ;  /* 0x0000000400387947 */ /* 0x000fea0003800000 */
.L_x_3663:
        /* <DEDUP_REMOVED lines=11> */
.L_x_3676:
[----:B-1----:R-:W-:Y:S01]  /*8920*/  IMAD.U32 R5, R5, 0x10000, RZ ;  /* 0x0001000005057824 */ /* 0x002fe200078e00ff */
[----:B------:R-:W-:-:S03]  /*8930*/  CS2R R6, SRZ ;  /* 0x0000000000067805 */ /* 0x000fc6000001ff00 */
[----:B------:R-:W-:-:S06]  /*8940*/  FMUL.FTZ R5, R5, 1 ;  /* 0x3f80000005057820 */ /* 0x000fcc0000410000 */
[----:B------:R-:W1:Y:S02]  /*8950*/  F2F.F64.F32 R4, R5 ;  /* 0x0000000500047310 */ /* 0x000e640000201800 */
[----:B-1----:R1:W-:Y:S01]  /*8960*/  STG.E.128 desc[UR36][R2.64], R4 ;  /* 0x0000000402007986 */ /* 0x0023e2000c101d24 */
[----:B------:R-:W-:Y:S05]  /*8970*/  BRA `(.L_x_3656) ;  /* 0x0000000000f47947 */ /* 0x000fea0003800000 */
.L_x_3675:
[----:B------:R-:W-:-:S09]  /*8980*/  UISETP.NE.AND UP0, UPT, UR6, 0xf, UPT ;  /* 0x0000000f0600788c */ /* 0x000fd2000bf05270 */
[----:B------:R-:W-:Y:S05]  /*8990*/  BRA.U !UP0, `(.L_x_3677) ;  /* 0x0000000108e87547 */ /* 0x000fea000b800000 */
[----:B------:R-:W-:-:S09]  /*89a0*/  UISETP.NE.AND UP0, UPT, UR6, 0x17, UPT ;  /* 0x000000170600788c */ /* 0x000fd2000bf05270 */
[----:B------:R-:W-:Y:S05]  /*89b0*/  BRA.U !UP0, `(.L_x_3678) ;  /* 0x0000000108907547 */ /* 0x000fea000b800000 */
[----:B------:R-:W-:-:S09]  /*89c0*/  UISETP.NE.AND UP0, UPT, UR6, 0x18, UPT ;  /* 0x000000180600788c */ /* 0x000fd2000bf05270 */
[----:B------:R-:W-:Y:S05]  /*89d0*/  BRA.U !UP0, `(.L_x_3679) ;  /* 0x0000000108447547 */ /* 0x000fea000b800000 */
.L_x_3655:
[----:B0-----:R-:W-:Y:S01]  /*89e0*/  MOV R0, 0x0 ;  /* 0x0000000000007802 */ /* 0x001fe20000000f00 */
[----:B------:R-:W0:Y:S01]  /*89f0*/  LDCU.64 UR4, c[0x4][0x128] ;  /* 0x01002500ff0477ac */ /* 0x000e220008000a00 */
[----:B------:R-:W-:Y:S02]  /*8a00*/  IMAD.MOV.U32 R8, RZ, RZ, 0x65 ;  /* 0x00000065ff087424 */ /* 0x000fe400078e00ff */
[----:B------:R2:W3:Y:S01]  /*8a10*/  LDC.64 R2, c[0x4][R0] ;  /* 0x0100000000027b82 */ /* 0x0004e20000000a00 */
[----:B------:R-:W4:Y:S01]  /*8a20*/  LDCU.64 UR6, c[0x4][0x130] ;  /* 0x01002600ff0677ac */ /* 0x000f220008000a00 */
[----:B------:R-:W-:Y:S02]  /*8a30*/  IMAD.MOV.U32 R12, RZ, RZ, 0x1 ;  /* 0x00000001ff0c7424 */ /* 0x000fe400078e00ff */
[----:B------:R-:W-:Y:S01]  /*8a40*/  IMAD.MOV.U32 R13, RZ, RZ, RZ ;  /* 0x000000ffff0d7224 */ /* 0x000fe200078e00ff */
[----:B------:R-:W5:Y:S01]  /*8a50*/  LDCU.64 UR8, c[0x4][0x40] ;  /* 0x01000800ff0877ac */ /* 0x000f620008000a00 */
[----:B0-----:R-:W-:-:S02]  /*8a60*/  IMAD.U32 R4, RZ, RZ, UR4 ;  /* 0x00000004ff047e24 */ /* 0x001fc4000f8e00ff */
[----:B-1----:R-:W-:Y:S02]  /*8a70*/  IMAD.U32 R5, RZ, RZ, UR5 ;  /* 0x00000005ff057e24 */ /* 0x002fe4000f8e00ff */
[----:B----4-:R-:W-:Y:S01]  /*8a80*/  IMAD.U32 R6, RZ, RZ, UR6 ;  /* 0x00000006ff067e24 */ /* 0x010fe2000f8e00ff */
[----:B------:R-:W-:Y:S01]  /*8a90*/  MOV R7, UR7 ;  /* 0x0000000700077c02 */ /* 0x000fe20008000f00 */
[----:B-----5:R-:W-:Y:S02]  /*8aa0*/  IMAD.U32 R10, RZ, RZ, UR8 ;  /* 0x00000008ff0a7e24 */ /* 0x020fe4000f8e00ff */
[----:B--2---:R-:W-:-:S07]  /*8ab0*/  IMAD.U32 R11, RZ, RZ, UR9 ;  /* 0x00000009ff0b7e24 */ /* 0x004fce000f8e00ff */
[----:B------:R-:W-:-:S07]  /*8ac0*/  LEPC R20, `(.L_x_3680) ;  /* 0x000000001014794e */ /* 0x000fce0000000000 */
[----:B---3--:R-:W-:Y:S05]  /*8ad0*/  CALL.ABS.NOINC R2 ;  /* 0x0000000002007343 */ /* 0x008fea0003c00000 */
.L_x_3680:
[----:B------:R-:W-:Y:S05]  /*8ae0*/  BRA `(.L_x_3656) ;  /* 0x0000000000987947 */ /* 0x000fea0003800000 */
.L_x_3679:
[----:B-1----:R-:W-:Y:S01]  /*8af0*/  SHF.L.U32 R7, R5, 0x10, RZ ;  /* 0x0000001005077819 */ /* 0x002fe200000006ff */
[----:B------:R-:W-:Y:S01]  /*8b00*/  BSSY.RECONVERGENT B0, `(.L_x_3681) ;  /* 0x000000c000007945 */ /* 0x000fe20003800200 */
[----:B0-----:R-:W-:Y:S02]  /*8b10*/  IMAD.MOV.U32 R0, RZ, RZ, 0x7f ;  /* 0x0000007fff007424 */ /* 0x001fe400078e00ff */
        /* <DEDUP_REMOVED lines=10> */
.L_x_3682:
[----:B------:R-:W-:Y:S05]  /*8bc0*/  BSYNC.RECONVERGENT B0 ;  /* 0x0000000000007941 */ /* 0x000fea0003800200 */
.L_x_3681:
[----:B------:R-:W-:-:S05]  /*8bd0*/  LOP3.LUT R5, R0, 0x80, R5, 0xf8, !PT ;  /* 0x0000008000057812 */ /* 0x000fca00078ef805 */
[----:B------:R0:W-:Y:S01]  /*8be0*/  STG.E.U8 desc[UR36][R2.64], R5 ;  /* 0x0000000502007986 */ /* 0x0001e2000c101124 */
[----:B------:R-:W-:Y:S05]  /*8bf0*/  BRA `(.L_x_3656) ;  /* 0x0000000000547947 */ /* 0x000fea0003800000 */
.L_x_3678:
[----:B-1----:R-:W-:Y:S01]  /*8c00*/  IMAD.U32 R5, R5, 0x10000, RZ ;  /* 0x0001000005057824 */ /* 0x002fe200078e00ff */
[----:B------:R-:W-:Y:S04]  /*8c10*/  BSSY.RECONVERGENT B0, `(.L_x_3683) ;  /* 0x000000e000007945 */ /* 0x000fe80003800200 */
[----:B------:R-:W-:-:S04]  /*8c20*/  LOP3.LUT R4, R5, 0x7fffffff, RZ, 0xc0, !PT ;  /* 0x7fffffff05047812 */ /* 0x000fc800078ec0ff */
[----:B------:R-:W-:-:S13]  /*8c30*/  ISETP.GT.U32.AND P0, PT, R4, 0x477fffff, PT ;  /* 0x477fffff0400780c */ /* 0x000fda0003f04070 */
[----:B------:R-:W-:Y:S05]  /*8c40*/  @P0 BRA `(.L_x_3684) ;  /* 0x00000000001c0947 */ /* 0x000fea0003800000 */
[----:B------:R-:W-:-:S13]  /*8c50*/  ISETP.GE.U32.AND P0, PT, R4, 0x38800000, PT ;  /* 0x388000000400780c */ /* 0x000fda0003f06070 */
[----:B0-----:R-:W-:-:S04]  /*8c60*/  @P0 SHF.R.U32.HI R0, RZ, 0x15, R5 ;  /* 0x00000015ff000819 */ /* 0x001fc80000011605 */
[----:B------:R-:W-:-:S04]  /*8c70*/  @P0 LOP3.LUT R0, R0, 0x1, RZ, 0xc0, !PT ;  /* 0x0000000100000812 */ /* 0x000fc800078ec0ff */
[----:B------:R-:W-:-:S04]  /*8c80*/  @P0 IADD3 R0, PT, PT, R5, 0x80fffff, R0 ;  /* 0x080fffff05000810 */ /* 0x000fc80007ffe000 */
[----:B------:R-:W-:Y:S01]  /*8c90*/  @P0 SHF.R.U32.HI R0, RZ, 0x15, R0 ;  /* 0x00000015ff000819 */ /* 0x000fe20000011600 */
[----:B------:R-:W-:Y:S01]  /*8ca0*/  @!P0 FADD.FTZ R0, R4, 128 ;  /* 0x4300000004008421 */ /* 0x000fe20000010000 */
[----:B------:R-:W-:Y:S06]  /*8cb0*/  BRA `(.L_x_3685) ;  /* 0x00000000000c7947 */ /* 0x000fec0003800000 */
.L_x_3684:
[----:B0-----:R-:W-:Y:S01]  /*8cc0*/  IMAD.MOV.U32 R0, RZ, RZ, 0x7f ;  /* 0x0000007fff007424 */ /* 0x001fe200078e00ff */
[----:B------:R-:W-:-:S04]  /*8cd0*/  ISETP.GT.U32.AND P0, PT, R4, 0x7f800000, PT ;  /* 0x7f8000000400780c */ /* 0x000fc80003f04070 */
[----:B------:R-:W-:-:S09]  /*8ce0*/  SEL R0, R0, 0x7c, P0 ;  /* 0x0000007c00007807 */ /* 0x000fd20000000000 */
.L_x_3685:
[----:B------:R-:W-:Y:S05]  /*8cf0*/  BSYNC.RECONVERGENT B0 ;  /* 0x0000000000007941 */ /* 0x000fea0003800200 */
.L_x_3683:
[----:B------:R-:W-:-:S04]  /*8d00*/  SHF.R.U32.HI R5, RZ, 0x18, R5 ;  /* 0x00000018ff057819 */ /* 0x000fc80000011605 */
[----:B------:R-:W-:-:S05]  /*8d10*/  LOP3.LUT R5, R0, 0x80, R5, 0xf8, !PT ;  /* 0x0000008000057812 */ /* 0x000fca00078ef805 */
[----:B------:R0:W-:Y:S01]  /*8d20*/  STG.E.U8 desc[UR36][R2.64], R5 ;  /* 0x0000000502007986 */ /* 0x0001e2000c101124 */
[----:B------:R-:W-:Y:S05]  /*8d30*/  BRA `(.L_x_3656) ;  /* 0x0000000000047947 */ /* 0x000fea0003800000 */
.L_x_3677:
[----:B-1----:R1:W-:Y:S02]  /*8d40*/  STG.E.U16 desc[UR36][R2.64], R5 ;  /* 0x0000000502007986 */ /* 0x0023e4000c101524 */
.L_x_3656:
[----:B------:R-:W-:-:S07]  /*8d50*/  VIADD R17, R17, 0x80 ;  /* 0x0000008011117836 */ /* 0x000fce0000000000 */
.L_x_3583:
[----:B------:R-:W-:Y:S05]  /*8d60*/  BSYNC.RECONVERGENT B6 ;  /* 0x0000000000067941 */ /* 0x000fea0003800200 */
.L_x_3582:
[----:B------:R-:W5:Y:S01]  /*8d70*/  LDCU UR4, c[0x0][0x380] ;  /* 0x00007000ff0477ac */ /* 0x000f620008000800 */
[----:B------:R-:W-:Y:S01]  /*8d80*/  BSSY.RECONVERGENT B6, `(.L_x_3686) ;  /* 0x0000462000067945 */ /* 0x000fe20003800200 */
[----:B-----5:R-:W-:-:S13]  /*8d90*/  ISETP.GE.AND P0, PT, R17, UR4, PT ;  /* 0x0000000411007c0c */ /* 0x020fda000bf06270 */
[----:B------:R-:W-:Y:S05]  /*8da0*/  @P0 BRA `(.L_x_3687) ;  /* 0x00000044007c0947 */ /* 0x000fea0003800000 */
[----:B------:R-:W5:Y:S01]  /*8db0*/  LDCU UR4, c[0x0][0x388] ;  /* 0x00007100ff0477ac */ /* 0x000f620008000800 */
[----:B0---4-:R-:W-:Y:S02]  /*8dc0*/  HFMA2 R0, -RZ, RZ, 0, 0 ;  /* 0x00000000ff007431 */ /* 0x011fe400000001ff */
[----:B------:R-:W-:Y:S02]  /*8dd0*/  IMAD.MOV.U32 R18, RZ, RZ, RZ ;  /* 0x000000ffff127224 */ /* 0x000fe400078e00ff */
[----:B------:R-:W-:Y:S01]  /*8de0*/  IMAD.MOV.U32 R16, RZ, RZ, RZ ;  /* 0x000000ffff107224 */ /* 0x000fe200078e00ff */
[----:B-----5:R-:W-:-:S09]  /*8df0*/  UISETP.NE.AND UP0, UPT, UR4, URZ, UPT ;  /* 0x000000ff0400728c */ /* 0x020fd2000bf05270 */
[----:B------:R-:W-:Y:S05]  /*8e00*/  BRA.U !UP0, `(.L_x_3688) ;  /* 0x0000001508707547 */ /* 0x000fea000b800000 */
[----:B------:R-:W1:Y:S01]  /*8e10*/  LDCU.64 UR4, c[0x0][0x390] ;  /* 0x00007200ff0477ac */ /* 0x000e620008000a00 */
[----:B------:R-:W-:Y:S01]  /*8e20*/  IMAD.MOV.U32 R16, RZ, RZ, RZ ;  /* 0x000000ffff107224 */ /* 0x000fe200078e00ff */
[----:B------:R-:W0:Y:S01]  /*8e30*/  LDCU UR6, c[0x0][0x38c] ;  /* 0x00007180ff0677ac */ /* 0x000e220008000800 */
[----:B------:R-:W4:Y:S01]  /*8e40*/  LDCU.64 UR8, c[0x0][0x4b8] ;  /* 0x00009700ff0877ac */ /* 0x000f220008000a00 */
[----:B------:R-:W-:Y:S01]  /*8e50*/  UISETP.NE.AND UP0, UPT, UR39, URZ, UPT ;  /* 0x000000ff2700728c */ /* 0x000fe2000bf05270 */
[----:B-123--:R-:W-:Y:S01]  /*8e60*/  IMAD.HI.U32 R2, R17, UR4, R16 ;  /* 0x0000000411027c27 */ /* 0x00efe2000f8e0010 */
[----:B------:R-:W1:Y:S04]  /*8e70*/  LDCU UR4, c[0x0][0x4c0] ;  /* 0x00009800ff0477ac */ /* 0x000e680008000800 */
[----:B------:R-:W-:-:S05]  /*8e80*/  SHF.R.U32.HI R3, RZ, UR5, R2 ;  /* 0x00000005ff037c19 */ /* 0x000fca0008011602 */
[----:B------:R-:W-:-:S04]  /*8e90*/  IMAD.MOV R18, RZ, RZ, -R3 ;  /* 0x000000ffff127224 */ /* 0x000fc800078e0a03 */
[----:B0-----:R-:W-:-:S04]  /*8ea0*/  IMAD R18, R18, UR6, R17 ;  /* 0x0000000612127c24 */ /* 0x001fc8000f8e0211 */
[C---:B----4-:R-:W-:Y:S02]  /*8eb0*/  IMAD R16, R18.reuse, UR8, RZ ;  /* 0x0000000812107c24 */ /* 0x050fe4000f8e02ff */
        /* <DEDUP_REMOVED lines=337> */
.L_x_3688:
[----:B------:R-:W1:Y:S01]  /*a3d0*/  LDCU.64 UR6, c[0x0][0x5f0] ;  /* 0x0000be00ff0677ac */ /* 0x000e620008000a00 */
[----:B------:R-:W-:-:S04]  /*a3e0*/  UPRMT UR4, UR40, 0x7771, URZ ;  /* 0x0000777128047896 */ /* 0x000fc800080000ff */
[----:B------:R-:W-:Y:S01]  /*a3f0*/  UISETP.GT.AND UP0, UPT, UR4, 0x9, UPT ;  /* 0x000000090400788c */ /* 0x000fe2000bf04270 */
[----:B-123--:R-:W-:-:S05]  /*a400*/  IADD3 R2, P0, PT, R0, UR6, RZ ;  /* 0x0000000600027c10 */ /* 0x00efca000ff1e0ff */
        /* <DEDUP_REMOVED lines=15> */
.L_x_3692:
[----:B------:R-:W2:Y:S02]  /*a500*/  LDG.E.U8 R2, desc[UR36][R2.64] ;  /* 0x0000002402027981 */ /* 0x000ea4000c1e1100 */
[----:B--2---:R-:W-:-:S04]  /*a510*/  I2FP.F32.U32 R0, R2 ;  /* 0x0000000200007245 */ /* 0x004fc80000201000 */
[----:B------:R-:W-:-:S04]  /*a520*/  F2FP.BF16.F32.PACK_AB R0, RZ, R0 ;  /* 0x00000000ff00723e */ /* 0x000fc800000010ff */
[----:B------:R-:W-:Y:S01]  /*a530*/  PRMT R19, R0, 0x7610, R19 ;  /* 0x0000761000137816 */ /* 0x000fe20000000013 */
[----:B------:R-:W-:Y:S06]  /*a540*/  BRA `(.L_x_3694) ;  /* 0x0000000c00c07947 */ /* 0x000fec0003800000 */
.L_x_3691:
        /* <DEDUP_REMOVED lines=11> */
.L_x_3696:
[----:B------:R-:W2:Y:S02]  /*a600*/  LDG.E R2, desc[UR36][R2.64] ;  /* 0x0000002402027981 */ /* 0x000ea4000c1e1900 */
[----:B--2---:R-:W-:-:S04]  /*a610*/  I2FP.F32.S32 R0, R2 ;  /* 0x0000000200007245 */ /* 0x004fc80000201400 */
[----:B------:R-:W-:-:S04]  /*a620*/  F2FP.BF16.F32.PACK_AB R0, RZ, R0 ;  /* 0x00000000ff00723e */ /* 0x000fc800000010ff */
[----:B------:R-:W-:Y:S01]  /*a630*/  PRMT R19, R0, 0x7610, R19 ;  /* 0x0000761000137816 */ /* 0x000fe20000000013 */
[----:B------:R-:W-:Y:S06]  /*a640*/  BRA `(.L_x_3694) ;  /* 0x0000000c00807947 */ /* 0x000fec0003800000 */
.L_x_3695:
[----:B------:R-:W2:Y:S02]  /*a650*/  LDG.E.U16 R2, desc[UR36][R2.64] ;  /* 0x0000002402027981 */ /* 0x000ea4000c1e1500 */
[----:B--2---:R-:W0:Y:S02]  /*a660*/  I2F.S16 R0, R2 ;  /* 0x0000000200007306 */ /* 0x004e240000101400 */
[----:B0-----:R-:W-:-:S04]  /*a670*/  F2FP.BF16.F32.PACK_AB R0, RZ, R0 ;  /* 0x00000000ff00723e */ /* 0x001fc800000010ff */
[----:B------:R-:W-:Y:S01]  /*a680*/  PRMT R19, R0, 0x7610, R19 ;  /* 0x0000761000137816 */ /* 0x000fe20000000013 */
[----:B------:R-:W-:Y:S06]  /*a690*/  BRA `(.L_x_3694) ;  /* 0x0000000c006c7947 */ /* 0x000fec0003800000 */
.L_x_3690:
        /* <DEDUP_REMOVED lines=9> */
.L_x_3698:
[----:B------:R-:W2:Y:S02]  /*a730*/  LDG.E.U16 R0, desc[UR36][R2.64] ;  /* 0x0000002402007981 */ /* 0x000ea4000c1e1500 */
[----:B--2---:R-:W-:-:S05]  /*a740*/  HADD2.F32 R0, -RZ, R0.H0_H0 ;  /* 0x20000000ff007230 */ /* 0x004fca0000004100 */
[----:B------:R-:W-:-:S04]  /*a750*/  F2FP.BF16.F32.PACK_AB R0, RZ, R0 ;  /* 0x00000000ff00723e */ /* 0x000fc800000010ff */
[----:B------:R-:W-:Y:S01]  /*a760*/  PRMT R19, R0, 0x7610, R19 ;  /* 0x0000761000137816 */ /* 0x000fe20000000013 */
[----:B------:R-:W-:Y:S06]  /*a770*/  BRA `(.L_x_3694) ;  /* 0x0000000c00347947 */ /* 0x000fec0003800000 */
.L_x_3697:
        /* <DEDUP_REMOVED lines=9> */
.L_x_3700:
[----:B------:R-:W2:Y:S02]  /*a810*/  LDG.E.U16 R2, desc[UR36][R2.64] ;  /* 0x0000002402027981 */ /* 0x000ea4000c1e1500 */
[----:B--2---:R-:W-:-:S05]  /*a820*/  HADD2.F32 R0, -RZ, R2.H0_H0 ;  /* 0x20000002ff007230 */ /* 0x004fca0000004100 */
[----:B------:R-:W-:-:S04]  /*a830*/  F2FP.BF16.F32.PACK_AB R0, RZ, R0 ;  /* 0x00000000ff00723e */ /* 0x000fc800000010ff */
[----:B------:R-:W-:Y:S01]  /*a840*/  PRMT R19, R0, 0x7610, R19 ;  /* 0x0000761000137816 */ /* 0x000fe20000000013 */
[----:B------:R-:W-:Y:S06]  /*a850*/  BRA `(.L_x_3694) ;  /* 0x0000000800fc7947 */ /* 0x000fec0003800000 */
.L_x_3699:
        /* <DEDUP_REMOVED lines=9> */
.L_x_3689:
        /* <DEDUP_REMOVED lines=14> */
.L_x_3703:
        /* <DEDUP_REMOVED lines=9> */
.L_x_3702:
        /* <DEDUP_REMOVED lines=27> */
.L_x_3705:
        /* <DEDUP_REMOVED lines=14> */
.L_x_3704:
[----:B------:R0:W5:Y:S01]  /*acf0*/  LDG.E.U16 R19, desc[UR36][R2.64] ;  /* 0x0000002402137981 */ /* 0x000162000c1e1500 */
[----:B------:R-:W-:Y:S05]  /*ad00*/  BRA `(.L_x_3694) ;  /* 0x0000000400d07947 */ /* 0x000fea0003800000 */
.L_x_3701:
        /* <DEDUP_REMOVED lines=13> */
.L_x_3708:
        /* <DEDUP_REMOVED lines=21> */
.L_x_3712:
[----:B------:R-:W-:Y:S05]  /*af30*/  BSYNC.RECONVERGENT B1 ;  /* 0x0000000000017941 */ /* 0x000fea0003800200 */
.L_x_3711:
[----:B------:R-:W-:Y:S02]  /*af40*/  SHF.L.U32 R0, R0, 0x14, RZ ;  /* 0x0000001400007819 */ /* 0x000fe400000006ff */
[----:B------:R-:W-:-:S04]  /*af50*/  LEA R2, R2, 0x3b800000, 0x17 ;  /* 0x3b80000002027811 */ /* 0x000fc800078eb8ff */
[----:B------:R-:W-:-:S07]  /*af60*/  LOP3.LUT R0, R2, R0, R7, 0xfe, !PT ;  /* 0x0000000002007212 */ /* 0x000fce00078efe07 */
.L_x_3710:
[----:B------:R-:W-:Y:S05]  /*af70*/  BSYNC.RECONVERGENT B0 ;  /* 0x0000000000007941 */ /* 0x000fea0003800200 */
.L_x_3709:
[----:B------:R-:W-:-:S04]  /*af80*/  F2FP.BF16.F32.PACK_AB R0, RZ, R0 ;  /* 0x00000000ff00723e */ /* 0x000fc800000010ff */
[----:B------:R-:W-:Y:S01]  /*af90*/  PRMT R19, R0, 0x7610, R19 ;  /* 0x0000761000137816 */ /* 0x000fe20000000013 */
[----:B------:R-:W-:Y:S06]  /*afa0*/  BRA `(.L_x_3694) ;  /* 0x0000000400287947 */ /* 0x000fec0003800000 */
.L_x_3707:
        /* <DEDUP_REMOVED lines=21> */
.L_x_3716:
[----:B------:R-:W-:Y:S05]  /*b100*/  BSYNC.RECONVERGENT B1 ;  /* 0x0000000000017941 */ /* 0x000fea0003800200 */
.L_x_3715:
[----:B------:R-:W-:Y:S01]  /*b110*/  IMAD.SHL.U32 R0, R0, 0x200000, RZ ;  /* 0x0020000000007824 */ /* 0x000fe200078e00ff */
[----:B------:R-:W-:-:S04]  /*b120*/  LEA R2, R2, 0x37800000, 0x17 ;  /* 0x3780000002027811 */ /* 0x000fc800078eb8ff */
[----:B------:R-:W-:-:S07]  /*b130*/  LOP3.LUT R0, R2, R0, R7, 0xfe, !PT ;  /* 0x0000000002007212 */ /* 0x000fce00078efe07 */
.L_x_3714:
[----:B------:R-:W-:Y:S05]  /*b140*/  BSYNC.RECONVERGENT B0 ;  /* 0x0000000000007941 */ /* 0x000fea0003800200 */
.L_x_3713:
[----:B------:R-:W-:-:S04]  /*b150*/  F2FP.BF16.F32.PACK_AB R0, RZ, R0 ;  /* 0x00000000ff00723e */ /* 0x000fc800000010ff */
[----:B------:R-:W-:Y:S01]  /*b160*/  PRMT R19, R0, 0x7610, R19 ;  /* 0x0000761000137816 */ /* 0x000fe20000000013 */
[----:B------:R-:W-:Y:S06]  /*b170*/  BRA `(.L_x_3694) ;  /* 0x0000000000b47947 */ /* 0x000fec0003800000 */
.L_x_3706:
        /* <DEDUP_REMOVED lines=14> */
.L_x_3720:
[----:B------:R-:W-:Y:S05]  /*b260*/  BSYNC.RECONVERGENT B0 ;  /* 0x0000000000007941 */ /* 0x000fea0003800200 */
.L_x_3719:
[----:B------:R-:W-:-:S04]  /*b270*/  F2FP.BF16.F32.PACK_AB R0, RZ, R0 ;  /* 0x00000000ff00723e */ /* 0x000fc800000010ff */
[----:B------:R-:W-:Y:S01]  /*b280*/  PRMT R19, R0, 0x7610, R19 ;  /* 0x0000761000137816 */ /* 0x000fe20000000013 */
[----:B------:R-:W-:Y:S06]  /*b290*/  BRA `(.L_x_3694) ;  /* 0x00000000006c7947 */ /* 0x000fec0003800000 */
.L_x_3693:
        /* <DEDUP_REMOVED lines=16> */
.L_x_3721:
[----:B------:R-:W-:Y:S01]  /*b3a0*/  PRMT R19, RZ, 0x7610, R19 ;  /* 0x00007610ff137816 */ /* 0x000fe20000000013 */
[----:B------:R-:W-:Y:S06]  /*b3b0*/  BRA `(.L_x_3694) ;  /* 0x0000000000247947 */ /* 0x000fec0003800000 */
.L_x_3718:
[----:B------:R-:W2:Y:S02]  /*b3c0*/  LDG.E.64 R2, desc[UR36][R2.64] ;  /* 0x0000002402027981 */ /* 0x000ea4000c1e1b00 */
[----:B--2---:R-:W0:Y:S02]  /*b3d0*/  I2F.U64 R0, R2 ;  /* 0x0000000200007312 */ /* 0x004e240000301000 */
[----:B0-----:R-:W-:-:S04]  /*b3e0*/  F2FP.BF16.F32.PACK_AB R0, RZ, R0 ;  /* 0x00000000ff00723e */ /* 0x001fc800000010ff */
[----:B------:R-:W-:Y:S01]  /*b3f0*/  PRMT R19, R0, 0x7610, R19 ;  /* 0x0000761000137816 */ /* 0x000fe20000000013 */
[----:B------:R-:W-:Y:S06]  /*b400*/  BRA `(.L_x_3694) ;  /* 0x0000000000107947 */ /* 0x000fec0003800000 */
.L_x_3717:
[----:B------:R-:W2:Y:S02]  /*b410*/  LDG.E R2, desc[UR36][R2.64] ;  /* 0x0000002402027981 */ /* 0x000ea4000c1e1900 */
[----:B--2---:R-:W-:-:S04]  /*b420*/  I2FP.F32.U32 R0, R2 ;  /* 0x0000000200007245 */ /* 0x004fc80000201000 */
[----:B------:R-:W-:-:S04]  /*b430*/  F2FP.BF16.F32.PACK_AB R0, RZ, R0 ;  /* 0x00000000ff00723e */ /* 0x000fc800000010ff */
[----:B------:R-:W-:-:S07]  /*b440*/  PRMT R19, R0, 0x7610, R19 ;  /* 0x0000761000137816 */ /* 0x000fce0000000013 */
.L_x_3694:
        /* <DEDUP_REMOVED lines=18> */
.L_x_3725:
[----:B------:R-:W2:Y:S02]  /*b570*/  LDG.E.U8 R2, desc[UR36][R2.64] ;  /* 0x0000002402027981 */ /* 0x000ea4000c1e1100 */
[----:B--2---:R-:W-:-:S04]  /*b580*/  I2FP.F32.U32 R0, R2 ;  /* 0x0000000200007245 */ /* 0x004fc80000201000 */
[----:B------:R-:W-:Y:S01]  /*b590*/  F2FP.BF16.F32.PACK_AB R0, RZ, R0 ;  /* 0x00000000ff00723e */ /* 0x000fe200000010ff */
[----:B------:R-:W-:Y:S06]  /*b5a0*/  BRA `(.L_x_3727) ;  /* 0x0000000c00847947 */ /* 0x000fec0003800000 */
.L_x_3724:
        /* <DEDUP_REMOVED lines=10> */
.L_x_3729:
[----:B------:R-:W2:Y:S02]  /*b650*/  LDG.E R2, desc[UR36][R2.64] ;  /* 0x0000002402027981 */ /* 0x000ea4000c1e1900 */
[----:B--2---:R-:W-:-:S04]  /*b660*/  I2FP.F32.S32 R0, R2 ;  /* 0x0000000200007245 */ /* 0x004fc80000201400 */
[----:B------:R-:W-:Y:S01]  /*b670*/  F2FP.BF16.F32.PACK_AB R0, RZ, R0 ;  /* 0x00000000ff00723e */ /* 0x000fe200000010ff */
[----:B------:R-:W-:Y:S06]  /*b680*/  BRA `(.L_x_3727) ;  /* 0x0000000c004c7947 */ /* 0x000fec0003800000 */
.L_x_3728:
[----:B------:R-:W2:Y:S02]  /*b690*/  LDG.E.U16 R2, desc[UR36][R2.64] ;  /* 0x0000002402027981 */ /* 0x000ea4000c1e1500 */
[----:B--2---:R-:W0:Y:S02]  /*b6a0*/  I2F.S16 R0, R2 ;  /* 0x0000000200007306 */ /* 0x004e240000101400 */
[----:B0-----:R-:W-:Y:S01]  /*b6b0*/  F2FP.BF16.F32.PACK_AB R0, RZ, R0 ;  /* 0x00000000ff00723e */ /* 0x001fe200000010ff */
[----:B------:R-:W-:Y:S06]  /*b6c0*/  BRA `(.L_x_3727) ;  /* 0x0000000c003c7947 */ /* 0x000fec0003800000 */
.L_x_3723:
        /* <DEDUP_REMOVED lines=9> */
.L_x_3731:
[----:B------:R-:W2:Y:S02]  /*b760*/  LDG.E.U16 R0, desc[UR36][R2.64] ;  /* 0x0000002402007981 */ /* 0x000ea4000c1e1500 */
[----:B--2---:R-:W-:-:S05]  /*b770*/  HADD2.F32 R0, -RZ, R0.H0_H0 ;  /* 0x20000000ff007230 */ /* 0x004fca0000004100 */
[----:B------:R-:W-:Y:S01]  /*b780*/  F2FP.BF16.F32.PACK_AB R0, RZ, R0 ;  /* 0x00000000ff00723e */ /* 0x000fe200000010ff */
[----:B------:R-:W-:Y:S06]  /*b790*/  BRA `(.L_x_3727) ;  /* 0x0000000c00087947 */ /* 0x000fec0003800000 */
.L_x_3730:
        /* <DEDUP_REMOVED lines=9> */
.L_x_3733:
[----:B------:R-:W2:Y:S02]  /*b830*/  LDG.E.U16 R2, desc[UR36][R2.64] ;  /* 0x0000002402027981 */ /* 0x000ea4000c1e1500 */
[----:B--2---:R-:W-:-:S05]  /*b840*/  HADD2.F32 R0, -RZ, R2.H0_H0 ;  /* 0x20000002ff007230 */ /* 0x004fca0000004100 */
[----:B------:R-:W-:Y:S01]  /*b850*/  F2FP.BF16.F32.PACK_AB R0, RZ, R0 ;  /* 0x00000000ff00723e */ /* 0x000fe200000010ff */
[----:B------:R-:W-:Y:S06]  /*b860*/  BRA `(.L_x_3727) ;  /* 0x0000000800d47947 */ /* 0x000fec0003800000 */
.L_x_3732:
        /* <DEDUP_REMOVED lines=8> */
.L_x_3722:
        /* <DEDUP_REMOVED lines=13> */
.L_x_3736:
        /* <DEDUP_REMOVED lines=8> */
.L_x_3735:
        /* <DEDUP_REMOVED lines=27> */
.L_x_3738:
        /* <DEDUP_REMOVED lines=13> */
.L_x_3737:
[----:B------:R0:W5:Y:S01]  /*bcc0*/  LDG.E.U16 R0, desc[UR36][R2.64] ;  /* 0x0000002402007981 */ /* 0x000162000c1e1500 */
[----:B------:R-:W-:Y:S05]  /*bcd0*/  BRA `(.L_x_3727) ;  /* 0x0000000400b87947 */ /* 0x000fea0003800000 */
.L_x_3734:
        /* <DEDUP_REMOVED lines=12> */
.L_x_3741:
        /* <DEDUP_REMOVED lines=21> */
.L_x_3745:
[----:B------:R-:W-:Y:S05]  /*bef0*/  BSYNC.RECONVERGENT B1 ;  /* 0x0000000000017941 */ /* 0x000fea0003800200 */
.L_x_3744:
[----:B------:R-:W-:Y:S01]  /*bf00*/  IMAD.SHL.U32 R0, R0, 0x100000, RZ ;  /* 0x0010000000007824 */ /* 0x000fe200078e00ff */
[----:B------:R-:W-:-:S04]  /*bf10*/  LEA R2, R2, 0x3b800000, 0x17 ;  /* 0x3b80000002027811 */ /* 0x000fc800078eb8ff */
[----:B------:R-:W-:-:S07]  /*bf20*/  LOP3.LUT R0, R2, R0, R7, 0xfe, !PT ;  /* 0x0000000002007212 */ /* 0x000fce00078efe07 */
.L_x_3743:
[----:B------:R-:W-:Y:S05]  /*bf30*/  BSYNC.RECONVERGENT B0 ;  /* 0x0000000000007941 */ /* 0x000fea0003800200 */
.L_x_3742:
[----:B------:R-:W-:Y:S01]  /*bf40*/  F2FP.BF16.F32.PACK_AB R0, RZ, R0 ;  /* 0x00000000ff00723e */ /* 0x000fe200000010ff */
[----:B------:R-:W-:Y:S06]  /*bf50*/  BRA `(.L_x_3727) ;  /* 0x0000000400187947 */ /* 0x000fec0003800000 */
.L_x_3740:
        /* <DEDUP_REMOVED lines=21> */
.L_x_3749:
[----:B------:R-:W-:Y:S05]  /*c0b0*/  BSYNC.RECONVERGENT B1 ;  /* 0x0000000000017941 */ /* 0x000fea0003800200 */
.L_x_3748:
[----:B------:R-:W-:Y:S01]  /*c0c0*/  IMAD.SHL.U32 R0, R0, 0x200000, RZ ;  /* 0x0020000000007824 */ /* 0x000fe200078e00ff */
[----:B------:R-:W-:-:S04]  /*c0d0*/  LEA R2, R2, 0x37800000, 0x17 ;  /* 0x3780000002027811 */ /* 0x000fc800078eb8ff */
[----:B------:R-:W-:-:S07]  /*c0e0*/  LOP3.LUT R0, R2, R0, R7, 0xfe, !PT ;  /* 0x0000000002007212 */ /* 0x000fce00078efe07 */
.L_x_3747:
[----:B------:R-:W-:Y:S05]  /*c0f0*/  BSYNC.RECONVERGENT B0 ;  /* 0x0000000000007941 */ /* 0x000fea0003800200 */
.L_x_3746:
[----:B------:R-:W-:Y:S01]  /*c100*/  F2FP.BF16.F32.PACK_AB R0, RZ, R0 ;  /* 0x00000000ff00723e */ /* 0x000fe200000010ff */
[----:B------:R-:W-:Y:S06]  /*c110*/  BRA `(.L_x_3727) ;  /* 0x0000000000a87947 */ /* 0x000fec0003800000 */
.L_x_3739:
        /* <DEDUP_REMOVED lines=14> */
.L_x_3753:
[----:B------:R-:W-:Y:S05]  /*c200*/  BSYNC.RECONVERGENT B0 ;  /* 0x0000000000007941 */ /* 0x000fea0003800200 */
.L_x_3752:
[----:B------:R-:W-:Y:S01]  /*c210*/  F2FP.BF16.F32.PACK_AB R0, RZ, R0 ;  /* 0x00000000ff00723e */ /* 0x000fe200000010ff */
[----:B------:R-:W-:Y:S06]  /*c220*/  BRA `(.L_x_3727) ;  /* 0x0000000000647947 */ /* 0x000fec0003800000 */
.L_x_3726:
        /* <DEDUP_REMOVED lines=16> */
.L_x_3754:
[----:B------:R-:W-:Y:S01]  /*c330*/  PRMT R0, RZ, 0x7610, R0 ;  /* 0x00007610ff007816 */ /* 0x000fe20000000000 */
[----:B------:R-:W-:Y:S06]  /*c340*/  BRA `(.L_x_3727) ;  /* 0x00000000001c7947 */ /* 0x000fec0003800000 */
.L_x_3751:
[----:B------:R-:W2:Y:S02]  /*c350*/  LDG.E.64 R2, desc[UR36][R2.64] ;  /* 0x0000002402027981 */ /* 0x000ea4000c1e1b00 */
[----:B--2---:R-:W0:Y:S02]  /*c360*/  I2F.U64 R0, R2 ;  /* 0x0000000200007312 */ /* 0x004e240000301000 */
[----:B0-----:R-:W-:Y:S01]  /*c370*/  F2FP.BF16.F32.PACK_AB R0, RZ, R0 ;  /* 0x00000000ff00723e */ /* 0x001fe200000010ff */
[----:B------:R-:W-:Y:S06]  /*c380*/  BRA `(.L_x_3727) ;  /* 0x00000000000c7947 */ /* 0x000fec0003800000 */
.L_x_3750:
[----:B------:R-:W2:Y:S02]  /*c390*/  LDG.E R2, desc[UR36][R2.64] ;  /* 0x0000002402027981 */ /* 0x000ea4000c1e1900 */
[----:B--2---:R-:W-:-:S04]  /*c3a0*/  I2FP.F32.U32 R0, R2 ;  /* 0x0000000200007245 */ /* 0x004fc80000201000 */
[----:B------:R-:W-:-:S07]  /*c3b0*/  F2FP.BF16.F32.PACK_AB R0, RZ, R0 ;  /* 0x00000000ff00723e */ /* 0x000fce00000010ff */
.L_x_3727:
        /* <DEDUP_REMOVED lines=30> */
.L_x_3758:
[----:B-1----:R-:W-:-:S06]  /*c5a0*/  IMAD.U32 R5, R5, 0x10000, RZ ;  /* 0x0001000005057824 */ /* 0x002fcc00078e00ff */
[----:B------:R-:W1:Y:S02]  /*c5b0*/  F2I.S64.TRUNC R4, R5 ;  /* 0x0000000500047311 */ /* 0x000e64000020d900 */
[----:B-1----:R1:W-:Y:S01]  /*c5c0*/  STG.E.U8 desc[UR36][R2.64], R4 ;  /* 0x0000000402007986 */ /* 0x0023e2000c101124 */
[----:B------:R-:W-:Y:S05]  /*c5d0*/  BRA `(.L_x_3760) ;  /* 0x0000000c006c7947 */ /* 0x000fea0003800000 */
.L_x_3757:
        /* <DEDUP_REMOVED lines=10> */
.L_x_3762:
[----:B-1----:R-:W-:-:S06]  /*c680*/  IMAD.U32 R5, R5, 0x10000, RZ ;  /* 0x0001000005057824 */ /* 0x002fcc00078e00ff */
[----:B------:R-:W1:Y:S02]  /*c690*/  F2I.FTZ.TRUNC.NTZ R5, R5 ;  /* 0x0000000500057305 */ /* 0x000e64000021f100 */
[----:B-1----:R1:W-:Y:S01]  /*c6a0*/  STG.E desc[UR36][R2.64], R5 ;  /* 0x0000000502007986 */ /* 0x0023e2000c101924 */
[----:B------:R-:W-:Y:S05]  /*c6b0*/  BRA `(.L_x_3760) ;  /* 0x0000000c00347947 */ /* 0x000fea0003800000 */
.L_x_3761:
[----:B-1----:R-:W-:-:S06]  /*c6c0*/  IMAD.U32 R5, R5, 0x10000, RZ ;  /* 0x0001000005057824 */ /* 0x002fcc00078e00ff */
[----:B------:R-:W1:Y:S02]  /*c6d0*/  F2I.FTZ.TRUNC.NTZ R5, R5 ;  /* 0x0000000500057305 */ /* 0x000e64000021f100 */
[----:B-1----:R1:W-:Y:S01]  /*c6e0*/  STG.E.U16 desc[UR36][R2.64], R5 ;  /* 0x0000000502007986 */ /* 0x0023e2000c101524 */
[----:B------:R-:W-:Y:S05]  /*c6f0*/  BRA `(.L_x_3760) ;  /* 0x0000000c00247947 */ /* 0x000fea0003800000 */
.L_x_3756:
        /* <DEDUP_REMOVED lines=9> */
.L_x_3764:
[----:B01----:R-:W-:-:S04]  /*c790*/  SHF.L.U32 R0, R5, 0x10, RZ ;  /* 0x0000001005007819 */ /* 0x003fc800000006ff */
[----:B------:R-:W-:-:S05]  /*c7a0*/  F2FP.F16.F32.PACK_AB R0, RZ, R0 ;  /* 0x00000000ff00723e */ /* 0x000fca00000000ff */
[----:B------:R0:W-:Y:S01]  /*c7b0*/  STG.E.U16 desc[UR36][R2.64], R0 ;  /* 0x0000000002007986 */ /* 0x0001e2000c101524 */
[----:B------:R-:W-:Y:S05]  /*c7c0*/  BRA `(.L_x_3760) ;  /* 0x0000000800f07947 */ /* 0x000fea0003800000 */
.L_x_3763:
        /* <DEDUP_REMOVED lines=10> */
.L_x_3766:
[----:B-1----:R-:W-:-:S05]  /*c870*/  IMAD.U32 R5, R5, 0x10000, RZ ;  /* 0x0001000005057824 */ /* 0x002fca00078e00ff */
[----:B------:R-:W-:-:S04]  /*c880*/  F2FP.F16.F32.PACK_AB R5, RZ, R5 ;  /* 0x00000005ff05723e */ /* 0x000fc800000000ff */
[----:B------:R-:W-:-:S05]  /*c890*/  PRMT R5, R5, 0x5410, RZ ;  /* 0x0000541005057816 */ /* 0x000fca00000000ff */
[----:B------:R1:W-:Y:S01]  /*c8a0*/  STG.E desc[UR36][R2.64], R5 ;  /* 0x0000000502007986 */ /* 0x0003e2000c101924 */
[----:B------:R-:W-:Y:S05]  /*c8b0*/  BRA `(.L_x_3760) ;  /* 0x0000000800b47947 */ /* 0x000fea0003800000 */
.L_x_3765:
[----:B-1----:R-:W-:-:S04]  /*c8c0*/  IMAD.U32 R4, R5, 0x10000, RZ ;  /* 0x0001000005047824 */ /* 0x002fc800078e00ff */
[----:B------:R-:W-:-:S06]  /*c8d0*/  FMUL.FTZ R4, R4, 1 ;  /* 0x3f80000004047820 */ /* 0x000fcc0000410000 */
[----:B------:R-:W1:Y:S02]  /*c8e0*/  F2F.F64.F32 R4, R4 ;  /* 0x0000000400047310 */ /* 0x000e640000201800 */
[----:B-1----:R1:W-:Y:S01]  /*c8f0*/  STG.E.64 desc[UR36][R2.64], R4 ;  /* 0x0000000402007986 */ /* 0x0023e2000c101b24 */
[----:B------:R-:W-:Y:S05]  /*c900*/  BRA `(.L_x_3760) ;  /* 0x0000000800a07947 */ /* 0x000fea0003800000 */
.L_x_3755:
        /* <DEDUP_REMOVED lines=14> */
.L_x_3770:
        /* <DEDUP_REMOVED lines=18> */
.L_x_3773:
[----:B------:R-:W-:-:S04]  /*cb10*/  SHF.R.U32.HI R5, RZ, 0x18, R5 ;  /* 0x00000018ff057819 */ /* 0x000fc80000011605 */
[----:B------:R-:W-:-:S07]  /*cb20*/  LOP3.LUT R0, R0, 0x80, R5, 0xf8, !PT ;  /* 0x0000008000007812 */ /* 0x000fce00078ef805 */
.L_x_3772:
[----:B------:R-:W-:Y:S05]  /*cb30*/  BSYNC.RECONVERGENT B0 ;  /* 0x0000000000007941 */ /* 0x000fea0003800200 */
.L_x_3771:
[----:B------:R0:W-:Y:S01]  /*cb40*/  STG.E.U8 desc[UR36][R2.64], R0 ;  /* 0x0000000002007986 */ /* 0x0001e2000c101124 */
[----:B------:R-:W-:Y:S05]  /*cb50*/  BRA `(.L_x_3760) ;  /* 0x00000008000c7947 */ /* 0x000fea0003800000 */
.L_x_3769:
        /* <DEDUP_REMOVED lines=18> */
.L_x_3776:
[----:B------:R-:W-:-:S04]  /*cc80*/  SHF.R.U32.HI R5, RZ, 0x18, R5 ;  /* 0x00000018ff057819 */ /* 0x000fc80000011605 */
[----:B------:R-:W-:-:S07]  /*cc90*/  LOP3.LUT R0, R0, 0x80, R5, 0xf8, !PT ;  /* 0x0000008000007812 */ /* 0x000fce00078ef805 */
.L_x_3775:
[----:B------:R-:W-:Y:S05]  /*cca0*/  BSYNC.RECONVERGENT B0 ;  /* 0x0000000000007941 */ /* 0x000fea0003800200 */
.L_x_3774:
[----:B------:R0:W-:Y:S01]  /*ccb0*/  STG.E.U8 desc[UR36][R2.64], R0 ;  /* 0x0000000002007986 */ /* 0x0001e2000c101124 */
[----:B------:R-:W-:Y:S05]  /*ccc0*/  BRA `(.L_x_3760) ;  /* 0x0000000400b07947 */ /* 0x000fea0003800000 */
.L_x_3768:
        /* <DEDUP_REMOVED lines=22> */
.L_x_3778:
[----:B-1----:R-:W-:-:S06]  /*ce30*/  IMAD.U32 R5, R5, 0x10000, RZ ;  /* 0x0001000005057824 */ /* 0x002fcc00078e00ff */
[----:B------:R-:W1:Y:S02]  /*ce40*/  F2I.U64.TRUNC R4, R5 ;  /* 0x0000000500047311 */ /* 0x000e64000020d800 */
[----:B-1----:R1:W-:Y:S01]  /*ce50*/  STG.E.64 desc[UR36][R2.64], R4 ;  /* 0x0000000402007986 */ /* 0x0023e2000c101b24 */
[----:B------:R-:W-:Y:S05]  /*ce60*/  BRA `(.L_x_3760) ;  /* 0x0000000400487947 */ /* 0x000fea0003800000 */
.L_x_3777:
[----:B-1----:R-:W-:-:S06]  /*ce70*/  SHF.L.U32 R5, R5, 0x10, RZ ;  /* 0x0000001005057819 */ /* 0x002fcc00000006ff */
[----:B------:R-:W1:Y:S02]  /*ce80*/  F2I.FTZ.U32.TRUNC.NTZ R5, R5 ;  /* 0x0000000500057305 */ /* 0x000e64000021f000 */
[----:B-1----:R1:W-:Y:S01]  /*ce90*/  STG.E desc[UR36][R2.64], R5 ;  /* 0x0000000502007986 */ /* 0x0023e2000c101924 */
[----:B------:R-:W-:Y:S05]  /*cea0*/  BRA `(.L_x_3760) ;  /* 0x0000000400387947 */ /* 0x000fea0003800000 */
.L_x_3767:
        /* <DEDUP_REMOVED lines=11> */
.L_x_3780:
[----:B-1----:R-:W-:Y:S01]  /*cf60*/  IMAD.U32 R5, R5, 0x10000, RZ ;  /* 0x0001000005057824 */ /* 0x002fe200078e00ff */
[----:B------:R-:W-:-:S03]  /*cf70*/  CS2R R6, SRZ ;  /* 0x0000000000067805 */ /* 0x000fc6000001ff00 */
[----:B------:R-:W-:-:S06]  /*cf80*/  FMUL.FTZ R5, R5, 1 ;  /* 0x3f80000005057820 */ /* 0x000fcc0000410000 */
[----:B------:R-:W1:Y:S02]  /*cf90*/  F2F.F64.F32 R4, R5 ;  /* 0x0000000500047310 */ /* 0x000e640000201800 */
[----:B-1----:R1:W-:Y:S01]  /*cfa0*/  STG.E.128 desc[UR36][R2.64], R4 ;  /* 0x0000000402007986 */ /* 0x0023e2000c101d24 */
[----:B------:R-:W-:Y:S05]  /*cfb0*/  BRA `(.L_x_3760) ;  /* 0x0000000000f47947 */ /* 0x000fea0003800000 */
.L_x_3779:
[----:B------:R-:W-:-:S09]  /*cfc0*/  UISETP.NE.AND UP0, UPT, UR6, 0xf, UPT ;  /* 0x0000000f0600788c */ /* 0x000fd2000bf05270 */
[----:B------:R-:W-:Y:S05]  /*cfd0*/  BRA.U !UP0, `(.L_x_3781) ;  /* 0x0000000108e87547 */ /* 0x000fea000b800000 */
[----:B------:R-:W-:-:S09]  /*cfe0*/  UISETP.NE.AND UP0, UPT, UR6, 0x17, UPT ;  /* 0x000000170600788c */ /* 0x000fd2000bf05270 */
[----:B------:R-:W-:Y:S05]  /*cff0*/  BRA.U !UP0, `(.L_x_3782) ;  /* 0x0000000108907547 */ /* 0x000fea000b800000 */
[----:B------:R-:W-:-:S09]  /*d000*/  UISETP.NE.AND UP0, UPT, UR6, 0x18, UPT ;  /* 0x000000180600788c */ /* 0x000fd2000bf05270 */
[----:B------:R-:W-:Y:S05]  /*d010*/  BRA.U !UP0, `(.L_x_3783) ;  /* 0x0000000108447547 */ /* 0x000fea000b800000 */
.L_x_3759:
        /* <DEDUP_REMOVED lines=16> */
.L_x_3784:
[----:B------:R-:W-:Y:S05]  /*d120*/  BRA `(.L_x_3760) ;  /* 0x0000000000987947 */ /* 0x000fea0003800000 */
.L_x_3783:
        /* <DEDUP_REMOVED lines=13> */
.L_x_3786:
[----:B------:R-:W-:Y:S05]  /*d200*/  BSYNC.RECONVERGENT B0 ;  /* 0x0000000000007941 */ /* 0x000fea0003800200 */
.L_x_3785:
[----:B------:R-:W-:-:S05]  /*d210*/  LOP3.LUT R5, R0, 0x80, R5, 0xf8, !PT ;  /* 0x0000008000057812 */ /* 0x000fca00078ef805 */
[----:B------:R4:W-:Y:S01]  /*d220*/  STG.E.U8 desc[UR36][R2.64], R5 ;  /* 0x0000000502007986 */ /* 0x0009e2000c101124 */
[----:B------:R-:W-:Y:S05]  /*d230*/  BRA `(.L_x_3760) ;  /* 0x0000000000547947 */ /* 0x000fea0003800000 */
.L_x_3782:
        /* <DEDUP_REMOVED lines=12> */
.L_x_3788:
[----:B0-----:R-:W-:Y:S01]  /*d300*/  IMAD.MOV.U32 R0, RZ, RZ, 0x7f ;  /* 0x0000007fff007424 */ /* 0x001fe200078e00ff */
[----:B------:R-:W-:-:S04]  /*d310*/  ISETP.GT.U32.AND P0, PT, R4, 0x7f800000, PT ;  /* 0x7f8000000400780c */ /* 0x000fc80003f04070 */
[----:B------:R-:W-:-:S09]  /*d320*/  SEL R0, R0, 0x7c, P0 ;  /* 0x0000007c00007807 */ /* 0x000fd20000000000 */
.L_x_3789:
[----:B------:R-:W-:Y:S05]  /*d330*/  BSYNC.RECONVERGENT B0 ;  /* 0x0000000000007941 */ /* 0x000fea0003800200 */
.L_x_3787:
[----:B------:R-:W-:-:S04]  /*d340*/  SHF.R.U32.HI R5, RZ, 0x18, R5 ;  /* 0x00000018ff057819 */ /* 0x000fc80000011605 */
[----:B------:R-:W-:-:S05]  /*d350*/  LOP3.LUT R5, R0, 0x80, R5, 0xf8, !PT ;  /* 0x0000008000057812 */ /* 0x000fca00078ef805 */
[----:B------:R3:W-:Y:S01]  /*d360*/  STG.E.U8 desc[UR36][R2.64], R5 ;  /* 0x0000000502007986 */ /* 0x0007e2000c101124 */
[----:B------:R-:W-:Y:S05]  /*d370*/  BRA `(.L_x_3760) ;  /* 0x0000000000047947 */ /* 0x000fea0003800000 */
.L_x_3781:
[----:B-1----:R1:W-:Y:S02]  /*d380*/  STG.E.U16 desc[UR36][R2.64], R5 ;  /* 0x0000000502007986 */ /* 0x0023e4000c101524 */
.L_x_3760:
[----:B------:R-:W-:-:S07]  /*d390*/  VIADD R17, R17, 0x80 ;  /* 0x0000008011117836 */ /* 0x000fce0000000000 */
.L_x_3687:
[----:B------:R-:W-:Y:S05]  /*d3a0*/  BSYNC.RECONVERGENT B6 ;  /* 0x0000000000067941 */ /* 0x000fea0003800200 */
.L_x_3686:
[----:B------:R-:W5:Y:S02]  /*d3b0*/  LDCU UR4, c[0x0][0x380] ;  /* 0x00007000ff0477ac */ /* 0x000f640008000800 */
[----:B-----5:R-:W-:-:S13]  /*d3c0*/  ISETP.GE.AND P0, PT, R17, UR4, PT ;  /* 0x0000000411007c0c */ /* 0x020fda000bf06270 */
[----:B------:R-:W-:Y:S05]  /*d3d0*/  @P0 EXIT ;  /* 0x000000000000094d */ /* 0x000fea0003800000 */
        /* <DEDUP_REMOVED lines=354> */
.L_x_3790:
[----:B------:R-:W0:Y:S01]  /*ea00*/  LDCU.64 UR6, c[0x0][0x5e8] ;  /* 0x0000bd00ff0677ac */ /* 0x000e220008000a00 */
[----:B------:R-:W1:Y:S01]  /*ea10*/  LDCU.64 UR8, c[0x0][0x5f0] ;  /* 0x0000be00ff0877ac */ /* 0x000e620008000a00 */
[----:B------:R-:W-:-:S04]  /*ea20*/  UPRMT UR4, UR40, 0x7771, URZ ;  /* 0x0000777128047896 */ /* 0x000fc800080000ff */
[----:B------:R-:W-:Y:S01]  /*ea30*/  UISETP.GT.AND UP0, UPT, UR4, 0x9, UPT ;  /* 0x000000090400788c */ /* 0x000fe2000bf04270 */
[----:B0-----:R-:W-:Y:S02]  /*ea40*/  IADD3 R16, P0, PT, R16, UR6, RZ ;  /* 0x0000000610107c10 */ /* 0x001fe4000ff1e0ff */
[----:B-123--:R-:W-:-:S03]  /*ea50*/  IADD3 R2, P1, PT, R0, UR8, RZ ;  /* 0x0000000800027c10 */ /* 0x00efc6000ff3e0ff */
        /* <DEDUP_REMOVED lines=16> */
.L_x_3794:
[----:B------:R-:W2:Y:S02]  /*eb60*/  LDG.E.U8 R2, desc[UR36][R2.64] ;  /* 0x0000002402027981 */ /* 0x000ea4000c1e1100 */
[----:B--2---:R-:W-:-:S04]  /*eb70*/  I2FP.F32.U32 R0, R2 ;  /* 0x0000000200007245 */ /* 0x004fc80000201000 */
[----:B------:R-:W-:-:S04]  /*eb80*/  F2FP.BF16.F32.PACK_AB R0, RZ, R0 ;  /* 0x00000000ff00723e */ /* 0x000fc800000010ff */
[----:B------:R-:W-:Y:S01]  /*eb90*/  PRMT R19, R0, 0x7610, R19 ;  /* 0x0000761000137816 */ /* 0x000fe20000000013 */
[----:B------:R-:W-:Y:S06]  /*eba0*/  BRA `(.L_x_3796) ;  /* 0x0000000c00c07947 */ /* 0x000fec0003800000 */
.L_x_3793:
        /* <DEDUP_REMOVED lines=11> */
.L_x_3798:
[----:B------:R-:W2:Y:S02]  /*ec60*/  LDG.E R2, desc[UR36][R2.64] ;  /* 0x0000002402027981 */ /* 0x000ea4000c1e1900 */
[----:B--2---:R-:W-:-:S04]  /*ec70*/  I2FP.F32.S32 R0, R2 ;  /* 0x0000000200007245 */ /* 0x004fc80000201400 */
[----:B------:R-:W-:-:S04]  /*ec80*/  F2FP.BF16.F32.PACK_AB R0, RZ, R0 ;  /* 0x00000000ff00723e */ /* 0x000fc800000010ff */
[----:B------:R-:W-:Y:S01]  /*ec90*/  PRMT R19, R0, 0x7610, R19 ;  /* 0x0000761000137816 */ /* 0x000fe20000000013 */
[----:B------:R-:W-:Y:S06]  /*eca0*/  BRA `(.L_x_3796) ;  /* 0x0000000c00807947 */ /* 0x000fec0003800000 */
.L_x_3797:
[----:B------:R-:W2:Y:S02]  /*ecb0*/  LDG.E.U16 R2, desc[UR36][R2.64] ;  /* 0x0000002402027981 */ /* 0x000ea4000c1e1500 */
[----:B--2---:R-:W0:Y:S02]  /*ecc0*/  I2F.S16 R0, R2 ;  /* 0x0000000200007306 */ /* 0x004e240000101400 */
[----:B0-----:R-:W-:-:S04]  /*ecd0*/  F2FP.BF16.F32.PACK_AB R0, RZ, R0 ;  /* 0x00000000ff00723e */ /* 0x001fc800000010ff */
[----:B------:R-:W-:Y:S01]  /*ece0*/  PRMT R19, R0, 0x7610, R19 ;  /* 0x0000761000137816 */ /* 0x000fe20000000013 */
[----:B------:R-:W-:Y:S06]  /*ecf0*/  BRA `(.L_x_3796) ;  /* 0x0000000c006c7947 */ /* 0x000fec0003800000 */
.L_x_3792:
        /* <DEDUP_REMOVED lines=9> */
.L_x_3800:
[----:B------:R-:W2:Y:S02]  /*ed90*/  LDG.E.U16 R0, desc[UR36][R2.64] ;  /* 0x0000002402007981 */ /* 0x000ea4000c1e1500 */
[----:B--2---:R-:W-:-:S05]  /*eda0*/  HADD2.F32 R0, -RZ, R0.H0_H0 ;  /* 0x20000000ff007230 */ /* 0x004fca0000004100 */
[----:B------:R-:W-:-:S04]  /*edb0*/  F2FP.BF16.F32.PACK_AB R0, RZ, R0 ;  /* 0x00000000ff00723e */ /* 0x000fc800000010ff */
[----:B------:R-:W-:Y:S01]  /*edc0*/  PRMT R19, R0, 0x7610, R19 ;  /* 0x0000761000137816 */ /* 0x000fe20000000013 */
[----:B------:R-:W-:Y:S06]  /*edd0*/  BRA `(.L_x_3796) ;  /* 0x0000000c00347947 */ /* 0x000fec0003800000 */
.L_x_3799:
        /* <DEDUP_REMOVED lines=9> */
.L_x_3802:
[----:B------:R-:W2:Y:S02]  /*ee70*/  LDG.E.U16 R2, desc[UR36][R2.64] ;  /* 0x0000002402027981 */ /* 0x000ea4000c1e1500 */
[----:B--2---:R-:W-:-:S05]  /*ee80*/  HADD2.F32 R0, -RZ, R2.H0_H0 ;  /* 0x20000002ff007230 */ /* 0x004fca0000004100 */
[----:B------:R-:W-:-:S04]  /*ee90*/  F2FP.BF16.F32.PACK_AB R0, RZ, R0 ;  /* 0x00000000ff00723e */ /* 0x000fc800000010ff */
[----:B------:R-:W-:Y:S01]  /*eea0*/  PRMT R19, R0, 0x7610, R19 ;  /* 0x0000761000137816 */ /* 0x000fe20000000013 */
[----:B------:R-:W-:Y:S06]  /*eeb0*/  BRA `(.L_x_3796) ;  /* 0x0000000800fc7947 */ /* 0x000fec0003800000 */
.L_x_3801:
        /* <DEDUP_REMOVED lines=9> */
.L_x_3791:
        /* <DEDUP_REMOVED lines=14> */
.L_x_3805:
        /* <DEDUP_REMOVED lines=9> */
.L_x_3804:
        /* <DEDUP_REMOVED lines=27> */
.L_x_3807:
        /* <DEDUP_REMOVED lines=14> */
.L_x_3806:
[----:B------:R0:W5:Y:S01]  /*f350*/  LDG.E.U16 R19, desc[UR36][R2.64] ;  /* 0x0000002402137981 */ /* 0x000162000c1e1500 */
[----:B------:R-:W-:Y:S05]  /*f360*/  BRA `(.L_x_3796) ;  /* 0x0000000400d07947 */ /* 0x000fea0003800000 */
.L_x_3803:
        /* <DEDUP_REMOVED lines=13> */
.L_x_3810:
        /* <DEDUP_REMOVED lines=21> */
.L_x_3814:
[----:B------:R-:W-:Y:S05]  /*f590*/  BSYNC.RECONVERGENT B1 ;  /* 0x0000000000017941 */ /* 0x000fea0003800200 */
.L_x_3813:
[----:B------:R-:W-:Y:S01]  /*f5a0*/  IMAD.SHL.U32 R0, R0, 0x100000, RZ ;  /* 0x0010000000007824 */ /* 0x000fe200078e00ff */
[----:B------:R-:W-:-:S04]  /*f5b0*/  LEA R2, R2, 0x3b800000, 0x17 ;  /* 0x3b80000002027811 */ /* 0x000fc800078eb8ff */
[----:B------:R-:W-:-:S07]  /*f5c0*/  LOP3.LUT R0, R2, R0, R7, 0xfe, !PT ;  /* 0x0000000002007212 */ /* 0x000fce00078efe07 */
.L_x_3812:
[----:B------:R-:W-:Y:S05]  /*f5d0*/  BSYNC.RECONVERGENT B0 ;  /* 0x0000000000007941 */ /* 0x000fea0003800200 */
.L_x_3811:
[----:B------:R-:W-:-:S04]  /*f5e0*/  F2FP.BF16.F32.PACK_AB R0, RZ, R0 ;  /* 0x00000000ff00723e */ /* 0x000fc800000010ff */
[----:B------:R-:W-:Y:S01]  /*f5f0*/  PRMT R19, R0, 0x7610, R19 ;  /* 0x0000761000137816 */ /* 0x000fe20000000013 */
[----:B------:R-:W-:Y:S06]  /*f600*/  BRA `(.L_x_3796) ;  /* 0x0000000400287947 */ /* 0x000fec0003800000 */
.L_x_3809:
        /* <DEDUP_REMOVED lines=21> */
.L_x_3818:
[----:B------:R-:W-:Y:S05]  /*f760*/  BSYNC.RECONVERGENT B1 ;  /* 0x0000000000017941 */ /* 0x000fea0003800200 */
.L_x_3817:
[----:B------:R-:W-:Y:S02]  /*f770*/  SHF.L.U32 R0, R0, 0x15, RZ ;  /* 0x0000001500007819 */ /* 0x000fe400000006ff */
[----:B------:R-:W-:-:S04]  /*f780*/  LEA R2, R2, 0x37800000, 0x17 ;  /* 0x3780000002027811 */ /* 0x000fc800078eb8ff */
[----:B------:R-:W-:-:S07]  /*f790*/  LOP3.LUT R0, R2, R0, R7, 0xfe, !PT ;  /* 0x0000000002007212 */ /* 0x000fce00078efe07 */
.L_x_3816:
[----:B------:R-:W-:Y:S05]  /*f7a0*/  BSYNC.RECONVERGENT B0 ;  /* 0x0000000000007941 */ /* 0x000fea0003800200 */
.L_x_3815:
[----:B------:R-:W-:-:S04]  /*f7b0*/  F2FP.BF16.F32.PACK_AB R0, RZ, R0 ;  /* 0x00000000ff00723e */ /* 0x000fc800000010ff */
[----:B------:R-:W-:Y:S01]  /*f7c0*/  PRMT R19, R0, 0x7610, R19 ;  /* 0x0000761000137816 */ /* 0x000fe20000000013 */
[----:B------:R-:W-:Y:S06]  /*f7d0*/  BRA `(.L_x_3796) ;  /* 0x0000000000b47947 */ /* 0x000fec0003800000 */
.L_x_3808:
        /* <DEDUP_REMOVED lines=14> */
.L_x_3822:
[----:B------:R-:W-:Y:S05]  /*f8c0*/  BSYNC.RECONVERGENT B0 ;  /* 0x0000000000007941 */ /* 0x000fea0003800200 */
.L_x_3821:
[----:B------:R-:W-:-:S04]  /*f8d0*/  F2FP.BF16.F32.PACK_AB R0, RZ, R0 ;  /* 0x00000000ff00723e */ /* 0x000fc800000010ff */
[----:B------:R-:W-:Y:S01]  /*f8e0*/  PRMT R19, R0, 0x7610, R19 ;  /* 0x0000761000137816 */ /* 0x000fe20000000013 */
[----:B------:R-:W-:Y:S06]  /*f8f0*/  BRA `(.L_x_3796) ;  /* 0x00000000006c7947 */ /* 0x000fec0003800000 */
.L_x_3795:
        /* <DEDUP_REMOVED lines=16> */
.L_x_3823:
[----:B------:R-:W-:Y:S01]  /*fa00*/  PRMT R19, RZ, 0x7610, R19 ;  /* 0x00007610ff137816 */ /* 0x000fe20000000013 */
[----:B------:R-:W-:Y:S06]  /*fa10*/  BRA `(.L_x_3796) ;  /* 0x0000000000247947 */ /* 0x000fec0003800000 */
.L_x_3820:
[----:B------:R-:W2:Y:S02]  /*fa20*/  LDG.E.64 R2, desc[UR36][R2.64] ;  /* 0x0000002402027981 */ /* 0x000ea4000c1e1b00 */
[----:B--2---:R-:W0:Y:S02]  /*fa30*/  I2F.U64 R0, R2 ;  /* 0x0000000200007312 */ /* 0x004e240000301000 */
[----:B0-----:R-:W-:-:S04]  /*fa40*/  F2FP.BF16.F32.PACK_AB R0, RZ, R0 ;  /* 0x00000000ff00723e */ /* 0x001fc800000010ff */
[----:B------:R-:W-:Y:S01]  /*fa50*/  PRMT R19, R0, 0x7610, R19 ;  /* 0x0000761000137816 */ /* 0x000fe20000000013 */
[----:B------:R-:W-:Y:S06]  /*fa60*/  BRA `(.L_x_3796) ;  /* 0x0000000000107947 */ /* 0x000fec0003800000 */
.L_x_3819:
[----:B------:R-:W2:Y:S02]  /*fa70*/  LDG.E R2, desc[UR36][R2.64] ;  /* 0x0000002402027981 */ /* 0x000ea4000c1e1900 */
[----:B--2---:R-:W-:-:S04]  /*fa80*/  I2FP.F32.U32 R0, R2 ;  /* 0x0000000200007245 */ /* 0x004fc80000201000 */
[----:B------:R-:W-:-:S04]  /*fa90*/  F2FP.BF16.F32.PACK_AB R0, RZ, R0 ;  /* 0x00000000ff00723e */ /* 0x000fc800000010ff */
[----:B------:R-:W-:-:S07]  /*faa0*/  PRMT R19, R0, 0x7610, R19 ;  /* 0x0000761000137816 */ /* 0x000fce0000000013 */
.L_x_3796:
        /* <DEDUP_REMOVED lines=18> */
.L_x_3827:
[----:B------:R-:W2:Y:S02]  /*fbd0*/  LDG.E.U8 R2, desc[UR36][R2.64] ;  /* 0x0000002402027981 */ /* 0x000ea4000c1e1100 */
[----:B--2---:R-:W-:-:S04]  /*fbe0*/  I2FP.F32.U32 R0, R2 ;  /* 0x0000000200007245 */ /* 0x004fc80000201000 */
[----:B------:R-:W-:Y:S01]  /*fbf0*/  F2FP.BF16.F32.PACK_AB R0, RZ, R0 ;  /* 0x00000000ff00723e */ /* 0x000fe200000010ff */
[----:B------:R-:W-:Y:S06]  /*fc00*/  BRA `(.L_x_3829) ;  /* 0x0000000c00847947 */ /* 0x000fec0003800000 */
.L_x_3826:
        /* <DEDUP_REMOVED lines=10> */
.L_x_3831:
[----:B------:R-:W2:Y:S02]  /*fcb0*/  LDG.E R2, desc[UR36][R2.64] ;  /* 0x0000002402027981 */ /* 0x000ea4000c1e1900 */
[----:B--2---:R-:W-:-:S04]  /*fcc0*/  I2FP.F32.S32 R0, R2 ;  /* 0x0000000200007245 */ /* 0x004fc80000201400 */
[----:B------:R-:W-:Y:S01]  /*fcd0*/  F2FP.BF16.F32.PACK_AB R0, RZ, R0 ;  /* 0x00000000ff00723e */ /* 0x000fe200000010ff */
[----:B------:R-:W-:Y:S06]  /*fce0*/  BRA `(.L_x_3829) ;  /* 0x0000000c004c7947 */ /* 0x000fec0003800000 */
.L_x_3830:
[----:B------:R-:W2:Y:S02]  /*fcf0*/  LDG.E.U16 R2, desc[UR36][R2.64] ;  /* 0x0000002402027981 */ /* 0x000ea4000c1e1500 */
[----:B--2---:R-:W0:Y:S02]  /*fd00*/  I2F.S16 R0, R2 ;  /* 0x0000000200007306 */ /* 0x004e240000101400 */
[----:B0-----:R-:W-:Y:S01]  /*fd10*/  F2FP.BF16.F32.PACK_AB R0, RZ, R0 ;  /* 0x00000000ff00723e */ /* 0x001fe200000010ff */
[----:B------:R-:W-:Y:S06]  /*fd20*/  BRA `(.L_x_3829) ;  /* 0x0000000c003c7947 */ /* 0x000fec0003800000 */
.L_x_3825:
        /* <DEDUP_REMOVED lines=9> */
.L_x_3833:
[----:B------:R-:W2:Y:S02]  /*fdc0*/  LDG.E.U16 R0, desc[UR36][R2.64] ;  /* 0x0000002402007981 */ /* 0x000ea4000c1e1500 */
[----:B--2---:R-:W-:-:S05]  /*fdd0*/  HADD2.F32 R0, -RZ, R0.H0_H0 ;  /* 0x20000000ff007230 */ /* 0x004fca0000004100 */
[----:B------:R-:W-:Y:S01]  /*fde0*/  F2FP.BF16.F32.PACK_AB R0, RZ, R0 ;  /* 0x00000000ff00723e */ /* 0x000fe200000010ff */
[----:B------:R-:W-:Y:S06]  /*fdf0*/  BRA `(.L_x_3829) ;  /* 0x0000000c00087947 */ /* 0x000fec0003800000 */
.L_x_3832:
        /* <DEDUP_REMOVED lines=9> */
.L_x_3835:
[----:B------:R-:W2:Y:S02]  /*fe90*/  LDG.E.U16 R2, desc[UR36][R2.64] ;  /* 0x0000002402027981 */ /* 0x000ea4000c1e1500 */
[----:B--2---:R-:W-:-:S05]  /*fea0*/  HADD2.F32 R0, -RZ, R2.H0_H0 ;  /* 0x20000002ff007230 */ /* 0x004fca0000004100 */
[----:B------:R-:W-:Y:S01]  /*feb0*/  F2FP.BF16.F32.PACK_AB R0, RZ, R0 ;  /* 0x00000000ff00723e */ /* 0x000fe200000010ff */
[----:B------:R-:W-:Y:S06]  /*fec0*/  BRA `(.L_x_3829) ;  /* 0x0000000800d47947 */ /* 0x000fec0003800000 */
.L_x_3834:
        /* <DEDUP_REMOVED lines=8> */
.L_x_3824:
        /* <DEDUP_REMOVED lines=13> */
.L_x_3838:
        /* <DEDUP_REMOVED lines=8> */
.L_x_3837:
        /* <DEDUP_REMOVED lines=27> */
.L_x_3840:
        /* <DEDUP_REMOVED lines=13> */
.L_x_3839:
[----:B------:R0:W5:Y:S01]  /*10320*/  LDG.E.U16 R0, desc[UR36][R2.64] ;  /* 0x0000002402007981 */ /* 0x000162000c1e1500 */
[----:B------:R-:W-:Y:S05]  /*10330*/  BRA `(.L_x_3829) ;  /* 0x0000000400b87947 */ /* 0x000fea0003800000 */
.L_x_3836:
        /* <DEDUP_REMOVED lines=12> */
.L_x_3843:
        /* <DEDUP_REMOVED lines=21> */
.L_x_3847:
[----:B------:R-:W-:Y:S05]  /*10550*/  BSYNC.RECONVERGENT B1 ;  /* 0x0000000000017941 */ /* 0x000fea0003800200 */
.L_x_3846:
[----:B------:R-:W-:Y:S01]  /*10560*/  IMAD.SHL.U32 R0, R0, 0x100000, RZ ;  /* 0x0010000000007824 */ /* 0x000fe200078e00ff */
[----:B------:R-:W-:-:S04]  /*10570*/  LEA R2, R2, 0x3b800000, 0x17 ;  /* 0x3b80000002027811 */ /* 0x000fc800078eb8ff */
[----:B------:R-:W-:-:S07]  /*10580*/  LOP3.LUT R0, R2, R0, R7, 0xfe, !PT ;  /* 0x0000000002007212 */ /* 0x000fce00078efe07 */
.L_x_3845:
[----:B------:R-:W-:Y:S05]  /*10590*/  BSYNC.RECONVERGENT B0 ;  /* 0x0000000000007941 */ /* 0x000fea0003800200 */
.L_x_3844:
[----:B------:R-:W-:Y:S01]  /*105a0*/  F2FP.BF16.F32.PACK_AB R0, RZ, R0 ;  /* 0x00000000ff00723e */ /* 0x000fe200000010ff */
[----:B------:R-:W-:Y:S06]  /*105b0*/  BRA `(.L_x_3829) ;  /* 0x0000000400187947 */ /* 0x000fec0003800000 */
.L_x_3842:
        /* <DEDUP_REMOVED lines=21> */
.L_x_3851:
[----:B------:R-:W-:Y:S05]  /*10710*/  BSYNC.RECONVERGENT B1 ;  /* 0x0000000000017941 */ /* 0x000fea0003800200 */
.L_x_3850:
[----:B------:R-:W-:Y:S01]  /*10720*/  IMAD.SHL.U32 R0, R0, 0x200000, RZ ;  /* 0x0020000000007824 */ /* 0x000fe200078e00ff */
[----:B------:R-:W-:-:S04]  /*10730*/  LEA R2, R2, 0x37800000, 0x17 ;  /* 0x3780000002027811 */ /* 0x000fc800078eb8ff */
[----:B------:R-:W-:-:S07]  /*10740*/  LOP3.LUT R0, R2, R0, R7, 0xfe, !PT ;  /* 0x0000000002007212 */ /* 0x000fce00078efe07 */
.L_x_3849:
[----:B------:R-:W-:Y:S05]  /*10750*/  BSYNC.RECONVERGENT B0 ;  /* 0x0000000000007941 */ /* 0x000fea0003800200 */
.L_x_3848:
[----:B------:R-:W-:Y:S01]  /*10760*/  F2FP.BF16.F32.PACK_AB R0, RZ, R0 ;  /* 0x00000000ff00723e */ /* 0x000fe200000010ff */
[----:B------:R-:W-:Y:S06]  /*10770*/  BRA `(.L_x_3829) ;  /* 0x0000000000a87947 */ /* 0x000fec0003800000 */
.L_x_3841:
        /* <DEDUP_REMOVED lines=14> */
.L_x_3855:
[----:B------:R-:W-:Y:S05]  /*10860*/  BSYNC.RECONVERGENT B0 ;  /* 0x0000000000007941 */ /* 0x000fea0003800200 */
.L_x_3854:
[----:B------:R-:W-:Y:S01]  /*10870*/  F2FP.BF16.F32.PACK_AB R0, RZ, R0 ;  /* 0x00000000ff00723e */ /* 0x000fe200000010ff */
[----:B------:R-:W-:Y:S06]  /*10880*/  BRA `(.L_x_3829) ;  /* 0x0000000000647947 */ /* 0x000fec0003800000 */
.L_x_3828:
        /* <DEDUP_REMOVED lines=16> */
.L_x_3856:
[----:B------:R-:W-:Y:S01]  /*10990*/  PRMT R0, RZ, 0x7610, R0 ;  /* 0x00007610ff007816 */ /* 0x000fe20000000000 */
[----:B------:R-:W-:Y:S06]  /*109a0*/  BRA `(.L_x_3829) ;  /* 0x00000000001c7947 */ /* 0x000fec0003800000 */
.L_x_3853:
[----:B------:R-:W2:Y:S02]  /*109b0*/  LDG.E.64 R2, desc[UR36][R2.64] ;  /* 0x0000002402027981 */ /* 0x000ea4000c1e1b00 */
[----:B--2---:R-:W0:Y:S02]  /*109c0*/  I2F.U64 R0, R2 ;  /* 0x0000000200007312 */ /* 0x004e240000301000 */
[----:B0-----:R-:W-:Y:S01]  /*109d0*/  F2FP.BF16.F32.PACK_AB R0, RZ, R0 ;  /* 0x00000000ff00723e */ /* 0x001fe200000010ff */
[----:B------:R-:W-:Y:S06]  /*109e0*/  BRA `(.L_x_3829) ;  /* 0x00000000000c7947 */ /* 0x000fec0003800000 */
.L_x_3852:
[----:B------:R-:W2:Y:S02]  /*109f0*/  LDG.E R2, desc[UR36][R2.64] ;  /* 0x0000002402027981 */ /* 0x000ea4000c1e1900 */
[----:B--2---:R-:W-:-:S04]  /*10a00*/  I2FP.F32.U32 R0, R2 ;  /* 0x0000000200007245 */ /* 0x004fc80000201000 */
[----:B------:R-:W-:-:S07]  /*10a10*/  F2FP.BF16.F32.PACK_AB R0, RZ, R0 ;  /* 0x00000000ff00723e */ /* 0x000fce00000010ff */
.L_x_3829:
[----:B------:R-:W1:Y:S01]  /*10a20*/  LDCU.64 UR4, c[0x0][0x600] ;  /* 0x0000c000ff0477ac */ /* 0x000e620008000a00 */
[----:B0----5:R-:W-:Y:S02]  /*10a30*/  IMAD.U32 R3, R0, 0x10000, RZ ;  /* 0x0001000000037824 */ /* 0x021fe400078e00ff */
[----:B------:R-:W-:-:S03]  /*10a40*/  IMAD.U32 R19, R19, 0x10000, RZ ;  /* 0x0001000013137824 */ /* 0x000fc600078e00ff */
        /* <DEDUP_REMOVED lines=8> */
[----:B------:R-:W0:Y:S02]  /*10ad0*/  @!P0 MUFU.RCP R2, R2 ;  /* 0x0000000200028308 */ /* 0x000e240000001000 */
[----:B0-----:R-:W-:-:S06]  /*10ae0*/  @!P0 FMUL.FTZ R0, R19, R2 ;  /* 0x0000000213008220 */ /* 0x001fcc0000410000 */
        /* <DEDUP_REMOVED lines=12> */
[----:B0-----:R-:W-:Y:S01]  /*10bb0*/  STG.E.U8 desc[UR36][R16.64], R3 ;  /* 0x0000000310007986 */ /* 0x001fe2000c101124 */
[----:B------:R-:W-:Y:S05]  /*10bc0*/  EXIT ;  /* 0x000000000000794d */ /* 0x000fea0003800000 */
.L_x_3860:
[----:B-1----:R-:W-:-:S06]  /*10bd0*/  IMAD.U32 R3, R3, 0x10000, RZ ;  /* 0x0001000003037824 */ /* 0x002fcc00078e00ff */
[----:B------:R-:W1:Y:S02]  /*10be0*/  F2I.S64.TRUNC R2, R3 ;  /* 0x0000000300027311 */ /* 0x000e64000020d900 */
[----:B-1----:R-:W-:Y:S01]  /*10bf0*/  STG.E.U8 desc[UR36][R16.64], R2 ;  /* 0x0000000210007986 */ /* 0x002fe2000c101124 */
[----:B------:R-:W-:Y:S05]  /*10c00*/  EXIT ;  /* 0x000000000000794d */ /* 0x000fea0003800000 */
.L_x_3859:
        /* <DEDUP_REMOVED lines=10> */
.L_x_3863:
[----:B-1----:R-:W-:-:S06]  /*10cb0*/  IMAD.U32 R3, R3, 0x10000, RZ ;  /* 0x0001000003037824 */ /* 0x002fcc00078e00ff */
[----:B------:R-:W1:Y:S02]  /*10cc0*/  F2I.FTZ.TRUNC.NTZ R3, R3 ;  /* 0x0000000300037305 */ /* 0x000e64000021f100 */
[----:B-1----:R-:W-:Y:S01]  /*10cd0*/  STG.E desc[UR36][R16.64], R3 ;  /* 0x0000000310007986 */ /* 0x002fe2000c101924 */
[----:B------:R-:W-:Y:S05]  /*10ce0*/  EXIT ;  /* 0x000000000000794d */ /* 0x000fea0003800000 */
.L_x_3862:
[----:B-1----:R-:W-:-:S06]  /*10cf0*/  SHF.L.U32 R3, R3, 0x10, RZ ;  /* 0x0000001003037819 */ /* 0x002fcc00000006ff */
[----:B------:R-:W1:Y:S02]  /*10d00*/  F2I.FTZ.TRUNC.NTZ R3, R3 ;  /* 0x0000000300037305 */ /* 0x000e64000021f100 */
[----:B-1----:R-:W-:Y:S01]  /*10d10*/  STG.E.U16 desc[UR36][R16.64], R3 ;  /* 0x0000000310007986 */ /* 0x002fe2000c101524 */
[----:B------:R-:W-:Y:S05]  /*10d20*/  EXIT ;  /* 0x000000000000794d */ /* 0x000fea0003800000 */
.L_x_3858:
        /* <DEDUP_REMOVED lines=9> */
.L_x_3865:
[----:B01----:R-:W-:-:S05]  /*10dc0*/  IMAD.U32 R0, R3, 0x10000, RZ ;  /* 0x0001000003007824 */ /* 0x003fca00078e00ff */
[----:B------:R-:W-:-:S05]  /*10dd0*/  F2FP.F16.F32.PACK_AB R0, RZ, R0 ;  /* 0x00000000ff00723e */ /* 0x000fca00000000ff */
[----:B------:R-:W-:Y:S01]  /*10de0*/  STG.E.U16 desc[UR36][R16.64], R0 ;  /* 0x0000000010007986 */ /* 0x000fe2000c101524 */
[----:B------:R-:W-:Y:S05]  /*10df0*/  EXIT ;  /* 0x000000000000794d */ /* 0x000fea0003800000 */
.L_x_3864:
        /* <DEDUP_REMOVED lines=10> */
.L_x_3867:
[----:B-1----:R-:W-:-:S04]  /*10ea0*/  SHF.L.U32 R3, R3, 0x10, RZ ;  /* 0x0000001003037819 */ /* 0x002fc800000006ff */
[----:B------:R-:W-:-:S04]  /*10eb0*/  F2FP.F16.F32.PACK_AB R3, RZ, R3 ;  /* 0x00000003ff03723e */ /* 0x000fc800000000ff */
[----:B------:R-:W-:-:S05]  /*10ec0*/  PRMT R3, R3, 0x5410, RZ ;  /* 0x0000541003037816 */ /* 0x000fca00000000ff */
[----:B------:R-:W-:Y:S01]  /*10ed0*/  STG.E desc[UR36][R16.64], R3 ;  /* 0x0000000310007986 */ /* 0x000fe2000c101924 */
[----:B------:R-:W-:Y:S05]  /*10ee0*/  EXIT ;  /* 0x000000000000794d */ /* 0x000fea0003800000 */
.L_x_3866:
[----:B-1----:R-:W-:-:S04]  /*10ef0*/  IMAD.U32 R2, R3, 0x10000, RZ ;  /* 0x0001000003027824 */ /* 0x002fc800078e00ff */
[----:B------:R-:W-:-:S06]  /*10f00*/  FMUL.FTZ R2, R2, 1 ;  /* 0x3f80000002027820 */ /* 0x000fcc0000410000 */
[----:B------:R-:W1:Y:S02]  /*10f10*/  F2F.F64.F32 R2, R2 ;  /* 0x0000000200027310 */ /* 0x000e640000201800 */
[----:B-1----:R-:W-:Y:S01]  /*10f20*/  STG.E.64 desc[UR36][R16.64], R2 ;  /* 0x0000000210007986 */ /* 0x002fe2000c101b24 */
[----:B------:R-:W-:Y:S05]  /*10f30*/  EXIT ;  /* 0x000000000000794d */ /* 0x000fea0003800000 */
.L_x_3857:
        /* <DEDUP_REMOVED lines=14> */
.L_x_3871:
[----:B-1----:R-:W-:Y:S01]  /*11020*/  IMAD.U32 R3, R3, 0x10000, RZ ;  /* 0x0001000003037824 */ /* 0x002fe200078e00ff */
[----:B------:R-:W-:Y:S01]  /*11030*/  BSSY.RECONVERGENT B0, `(.L_x_3872) ;  /* 0x0000013000007945 */ /* 0x000fe20003800200 */
[----:B------:R-:W-:-:S03]  /*11040*/  IMAD.MOV.U32 R8, RZ, RZ, 0x80 ;  /* 0x00000080ff087424 */ /* 0x000fc600078e00ff */
[----:B------:R-:W-:-:S04]  /*11050*/  LOP3.LUT R2, R3, 0x7fffffff, RZ, 0xc0, !PT ;  /* 0x7fffffff03027812 */ /* 0x000fc800078ec0ff */
[----:B------:R-:W-:-:S13]  /*11060*/  ISETP.GT.U32.AND P0, PT, R2, 0x437fffff, PT ;  /* 0x437fffff0200780c */ /* 0x000fda0003f04070 */
[----:B------:R-:W-:Y:S05]  /*11070*/  @P0 BRA `(.L_x_3873) ;  /* 0x0000000000380947 */ /* 0x000fea0003800000 */
[----:B------:R-:W-:-:S13]  /*11080*/  ISETP.GE.U32.AND P0, PT, R2, 0x3c000000, PT ;  /* 0x3c0000000200780c */ /* 0x000fda0003f06070 */
[----:B0-----:R-:W-:-:S04]  /*11090*/  @P0 SHF.R.U32.HI R0, RZ, 0x14, R3 ;  /* 0x00000014ff000819 */ /* 0x001fc80000011603 */
        /* <DEDUP_REMOVED lines=9> */
.L_x_3874:
[----:B------:R-:W-:-:S04]  /*11130*/  SHF.R.U32.HI R3, RZ, 0x18, R3 ;  /* 0x00000018ff037819 */ /* 0x000fc80000011603 */
[----:B------:R-:W-:-:S04]  /*11140*/  LOP3.LUT R0, R0, 0x80, R3, 0xf8, !PT ;  /* 0x0000008000007812 */ /* 0x000fc800078ef803 */
[----:B------:R-:W-:-:S07]  /*11150*/  PRMT R8, R0, 0x7610, R8 ;  /* 0x0000761000087816 */ /* 0x000fce0000000008 */
.L_x_3873:
[----:B------:R-:W-:Y:S05]  /*11160*/  BSYNC.RECONVERGENT B0 ;  /* 0x0000000000007941 */ /* 0x000fea0003800200 */
.L_x_3872:
[----:B------:R-:W-:Y:S01]  /*11170*/  STG.E.U8 desc[UR36][R16.64], R8 ;  /* 0x0000000810007986 */ /* 0x000fe2000c101124 */
[----:B------:R-:W-:Y:S05]  /*11180*/  EXIT ;  /* 0x000000000000794d */ /* 0x000fea0003800000 */
.L_x_3870:
[----:B-1----:R-:W-:Y:S01]  /*11190*/  SHF.L.U32 R3, R3, 0x10, RZ ;  /* 0x0000001003037819 */ /* 0x002fe200000006ff */
[----:B------:R-:W-:Y:S01]  /*111a0*/  BSSY.RECONVERGENT B0, `(.L_x_3875) ;  /* 0x0000013000007945 */ /* 0x000fe20003800200 */
[----:B------:R-:W-:Y:S02]  /*111b0*/  IMAD.MOV.U32 R8, RZ, RZ, 0x80 ;  /* 0x00000080ff087424 */ /* 0x000fe400078e00ff */
        /* <DEDUP_REMOVED lines=14> */
.L_x_3877:
[----:B------:R-:W-:-:S04]  /*112a0*/  SHF.R.U32.HI R3, RZ, 0x18, R3 ;  /* 0x00000018ff037819 */ /* 0x000fc80000011603 */
[----:B------:R-:W-:-:S04]  /*112b0*/  LOP3.LUT R0, R0, 0x80, R3, 0xf8, !PT ;  /* 0x0000008000007812 */ /* 0x000fc800078ef803 */
[----:B------:R-:W-:-:S07]  /*112c0*/  PRMT R8, R0, 0x7610, R8 ;  /* 0x0000761000087816 */ /* 0x000fce0000000008 */
.L_x_3876:
[----:B------:R-:W-:Y:S05]  /*112d0*/  BSYNC.RECONVERGENT B0 ;  /* 0x0000000000007941 */ /* 0x000fea0003800200 */
.L_x_3875:
[----:B------:R-:W-:Y:S01]  /*112e0*/  STG.E.U8 desc[UR36][R16.64], R8 ;  /* 0x0000000810007986 */ /* 0x000fe2000c101124 */
[----:B------:R-:W-:Y:S05]  /*112f0*/  EXIT ;  /* 0x000000000000794d */ /* 0x000fea0003800000 */
.L_x_3869:
[----:B------:R-:W-:-:S09]  /*11300*/  UISETP.NE.AND UP0, UPT, UR4, 0x1c, UPT ;  /* 0x0000001c0400788c */ /* 0x000fd2000bf05270 */
[----:B------:R-:W-:Y:S05]  /*11310*/  BRA.U !UP0, `(.L_x_3878) ;  /* 0x0000000108607547 */ /* 0x000fea000b800000 */
[----:B------:R-:W-:-:S09]  /*11320*/  UISETP.NE.AND UP0, UPT, UR4, 0x1d, UPT ;  /* 0x0000001d0400788c */ /* 0x000fd2000bf05270 */
[----:B------:R-:W-:Y:S05]  /*11330*/  BRA.U !UP0, `(.L_x_3879) ;  /* 0x0000000108487547 */ /* 0x000fea000b800000 */
[----:B------:R-:W-:-:S09]  /*11340*/  UISETP.NE.AND UP0, UPT, UR4, 0x2c, UPT ;  /* 0x0000002c0400788c */ /* 0x000fd2000bf05270 */
[----:B------:R-:W-:Y:S05]  /*11350*/  BRA.U UP0, `(.L_x_3861) ;  /* 0x0000000100bc7547 */ /* 0x000fea000b800000 */
        /* <DEDUP_REMOVED lines=16> */
.L_x_3879:
[----:B-1----:R-:W-:-:S06]  /*11460*/  IMAD.U32 R3, R3, 0x10000, RZ ;  /* 0x0001000003037824 */ /* 0x002fcc00078e00ff */
[----:B------:R-:W1:Y:S02]  /*11470*/  F2I.U64.TRUNC R2, R3 ;  /* 0x0000000300027311 */ /* 0x000e64000020d800 */
[----:B-1----:R-:W-:Y:S01]  /*11480*/  STG.E.64 desc[UR36][R16.64], R2 ;  /* 0x0000000210007986 */ /* 0x002fe2000c101b24 */
[----:B------:R-:W-:Y:S05]  /*11490*/  EXIT ;  /* 0x000000000000794d */ /* 0x000fea0003800000 */
.L_x_3878:
[----:B-1----:R-:W-:-:S06]  /*114a0*/  IMAD.U32 R3, R3, 0x10000, RZ ;  /* 0x0001000003037824 */ /* 0x002fcc00078e00ff */
[----:B------:R-:W1:Y:S02]  /*114b0*/  F2I.FTZ.U32.TRUNC.NTZ R3, R3 ;  /* 0x0000000300037305 */ /* 0x000e64000021f000 */
[----:B-1----:R-:W-:Y:S01]  /*114c0*/  STG.E desc[UR36][R16.64], R3 ;  /* 0x0000000310007986 */ /* 0x002fe2000c101924 */
[----:B------:R-:W-:Y:S05]  /*114d0*/  EXIT ;  /* 0x000000000000794d */ /* 0x000fea0003800000 */
.L_x_3868:
        /* <DEDUP_REMOVED lines=11> */
.L_x_3881:
[----:B-1----:R-:W-:Y:S02]  /*11590*/  SHF.L.U32 R3, R3, 0x10, RZ ;  /* 0x0000001003037819 */ /* 0x002fe400000006ff */
[----:B------:R-:W-:-:S03]  /*115a0*/  CS2R R6, SRZ ;  /* 0x0000000000067805 */ /* 0x000fc6000001ff00 */
[----:B------:R-:W-:-:S04]  /*115b0*/  FMUL.FTZ R3, R3, 1 ;  /* 0x3f80000003037820 */ /* 0x000fc80000410000 */
[----:B------:R-:W1:Y:S02]  /*115c0*/  F2F.F64.F32 R4, R3 ;  /* 0x0000000300047310 */ /* 0x000e640000201800 */
[----:B-1----:R-:W-:Y:S01]  /*115d0*/  STG.E.128 desc[UR36][R16.64], R4 ;  /* 0x0000000410007986 */ /* 0x002fe2000c101d24 */
[----:B------:R-:W-:Y:S05]  /*115e0*/  EXIT ;  /* 0x000000000000794d */ /* 0x000fea0003800000 */
.L_x_3880:
[----:B------:R-:W-:-:S09]  /*115f0*/  UISETP.NE.AND UP0, UPT, UR4, 0xf, UPT ;  /* 0x0000000f0400788c */ /* 0x000fd2000bf05270 */
[----:B------:R-:W-:Y:S05]  /*11600*/  BRA.U !UP0, `(.L_x_3882) ;  /* 0x0000000108e87547 */ /* 0x000fea000b800000 */
[----:B------:R-:W-:-:S09]  /*11610*/  UISETP.NE.AND UP0, UPT, UR4, 0x17, UPT ;  /* 0x000000170400788c */ /* 0x000fd2000bf05270 */
[----:B------:R-:W-:Y:S05]  /*11620*/  BRA.U !UP0, `(.L_x_3883) ;  /* 0x0000000108907547 */ /* 0x000fea000b800000 */
[----:B------:R-:W-:-:S09]  /*11630*/  UISETP.NE.AND UP0, UPT, UR4, 0x18, UPT ;  /* 0x000000180400788c */ /* 0x000fd2000bf05270 */
[----:B------:R-:W-:Y:S05]  /*11640*/  BRA.U !UP0, `(.L_x_3884) ;  /* 0x0000000108447547 */ /* 0x000fea000b800000 */
.L_x_3861:
[----:B0-----:R-:W-:Y:S01]  /*11650*/  MOV R0, 0x0 ;  /* 0x0000000000007802 */ /* 0x001fe20000000f00 */
        /* <DEDUP_REMOVED lines=15> */
.L_x_3885:
[----:B------:R-:W-:Y:S05]  /*11750*/  EXIT ;  /* 0x000000000000794d */ /* 0x000fea0003800000 */
.L_x_3884:
        /* <DEDUP_REMOVED lines=13> */
.L_x_3887:
[----:B------:R-:W-:Y:S05]  /*11830*/  BSYNC.RECONVERGENT B0 ;  /* 0x0000000000007941 */ /* 0x000fea0003800200 */
.L_x_3886:
[----:B------:R-:W-:-:S05]  /*11840*/  LOP3.LUT R3, R0, 0x80, R3, 0xf8, !PT ;  /* 0x0000008000037812 */ /* 0x000fca00078ef803 */
[----:B------:R-:W-:Y:S01]  /*11850*/  STG.E.U8 desc[UR36][R16.64], R3 ;  /* 0x0000000310007986 */ /* 0x000fe2000c101124 */
[----:B------:R-:W-:Y:S05]  /*11860*/  EXIT ;  /* 0x000000000000794d */ /* 0x000fea0003800000 */
.L_x_3883:
        /* <DEDUP_REMOVED lines=12> */
.L_x_3889:
[----:B0-----:R-:W-:Y:S01]  /*11930*/  IMAD.MOV.U32 R0, RZ, RZ, 0x7f ;  /* 0x0000007fff007424 */ /* 0x001fe200078e00ff */
[----:B------:R-:W-:-:S04]  /*11940*/  ISETP.GT.U32.AND P0, PT, R2, 0x7f800000, PT ;  /* 0x7f8000000200780c */ /* 0x000fc80003f04070 */
[----:B------:R-:W-:-:S09]  /*11950*/  SEL R0, R0, 0x7c, P0 ;  /* 0x0000007c00007807 */ /* 0x000fd20000000000 */
.L_x_3890:
[----:B------:R-:W-:Y:S05]  /*11960*/  BSYNC.RECONVERGENT B0 ;  /* 0x0000000000007941 */ /* 0x000fea0003800200 */
.L_x_3888:
[----:B------:R-:W-:-:S04]  /*11970*/  SHF.R.U32.HI R3, RZ, 0x18, R3 ;  /* 0x00000018ff037819 */ /* 0x000fc80000011603 */
[----:B------:R-:W-:-:S05]  /*11980*/  LOP3.LUT R3, R0, 0x80, R3, 0xf8, !PT ;  /* 0x0000008000037812 */ /* 0x000fca00078ef803 */
[----:B------:R-:W-:Y:S01]  /*11990*/  STG.E.U8 desc[UR36][R16.64], R3 ;  /* 0x0000000310007986 */ /* 0x000fe2000c101124 */
[----:B------:R-:W-:Y:S05]  /*119a0*/  EXIT ;  /* 0x000000000000794d */ /* 0x000fea0003800000 */
.L_x_3882:
[----:B-1----:R-:W-:Y:S01]  /*119b0*/  STG.E.U16 desc[UR36][R16.64], R3 ;  /* 0x0000000310007986 */ /* 0x002fe2000c101524 */
[----:B------:R-:W-:Y:S05]  /*119c0*/  EXIT ;  /* 0x000000000000794d */ /* 0x000fea0003800000 */
.L_x_3891:
        /* <DEDUP_REMOVED lines=11> */
.L_x_14620:


//--------------------- .text._ZN2at6native27unrolled_elementwise_kernelIZZZNS0_26logit_backward_kernel_cudaERNS_18TensorIteratorBaseERKN3c106ScalarEENKUlvE_clEvENKUlvE2_clEvEUlNS4_8BFloat16ESA_E0_St5arrayIPcLm3EELi4E23TrivialOffsetCalculatorILi2EjESF_ILi1EjENS0_6memory12LoadWithCastILi2EEENSI_13StoreWithCastILi1EEEEEviT_T0_T2_T3_T4_T5_ --------------------------
	.section	.text._ZN2at6native27unrolled_elementwise_kernelIZZZNS0_26logit_backward_kernel_cudaERNS_18TensorIteratorBaseERKN3c106ScalarEENKUlvE_clEvENKUlvE2_clEvEUlNS4_8BFloat16ESA_E0_St5arrayIPcLm3EELi4E23TrivialOffsetCalculatorILi2EjESF_ILi1EjENS0_6memory12LoadWithCastILi2EEENSI_13StoreWithCastILi1EEEEEviT_T0_T2_T3_T4_T5_,"ax",@progbits
	.align	128
        .global         _ZN2at6native27unrolled_elementwise_kernelIZZZNS0_26logit_backward_kernel_cudaERNS_18TensorIteratorBaseERKN3c106ScalarEENKUlvE_clEvENKUlvE2_clEvEUlNS4_8BFloat16ESA_E0_St5arrayIPcLm3EELi4E23TrivialOffsetCalculatorILi2EjESF_ILi1EjENS0_6memory12LoadWithCastILi2EEENSI_13StoreWithCastILi1EEEEEviT_T0_T2_T3_T4_T5_
        .type           _ZN2at6native27unrolled_elementwise_kernelIZZZNS0_26logit_backward_kernel_cudaERNS_18TensorIteratorBaseERKN3c106ScalarEENKUlvE_clEvENKUlvE2_clEvEUlNS4_8BFloat16ESA_E0_St5arrayIPcLm3EELi4E23TrivialOffsetCalculatorILi2EjESF_ILi1EjENS0_6memory12LoadWithCastILi2EEENSI_13StoreWithCastILi1EEEEEviT_T0_T2_T3_T4_T5_,@function
        .size           _ZN2at6native27unrolled_elementwise_kernelIZZZNS0_26logit_backward_kernel_cudaERNS_18TensorIteratorBaseERKN3c106ScalarEENKUlvE_clEvENKUlvE2_clEvEUlNS4_8BFloat16ESA_E0_St5arrayIPcLm3EELi4E23TrivialOffsetCalculatorILi2EjESF_ILi1EjENS0_6memory12LoadWithCastILi2EEENSI_13StoreWithCastILi1EEEEEviT_T0_T2_T3_T4_T5_,(.L_x_14621 - _ZN2at6native27unrolled_elementwise_kernelIZZZNS0_26logit_backward_kernel_cudaERNS_18TensorIteratorBaseERKN3c106ScalarEENKUlvE_clEvENKUlvE2_clEvEUlNS4_8BFloat16ESA_E0_St5arrayIPcLm3EELi4E23TrivialOffsetCalculatorILi2EjESF_ILi1EjENS0_6memory12LoadWithCastILi2EEENSI_13StoreWithCastILi1EEEEEviT_T0_T2_T3_T4_T5_)
        .other          _ZN2at6native27unrolled_elementwise_kernelIZZZNS0_26logit_backward_kernel_cudaERNS_18TensorIteratorBaseERKN3c106ScalarEENKUlvE_clEvENKUlvE2_clEvEUlNS4_8BFloat16ESA_E0_St5arrayIPcLm3EELi4E23TrivialOffsetCalculatorILi2EjESF_ILi1EjENS0_6memory12LoadWithCastILi2EEENSI_13StoreWithCastILi1EEEEEviT_T0_T2_T3_T4_T5_,@"STO_CUDA_ENTRY STV_DEFAULT"
_ZN2at6native27unrolled_elementwise_kernelIZZZNS0_26logit_backward_kernel_cudaERNS_18TensorIteratorBaseERKN3c106ScalarEENKUlvE_clEvENKUlvE2_clEvEUlNS4_8BFloat16ESA_E0_St5arrayIPcLm3EELi4E23TrivialOffsetCalculatorILi2EjESF_ILi1EjENS0_6memory12LoadWithCastILi2EEENSI_13StoreWithCastILi1EEEEEviT_T0_T2_T3_T4_T5_:
.text._ZN2at6native27unrolled_elementwise_kernelIZZZNS0_26logit_backward_kernel_cudaERNS_18TensorIteratorBaseERKN3c106ScalarEENKUlvE_clEvENKUlvE2_clEvEUlNS4_8BFloat16ESA_E0_St5arrayIPcLm3EELi4E23TrivialOffsetCalculatorILi2EjESF_ILi1EjENS0_6memory12LoadWithCastILi2EEENSI_13StoreWithCastILi1EEEEEviT_T0_T2_T3_T4_T5_:
        /* <DEDUP_REMOVED lines=36> */
.L_x_3897:
[----:B------:R-:W2:Y:S02]  /*0240*/  LDG.E.U8 R4, desc[UR36][R4.64] ;  /* 0x0000002404047981 */ /* 0x000ea4000c1e1100 */
[----:B--2---:R-:W-:-:S04]  /*0250*/  I2FP.F32.U32 R0, R4 ;  /* 0x0000000400007245 */ /* 0x004fc80000201000 */
[----:B------:R-:W-:-:S04]  /*0260*/  F2FP.BF16.F32.PACK_AB R0, RZ, R0 ;  /* 0x00000000ff00723e */ /* 0x000fc800000010ff */
[----:B------:R-:W-:Y:S01]  /*0270*/  PRMT R28, R0, 0x7610, R28 ;  /* 0x00007610001c7816 */ /* 0x000fe2000000001c */
[----:B------:R-:W-:Y:S06]  /*0280*/  BRA `(.L_x_3899) ;  /* 0x0000000c00c47947 */ /* 0x000fec0003800000 */
.L_x_3896:
        /* <DEDUP_REMOVED lines=11> */
.L_x_3901:
[----:B------:R-:W2:Y:S02]  /*0340*/  LDG.E R4, desc[UR36][R4.64] ;  /* 0x0000002404047981 */ /* 0x000ea4000c1e1900 */
[----:B--2---:R-:W-:-:S04]  /*0350*/  I2FP.F32.S32 R0, R4 ;  /* 0x0000000400007245 */ /* 0x004fc80000201400 */
[----:B------:R-:W-:-:S04]  /*0360*/  F2FP.BF16.F32.PACK_AB R0, RZ, R0 ;  /* 0x00000000ff00723e */ /* 0x000fc800000010ff */
[----:B------:R-:W-:Y:S01]  /*0370*/  PRMT R28, R0, 0x7610, R28 ;  /* 0x00007610001c7816 */ /* 0x000fe2000000001c */
[----:B------:R-:W-:Y:S06]  /*0380*/  BRA `(.L_x_3899) ;  /* 0x0000000c00847947 */ /* 0x000fec0003800000 */
.L_x_3900:
[----:B------:R-:W2:Y:S02]  /*0390*/  LDG.E.U16 R4, desc[UR36][R4.64] ;  /* 0x0000002404047981 */ /* 0x000ea4000c1e1500 */
[----:B--2---:R-:W0:Y:S02]  /*03a0*/  I2F.S16 R0, R4 ;  /* 0x0000000400007306 */ /* 0x004e240000101400 */
[----:B0-----:R-:W-:-:S04]  /*03b0*/  F2FP.BF16.F32.PACK_AB R0, RZ, R0 ;  /* 0x00000000ff00723e */ /* 0x001fc800000010ff */
[----:B------:R-:W-:Y:S01]  /*03c0*/  PRMT R28, R0, 0x7610, R28 ;  /* 0x00007610001c7816 */ /* 0x000fe2000000001c */
[----:B------:R-:W-:Y:S06]  /*03d0*/  BRA `(.L_x_3899) ;  /* 0x0000000c00707947 */ /* 0x000fec0003800000 */
.L_x_3895:
        /* <DEDUP_REMOVED lines=9> */
.L_x_3903:
[----:B------:R-:W2:Y:S02]  /*0470*/  LDG.E.U16 R0, desc[UR36][R4.64] ;  /* 0x0000002404007981 */ /* 0x000ea4000c1e1500 */
[----:B--2---:R-:W-:-:S05]  /*0480*/  HADD2.F32 R0, -RZ, R0.H0_H0 ;  /* 0x20000000ff007230 */ /* 0x004fca0000004100 */
[----:B------:R-:W-:-:S04]  /*0490*/  F2FP.BF16.F32.PACK_AB R0, RZ, R0 ;  /* 0x00000000ff00723e */ /* 0x000fc800000010ff */
[----:B------:R-:W-:Y:S01]  /*04a0*/  PRMT R28, R0, 0x7610, R28 ;  /* 0x00007610001c7816 */ /* 0x000fe2000000001c */
[----:B------:R-:W-:Y:S06]  /*04b0*/  BRA `(.L_x_3899) ;  /* 0x0000000c00387947 */ /* 0x000fec0003800000 */
.L_x_3902:
        /* <DEDUP_REMOVED lines=9> */
.L_x_3905:
[----:B------:R-:W2:Y:S02]  /*0550*/  LDG.E.U16 R4, desc[UR36][R4.64] ;  /* 0x0000002404047981 */ /* 0x000ea4000c1e1500 */
[----:B--2---:R-:W-:-:S05]  /*0560*/  HADD2.F32 R0, -RZ, R4.H0_H0 ;  /* 0x20000004ff007230 */ /* 0x004fca0000004100 */
[----:B------:R-:W-:-:S04]  /*0570*/  F2FP.BF16.F32.PACK_AB R0, RZ, R0 ;  /* 0x00000000ff00723e */ /* 0x000fc800000010ff */
[----:B------:R-:W-:Y:S01]  /*0580*/  PRMT R28, R0, 0x7610, R28 ;  /* 0x00007610001c7816 */ /* 0x000fe2000000001c */
[----:B------:R-:W-:Y:S06]  /*0590*/  BRA `(.L_x_3899) ;  /* 0x0000000c00007947 */ /* 0x000fec0003800000 */
.L_x_3904:
        /* <DEDUP_REMOVED lines=9> */
.L_x_3894:
        /* <DEDUP_REMOVED lines=14> */
.L_x_3908:
        /* <DEDUP_REMOVED lines=9> */
.L_x_3907:
        /* <DEDUP_REMOVED lines=27> */
.L_x_3910:
        /* <DEDUP_REMOVED lines=15> */
.L_x_3909:
[----:B------:R0:W5:Y:S01]  /*0a40*/  LDG.E.U16 R28, desc[UR36][R4.64] ;  /* 0x00000024041c7981 */ /* 0x000162000c1e1500 */
[----:B------:R-:W-:Y:S05]  /*0a50*/  BRA `(.L_x_3899) ;  /* 0x0000000400d07947 */ /* 0x000fea0003800000 */
.L_x_3906:
        /* <DEDUP_REMOVED lines=13> */
.L_x_3913:
        /* <DEDUP_REMOVED lines=21> */
.L_x_3917:
[----:B------:R-:W-:Y:S05]  /*0c80*/  BSYNC.RECONVERGENT B1 ;  /* 0x0000000000017941 */ /* 0x000fea0003800200 */
.L_x_3916:
[----:B------:R-:W-:Y:S01]  /*0c90*/  IMAD.SHL.U32 R0, R0, 0x100000, RZ ;  /* 0x0010000000007824 */ /* 0x000fe200078e00ff */
[----:B------:R-:W-:-:S04]  /*0ca0*/  LEA R3, R3, 0x3b800000, 0x17 ;  /* 0x3b80000003037811 */ /* 0x000fc800078eb8ff */
[----:B------:R-:W-:-:S07]  /*0cb0*/  LOP3.LUT R0, R3, R0, R7, 0xfe, !PT ;  /* 0x0000000003007212 */ /* 0x000fce00078efe07 */
.L_x_3915:
[----:B------:R-:W-:Y:S05]  /*0cc0*/  BSYNC.RECONVERGENT B0 ;  /* 0x0000000000007941 */ /* 0x000fea0003800200 */
.L_x_3914:
[----:B------:R-:W-:-:S04]  /*0cd0*/  F2FP.BF16.F32.PACK_AB R0, RZ, R0 ;  /* 0x00000000ff00723e */ /* 0x000fc800000010ff */
[----:B------:R-:W-:Y:S01]  /*0ce0*/  PRMT R28, R0, 0x7610, R28 ;  /* 0x00007610001c7816 */ /* 0x000fe2000000001c */
[----:B------:R-:W-:Y:S06]  /*0cf0*/  BRA `(.L_x_3899) ;  /* 0x0000000400287947 */ /* 0x000fec0003800000 */
.L_x_3912:
        /* <DEDUP_REMOVED lines=21> */
.L_x_3921:
[----:B------:R-:W-:Y:S05]  /*0e50*/  BSYNC.RECONVERGENT B1 ;  /* 0x0000000000017941 */ /* 0x000fea0003800200 */
.L_x_3920:
[----:B------:R-:W-:Y:S01]  /*0e60*/  IMAD.SHL.U32 R0, R0, 0x200000, RZ ;  /* 0x0020000000007824 */ /* 0x000fe200078e00ff */
[----:B------:R-:W-:-:S04]  /*0e70*/  LEA R3, R3, 0x37800000, 0x17 ;  /* 0x3780000003037811 */ /* 0x000fc800078eb8ff */
[----:B------:R-:W-:-:S07]  /*0e80*/  LOP3.LUT R0, R3, R0, R7, 0xfe, !PT ;  /* 0x0000000003007212 */ /* 0x000fce00078efe07 */
.L_x_3919:
[----:B------:R-:W-:Y:S05]  /*0e90*/  BSYNC.RECONVERGENT B0 ;  /* 0x0000000000007941 */ /* 0x000fea0003800200 */
.L_x_3918:
[----:B------:R-:W-:-:S04]  /*0ea0*/  F2FP.BF16.F32.PACK_AB R0, RZ, R0 ;  /* 0x00000000ff00723e */ /* 0x000fc800000010ff */
[----:B------:R-:W-:Y:S01]  /*0eb0*/  PRMT R28, R0, 0x7610, R28 ;  /* 0x00007610001c7816 */ /* 0x000fe2000000001c */
[----:B------:R-:W-:Y:S06]  /*0ec0*/  BRA `(.L_x_3899) ;  /* 0x0000000000b47947 */ /* 0x000fec0003800000 */
.L_x_3911:
[----:B------:R-:W-:-:S09]  /*0ed0*/  UISETP.NE.AND UP0, UPT, UR4, 0x1c, UPT ;  /* 0x0000001c0400788c */ /* 0x000fd2000bf05270 */
[----:B------:R-:W-:Y:S05]  /*0ee0*/  BRA.U !UP0, `(.L_x_3922) ;  /* 0x00000001089c7547 */ /* 0x000fea000b800000 */
[----:B------:R-:W-:-:S09]  /*0ef0*/  UISETP.NE.AND UP0, UPT, UR4, 0x1d, UPT ;  /* 0x0000001d0400788c */ /* 0x000fd2000bf05270 */
[----:B------:R-:W-:Y:S05]  /*0f00*/  BRA.U !UP0, `(.L_x_3923) ;  /* 0x0000000108807547 */ /* 0x000fea000b800000 */
[----:B------:R-:W-:-:S09]  /*0f10*/  UISETP.NE.AND UP0, UPT, UR4, 0x2c, UPT ;  /* 0x0000002c0400788c */ /* 0x000fd2000bf05270 */
[----:B------:R-:W-:Y:S05]  /*0f20*/  BRA.U !UP0, `(.L_x_3924) ;  /* 0x0000000108487547 */ /* 0x000fea000b800000 */
.L_x_3898:
        /* <DEDUP_REMOVED lines=16> */
.L_x_3925:
[----:B------:R-:W-:Y:S01]  /*1030*/  PRMT R28, RZ, 0x7610, R28 ;  /* 0x00007610ff1c7816 */ /* 0x000fe2000000001c */
[----:B------:R-:W-:Y:S06]  /*1040*/  BRA `(.L_x_3899) ;  /* 0x0000000000547947 */ /* 0x000fec0003800000 */
.L_x_3924:
        /* <DEDUP_REMOVED lines=8> */
.L_x_3927:
[----:B------:R-:W-:Y:S05]  /*10d0*/  BSYNC.RECONVERGENT B0 ;  /* 0x0000000000007941 */ /* 0x000fea0003800200 */
.L_x_3926:
[----:B------:R-:W-:-:S04]  /*10e0*/  F2FP.BF16.F32.PACK_AB R0, RZ, R0 ;  /* 0x00000000ff00723e */ /* 0x000fc800000010ff */
[----:B------:R-:W-:Y:S01]  /*10f0*/  PRMT R28, R0, 0x7610, R28 ;  /* 0x00007610001c7816 */ /* 0x000fe2000000001c */
[----:B------:R-:W-:Y:S06]  /*1100*/  BRA `(.L_x_3899) ;  /* 0x0000000000247947 */ /* 0x000fec0003800000 */
.L_x_3923:
[----:B------:R-:W2:Y:S02]  /*1110*/  LDG.E.64 R4, desc[UR36][R4.64] ;  /* 0x0000002404047981 */ /* 0x000ea4000c1e1b00 */
[----:B--2---:R-:W0:Y:S02]  /*1120*/  I2F.U64 R0, R4 ;  /* 0x0000000400007312 */ /* 0x004e240000301000 */
[----:B0-----:R-:W-:-:S04]  /*1130*/  F2FP.BF16.F32.PACK_AB R0, RZ, R0 ;  /* 0x00000000ff00723e */ /* 0x001fc800000010ff */
[----:B------:R-:W-:Y:S01]  /*1140*/  PRMT R28, R0, 0x7610, R28 ;  /* 0x00007610001c7816 */ /* 0x000fe2000000001c */
[----:B------:R-:W-:Y:S06]  /*1150*/  BRA `(.L_x_3899) ;  /* 0x0000000000107947 */ /* 0x000fec0003800000 */
.L_x_3922:
[----:B------:R-:W2:Y:S02]  /*1160*/  LDG.E R4, desc[UR36][R4.64] ;  /* 0x0000002404047981 */ /* 0x000ea4000c1e1900 */
[----:B--2---:R-:W-:-:S04]  /*1170*/  I2FP.F32.U32 R0, R4 ;  /* 0x0000000400007245 */ /* 0x004fc80000201000 */
[----:B------:R-:W-:-:S04]  /*1180*/  F2FP.BF16.F32.PACK_AB R0, RZ, R0 ;  /* 0x00000000ff00723e */ /* 0x000fc800000010ff */
[----:B------:R-:W-:-:S07]  /*1190*/  PRMT R28, R0, 0x7610, R28 ;  /* 0x00007610001c7816 */ /* 0x000fce000000001c */
.L_x_3899:
        /* <DEDUP_REMOVED lines=21> */
.L_x_3931:
[----:B------:R-:W2:Y:S02]  /*12f0*/  LDG.E.U8 R4, desc[UR36][R4.64] ;  /* 0x0000002404047981 */ /* 0x000ea4000c1e1100 */
[----:B--2---:R-:W-:-:S04]  /*1300*/  I2FP.F32.U32 R0, R4 ;  /* 0x0000000400007245 */ /* 0x004fc80000201000 */
[----:B------:R-:W-:-:S04]  /*1310*/  F2FP.BF16.F32.PACK_AB R0, RZ, R0 ;  /* 0x00000000ff00723e */ /* 0x000fc800000010ff */
[----:B------:R-:W-:Y:S01]  /*1320*/  PRMT R22, R0, 0x7610, R22 ;  /* 0x0000761000167816 */ /* 0x000fe20000000016 */
[----:B------:R-:W-:Y:S06]  /*1330*/  BRA `(.L_x_3933) ;  /* 0x0000000c00c47947 */ /* 0x000fec0003800000 */
.L_x_3930:
        /* <DEDUP_REMOVED lines=11> */
.L_x_3935:
[----:B------:R-:W2:Y:S02]  /*13f0*/  LDG.E R4, desc[UR36][R4.64] ;  /* 0x0000002404047981 */ /* 0x000ea4000c1e1900 */
[----:B--2---:R-:W-:-:S04]  /*1400*/  I2FP.F32.S32 R0, R4 ;  /* 0x0000000400007245 */ /* 0x004fc80000201400 */
[----:B------:R-:W-:-:S04]  /*1410*/  F2FP.BF16.F32.PACK_AB R0, RZ, R0 ;  /* 0x00000000ff00723e */ /* 0x000fc800000010ff */
[----:B------:R-:W-:Y:S01]  /*1420*/  PRMT R22, R0, 0x7610, R22 ;  /* 0x0000761000167816 */ /* 0x000fe20000000016 */
[----:B------:R-:W-:Y:S06]  /*1430*/  BRA `(.L_x_3933) ;  /* 0x0000000c00847947 */ /* 0x000fec0003800000 */
.L_x_3934:
[----:B------:R-:W2:Y:S02]  /*1440*/  LDG.E.U16 R4, desc[UR36][R4.64] ;  /* 0x0000002404047981 */ /* 0x000ea4000c1e1500 */
[----:B--2---:R-:W0:Y:S02]  /*1450*/  I2F.S16 R0, R4 ;  /* 0x0000000400007306 */ /* 0x004e240000101400 */
[----:B0-----:R-:W-:-:S04]  /*1460*/  F2FP.BF16.F32.PACK_AB R0, RZ, R0 ;  /* 0x00000000ff00723e */ /* 0x001fc800000010ff */
[----:B------:R-:W-:Y:S01]  /*1470*/  PRMT R22, R0, 0x7610, R22 ;  /* 0x0000761000167816 */ /* 0x000fe20000000016 */
[----:B------:R-:W-:Y:S06]  /*1480*/  BRA `(.L_x_3933) ;  /* 0x0000000c00707947 */ /* 0x000fec0003800000 */
.L_x_3929:
        /* <DEDUP_REMOVED lines=9> */
.L_x_3937:
[----:B------:R-:W2:Y:S02]  /*1520*/  LDG.E.U16 R0, desc[UR36][R4.64] ;  /* 0x0000002404007981 */ /* 0x000ea4000c1e1500 */
[----:B--2---:R-:W-:-:S05]  /*1530*/  HADD2.F32 R0, -RZ, R0.H0_H0 ;  /* 0x20000000ff007230 */ /* 0x004fca0000004100 */
[----:B------:R-:W-:-:S04]  /*1540*/  F2FP.BF16.F32.PACK_AB R0, RZ, R0 ;  /* 0x00000000ff00723e */ /* 0x000fc800000010ff */
[----:B------:R-:W-:Y:S01]  /*1550*/  PRMT R22, R0, 0x7610, R22 ;  /* 0x0000761000167816 */ /* 0x000fe20000000016 */
[----:B------:R-:W-:Y:S06]  /*1560*/  BRA `(.L_x_3933) ;  /* 0x0000000c00387947 */ /* 0x000fec0003800000 */
.L_x_3936:
        /* <DEDUP_REMOVED lines=9> */
.L_x_3939:
[----:B------:R-:W2:Y:S02]  /*1600*/  LDG.E.U16 R4, desc[UR36][R4.64] ;  /* 0x0000002404047981 */ /* 0x000ea4000c1e1500 */
[----:B--2---:R-:W-:-:S05]  /*1610*/  HADD2.F32 R0, -RZ, R4.H0_H0 ;  /* 0x20000004ff007230 */ /* 0x004fca0000004100 */
[----:B------:R-:W-:-:S04]  /*1620*/  F2FP.BF16.F32.PACK_AB R0, RZ, R0 ;  /* 0x00000000ff00723e */ /* 0x000fc800000010ff */
[----:B------:R-:W-:Y:S01]  /*1630*/  PRMT R22, R0, 0x7610, R22 ;  /* 0x0000761000167816 */ /* 0x000fe20000000016 */
[----:B------:R-:W-:Y:S06]  /*1640*/  BRA `(.L_x_3933) ;  /* 0x0000000c00007947 */ /* 0x000fec0003800000 */
.L_x_3938:
        /* <DEDUP_REMOVED lines=9> */
.L_x_3928:
        /* <DEDUP_REMOVED lines=14> */
.L_x_3942:
        /* <DEDUP_REMOVED lines=9> */
.L_x_3941:
        /* <DEDUP_REMOVED lines=27> */
.L_x_3944:
        /* <DEDUP_REMOVED lines=15> */
.L_x_3943:
[----:B------:R0:W5:Y:S01]  /*1af0*/  LDG.E.U16 R22, desc[UR36][R4.64] ;  /* 0x0000002404167981 */ /* 0x000162000c1e1500 */
[----:B------:R-:W-:Y:S05]  /*1b00*/  BRA `(.L_x_3933) ;  /* 0x0000000400d07947 */ /* 0x000fea0003800000 */
.L_x_3940:
        /* <DEDUP_REMOVED lines=13> */
.L_x_3947:
        /* <DEDUP_REMOVED lines=21> */
.L_x_3951:
[----:B------:R-:W-:Y:S05]  /*1d30*/  BSYNC.RECONVERGENT B1 ;  /* 0x0000000000017941 */ /* 0x000fea0003800200 */
.L_x_3950:
[----:B------:R-:W-:Y:S01]  /*1d40*/  IMAD.SHL.U32 R0, R0, 0x100000, RZ ;  /* 0x0010000000007824 */ /* 0x000fe200078e00ff */
[----:B------:R-:W-:-:S04]  /*1d50*/  LEA R3, R3, 0x3b800000, 0x17 ;  /* 0x3b80000003037811 */ /* 0x000fc800078eb8ff */
[----:B------:R-:W-:-:S07]  /*1d60*/  LOP3.LUT R0, R3, R0, R7, 0xfe, !PT ;  /* 0x0000000003007212 */ /* 0x000fce00078efe07 */
.L_x_3949:
[----:B------:R-:W-:Y:S05]  /*1d70*/  BSYNC.RECONVERGENT B0 ;  /* 0x0000000000007941 */ /* 0x000fea0003800200 */
.L_x_3948:
[----:B------:R-:W-:-:S04]  /*1d80*/  F2FP.BF16.F32.PACK_AB R0, RZ, R0 ;  /* 0x00000000ff00723e */ /* 0x000fc800000010ff */
[----:B------:R-:W-:Y:S01]  /*1d90*/  PRMT R22, R0, 0x7610, R22 ;  /* 0x0000761000167816 */ /* 0x000fe20000000016 */
[----:B------:R-:W-:Y:S06]  /*1da0*/  BRA `(.L_x_3933) ;  /* 0x0000000400287947 */ /* 0x000fec0003800000 */
.L_x_3946:
        /* <DEDUP_REMOVED lines=21> */
.L_x_3955:
[----:B------:R-:W-:Y:S05]  /*1f00*/  BSYNC.RECONVERGENT B1 ;  /* 0x0000000000017941 */ /* 0x000fea0003800200 */
.L_x_3954:
[----:B------:R-:W-:Y:S01]  /*1f10*/  IMAD.SHL.U32 R0, R0, 0x200000, RZ ;  /* 0x0020000000007824 */ /* 0x000fe200078e00ff */
[----:B------:R-:W-:-:S04]  /*1f20*/  LEA R3, R3, 0x37800000, 0x17 ;  /* 0x3780000003037811 */ /* 0x000fc800078eb8ff */
[----:B------:R-:W-:-:S07]  /*1f30*/  LOP3.LUT R0, R3, R0, R7, 0xfe, !PT ;  /* 0x0000000003007212 */ /* 0x000fce00078efe07 */
.L_x_3953:
[----:B------:R-:W-:Y:S05]  /*1f40*/  BSYNC.RECONVERGENT B0 ;  /* 0x0000000000007941 */ /* 0x000fea0003800200 */
.L_x_3952:
[----:B------:R-:W-:-:S04]  /*1f50*/  F2FP.BF16.F32.PACK_AB R0, RZ, R0 ;  /* 0x00000000ff00723e */ /* 0x000fc800000010ff */
[----:B------:R-:W-:Y:S01]  /*1f60*/  PRMT R22, R0, 0x7610, R22 ;  /* 0x0000761000167816 */ /* 0x000fe20000000016 */
[----:B------:R-:W-:Y:S06]  /*1f70*/  BRA `(.L_x_3933) ;  /* 0x0000000000b47947 */ /* 0x000fec0003800000 */
.L_x_3945:
[----:B------:R-:W-:-:S09]  /*1f80*/  UISETP.NE.AND UP0, UPT, UR4, 0x1c, UPT ;  /* 0x0000001c0400788c */ /* 0x000fd2000bf05270 */
[----:B------:R-:W-:Y:S05]  /*1f90*/  BRA.U !UP0, `(.L_x_3956) ;  /* 0x00000001089c7547 */ /* 0x000fea000b800000 */
[----:B------:R-:W-:-:S09]  /*1fa0*/  UISETP.NE.AND UP0, UPT, UR4, 0x1d, UPT ;  /* 0x0000001d0400788c */ /* 0x000fd2000bf05270 */
[----:B------:R-:W-:Y:S05]  /*1fb0*/  BRA.U !UP0, `(.L_x_3957) ;  /* 0x0000000108807547 */ /* 0x000fea000b800000 */
[----:B------:R-:W-:-:S09]  /*1fc0*/  UISETP.NE.AND UP0, UPT, UR4, 0x2c, UPT ;  /* 0x0000002c0400788c */ /* 0x000fd2000bf05270 */
[----:B------:R-:W-:Y:S05]  /*1fd0*/  BRA.U !UP0, `(.L_x_3958) ;  /* 0x0000000108487547 */ /* 0x000fea000b800000 */
.L_x_3932:
        /* <DEDUP_REMOVED lines=16> */
.L_x_3959:
[----:B------:R-:W-:Y:S01]  /*20e0*/  PRMT R22, RZ, 0x7610, R22 ;  /* 0x00007610ff167816 */ /* 0x000fe20000000016 */
[----:B------:R-:W-:Y:S06]  /*20f0*/  BRA `(.L_x_3933) ;  /* 0x0000000000547947 */ /* 0x000fec0003800000 */
.L_x_3958:
        /* <DEDUP_REMOVED lines=8> */
.L_x_3961:
[----:B------:R-:W-:Y:S05]  /*2180*/  BSYNC.RECONVERGENT B0 ;  /* 0x0000000000007941 */ /* 0x000fea0003800200 */
.L_x_3960:
[----:B------:R-:W-:-:S04]  /*2190*/  F2FP.BF16.F32.PACK_AB R0, RZ, R0 ;  /* 0x00000000ff00723e */ /* 0x000fc800000010ff */
[----:B------:R-:W-:Y:S01]  /*21a0*/  PRMT R22, R0, 0x7610, R22 ;  /* 0x0000761000167816 */ /* 0x000fe20000000016 */
[----:B------:R-:W-:Y:S06]  /*21b0*/  BRA `(.L_x_3933) ;  /* 0x0000000000247947 */ /* 0x000fec0003800000 */
.L_x_3957:
[----:B------:R-:W2:Y:S02]  /*21c0*/  LDG.E.64 R4, desc[UR36][R4.64] ;  /* 0x0000002404047981 */ /* 0x000ea4000c1e1b00 */
[----:B--2---:R-:W0:Y:S02]  /*21d0*/  I2F.U64 R0, R4 ;  /* 0x0000000400007312 */ /* 0x004e240000301000 */
[----:B0-----:R-:W-:-:S04]  /*21e0*/  F2FP.BF16.F32.PACK_AB R0, RZ, R0 ;  /* 0x00000000ff00723e */ /* 0x001fc800000010ff */
[----:B------:R-:W-:Y:S01]  /*21f0*/  PRMT R22, R0, 0x7610, R22 ;  /* 0x0000761000167816 */ /* 0x000fe20000000016 */
[----:B------:R-:W-:Y:S06]  /*2200*/  BRA `(.L_x_3933) ;  /* 0x0000000000107947 */ /* 0x000fec0003800000 */
.L_x_3956:
[----:B------:R-:W2:Y:S02]  /*2210*/  LDG.E R4, desc[UR36][R4.64] ;  /* 0x0000002404047981 */ /* 0x000ea4000c1e1900 */
[----:B--2---:R-:W-:-:S04]  /*2220*/  I2FP.F32.U32 R0, R4 ;  /* 0x0000000400007245 */ /* 0x004fc80000201000 */
[----:B------:R-:W-:-:S04]  /*2230*/  F2FP.BF16.F32.PACK_AB R0, RZ, R0 ;  /* 0x00000000ff00723e */ /* 0x000fc800000010ff */
[----:B------:R-:W-:-:S07]  /*2240*/  PRMT R22, R0, 0x7610, R22 ;  /* 0x0000761000167816 */ /* 0x000fce0000000016 */
.L_x_3933:
[----:B------:R-:W-:-:S07]  /*2250*/  VIADD R17, R25, 0x80 ;  /* 0x0000008019117836 */ /* 0x000fce0000000000 */
.L_x_3893:
[----:B------:R-:W-:Y:S05]  /*2260*/  BSYNC.RECONVERGENT B6 ;  /* 0x0000000000067941 */ /* 0x000fea0003800200 */
.L_x_3892:
        /* <DEDUP_REMOVED lines=27> */
.L_x_3967:
[----:B------:R-:W2:Y:S02]  /*2420*/  LDG.E.U8 R4, desc[UR36][R4.64] ;  /* 0x0000002404047981 */ /* 0x000ea4000c1e1100 */
[----:B--2---:R-:W-:-:S04]  /*2430*/  I2FP.F32.U32 R0, R4 ;  /* 0x0000000400007245 */ /* 0x004fc80000201000 */
[----:B------:R-:W-:-:S04]  /*2440*/  F2FP.BF16.F32.PACK_AB R0, RZ, R0 ;  /* 0x00000000ff00723e */ /* 0x000fc800000010ff */
[----:B------:R-:W-:Y:S01]  /*2450*/  PRMT R26, R0, 0x7610, R26 ;  /* 0x00007610001a7816 */ /* 0x000fe2000000001a */
[----:B------:R-:W-:Y:S06]  /*2460*/  BRA `(.L_x_3969) ;  /* 0x0000000c00c47947 */ /* 0x000fec0003800000 */
.L_x_3966:
        /* <DEDUP_REMOVED lines=11> */
.L_x_3971:
[----:B------:R-:W2:Y:S02]  /*2520*/  LDG.E R4, desc[UR36][R4.64] ;  /* 0x0000002404047981 */ /* 0x000ea4000c1e1900 */
[----:B--2---:R-:W-:-:S04]  /*2530*/  I2FP.F32.S32 R0, R4 ;  /* 0x0000000400007245 */ /* 0x004fc80000201400 */
[----:B------:R-:W-:-:S04]  /*2540*/  F2FP.BF16.F32.PACK_AB R0, RZ, R0 ;  /* 0x00000000ff00723e */ /* 0x000fc800000010ff */
[----:B------:R-:W-:Y:S01]  /*2550*/  PRMT R26, R0, 0x7610, R26 ;  /* 0x00007610001a7816 */ /* 0x000fe2000000001a */
[----:B------:R-:W-:Y:S06]  /*2560*/  BRA `(.L_x_3969) ;  /* 0x0000000c00847947 */ /* 0x000fec0003800000 */
.L_x_3970:
[----:B------:R-:W2:Y:S02]  /*2570*/  LDG.E.U16 R4, desc[UR36][R4.64] ;  /* 0x0000002404047981 */ /* 0x000ea4000c1e1500 */
[----:B--2---:R-:W0:Y:S02]  /*2580*/  I2F.S16 R0, R4 ;  /* 0x0000000400007306 */ /* 0x004e240000101400 */
[----:B0-----:R-:W-:-:S04]  /*2590*/  F2FP.BF16.F32.PACK_AB R0, RZ, R0 ;  /* 0x00000000ff00723e */ /* 0x001fc800000010ff */
[----:B------:R-:W-:Y:S01]  /*25a0*/  PRMT R26, R0, 0x7610, R26 ;  /* 0x00007610001a7816 */ /* 0x000fe2000000001a */
[----:B------:R-:W-:Y:S06]  /*25b0*/  BRA `(.L_x_3969) ;  /* 0x0000000c00707947 */ /* 0x000fec0003800000 */
.L_x_3965:
        /* <DEDUP_REMOVED lines=9> */
.L_x_3973:
[----:B------:R-:W2:Y:S02]  /*2650*/  LDG.E.U16 R0, desc[UR36][R4.64] ;  /* 0x0000002404007981 */ /* 0x000ea4000c1e1500 */
[----:B--2---:R-:W-:-:S05]  /*2660*/  HADD2.F32 R0, -RZ, R0.H0_H0 ;  /* 0x20000000ff007230 */ /* 0x004fca0000004100 */
[----:B------:R-:W-:-:S04]  /*2670*/  F2FP.BF16.F32.PACK_AB R0, RZ, R0 ;  /* 0x00000000ff00723e */ /* 0x000fc800000010ff */
[----:B------:R-:W-:Y:S01]  /*2680*/  PRMT R26, R0, 0x7610, R26 ;  /* 0x00007610001a7816 */ /* 0x000fe2000000001a */
[----:B------:R-:W-:Y:S06]  /*2690*/  BRA `(.L_x_3969) ;  /* 0x0000000c00387947 */ /* 0x000fec0003800000 */
.L_x_3972:
        /* <DEDUP_REMOVED lines=9> */
.L_x_3975:
[----:B------:R-:W2:Y:S02]  /*2730*/  LDG.E.U16 R4, desc[UR36][R4.64] ;  /* 0x0000002404047981 */ /* 0x000ea4000c1e1500 */
[----:B--2---:R-:W-:-:S05]  /*2740*/  HADD2.F32 R0, -RZ, R4.H0_H0 ;  /* 0x20000004ff007230 */ /* 0x004fca0000004100 */
[----:B------:R-:W-:-:S04]  /*2750*/  F2FP.BF16.F32.PACK_AB R0, RZ, R0 ;  /* 0x00000000ff00723e */ /* 0x000fc800000010ff */
[----:B------:R-:W-:Y:S01]  /*2760*/  PRMT R26, R0, 0x7610, R26 ;  /* 0x00007610001a7816 */ /* 0x000fe2000000001a */
[----:B------:R-:W-:Y:S06]  /*2770*/  BRA `(.L_x_3969) ;  /* 0x0000000c00007947 */ /* 0x000fec0003800000 */
.L_x_3974:
        /* <DEDUP_REMOVED lines=9> */
.L_x_3964:
        /* <DEDUP_REMOVED lines=14> */
.L_x_3978:
        /* <DEDUP_REMOVED lines=9> */
.L_x_3977:
        /* <DEDUP_REMOVED lines=27> */
.L_x_3980:
        /* <DEDUP_REMOVED lines=15> */
.L_x_3979:
[----:B------:R0:W5:Y:S01]  /*2c20*/  LDG.E.U16 R26, desc[UR36][R4.64] ;  /* 0x00000024041a7981 */ /* 0x000162000c1e1500 */
[----:B------:R-:W-:Y:S05]  /*2c30*/  BRA `(.L_x_3969) ;  /* 0x0000000400d07947 */ /* 0x000fea0003800000 */
.L_x_3976:
        /* <DEDUP_REMOVED lines=13> */
.L_x_3983:
        /* <DEDUP_REMOVED lines=21> */
.L_x_3987:
[----:B------:R-:W-:Y:S05]  /*2e60*/  BSYNC.RECONVERGENT B1 ;  /* 0x0000000000017941 */ /* 0x000fea0003800200 */
.L_x_3986:
[----:B------:R-:W-:Y:S01]  /*2e70*/  IMAD.SHL.U32 R0, R0, 0x100000, RZ ;  /* 0x0010000000007824 */ /* 0x000fe200078e00ff */
[----:B------:R-:W-:-:S04]  /*2e80*/  LEA R3, R3, 0x3b800000, 0x17 ;  /* 0x3b80000003037811 */ /* 0x000fc800078eb8ff */
[----:B------:R-:W-:-:S07]  /*2e90*/  LOP3.LUT R0, R3, R0, R7, 0xfe, !PT ;  /* 0x0000000003007212 */ /* 0x000fce00078efe07 */
.L_x_3985:
[----:B------:R-:W-:Y:S05]  /*2ea0*/  BSYNC.RECONVERGENT B0 ;  /* 0x0000000000007941 */ /* 0x000fea0003800200 */
.L_x_3984:
[----:B------:R-:W-:-:S04]  /*2eb0*/  F2FP.BF16.F32.PACK_AB R0, RZ, R0 ;  /* 0x00000000ff00723e */ /* 0x000fc800000010ff */
[----:B------:R-:W-:Y:S01]  /*2ec0*/  PRMT R26, R0, 0x7610, R26 ;  /* 0x00007610001a7816 */ /* 0x000fe2000000001a */
[----:B------:R-:W-:Y:S06]  /*2ed0*/  BRA `(.L_x_3969) ;  /* 0x0000000400287947 */ /* 0x000fec0003800000 */
.L_x_3982:
        /* <DEDUP_REMOVED lines=21> */
.L_x_3991:
[----:B------:R-:W-:Y:S05]  /*3030*/  BSYNC.RECONVERGENT B1 ;  /* 0x0000000000017941 */ /* 0x000fea0003800200 */
.L_x_3990:
[----:B------:R-:W-:Y:S01]  /*3040*/  IMAD.SHL.U32 R0, R0, 0x200000, RZ ;  /* 0x0020000000007824 */ /* 0x000fe200078e00ff */
[----:B------:R-:W-:-:S04]  /*3050*/  LEA R3, R3, 0x37800000, 0x17 ;  /* 0x3780000003037811 */ /* 0x000fc800078eb8ff */
[----:B------:R-:W-:-:S07]  /*3060*/  LOP3.LUT R0, R3, R0, R7, 0xfe, !PT ;  /* 0x0000000003007212 */ /* 0x000fce00078efe07 */
.L_x_3989:
[----:B------:R-:W-:Y:S05]  /*3070*/  BSYNC.RECONVERGENT B0 ;  /* 0x0000000000007941 */ /* 0x000fea0003800200 */
.L_x_3988:
[----:B------:R-:W-:-:S04]  /*3080*/  F2FP.BF16.F32.PACK_AB R0, RZ, R0 ;  /* 0x00000000ff00723e */ /* 0x000fc800000010ff */
[----:B------:R-:W-:Y:S01]  /*3090*/  PRMT R26, R0, 0x7610, R26 ;  /* 0x00007610001a7816 */ /* 0x000fe2000000001a */
[----:B------:R-:W-:Y:S06]  /*30a0*/  BRA `(.L_x_3969) ;  /* 0x0000000000b47947 */ /* 0x000fec0003800000 */
.L_x_3981:
        /* <DEDUP_REMOVED lines=14> */
.L_x_3995:
[----:B------:R-:W-:Y:S05]  /*3190*/  BSYNC.RECONVERGENT B0 ;  /* 0x0000000000007941 */ /* 0x000fea0003800200 */
.L_x_3994:
[----:B------:R-:W-:-:S04]  /*31a0*/  F2FP.BF16.F32.PACK_AB R0, RZ, R0 ;  /* 0x00000000ff00723e */ /* 0x000fc800000010ff */
[----:B------:R-:W-:Y:S01]  /*31b0*/  PRMT R26, R0, 0x7610, R26 ;  /* 0x00007610001a7816 */ /* 0x000fe2000000001a */
[----:B------:R-:W-:Y:S06]  /*31c0*/  BRA `(.L_x_3969) ;  /* 0x00000000006c7947 */ /* 0x000fec0003800000 */
.L_x_3968:
        /* <DEDUP_REMOVED lines=16> */
.L_x_3996:
[----:B------:R-:W-:Y:S01]  /*32d0*/  PRMT R26, RZ, 0x7610, R26 ;  /* 0x00007610ff1a7816 */ /* 0x000fe2000000001a */
[----:B------:R-:W-:Y:S06]  /*32e0*/  BRA `(.L_x_3969) ;  /* 0x0000000000247947 */ /* 0x000fec0003800000 */
.L_x_3993:
[----:B------:R-:W2:Y:S02]  /*32f0*/  LDG.E.64 R4, desc[UR36][R4.64] ;  /* 0x0000002404047981 */ /* 0x000ea4000c1e1b00 */
[----:B--2---:R-:W0:Y:S02]  /*3300*/  I2F.U64 R0, R4 ;  /* 0x0000000400007312 */ /* 0x004e240000301000 */
[----:B0-----:R-:W-:-:S04]  /*3310*/  F2FP.BF16.F32.PACK_AB R0, RZ, R0 ;  /* 0x00000000ff00723e */ /* 0x001fc800000010ff */
[----:B------:R-:W-:Y:S01]  /*3320*/  PRMT R26, R0, 0x7610, R26 ;  /* 0x00007610001a7816 */ /* 0x000fe2000000001a */
[----:B------:R-:W-:Y:S06]  /*3330*/  BRA `(.L_x_3969) ;  /* 0x0000000000107947 */ /* 0x000fec0003800000 */
.L_x_3992:
[----:B------:R-:W2:Y:S02]  /*3340*/  LDG.E R4, desc[UR36][R4.64] ;  /* 0x0000002404047981 */ /* 0x000ea4000c1e1900 */
[----:B--2---:R-:W-:-:S04]  /*3350*/  I2FP.F32.U32 R0, R4 ;  /* 0x0000000400007245 */ /* 0x004fc80000201000 */
[----:B------:R-:W-:-:S04]  /*3360*/  F2FP.BF16.F32.PACK_AB R0, RZ, R0 ;  /* 0x00000000ff00723e */ /* 0x000fc800000010ff */
[----:B------:R-:W-:-:S07]  /*3370*/  PRMT R26, R0, 0x7610, R26 ;  /* 0x00007610001a7816 */ /* 0x000fce000000001a */
.L_x_3969:
        /* <DEDUP_REMOVED lines=21> */
.L_x_4000:
[----:B------:R-:W2:Y:S02]  /*34d0*/  LDG.E.U8 R4, desc[UR36][R4.64] ;  /* 0x0000002404047981 */ /* 0x000ea4000c1e1100 */
[----:B--2---:R-:W-:-:S04]  /*34e0*/  I2FP.F32.U32 R0, R4 ;  /* 0x0000000400007245 */ /* 0x004fc80000201000 */
[----:B------:R-:W-:-:S04]  /*34f0*/  F2FP.BF16.F32.PACK_AB R0, RZ, R0 ;  /* 0x00000000ff00723e */ /* 0x000fc800000010ff */
[----:B------:R-:W-:Y:S01]  /*3500*/  PRMT R27, R0, 0x7610, R27 ;  /* 0x00007610001b7816 */ /* 0x000fe2000000001b */
[----:B------:R-:W-:Y:S06]  /*3510*/  BRA `(.L_x_4002) ;  /* 0x0000000c00c47947 */ /* 0x000fec0003800000 */
.L_x_3999:
        /* <DEDUP_REMOVED lines=11> */
.L_x_4004:
[----:B------:R-:W2:Y:S02]  /*35d0*/  LDG.E R4, desc[UR36][R4.64] ;  /* 0x0000002404047981 */ /* 0x000ea4000c1e1900 */
[----:B--2---:R-:W-:-:S04]  /*35e0*/  I2FP.F32.S32 R0, R4 ;  /* 0x0000000400007245 */ /* 0x004fc80000201400 */
[----:B------:R-:W-:-:S04]  /*35f0*/  F2FP.BF16.F32.PACK_AB R0, RZ, R0 ;  /* 0x00000000ff00723e */ /* 0x000fc800000010ff */
[----:B------:R-:W-:Y:S01]  /*3600*/  PRMT R27, R0, 0x7610, R27 ;  /* 0x00007610001b7816 */ /* 0x000fe2000000001b */
[----:B------:R-:W-:Y:S06]  /*3610*/  BRA `(.L_x_4002) ;  /* 0x0000000c00847947 */ /* 0x000fec0003800000 */
.L_x_4003:
[----:B------:R-:W2:Y:S02]  /*3620*/  LDG.E.U16 R4, desc[UR36][R4.64] ;  /* 0x0000002404047981 */ /* 0x000ea4000c1e1500 */
[----:B--2---:R-:W0:Y:S02]  /*3630*/  I2F.S16 R0, R4 ;  /* 0x0000000400007306 */ /* 0x004e240000101400 */
[----:B0-----:R-:W-:-:S04]  /*3640*/  F2FP.BF16.F32.PACK_AB R0, RZ, R0 ;  /* 0x00000000ff00723e */ /* 0x001fc800000010ff */
[----:B------:R-:W-:Y:S01]  /*3650*/  PRMT R27, R0, 0x7610, R27 ;  /* 0x00007610001b7816 */ /* 0x000fe2000000001b */
[----:B------:R-:W-:Y:S06]  /*3660*/  BRA `(.L_x_4002) ;  /* 0x0000000c00707947 */ /* 0x000fec0003800000 */
.L_x_3998:
        /* <DEDUP_REMOVED lines=9> */
.L_x_4006:
[----:B------:R-:W2:Y:S02]  /*3700*/  LDG.E.U16 R0, desc[UR36][R4.64] ;  /* 0x0000002404007981 */ /* 0x000ea4000c1e1500 */
[----:B--2---:R-:W-:-:S05]  /*3710*/  HADD2.F32 R0, -RZ, R0.H0_H0 ;  /* 0x20000000ff007230 */ /* 0x004fca0000004100 */
[----:B------:R-:W-:-:S04]  /*3720*/  F2FP.BF16.F32.PACK_AB R0, RZ, R0 ;  /* 0x00000000ff00723e */ /* 0x000fc800000010ff */
[----:B------:R-:W-:Y:S01]  /*3730*/  PRMT R27, R0, 0x7610, R27 ;  /* 0x00007610001b7816 */ /* 0x000fe2000000001b */
[----:B------:R-:W-:Y:S06]  /*3740*/  BRA `(.L_x_4002) ;  /* 0x0000000c00387947 */ /* 0x000fec0003800000 */
.L_x_4005:
        /* <DEDUP_REMOVED lines=9> */
.L_x_4008:
[----:B------:R-:W2:Y:S02]  /*37e0*/  LDG.E.U16 R4, desc[UR36][R4.64] ;  /* 0x0000002404047981 */ /* 0x000ea4000c1e1500 */
[----:B--2---:R-:W-:-:S05]  /*37f0*/  HADD2.F32 R0, -RZ, R4.H0_H0 ;  /* 0x20000004ff007230 */ /* 0x004fca0000004100 */
[----:B------:R-:W-:-:S04]  /*3800*/  F2FP.BF16.F32.PACK_AB R0, RZ, R0 ;  /* 0x00000000ff00723e */ /* 0x000fc800000010ff */
[----:B------:R-:W-:Y:S01]  /*3810*/  PRMT R27, R0, 0x7610, R27 ;  /* 0x00007610001b7816 */ /* 0x000fe2000000001b */
[----:B------:R-:W-:Y:S06]  /*3820*/  BRA `(.L_x_4002) ;  /* 0x0000000c00007947 */ /* 0x000fec0003800000 */
.L_x_4007:
        /* <DEDUP_REMOVED lines=9> */
.L_x_3997:
        /* <DEDUP_REMOVED lines=14> */
.L_x_4011:
        /* <DEDUP_REMOVED lines=9> */
.L_x_4010:
        /* <DEDUP_REMOVED lines=27> */
.L_x_4013:
        /* <DEDUP_REMOVED lines=15> */
.L_x_4012:
[----:B------:R0:W5:Y:S01]  /*3cd0*/  LDG.E.U16 R27, desc[UR36][R4.64] ;  /* 0x00000024041b7981 */ /* 0x000162000c1e1500 */
[----:B------:R-:W-:Y:S05]  /*3ce0*/  BRA `(.L_x_4002) ;  /* 0x0000000400d07947 */ /* 0x000fea0003800000 */
.L_x_4009:
        /* <DEDUP_REMOVED lines=13> */
.L_x_4016:
        /* <DEDUP_REMOVED lines=21> */
.L_x_4020:
[----:B------:R-:W-:Y:S05]  /*3f10*/  BSYNC.RECONVERGENT B1 ;  /* 0x0000000000017941 */ /* 0x000fea0003800200 */
.L_x_4019:
[----:B------:R-:W-:Y:S01]  /*3f20*/  IMAD.SHL.U32 R0, R0, 0x100000, RZ ;  /* 0x0010000000007824 */ /* 0x000fe200078e00ff */
[----:B------:R-:W-:-:S04]  /*3f30*/  LEA R3, R3, 0x3b800000, 0x17 ;  /* 0x3b80000003037811 */ /* 0x000fc800078eb8ff */
[----:B------:R-:W-:-:S07]  /*3f40*/  LOP3.LUT R0, R3, R0, R7, 0xfe, !PT ;  /* 0x0000000003007212 */ /* 0x000fce00078efe07 */
.L_x_4018:
[----:B------:R-:W-:Y:S05]  /*3f50*/  BSYNC.RECONVERGENT B0 ;  /* 0x0000000000007941 */ /* 0x000fea0003800200 */
.L_x_4017:
[----:B------:R-:W-:-:S04]  /*3f60*/  F2FP.BF16.F32.PACK_AB R0, RZ, R0 ;  /* 0x00000000ff00723e */ /* 0x000fc800000010ff */
[----:B------:R-:W-:Y:S01]  /*3f70*/  PRMT R27, R0, 0x7610, R27 ;  /* 0x00007610001b7816 */ /* 0x000fe2000000001b */
[----:B------:R-:W-:Y:S06]  /*3f80*/  BRA `(.L_x_4002) ;  /* 0x0000000400287947 */ /* 0x000fec0003800000 */
.L_x_4015:
        /* <DEDUP_REMOVED lines=21> */
.L_x_4024:
[----:B------:R-:W-:Y:S05]  /*40e0*/  BSYNC.RECONVERGENT B1 ;  /* 0x0000000000017941 */ /* 0x000fea0003800200 */
.L_x_4023:
[----:B------:R-:W-:Y:S01]  /*40f0*/  IMAD.SHL.U32 R0, R0, 0x200000, RZ ;  /* 0x0020000000007824 */ /* 0x000fe200078e00ff */
[----:B------:R-:W-:-:S04]  /*4100*/  LEA R3, R3, 0x37800000, 0x17 ;  /* 0x3780000003037811 */ /* 0x000fc800078eb8ff */
[----:B------:R-:W-:-:S07]  /*4110*/  LOP3.LUT R0, R3, R0, R7, 0xfe, !PT ;  /* 0x0000000003007212 */ /* 0x000fce00078efe07 */
.L_x_4022:
[----:B------:R-:W-:Y:S05]  /*4120*/  BSYNC.RECONVERGENT B0 ;  /* 0x0000000000007941 */ /* 0x000fea0003800200 */
.L_x_4021:
[----:B------:R-:W-:-:S04]  /*4130*/  F2FP.BF16.F32.PACK_AB R0, RZ, R0 ;  /* 0x00000000ff00723e */ /* 0x000fc800000010ff */
[----:B------:R-:W-:Y:S01]  /*4140*/  PRMT R27, R0, 0x7610, R27 ;  /* 0x00007610001b7816 */ /* 0x000fe2000000001b */
[----:B------:R-:W-:Y:S06]  /*4150*/  BRA `(.L_x_4002) ;  /* 0x0000000000b47947 */ /* 0x000fec0003800000 */
.L_x_4014:
        /* <DEDUP_REMOVED lines=14> */
.L_x_4028:
[----:B------:R-:W-:Y:S05]  /*4240*/  BSYNC.RECONVERGENT B0 ;  /* 0x0000000000007941 */ /* 0x000fea0003800200 */
.L_x_4027:
[----:B------:R-:W-:-:S04]  /*4250*/  F2FP.BF16.F32.PACK_AB R0, RZ, R0 ;  /* 0x00000000ff00723e */ /* 0x000fc800000010ff */
[----:B------:R-:W-:Y:S01]  /*4260*/  PRMT R27, R0, 0x7610, R27 ;  /* 0x00007610001b7816 */ /* 0x000fe2000000001b */
[----:B------:R-:W-:Y:S06]  /*4270*/  BRA `(.L_x_4002) ;  /* 0x00000000006c7947 */ /* 0x000fec0003800000 */
.L_x_4001:
        /* <DEDUP_REMOVED lines=16> */
.L_x_4029:
[----:B------:R-:W-:Y:S01]  /*4380*/  PRMT R27, RZ, 0x7610, R27 ;  /* 0x00007610ff1b7816 */ /* 0x000fe2000000001b */
[----:B------:R-:W-:Y:S06]  /*4390*/  BRA `(.L_x_4002) ;  /* 0x0000000000247947 */ /* 0x000fec0003800000 */
.L_x_4026:
[----:B------:R-:W2:Y:S02]  /*43a0*/  LDG.E.64 R4, desc[UR36][R4.64] ;  /* 0x0000002404047981 */ /* 0x000ea4000c1e1b00 */
[----:B--2---:R-:W0:Y:S02]  /*43b0*/  I2F.U64 R0, R4 ;  /* 0x0000000400007312 */ /* 0x004e240000301000 */
[----:B0-----:R-:W-:-:S04]  /*43c0*/  F2FP.BF16.F32.PACK_AB R0, RZ, R0 ;  /* 0x00000000ff00723e */ /* 0x001fc800000010ff */
[----:B------:R-:W-:Y:S01]  /*43d0*/  PRMT R27, R0, 0x7610, R27 ;  /* 0x00007610001b7816 */ /* 0x000fe2000000001b */
[----:B------:R-:W-:Y:S06]  /*43e0*/  BRA `(.L_x_4002) ;  /* 0x0000000000107947 */ /* 0x000fec0003800000 */
.L_x_4025:
[----:B------:R-:W2:Y:S02]  /*43f0*/  LDG.E R4, desc[UR36][R4.64] ;  /* 0x0000002404047981 */ /* 0x000ea4000c1e1900 */
[----:B--2---:R-:W-:-:S04]  /*4400*/  I2FP.F32.U32 R0, R4 ;  /* 0x0000000400007245 */ /* 0x004fc80000201000 */
[----:B------:R-:W-:-:S04]  /*4410*/  F2FP.BF16.F32.PACK_AB R0, RZ, R0 ;  /* 0x00000000ff00723e */ /* 0x000fc800000010ff */
[----:B------:R-:W-:-:S07]  /*4420*/  PRMT R27, R0, 0x7610, R27 ;  /* 0x00007610001b7816 */ /* 0x000fce000000001b */
.L_x_4002:
[----:B------:R-:W-:-:S07]  /*4430*/  VIADD R17, R17, 0x80 ;  /* 0x0000008011117836 */ /* 0x000fce0000000000 */
.L_x_3963:
[----:B------:R-:W-:Y:S05]  /*4440*/  BSYNC.RECONVERGENT B6 ;  /* 0x0000000000067941 */ /* 0x000fea0003800200 */
.L_x_3962:
        /* <DEDUP_REMOVED lines=27> */
.L_x_4035:
[----:B------:R-:W2:Y:S02]  /*4600*/  LDG.E.U8 R4, desc[UR36][R4.64] ;  /* 0x0000002404047981 */ /* 0x000ea4000c1e1100 */
[----:B--2---:R-:W-:-:S04]  /*4610*/  I2FP.F32.U32 R0, R4 ;  /* 0x0000000400007245 */ /* 0x004fc80000201000 */
[----:B------:R-:W-:-:S04]  /*4620*/  F2FP.BF16.F32.PACK_AB R0, RZ, R0 ;  /* 0x00000000ff00723e */ /* 0x000fc800000010ff */
[----:B------:R-:W-:Y:S01]  /*4630*/  PRMT R18, R0, 0x7610, R18 ;  /* 0x0000761000127816 */ /* 0x000fe20000000012 */
[----:B------:R-:W-:Y:S06]  /*4640*/  BRA `(.L_x_4037) ;  /* 0x0000000c00c47947 */ /* 0x000fec0003800000 */
.L_x_4034:
        /* <DEDUP_REMOVED lines=11> */
.L_x_4039:
[----:B------:R-:W2:Y:S02]  /*4700*/  LDG.E R4, desc[UR36][R4.64] ;  /* 0x0000002404047981 */ /* 0x000ea4000c1e1900 */
[----:B--2---:R-:W-:-:S04]  /*4710*/  I2FP.F32.S32 R0, R4 ;  /* 0x0000000400007245 */ /* 0x004fc80000201400 */
[----:B------:R-:W-:-:S04]  /*4720*/  F2FP.BF16.F32.PACK_AB R0, RZ, R0 ;  /* 0x00000000ff00723e */ /* 0x000fc800000010ff */
[----:B------:R-:W-:Y:S01]  /*4730*/  PRMT R18, R0, 0x7610, R18 ;  /* 0x0000761000127816 */ /* 0x000fe20000000012 */
[----:B------:R-:W-:Y:S06]  /*4740*/  BRA `(.L_x_4037) ;  /* 0x0000000c00847947 */ /* 0x000fec0003800000 */
.L_x_4038:
[----:B------:R-:W2:Y:S02]  /*4750*/  LDG.E.U16 R4, desc[UR36][R4.64] ;  /* 0x0000002404047981 */ /* 0x000ea4000c1e1500 */
[----:B--2---:R-:W0:Y:S02]  /*4760*/  I2F.S16 R0, R4 ;  /* 0x0000000400007306 */ /* 0x004e240000101400 */
[----:B0-----:R-:W-:-:S04]  /*4770*/  F2FP.BF16.F32.PACK_AB R0, RZ, R0 ;  /* 0x00000000ff00723e */ /* 0x001fc800000010ff */
[----:B------:R-:W-:Y:S01]  /*4780*/  PRMT R18, R0, 0x7610, R18 ;  /* 0x0000761000127816 */ /* 0x000fe20000000012 */
[----:B------:R-:W-:Y:S06]  /*4790*/  BRA `(.L_x_4037) ;  /* 0x0000000c00707947 */ /* 0x000fec0003800000 */
.L_x_4033:
        /* <DEDUP_REMOVED lines=9> */
.L_x_4041:
[----:B------:R-:W2:Y:S02]  /*4830*/  LDG.E.U16 R0, desc[UR36][R4.64] ;  /* 0x0000002404007981 */ /* 0x000ea4000c1e1500 */
[----:B--2---:R-:W-:-:S05]  /*4840*/  HADD2.F32 R0, -RZ, R0.H0_H0 ;  /* 0x20000000ff007230 */ /* 0x004fca0000004100 */
[----:B------:R-:W-:-:S04]  /*4850*/  F2FP.BF16.F32.PACK_AB R0, RZ, R0 ;  /* 0x00000000ff00723e */ /* 0x000fc800000010ff */
[----:B------:R-:W-:Y:S01]  /*4860*/  PRMT R18, R0, 0x7610, R18 ;  /* 0x0000761000127816 */ /* 0x000fe20000000012 */
[----:B------:R-:W-:Y:S06]  /*4870*/  BRA `(.L_x_4037) ;  /* 0x0000000c00387947 */ /* 0x000fec0003800000 */
.L_x_4040:
        /* <DEDUP_REMOVED lines=9> */
.L_x_4043:
[----:B------:R-:W2:Y:S02]  /*4910*/  LDG.E.U16 R4, desc[UR36][R4.64] ;  /* 0x0000002404047981 */ /* 0x000ea4000c1e1500 */
[----:B--2---:R-:W-:-:S05]  /*4920*/  HADD2.F32 R0, -RZ, R4.H0_H0 ;  /* 0x20000004ff007230 */ /* 0x004fca0000004100 */
[----:B------:R-:W-:-:S04]  /*4930*/  F2FP.BF16.F32.PACK_AB R0, RZ, R0 ;  /* 0x00000000ff00723e */ /* 0x000fc800000010ff */
[----:B------:R-:W-:Y:S01]  /*4940*/  PRMT R18, R0, 0x7610, R18 ;  /* 0x0000761000127816 */ /* 0x000fe20000000012 */
[----:B------:R-:W-:Y:S06]  /*4950*/  BRA `(.L_x_4037) ;  /* 0x0000000c00007947 */ /* 0x000fec0003800000 */
.L_x_4042:
        /* <DEDUP_REMOVED lines=9> */
.L_x_4032:
        /* <DEDUP_REMOVED lines=14> */
.L_x_4046:
        /* <DEDUP_REMOVED lines=9> */
.L_x_4045:
        /* <DEDUP_REMOVED lines=27> */
.L_x_4048:
        /* <DEDUP_REMOVED lines=15> */
.L_x_4047:
[----:B------:R0:W5:Y:S01]  /*4e00*/  LDG.E.U16 R18, desc[UR36][R4.64] ;  /* 0x0000002404127981 */ /* 0x000162000c1e1500 */
[----:B------:R-:W-:Y:S05]  /*4e10*/  BRA `(.L_x_4037) ;  /* 0x0000000400d07947 */ /* 0x000fea0003800000 */
.L_x_4044:
        /* <DEDUP_REMOVED lines=13> */
.L_x_4051:
        /* <DEDUP_REMOVED lines=21> */
.L_x_4055:
[----:B------:R-:W-:Y:S05]  /*5040*/  BSYNC.RECONVERGENT B1 ;  /* 0x0000000000017941 */ /* 0x000fea0003800200 */
.L_x_4054:
[----:B------:R-:W-:Y:S01]  /*5050*/  IMAD.SHL.U32 R0, R0, 0x100000, RZ ;  /* 0x0010000000007824 */ /* 0x000fe200078e00ff */
[----:B------:R-:W-:-:S04]  /*5060*/  LEA R3, R3, 0x3b800000, 0x17 ;  /* 0x3b80000003037811 */ /* 0x000fc800078eb8ff */
[----:B------:R-:W-:-:S07]  /*5070*/  LOP3.LUT R0, R3, R0, R7, 0xfe, !PT ;  /* 0x0000000003007212 */ /* 0x000fce00078efe07 */
.L_x_4053:
[----:B------:R-:W-:Y:S05]  /*5080*/  BSYNC.RECONVERGENT B0 ;  /* 0x0000000000007941 */ /* 0x000fea0003800200 */
.L_x_4052:
[----:B------:R-:W-:-:S04]  /*5090*/  F2FP.BF16.F32.PACK_AB R0, RZ, R0 ;  /* 0x00000000ff00723e */ /* 0x000fc800000010ff */
[----:B------:R-:W-:Y:S01]  /*50a0*/  PRMT R18, R0, 0x7610, R18 ;  /* 0x0000761000127816 */ /* 0x000fe20000000012 */
[----:B------:R-:W-:Y:S06]  /*50b0*/  BRA `(.L_x_4037) ;  /* 0x0000000400287947 */ /* 0x000fec0003800000 */
.L_x_4050:
        /* <DEDUP_REMOVED lines=21> */
.L_x_4059:
[----:B------:R-:W-:Y:S05]  /*5210*/  BSYNC.RECONVERGENT B1 ;  /* 0x0000000000017941 */ /* 0x000fea0003800200 */
.L_x_4058:
[----:B------:R-:W-:Y:S01]  /*5220*/  IMAD.SHL.U32 R0, R0, 0x200000, RZ ;  /* 0x0020000000007824 */ /* 0x000fe200078e00ff */
[----:B------:R-:W-:-:S04]  /*5230*/  LEA R3, R3, 0x37800000, 0x17 ;  /* 0x3780000003037811 */ /* 0x000fc800078eb8ff */
[----:B------:R-:W-:-:S07]  /*5240*/  LOP3.LUT R0, R3, R0, R7, 0xfe, !PT ;  /* 0x0000000003007212 */ /* 0x000fce00078efe07 */
.L_x_4057:
[----:B------:R-:W-:Y:S05]  /*5250*/  BSYNC.RECONVERGENT B0 ;  /* 0x0000000000007941 */ /* 0x000fea0003800200 */
.L_x_4056:
[----:B------:R-:W-:-:S04]  /*5260*/  F2FP.BF16.F32.PACK_AB R0, RZ, R0 ;  /* 0x00000000ff00723e */ /* 0x000fc800000010ff */
[----:B------:R-:W-:Y:S01]  /*5270*/  PRMT R18, R0, 0x7610, R18 ;  /* 0x0000761000127816 */ /* 0x000fe20000000012 */
[----:B------:R-:W-:Y:S06]  /*5280*/  BRA `(.L_x_4037) ;  /* 0x0000000000b47947 */ /* 0x000fec0003800000 */
.L_x_4049:
        /* <DEDUP_REMOVED lines=14> */
.L_x_4063:
[----:B------:R-:W-:Y:S05]  /*5370*/  BSYNC.RECONVERGENT B0 ;  /* 0x0000000000007941 */ /* 0x000fea0003800200 */
.L_x_4062:
[----:B------:R-:W-:-:S04]  /*5380*/  F2FP.BF16.F32.PACK_AB R0, RZ, R0 ;  /* 0x00000000ff00723e */ /* 0x000fc800000010ff */
[----:B------:R-:W-:Y:S01]  /*5390*/  PRMT R18, R0, 0x7610, R18 ;  /* 0x0000761000127816 */ /* 0x000fe20000000012 */
[----:B------:R-:W-:Y:S06]  /*53a0*/  BRA `(.L_x_4037) ;  /* 0x00000000006c7947 */ /* 0x000fec0003800000 */
.L_x_4036:
        /* <DEDUP_REMOVED lines=16> */
.L_x_4064:
[----:B------:R-:W-:Y:S01]  /*54b0*/  PRMT R18, RZ, 0x7610, R18 ;  /* 0x00007610ff127816 */ /* 0x000fe20000000012 */
[----:B------:R-:W-:Y:S06]  /*54c0*/  BRA `(.L_x_4037) ;  /* 0x0000000000247947 */ /* 0x000fec0003800000 */
.L_x_4061:
[----:B------:R-:W2:Y:S02]  /*54d0*/  LDG.E.64 R4, desc[UR36][R4.64] ;  /* 0x0000002404047981 */ /* 0x000ea4000c1e1b00 */
[----:B--2---:R-:W0:Y:S02]  /*54e0*/  I2F.U64 R0, R4 ;  /* 0x0000000400007312 */ /* 0x004e240000301000 */
[----:B0-----:R-:W-:-:S04]  /*54f0*/  F2FP.BF16.F32.PACK_AB R0, RZ, R0 ;  /* 0x00000000ff00723e */ /* 0x001fc800000010ff */
[----:B------:R-:W-:Y:S01]  /*5500*/  PRMT R18, R0, 0x7610, R18 ;  /* 0x0000761000127816 */ /* 0x000fe20000000012 */
[----:B------:R-:W-:Y:S06]  /*5510*/  BRA `(.L_x_4037) ;  /* 0x0000000000107947 */ /* 0x000fec0003800000 */
.L_x_4060:
[----:B------:R-:W2:Y:S02]  /*5520*/  LDG.E R4, desc[UR36][R4.64] ;  /* 0x0000002404047981 */ /* 0x000ea4000c1e1900 */
[----:B--2---:R-:W-:-:S04]  /*5530*/  I2FP.F32.U32 R0, R4 ;  /* 0x0000000400007245 */ /* 0x004fc80000201000 */
[----:B------:R-:W-:-:S04]  /*5540*/  F2FP.BF16.F32.PACK_AB R0, RZ, R0 ;  /* 0x00000000ff00723e */ /* 0x000fc800000010ff */
[----:B------:R-:W-:-:S07]  /*5550*/  PRMT R18, R0, 0x7610, R18 ;  /* 0x0000761000127816 */ /* 0x000fce0000000012 */
.L_x_4037:
        /* <DEDUP_REMOVED lines=22> */
.L_x_4068:
[----:B------:R-:W2:Y:S02]  /*56c0*/  LDG.E.U8 R4, desc[UR36][R4.64] ;  /* 0x0000002404047981 */ /* 0x000ea4000c1e1100 */
[----:B--2---:R-:W-:-:S04]  /*56d0*/  I2FP.F32.U32 R0, R4 ;  /* 0x0000000400007245 */ /* 0x004fc80000201000 */
[----:B------:R-:W-:-:S04]  /*56e0*/  F2FP.BF16.F32.PACK_AB R0, RZ, R0 ;  /* 0x00000000ff00723e */ /* 0x000fc800000010ff */
[----:B------:R-:W-:Y:S01]  /*56f0*/  PRMT R24, R0, 0x7610, R24 ;  /* 0x0000761000187816 */ /* 0x000fe20000000018 */
[----:B------:R-:W-:Y:S06]  /*5700*/  BRA `(.L_x_4070) ;  /* 0x0000000c00c47947 */ /* 0x000fec0003800000 */
.L_x_4067:
        /* <DEDUP_REMOVED lines=11> */
.L_x_4072:
[----:B------:R-:W2:Y:S02]  /*57c0*/  LDG.E R4, desc[UR36][R4.64] ;  /* 0x0000002404047981 */ /* 0x000ea4000c1e1900 */
[----:B--2---:R-:W-:-:S04]  /*57d0*/  I2FP.F32.S32 R0, R4 ;  /* 0x0000000400007245 */ /* 0x004fc80000201400 */
[----:B------:R-:W-:-:S04]  /*57e0*/  F2FP.BF16.F32.PACK_AB R0, RZ, R0 ;  /* 0x00000000ff00723e */ /* 0x000fc800000010ff */
[----:B------:R-:W-:Y:S01]  /*57f0*/  PRMT R24, R0, 0x7610, R24 ;  /* 0x0000761000187816 */ /* 0x000fe20000000018 */
[----:B------:R-:W-:Y:S06]  /*5800*/  BRA `(.L_x_4070) ;  /* 0x0000000c00847947 */ /* 0x000fec0003800000 */
.L_x_4071:
[----:B------:R-:W2:Y:S02]  /*5810*/  LDG.E.U16 R4, desc[UR36][R4.64] ;  /* 0x0000002404047981 */ /* 0x000ea4000c1e1500 */
[----:B--2---:R-:W0:Y:S02]  /*5820*/  I2F.S16 R0, R4 ;  /* 0x0000000400007306 */ /* 0x004e240000101400 */
[----:B0-----:R-:W-:-:S04]  /*5830*/  F2FP.BF16.F32.PACK_AB R0, RZ, R0 ;  /* 0x00000000ff00723e */ /* 0x001fc800000010ff */
[----:B------:R-:W-:Y:S01]  /*5840*/  PRMT R24, R0, 0x7610, R24 ;  /* 0x0000761000187816 */ /* 0x000fe20000000018 */
[----:B------:R-:W-:Y:S06]  /*5850*/  BRA `(.L_x_4070) ;  /* 0x0000000c00707947 */ /* 0x000fec0003800000 */
.L_x_4066:
        /* <DEDUP_REMOVED lines=9> */
.L_x_4074:
[----:B------:R-:W2:Y:S02]  /*58f0*/  LDG.E.U16 R0, desc[UR36][R4.64] ;  /* 0x0000002404007981 */ /* 0x000ea4000c1e1500 */
[----:B--2---:R-:W-:-:S05]  /*5900*/  HADD2.F32 R0, -RZ, R0.H0_H0 ;  /* 0x20000000ff007230 */ /* 0x004fca0000004100 */
[----:B------:R-:W-:-:S04]  /*5910*/  F2FP.BF16.F32.PACK_AB R0, RZ, R0 ;  /* 0x00000000ff00723e */ /* 0x000fc800000010ff */
[----:B------:R-:W-:Y:S01]  /*5920*/  PRMT R24, R0, 0x7610, R24 ;  /* 0x0000761000187816 */ /* 0x000fe20000000018 */
[----:B------:R-:W-:Y:S06]  /*5930*/  BRA `(.L_x_4070) ;  /* 0x0000000c00387947 */ /* 0x000fec0003800000 */
.L_x_4073:
        /* <DEDUP_REMOVED lines=9> */
.L_x_4076:
[----:B------:R-:W2:Y:S02]  /*59d0*/  LDG.E.U16 R4, desc[UR36][R4.64] ;  /* 0x0000002404047981 */ /* 0x000ea4000c1e1500 */
[----:B--2---:R-:W-:-:S05]  /*59e0*/  HADD2.F32 R0, -RZ, R4.H0_H0 ;  /* 0x20000004ff007230 */ /* 0x004fca0000004100 */
[----:B------:R-:W-:-:S04]  /*59f0*/  F2FP.BF16.F32.PACK_AB R0, RZ, R0 ;  /* 0x00000000ff00723e */ /* 0x000fc800000010ff */
[----:B------:R-:W-:Y:S01]  /*5a00*/  PRMT R24, R0, 0x7610, R24 ;  /* 0x0000761000187816 */ /* 0x000fe20000000018 */
[----:B------:R-:W-:Y:S06]  /*5a10*/  BRA `(.L_x_4070) ;  /* 0x0000000c00007947 */ /* 0x000fec0003800000 */
.L_x_4075:
        /* <DEDUP_REMOVED lines=9> */
.L_x_4065:
        /* <DEDUP_REMOVED lines=14> */
.L_x_4079:
        /* <DEDUP_REMOVED lines=9> */
.L_x_4078:
        /* <DEDUP_REMOVED lines=27> */
.L_x_4081:
        /* <DEDUP_REMOVED lines=15> */
.L_x_4080:
[----:B------:R0:W5:Y:S01]  /*5ec0*/  LDG.E.U16 R24, desc[UR36][R4.64] ;  /* 0x0000002404187981 */ /* 0x000162000c1e1500 */
[----:B------:R-:W-:Y:S05]  /*5ed0*/  BRA `(.L_x_4070) ;  /* 0x0000000400d07947 */ /* 0x000fea0003800000 */
.L_x_4077:
        /* <DEDUP_REMOVED lines=13> */
.L_x_4084:
        /* <DEDUP_REMOVED lines=21> */
.L_x_4088:
[----:B------:R-:W-:Y:S05]  /*6100*/  BSYNC.RECONVERGENT B1 ;  /* 0x0000000000017941 */ /* 0x000fea0003800200 */
.L_x_4087:
[----:B------:R-:W-:Y:S01]  /*6110*/  IMAD.SHL.U32 R0, R0, 0x100000, RZ ;  /* 0x0010000000007824 */ /* 0x000fe200078e00ff */
[----:B------:R-:W-:-:S04]  /*6120*/  LEA R3, R3, 0x3b800000, 0x17 ;  /* 0x3b80000003037811 */ /* 0x000fc800078eb8ff */
[----:B------:R-:W-:-:S07]  /*6130*/  LOP3.LUT R0, R3, R0, R7, 0xfe, !PT ;  /* 0x0000000003007212 */ /* 0x000fce00078efe07 */
.L_x_4086:
[----:B------:R-:W-:Y:S05]  /*6140*/  BSYNC.RECONVERGENT B0 ;  /* 0x0000000000007941 */ /* 0x000fea0003800200 */
.L_x_4085:
[----:B------:R-:W-:-:S04]  /*6150*/  F2FP.BF16.F32.PACK_AB R0, RZ, R0 ;  /* 0x00000000ff00723e */ /* 0x000fc800000010ff */
[----:B------:R-:W-:Y:S01]  /*6160*/  PRMT R24, R0, 0x7610, R24 ;  /* 0x0000761000187816 */ /* 0x000fe20000000018 */
[----:B------:R-:W-:Y:S06]  /*6170*/  BRA `(.L_x_4070) ;  /* 0x0000000400287947 */ /* 0x000fec0003800000 */
.L_x_4083:
        /* <DEDUP_REMOVED lines=21> */
.L_x_4092:
[----:B------:R-:W-:Y:S05]  /*62d0*/  BSYNC.RECONVERGENT B1 ;  /* 0x0000000000017941 */ /* 0x000fea0003800200 */
.L_x_4091:
[----:B------:R-:W-:Y:S01]  /*62e0*/  IMAD.SHL.U32 R0, R0, 0x200000, RZ ;  /* 0x0020000000007824 */ /* 0x000fe200078e00ff */
[----:B------:R-:W-:-:S04]  /*62f0*/  LEA R3, R3, 0x37800000, 0x17 ;  /* 0x3780000003037811 */ /* 0x000fc800078eb8ff */
[----:B------:R-:W-:-:S07]  /*6300*/  LOP3.LUT R0, R3, R0, R7, 0xfe, !PT ;  /* 0x0000000003007212 */ /* 0x000fce00078efe07 */
.L_x_4090:
[----:B------:R-:W-:Y:S05]  /*6310*/  BSYNC.RECONVERGENT B0 ;  /* 0x0000000000007941 */ /* 0x000fea0003800200 */
.L_x_4089:
[----:B------:R-:W-:-:S04]  /*6320*/  F2FP.BF16.F32.PACK_AB R0, RZ, R0 ;  /* 0x00000000ff00723e */ /* 0x000fc800000010ff */
[----:B------:R-:W-:Y:S01]  /*6330*/  PRMT R24, R0, 0x7610, R24 ;  /* 0x0000761000187816 */ /* 0x000fe20000000018 */
[----:B------:R-:W-:Y:S06]  /*6340*/  BRA `(.L_x_4070) ;  /* 0x0000000000b47947 */ /* 0x000fec0003800000 */
.L_x_4082:
        /* <DEDUP_REMOVED lines=14> */
.L_x_4096:
[----:B------:R-:W-:Y:S05]  /*6430*/  BSYNC.RECONVERGENT B0 ;  /* 0x0000000000007941 */ /* 0x000fea0003800200 */
.L_x_4095:
[----:B------:R-:W-:-:S04]  /*6440*/  F2FP.BF16.F32.PACK_AB R0, RZ, R0 ;  /* 0x00000000ff00723e */ /* 0x000fc800000010ff */
[----:B------:R-:W-:Y:S01]  /*6450*/  PRMT R24, R0, 0x7610, R24 ;  /* 0x0000761000187816 */ /* 0x000fe20000000018 */
[----:B------:R-:W-:Y:S06]  /*6460*/  BRA `(.L_x_4070) ;  /* 0x00000000006c7947 */ /* 0x000fec0003800000 */
.L_x_4069:
        /* <DEDUP_REMOVED lines=16> */
.L_x_4097:
[----:B------:R-:W-:Y:S01]  /*6570*/  PRMT R24, RZ, 0x7610, R24 ;  /* 0x00007610ff187816 */ /* 0x000fe20000000018 */
[----:B------:R-:W-:Y:S06]  /*6580*/  BRA `(.L_x_4070) ;  /* 0x0000000000247947 */ /* 0x000fec0003800000 */
.L_x_4094:
[----:B------:R-:W2:Y:S02]  /*6590*/  LDG.E.64 R4, desc[UR36][R4.64] ;  /* 0x0000002404047981 */ /* 0x000ea4000c1e1b00 */
[----:B--2---:R-:W0:Y:S02]  /*65a0*/  I2F.U64 R0, R4 ;  /* 0x0000000400007312 */ /* 0x004e240000301000 */
[----:B0-----:R-:W-:-:S04]  /*65b0*/  F2FP.BF16.F32.PACK_AB R0, RZ, R0 ;  /* 0x00000000ff00723e */ /* 0x001fc800000010ff */
[----:B------:R-:W-:Y:S01]  /*65c0*/  PRMT R24, R0, 0x7610, R24 ;  /* 0x0000761000187816 */ /* 0x000fe20000000018 */
[----:B------:R-:W-:Y:S06]  /*65d0*/  BRA `(.L_x_4070) ;  /* 0x0000000000107947 */ /* 0x000fec0003800000 */
.L_x_4093:
[----:B------:R-:W2:Y:S02]  /*65e0*/  LDG.E R4, desc[UR36][R4.64] ;  /* 0x0000002404047981 */ /* 0x000ea4000c1e1900 */
[----:B--2---:R-:W-:-:S04]  /*65f0*/  I2FP.F32.U32 R0, R4 ;  /* 0x0000000400007245 */ /* 0x004fc80000201000 */
[----:B------:R-:W-:-:S04]  /*6600*/  F2FP.BF16.F32.PACK_AB R0, RZ, R0 ;  /* 0x00000000ff00723e */ /* 0x000fc800000010ff */
[----:B------:R-:W-:-:S07]  /*6610*/  PRMT R24, R0, 0x7610, R24 ;  /* 0x0000761000187816 */ /* 0x000fce0000000018 */
.L_x_4070:
[----:B------:R-:W-:-:S07]  /*6620*/  VIADD R17, R17, 0x80 ;  /* 0x0000008011117836 */ /* 0x000fce0000000000 */
.L_x_4031:
[----:B------:R-:W-:Y:S05]  /*6630*/  BSYNC.RECONVERGENT B6 ;  /* 0x0000000000067941 */ /* 0x000fea0003800200 */
.L_x_4030:
        /* <DEDUP_REMOVED lines=27> */
.L_x_4103:
[----:B------:R-:W2:Y:S02]  /*67f0*/  LDG.E.U8 R4, desc[UR36][R4.64] ;  /* 0x0000002404047981 */ /* 0x000ea4000c1e1100 */
[----:B--2---:R-:W-:-:S04]  /*6800*/  I2FP.F32.U32 R0, R4 ;  /* 0x0000000400007245 */ /* 0x004fc80000201000 */
[----:B------:R-:W-:-:S04]  /*6810*/  F2FP.BF16.F32.PACK_AB R0, RZ, R0 ;  /* 0x00000000ff00723e */ /* 0x000fc800000010ff */
[----:B------:R-:W-:Y:S01]  /*6820*/  PRMT R19, R0, 0x7610, R19 ;  /* 0x0000761000137816 */ /* 0x000fe20000000013 */
[----:B------:R-:W-:Y:S06]  /*6830*/  BRA `(.L_x_4105) ;  /* 0x0000000c00c47947 */ /* 0x000fec0003800000 */
.L_x_4102:
        /* <DEDUP_REMOVED lines=11> */
.L_x_4107:
[----:B------:R-:W2:Y:S02]  /*68f0*/  LDG.E R4, desc[UR36][R4.64] ;  /* 0x0000002404047981 */ /* 0x000ea4000c1e1900 */
[----:B--2---:R-:W-:-:S04]  /*6900*/  I2FP.F32.S32 R0, R4 ;  /* 0x0000000400007245 */ /* 0x004fc80000201400 */
[----:B------:R-:W-:-:S04]  /*6910*/  F2FP.BF16.F32.PACK_AB R0, RZ, R0 ;  /* 0x00000000ff00723e */ /* 0x000fc800000010ff */
[----:B------:R-:W-:Y:S01]  /*6920*/  PRMT R19, R0, 0x7610, R19 ;  /* 0x0000761000137816 */ /* 0x000fe20000000013 */
[----:B------:R-:W-:Y:S06]  /*6930*/  BRA `(.L_x_4105) ;  /* 0x0000000c00847947 */ /* 0x000fec0003800000 */
.L_x_4106:
[----:B------:R-:W2:Y:S02]  /*6940*/  LDG.E.U16 R4, desc[UR36][R4.64] ;  /* 0x0000002404047981 */ /* 0x000ea4000c1e1500 */
[----:B--2---:R-:W0:Y:S02]  /*6950*/  I2F.S16 R0, R4 ;  /* 0x0000000400007306 */ /* 0x004e240000101400 */
[----:B0-----:R-:W-:-:S04]  /*6960*/  F2FP.BF16.F32.PACK_AB R0, RZ, R0 ;  /* 0x00000000ff00723e */ /* 0x001fc800000010ff */
[----:B------:R-:W-:Y:S01]  /*6970*/  PRMT R19, R0, 0x7610, R19 ;  /* 0x0000761000137816 */ /* 0x000fe20000000013 */
[----:B------:R-:W-:Y:S06]  /*6980*/  BRA `(.L_x_4105) ;  /* 0x0000000c00707947 */ /* 0x000fec0003800000 */
.L_x_4101:
        /* <DEDUP_REMOVED lines=9> */
.L_x_4109:
[----:B------:R-:W2:Y:S02]  /*6a20*/  LDG.E.U16 R0, desc[UR36][R4.64] ;  /* 0x0000002404007981 */ /* 0x000ea4000c1e1500 */
[----:B--2---:R-:W-:-:S05]  /*6a30*/  HADD2.F32 R0, -RZ, R0.H0_H0 ;  /* 0x20000000ff007230 */ /* 0x004fca0000004100 */
[----:B------:R-:W-:-:S04]  /*6a40*/  F2FP.BF16.F32.PACK_AB R0, RZ, R0 ;  /* 0x00000000ff00723e */ /* 0x000fc800000010ff */
[----:B------:R-:W-:Y:S01]  /*6a50*/  PRMT R19, R0, 0x7610, R19 ;  /* 0x0000761000137816 */ /* 0x000fe20000000013 */
[----:B------:R-:W-:Y:S06]  /*6a60*/  BRA `(.L_x_4105) ;  /* 0x0000000c00387947 */ /* 0x000fec0003800000 */
.L_x_4108:
        /* <DEDUP_REMOVED lines=9> */
.L_x_4111:
[----:B------:R-:W2:Y:S02]  /*6b00*/  LDG.E.U16 R4, desc[UR36][R4.64] ;  /* 0x0000002404047981 */ /* 0x000ea4000c1e1500 */
[----:B--2---:R-:W-:-:S05]  /*6b10*/  HADD2.F32 R0, -RZ, R4.H0_H0 ;  /* 0x20000004ff007230 */ /* 0x004fca0000004100 */
[----:B------:R-:W-:-:S04]  /*6b20*/  F2FP.BF16.F32.PACK_AB R0, RZ, R0 ;  /* 0x00000000ff00723e */ /* 0x000fc800000010ff */
[----:B------:R-:W-:Y:S01]  /*6b30*/  PRMT R19, R0, 0x7610, R19 ;  /* 0x0000761000137816 */ /* 0x000fe20000000013 */
[----:B------:R-:W-:Y:S06]  /*6b40*/  BRA `(.L_x_4105) ;  /* 0x0000000c00007947 */ /* 0x000fec0003800000 */
.L_x_4110:
        /* <DEDUP_REMOVED lines=9> */
.L_x_4100:
        /* <DEDUP_REMOVED lines=14> */
.L_x_4114:
        /* <DEDUP_REMOVED lines=9> */
.L_x_4113:
        /* <DEDUP_REMOVED lines=27> */
.L_x_4116:
        /* <DEDUP_REMOVED lines=15> */
.L_x_4115:
[----:B------:R0:W5:Y:S01]  /*6ff0*/  LDG.E.U16 R19, desc[UR36][R4.64] ;  /* 0x0000002404137981 */ /* 0x000162000c1e1500 */
[----:B------:R-:W-:Y:S05]  /*7000*/  BRA `(.L_x_4105) ;  /* 0x0000000400d07947 */ /* 0x000fea0003800000 */
.L_x_4112:
        /* <DEDUP_REMOVED lines=13> */
.L_x_4119:
        /* <DEDUP_REMOVED lines=21> */
.L_x_4123:
[----:B------:R-:W-:Y:S05]  /*7230*/  BSYNC.RECONVERGENT B1 ;  /* 0x0000000000017941 */ /* 0x000fea0003800200 */
.L_x_4122:
[----:B------:R-:W-:Y:S01]  /*7240*/  IMAD.SHL.U32 R0, R0, 0x100000, RZ ;  /* 0x0010000000007824 */ /* 0x000fe200078e00ff */
[----:B------:R-:W-:-:S04]  /*7250*/  LEA R3, R3, 0x3b800000, 0x17 ;  /* 0x3b80000003037811 */ /* 0x000fc800078eb8ff */
[----:B------:R-:W-:-:S07]  /*7260*/  LOP3.LUT R0, R3, R0, R7, 0xfe, !PT ;  /* 0x0000000003007212 */ /* 0x000fce00078efe07 */
.L_x_4121:
[----:B------:R-:W-:Y:S05]  /*7270*/  BSYNC.RECONVERGENT B0 ;  /* 0x0000000000007941 */ /* 0x000fea0003800200 */
.L_x_4120:
[----:B------:R-:W-:-:S04]  /*7280*/  F2FP.BF16.F32.PACK_AB R0, RZ, R0 ;  /* 0x00000000ff00723e */ /* 0x000fc800000010ff */
[----:B------:R-:W-:Y:S01]  /*7290*/  PRMT R19, R0, 0x7610, R19 ;  /* 0x0000761000137816 */ /* 0x000fe20000000013 */
[----:B------:R-:W-:Y:S06]  /*72a0*/  BRA `(.L_x_4105) ;  /* 0x0000000400287947 */ /* 0x000fec0003800000 */
.L_x_4118:
        /* <DEDUP_REMOVED lines=21> */
.L_x_4127:
[----:B------:R-:W-:Y:S05]  /*7400*/  BSYNC.RECONVERGENT B1 ;  /* 0x0000000000017941 */ /* 0x000fea0003800200 */
.L_x_4126:
[----:B------:R-:W-:Y:S01]  /*7410*/  IMAD.SHL.U32 R0, R0, 0x200000, RZ ;  /* 0x0020000000007824 */ /* 0x000fe200078e00ff */
[----:B------:R-:W-:-:S04]  /*7420*/  LEA R3, R3, 0x37800000, 0x17 ;  /* 0x3780000003037811 */ /* 0x000fc800078eb8ff */
[----:B------:R-:W-:-:S07]  /*7430*/  LOP3.LUT R0, R3, R0, R7, 0xfe, !PT ;  /* 0x0000000003007212 */ /* 0x000fce00078efe07 */
.L_x_4125:
[----:B------:R-:W-:Y:S05]  /*7440*/  BSYNC.RECONVERGENT B0 ;  /* 0x0000000000007941 */ /* 0x000fea0003800200 */
.L_x_4124:
[----:B------:R-:W-:-:S04]  /*7450*/  F2FP.BF16.F32.PACK_AB R0, RZ, R0 ;  /* 0x00000000ff00723e */ /* 0x000fc800000010ff */
[----:B------:R-:W-:Y:S01]  /*7460*/  PRMT R19, R0, 0x7610, R19 ;  /* 0x0000761000137816 */ /* 0x000fe20000000013 */
[----:B------:R-:W-:Y:S06]  /*7470*/  BRA `(.L_x_4105) ;  /* 0x0000000000b47947 */ /* 0x000fec0003800000 */
.L_x_4117:
        /* <DEDUP_REMOVED lines=14> */
.L_x_4131:
[----:B------:R-:W-:Y:S05]  /*7560*/  BSYNC.RECONVERGENT B0 ;  /* 0x0000000000007941 */ /* 0x000fea0003800200 */
.L_x_4130:
[----:B------:R-:W-:-:S04]  /*7570*/  F2FP.BF16.F32.PACK_AB R0, RZ, R0 ;  /* 0x00000000ff00723e */ /* 0x000fc800000010ff */
[----:B------:R-:W-:Y:S01]  /*7580*/  PRMT R19, R0, 0x7610, R19 ;  /* 0x0000761000137816 */ /* 0x000fe20000000013 */
[----:B------:R-:W-:Y:S06]  /*7590*/  BRA `(.L_x_4105) ;  /* 0x00000000006c7947 */ /* 0x000fec0003800000 */
.L_x_4104:
        /* <DEDUP_REMOVED lines=16> */
.L_x_4132:
[----:B------:R-:W-:Y:S01]  /*76a0*/  PRMT R19, RZ, 0x7610, R19 ;  /* 0x00007610ff137816 */ /* 0x000fe20000000013 */
[----:B------:R-:W-:Y:S06]  /*76b0*/  BRA `(.L_x_4105) ;  /* 0x0000000000247947 */ /* 0x000fec0003800000 */
.L_x_4129:
[----:B------:R-:W2:Y:S02]  /*76c0*/  LDG.E.64 R4, desc[UR36][R4.64] ;  /* 0x0000002404047981 */ /* 0x000ea4000c1e1b00 */
[----:B--2---:R-:W0:Y:S02]  /*76d0*/  I2F.U64 R0, R4 ;  /* 0x0000000400007312 */ /* 0x004e240000301000 */
[----:B0-----:R-:W-:-:S04]  /*76e0*/  F2FP.BF16.F32.PACK_AB R0, RZ, R0 ;  /* 0x00000000ff00723e */ /* 0x001fc800000010ff */
[----:B------:R-:W-:Y:S01]  /*76f0*/  PRMT R19, R0, 0x7610, R19 ;  /* 0x0000761000137816 */ /* 0x000fe20000000013 */
[----:B------:R-:W-:Y:S06]  /*7700*/  BRA `(.L_x_4105) ;  /* 0x0000000000107947 */ /* 0x000fec0003800000 */
.L_x_4128:
[----:B------:R-:W2:Y:S02]  /*7710*/  LDG.E R4, desc[UR36][R4.64] ;  /* 0x0000002404047981 */ /* 0x000ea4000c1e1900 */
[----:B--2---:R-:W-:-:S04]  /*7720*/  I2FP.F32.U32 R0, R4 ;  /* 0x0000000400007245 */ /* 0x004fc80000201000 */
[----:B------:R-:W-:-:S04]  /*7730*/  F2FP.BF16.F32.PACK_AB R0, RZ, R0 ;  /* 0x00000000ff00723e */ /* 0x000fc800000010ff */
[----:B------:R-:W-:-:S07]  /*7740*/  PRMT R19, R0, 0x7610, R19 ;  /* 0x0000761000137816 */ /* 0x000fce0000000013 */
.L_x_4105:
        /* <DEDUP_REMOVED lines=21> */
.L_x_4136:
[----:B------:R-:W2:Y:S02]  /*78a0*/  LDG.E.U8 R4, desc[UR36][R4.64] ;  /* 0x0000002404047981 */ /* 0x000ea4000c1e1100 */
[----:B--2---:R-:W-:-:S04]  /*78b0*/  I2FP.F32.U32 R0, R4 ;  /* 0x0000000400007245 */ /* 0x004fc80000201000 */
[----:B------:R-:W-:Y:S01]  /*78c0*/  F2FP.BF16.F32.PACK_AB R0, RZ, R0 ;  /* 0x00000000ff00723e */ /* 0x000fe200000010ff */
[----:B------:R-:W-:Y:S06]  /*78d0*/  BRA `(.L_x_4099) ;  /* 0x0000000c00887947 */ /* 0x000fec0003800000 */
.L_x_4135:
        /* <DEDUP_REMOVED lines=10> */
.L_x_4139:
[----:B------:R-:W2:Y:S02]  /*7980*/  LDG.E R4, desc[UR36][R4.64] ;  /* 0x0000002404047981 */ /* 0x000ea4000c1e1900 */
[----:B--2---:R-:W-:-:S04]  /*7990*/  I2FP.F32.S32 R0, R4 ;  /* 0x0000000400007245 */ /* 0x004fc80000201400 */
[----:B------:R-:W-:Y:S01]  /*79a0*/  F2FP.BF16.F32.PACK_AB R0, RZ, R0 ;  /* 0x00000000ff00723e */ /* 0x000fe200000010ff */
[----:B------:R-:W-:Y:S06]  /*79b0*/  BRA `(.L_x_4099) ;  /* 0x0000000c00507947 */ /* 0x000fec0003800000 */
.L_x_4138:
[----:B------:R-:W2:Y:S02]  /*79c0*/  LDG.E.U16 R4, desc[UR36][R4.64] ;  /* 0x0000002404047981 */ /* 0x000ea4000c1e1500 */
[----:B--2---:R-:W0:Y:S02]  /*79d0*/  I2F.S16 R0, R4 ;  /* 0x0000000400007306 */ /* 0x004e240000101400 */
[----:B0-----:R-:W-:Y:S01]  /*79e0*/  F2FP.BF16.F32.PACK_AB R0, RZ, R0 ;  /* 0x00000000ff00723e */ /* 0x001fe200000010ff */
[----:B------:R-:W-:Y:S06]  /*79f0*/  BRA `(.L_x_4099) ;  /* 0x0000000c00407947 */ /* 0x000fec0003800000 */
.L_x_4134:
        /* <DEDUP_REMOVED lines=9> */
.L_x_4141:
[----:B------:R-:W2:Y:S02]  /*7a90*/  LDG.E.U16 R0, desc[UR36][R4.64] ;  /* 0x0000002404007981 */ /* 0x000ea4000c1e1500 */
[----:B--2---:R-:W-:-:S05]  /*7aa0*/  HADD2.F32 R0, -RZ, R0.H0_H0 ;  /* 0x20000000ff007230 */ /* 0x004fca0000004100 */
[----:B------:R-:W-:Y:S01]  /*7ab0*/  F2FP.BF16.F32.PACK_AB R0, RZ, R0 ;  /* 0x00000000ff00723e */ /* 0x000fe200000010ff */
[----:B------:R-:W-:Y:S06]  /*7ac0*/  BRA `(.L_x_4099) ;  /* 0x0000000c000c7947 */ /* 0x000fec0003800000 */
.L_x_4140:
        /* <DEDUP_REMOVED lines=9> */
.L_x_4143:
[----:B------:R-:W2:Y:S02]  /*7b60*/  LDG.E.U16 R4, desc[UR36][R4.64] ;  /* 0x0000002404047981 */ /* 0x000ea4000c1e1500 */
[----:B--2---:R-:W-:-:S05]  /*7b70*/  HADD2.F32 R0, -RZ, R4.H0_H0 ;  /* 0x20000004ff007230 */ /* 0x004fca0000004100 */
[----:B------:R-:W-:Y:S01]  /*7b80*/  F2FP.BF16.F32.PACK_AB R0, RZ, R0 ;  /* 0x00000000ff00723e */ /* 0x000fe200000010ff */
[----:B------:R-:W-:Y:S06]  /*7b90*/  BRA `(.L_x_4099) ;  /* 0x0000000800d87947 */ /* 0x000fec0003800000 */
.L_x_4142:
        /* <DEDUP_REMOVED lines=8> */
.L_x_4133:
        /* <DEDUP_REMOVED lines=13> */
.L_x_4146:
        /* <DEDUP_REMOVED lines=8> */
.L_x_4145:
        /* <DEDUP_REMOVED lines=27> */
.L_x_4148:
        /* <DEDUP_REMOVED lines=14> */
.L_x_4147:
[----:B------:R1:W5:Y:S01]  /*8000*/  LDG.E.U16 R0, desc[UR36][R4.64] ;  /* 0x0000002404007981 */ /* 0x000362000c1e1500 */
[----:B------:R-:W-:Y:S05]  /*8010*/  BRA `(.L_x_4099) ;  /* 0x0000000400b87947 */ /* 0x000fea0003800000 */
.L_x_4144:
        /* <DEDUP_REMOVED lines=12> */
.L_x_4151:
        /* <DEDUP_REMOVED lines=21> */
.L_x_4155:
[----:B------:R-:W-:Y:S05]  /*8230*/  BSYNC.RECONVERGENT B1 ;  /* 0x0000000000017941 */ /* 0x000fea0003800200 */
.L_x_4154:
[----:B------:R-:W-:Y:S01]  /*8240*/  IMAD.SHL.U32 R0, R0, 0x100000, RZ ;  /* 0x0010000000007824 */ /* 0x000fe200078e00ff */
[----:B------:R-:W-:-:S04]  /*8250*/  LEA R3, R3, 0x3b800000, 0x17 ;  /* 0x3b80000003037811 */ /* 0x000fc800078eb8ff */
[----:B------:R-:W-:-:S07]  /*8260*/  LOP3.LUT R0, R3, R0, R7, 0xfe, !PT ;  /* 0x0000000003007212 */ /* 0x000fce00078efe07 */
.L_x_4153:
[----:B------:R-:W-:Y:S05]  /*8270*/  BSYNC.RECONVERGENT B0 ;  /* 0x0000000000007941 */ /* 0x000fea0003800200 */
.L_x_4152:
[----:B------:R-:W-:Y:S01]  /*8280*/  F2FP.BF16.F32.PACK_AB R0, RZ, R0 ;  /* 0x00000000ff00723e */ /* 0x000fe200000010ff */
[----:B------:R-:W-:Y:S06]  /*8290*/  BRA `(.L_x_4099) ;  /* 0x0000000400187947 */ /* 0x000fec0003800000 */
.L_x_4150:
        /* <DEDUP_REMOVED lines=21> */
.L_x_4159:
[----:B------:R-:W-:Y:S05]  /*83f0*/  BSYNC.RECONVERGENT B1 ;  /* 0x0000000000017941 */ /* 0x000fea0003800200 */
.L_x_4158:
[----:B------:R-:W-:Y:S01]  /*8400*/  IMAD.SHL.U32 R0, R0, 0x200000, RZ ;  /* 0x0020000000007824 */ /* 0x000fe200078e00ff */
[----:B------:R-:W-:-:S04]  /*8410*/  LEA R3, R3, 0x37800000, 0x17 ;  /* 0x3780000003037811 */ /* 0x000fc800078eb8ff */
[----:B------:R-:W-:-:S07]  /*8420*/  LOP3.LUT R0, R3, R0, R7, 0xfe, !PT ;  /* 0x0000000003007212 */ /* 0x000fce00078efe07 */
.L_x_4157:
[----:B------:R-:W-:Y:S05]  /*8430*/  BSYNC.RECONVERGENT B0 ;  /* 0x0000000000007941 */ /* 0x000fea0003800200 */
.L_x_4156:
[----:B------:R-:W-:Y:S01]  /*8440*/  F2FP.BF16.F32.PACK_AB R0, RZ, R0 ;  /* 0x00000000ff00723e */ /* 0x000fe200000010ff */
[----:B------:R-:W-:Y:S06]  /*8450*/  BRA `(.L_x_4099) ;  /* 0x0000000000a87947 */ /* 0x000fec0003800000 */
.L_x_4149:
        /* <DEDUP_REMOVED lines=14> */
.L_x_4163:
[----:B------:R-:W-:Y:S05]  /*8540*/  BSYNC.RECONVERGENT B0 ;  /* 0x0000000000007941 */ /* 0x000fea0003800200 */
.L_x_4162:
[----:B------:R-:W-:Y:S01]  /*8550*/  F2FP.BF16.F32.PACK_AB R0, RZ, R0 ;  /* 0x00000000ff00723e */ /* 0x000fe200000010ff */
[----:B------:R-:W-:Y:S06]  /*8560*/  BRA `(.L_x_4099) ;  /* 0x0000000000647947 */ /* 0x000fec0003800000 */
.L_x_4137:
        /* <DEDUP_REMOVED lines=16> */
.L_x_4164:
[----:B------:R-:W-:Y:S01]  /*8670*/  PRMT R0, RZ, 0x7610, R0 ;  /* 0x00007610ff007816 */ /* 0x000fe20000000000 */
[----:B------:R-:W-:Y:S06]  /*8680*/  BRA `(.L_x_4099) ;  /* 0x00000000001c7947 */ /* 0x000fec0003800000 */
.L_x_4161:
[----:B------:R-:W2:Y:S02]  /*8690*/  LDG.E.64 R4, desc[UR36][R4.64] ;  /* 0x0000002404047981 */ /* 0x000ea4000c1e1b00 */
[----:B--2---:R-:W0:Y:S02]  /*86a0*/  I2F.U64 R0, R4 ;  /* 0x0000000400007312 */ /* 0x004e240000301000 */
[----:B0-----:R-:W-:Y:S01]  /*86b0*/  F2FP.BF16.F32.PACK_AB R0, RZ, R0 ;  /* 0x00000000ff00723e */ /* 0x001fe200000010ff */
[----:B------:R-:W-:Y:S06]  /*86c0*/  BRA `(.L_x_4099) ;  /* 0x00000000000c7947 */ /* 0x000fec0003800000 */
.L_x_4160:
[----:B------:R-:W2:Y:S02]  /*86d0*/  LDG.E R4, desc[UR36][R4.64] ;  /* 0x0000002404047981 */ /* 0x000ea4000c1e1900 */
[----:B--2---:R-:W-:-:S04]  /*86e0*/  I2FP.F32.U32 R0, R4 ;  /* 0x0000000400007245 */ /* 0x004fc80000201000 */
[----:B------:R-:W-:-:S07]  /*86f0*/  F2FP.BF16.F32.PACK_AB R0, RZ, R0 ;  /* 0x00000000ff00723e */ /* 0x000fce00000010ff */
.L_x_4099:
[----:B------:R-:W-:Y:S05]  /*8700*/  BSYNC.RECONVERGENT B6 ;  /* 0x0000000000067941 */ /* 0x000fea0003800200 */
.L_x_4098:
        /* <DEDUP_REMOVED lines=10> */
[----:B------:R-:W0:Y:S01]  /*87b0*/  LDCU.64 UR4, c[0x0][0x388] ;  /* 0x00007100ff0477ac */ /* 0x000e220008000a00 */
[----:B-----5:R-:W-:Y:S02]  /*87c0*/  IMAD.U32 R22, R22, 0x10000, RZ ;  /* 0x0001000016167824 */ /* 0x020fe400078e00ff */
[----:B------:R-:W-:-:S03]  /*87d0*/  IMAD.U32 R5, R28, 0x10000, RZ ;  /* 0x000100001c057824 */ /* 0x000fc600078e00ff */
[C---:B0-----:R-:W-:Y:S02]  /*87e0*/  FSETP.GEU.FTZ.AND P5, PT, R22.reuse, UR4, PT ;  /* 0x0000000416007c0b */ /* 0x041fe4000bfbe000 */
[----:B------:R-:W-:-:S04]  /*87f0*/  FSETP.GT.FTZ.AND P0, PT, R22, UR5, PT ;  /* 0x0000000516007c0b */ /* 0x000fc8000bf14000 */
[----:B------:R-:W-:-:S13]  /*8800*/  PLOP3.LUT P0, PT, P5, P0, PT, 0x8f, 0xf8 ;  /* 0x0000000000f8781c */ /* 0x000fda0002f01177 */
[----:B------:R-:W-:-:S04]  /*8810*/  @!P0 FADD.FTZ R3, -R22, 1 ;  /* 0x3f80000016038421 */ /* 0x000fc80000010100 */
[----:B------:R-:W-:Y:S01]  /*8820*/  @!P0 FMUL.FTZ R4, R22, R3 ;  /* 0x0000000316048220 */ /* 0x000fe20000410000 */
[----:B------:R-:W-:-:S05]  /*8830*/  IMAD.MOV.U32 R3, RZ, RZ, RZ ;  /* 0x000000ffff037224 */ /* 0x000fca00078e00ff */
[----:B------:R-:W0:Y:S02]  /*8840*/  @!P0 MUFU.RCP R4, R4 ;  /* 0x0000000400048308 */ /* 0x000e240000001000 */
[----:B0-----:R-:W-:-:S06]  /*8850*/  @!P0 FMUL.FTZ R3, R5, R4 ;  /* 0x0000000405038220 */ /* 0x001fcc0000410000 */
[----:B------:R-:W0:Y:S02]  /*8860*/  F2F.BF16.F32 R3, R3 ;  /* 0x0000000300037304 */ /* 0x000e240000202000 */
.L_x_4166:
[----:B------:R-:W-:Y:S05]  /*8870*/  BSYNC.RECONVERGENT B0 ;  /* 0x0000000000007941 */ /* 0x000fea0003800200 */
.L_x_4165:
[----:B------:R-:W-:Y:S04]  /*8880*/  BSSY.RECONVERGENT B0, `(.L_x_4167) ;  /* 0x000000e000007945 */ /* 0x000fe80003800200 */
[----:B------:R-:W-:Y:S05]  /*8890*/  @P4 BRA `(.L_x_4168) ;  /* 0x0000000000304947 */ /* 0x000fea0003800000 */
[----:B------:R-:W1:Y:S01]  /*88a0*/  LDCU.64 UR4, c[0x0][0x388] ;  /* 0x00007100ff0477ac */ /* 0x000e620008000a00 */
[----:B-----5:R-:W-:Y:S02]  /*88b0*/  IMAD.U32 R27, R27, 0x10000, RZ ;  /* 0x000100001b1b7824 */ /* 0x020fe400078e00ff */
[----:B------:R-:W-:Y:S02]  /*88c0*/  IMAD.U32 R5, R26, 0x10000, RZ ;  /* 0x000100001a057824 */ /* 0x000fe400078e00ff */
[----:B------:R-:W-:Y:S01]  /*88d0*/  IMAD.MOV.U32 R22, RZ, RZ, RZ ;  /* 0x000000ffff167224 */ /* 0x000fe200078e00ff */
[C---:B-1----:R-:W-:Y:S02]  /*88e0*/  FSETP.GEU.FTZ.AND P4, PT, R27.reuse, UR4, PT ;  /* 0x000000041b007c0b */ /* 0x042fe4000bf9e000 */
[----:B------:R-:W-:-:S04]  /*88f0*/  FSETP.GT.FTZ.AND P0, PT, R27, UR5, PT ;  /* 0x000000051b007c0b */ /* 0x000fc8000bf14000 */
[----:B------:R-:W-:-:S13]  /*8900*/  PLOP3.LUT P0, PT, P4, P0, PT, 0x8f, 0xf8 ;  /* 0x0000000000f8781c */ /* 0x000fda0002701177 */
[----:B------:R-:W-:-:S04]  /*8910*/  @!P0 FADD.FTZ R4, -R27, 1 ;  /* 0x3f8000001b048421 */ /* 0x000fc80000010100 */
[----:B------:R-:W-:-:S06]  /*8920*/  @!P0 FMUL.FTZ R4, R27, R4 ;  /* 0x000000041b048220 */ /* 0x000fcc0000410000 */
[----:B------:R-:W1:Y:S02]  /*8930*/  @!P0 MUFU.RCP R4, R4 ;  /* 0x0000000400048308 */ /* 0x000e640000001000 */
[----:B-1----:R-:W-:-:S06]  /*8940*/  @!P0 FMUL.FTZ R22, R5, R4 ;  /* 0x0000000405168220 */ /* 0x002fcc0000410000 */
[----:B------:R-:W1:Y:S02]  /*8950*/  F2F.BF16.F32 R22, R22 ;  /* 0x0000001600167304 */ /* 0x000e640000202000 */
.L_x_4168:
[----:B------:R-:W-:Y:S05]  /*8960*/  BSYNC.RECONVERGENT B0 ;  /* 0x0000000000007941 */ /* 0x000fea0003800200 */
.L_x_4167:
[----:B------:R-:W-:Y:S04]  /*8970*/  BSSY.RECONVERGENT B0, `(.L_x_4169) ;  /* 0x000000e000007945 */ /* 0x000fe80003800200 */
[----:B------:R-:W-:Y:S05]  /*8980*/  @P1 BRA `(.L_x_4170) ;  /* 0x0000000000301947 */ /* 0x000fea0003800000 */
[----:B------:R-:W3:Y:S01]  /*8990*/  LDCU.64 UR4, c[0x0][0x388] ;  /* 0x00007100ff0477ac */ /* 0x000ee20008000a00 */
[----:B-----5:R-:W-:-:S05]  /*89a0*/  IMAD.U32 R5, R24, 0x10000, RZ ;  /* 0x0001000018057824 */ /* 0x020fca00078e00ff */
[C---:B---3--:R-:W-:Y:S02]  /*89b0*/  FSETP.GEU.FTZ.AND P1, PT, R5.reuse, UR4, PT ;  /* 0x0000000405007c0b */ /* 0x048fe4000bf3e000 */
[----:B------:R-:W-:-:S04]  /*89c0*/  FSETP.GT.FTZ.AND P0, PT, R5, UR5, PT ;  /* 0x0000000505007c0b */ /* 0x000fc8000bf14000 */
[----:B------:R-:W-:-:S13]  /*89d0*/  PLOP3.LUT P0, PT, P1, P0, PT, 0x8f, 0xf8 ;  /* 0x0000000000f8781c */ /* 0x000fda0000f01177 */
[----:B------:R-:W-:-:S04]  /*89e0*/  @!P0 FADD.FTZ R4, -R5, 1 ;  /* 0x3f80000005048421 */ /* 0x000fc80000010100 */
[----:B------:R-:W-:Y:S01]  /*89f0*/  @!P0 FMUL.FTZ R4, R5, R4 ;  /* 0x0000000405048220 */ /* 0x000fe20000410000 */
[----:B------:R-:W-:Y:S02]  /*8a00*/  IMAD.U32 R5, R18, 0x10000, RZ ;  /* 0x0001000012057824 */ /* 0x000fe400078e00ff */
[----:B------:R-:W-:-:S03]  /*8a10*/  IMAD.MOV.U32 R18, RZ, RZ, RZ ;  /* 0x000000ffff127224 */ /* 0x000fc600078e00ff */
[----:B------:R-:W3:Y:S02]  /*8a20*/  @!P0 MUFU.RCP R4, R4 ;  /* 0x0000000400048308 */ /* 0x000ee40000001000 */
[----:B---3--:R-:W-:-:S06]  /*8a30*/  @!P0 FMUL.FTZ R18, R5, R4 ;  /* 0x0000000405128220 */ /* 0x008fcc0000410000 */
[----:B------:R-:W3:Y:S02]  /*8a40*/  F2F.BF16.F32 R18, R18 ;  /* 0x0000001200127304 */ /* 0x000ee40000202000 */
.L_x_4170:
[----:B------:R-:W-:Y:S05]  /*8a50*/  BSYNC.RECONVERGENT B0 ;  /* 0x0000000000007941 */ /* 0x000fea0003800200 */
.L_x_4169:
[----:B------:R-:W-:Y:S04]  /*8a60*/  BSSY.RECONVERGENT B0, `(.L_x_4171) ;  /* 0x000000e000007945 */ /* 0x000fe80003800200 */
[----:B------:R-:W-:Y:S05]  /*8a70*/  @P2 BRA `(.L_x_4172) ;  /* 0x0000000000302947 */ /* 0x000fea0003800000 */
[----:B------:R-:W4:Y:S01]  /*8a80*/  LDCU.64 UR4, c[0x0][0x388] ;  /* 0x00007100ff0477ac */ /* 0x000f220008000a00 */
[----:B-----5:R-:W-:-:S05]  /*8a90*/  IMAD.U32 R5, R0, 0x10000, RZ ;  /* 0x0001000000057824 */ /* 0x020fca00078e00ff */
[C---:B----4-:R-:W-:Y:S02]  /*8aa0*/  FSETP.GEU.FTZ.AND P1, PT, R5.reuse, UR4, PT ;  /* 0x0000000405007c0b */ /* 0x050fe4000bf3e000 */
[----:B------:R-:W-:-:S04]  /*8ab0*/  FSETP.GT.FTZ.AND P0, PT, R5, UR5, PT ;  /* 0x0000000505007c0b */ /* 0x000fc8000bf14000 */
[----:B------:R-:W-:-:S13]  /*8ac0*/  PLOP3.LUT P0, PT, P1, P0, PT, 0x8f, 0xf8 ;  /* 0x0000000000f8781c */ /* 0x000fda0000f01177 */
[----:B------:R-:W-:-:S04]  /*8ad0*/  @!P0 FADD.FTZ R0, -R5, 1 ;  /* 0x3f80000005008421 */ /* 0x000fc80000010100 */
[----:B------:R-:W-:Y:S01]  /*8ae0*/  @!P0 FMUL.FTZ R0, R5, R0 ;  /* 0x0000000005008220 */ /* 0x000fe20000410000 */
[----:B------:R-:W-:Y:S02]  /*8af0*/  IMAD.U32 R5, R19, 0x10000, RZ ;  /* 0x0001000013057824 */ /* 0x000fe400078e00ff */
[----:B------:R-:W-:-:S03]  /*8b00*/  IMAD.MOV.U32 R19, RZ, RZ, RZ ;  /* 0x000000ffff137224 */ /* 0x000fc600078e00ff */
[----:B------:R-:W4:Y:S02]  /*8b10*/  @!P0 MUFU.RCP R0, R0 ;  /* 0x0000000000008308 */ /* 0x000f240000001000 */
[----:B----4-:R-:W-:-:S06]  /*8b20*/  @!P0 FMUL.FTZ R19, R5, R0 ;  /* 0x0000000005138220 */ /* 0x010fcc0000410000 */
[----:B------:R-:W4:Y:S02]  /*8b30*/  F2F.BF16.F32 R19, R19 ;  /* 0x0000001300137304 */ /* 0x000f240000202000 */
.L_x_4172:
[----:B------:R-:W-:Y:S05]  /*8b40*/  BSYNC.RECONVERGENT B0 ;  /* 0x0000000000007941 */ /* 0x000fea0003800200 */
.L_x_4171:
[----:B------:R-:W-:Y:S04]  /*8b50*/  BSSY.RECONVERGENT B6, `(.L_x_4173) ;  /* 0x000010e000067945 */ /* 0x000fe80003800200 */
[----:B------:R-:W-:Y:S05]  /*8b60*/  @P3 BRA `(.L_x_4174) ;  /* 0x0000001000303947 */ /* 0x000fea0003800000 */
[----:B------:R-:W0:Y:S01]  /*8b70*/  LDCU UR4, c[0x0][0x3c4] ;  /* 0x00007880ff0477ac */ /* 0x000e220008000800 */
[----:B------:R-:W1:Y:S01]  /*8b80*/  LDC.64 R8, c[0x0][0x398] ;  /* 0x0000e600ff087b82 */ /* 0x000e620000000a00 */
[----:B-----5:R-:W-:Y:S01]  /*8b90*/  IMAD R0, R2, 0x200, R25 ;  /* 0x0000020002007824 */ /* 0x020fe200078e0219 */
[----:B--2---:R-:W-:-:S03]  /*8ba0*/  PRMT R4, R17, 0x9910, RZ ;  /* 0x0000991011047816 */ /* 0x004fc600000000ff */
        /* <DEDUP_REMOVED lines=19> */
.L_x_4178:
[----:B------:R-:W-:Y:S02]  /*8ce0*/  IMAD.U32 R5, R3, 0x10000, RZ ;  /* 0x0001000003057824 */ /* 0x000fe400078e00ff */
[----:B------:R-:W-:-:S04]  /*8cf0*/  IMAD.MOV.U32 R25, RZ, RZ, R23 ;  /* 0x000000ffff197224 */ /* 0x000fc800078e0017 */
[----:B------:R-:W0:Y:S02]  /*8d00*/  F2I.S64.TRUNC R4, R5 ;  /* 0x0000000500047311 */ /* 0x000e24000020d900 */
[----:B0-----:R0:W-:Y:S01]  /*8d10*/  STG.E.U8 desc[UR36][R8.64], R4 ;  /* 0x0000000408007986 */ /* 0x0011e2000c101124 */
[----:B------:R-:W-:Y:S05]  /*8d20*/  BRA `(.L_x_4174) ;  /* 0x0000000c00c07947 */ /* 0x000fea0003800000 */
.L_x_4177:
        /* <DEDUP_REMOVED lines=11> */
.L_x_4181:
[----:B------:R-:W-:Y:S02]  /*8de0*/  IMAD.U32 R3, R3, 0x10000, RZ ;  /* 0x0001000003037824 */ /* 0x000fe400078e00ff */
[----:B------:R-:W-:-:S04]  /*8df0*/  IMAD.MOV.U32 R25, RZ, RZ, R23 ;  /* 0x000000ffff197224 */ /* 0x000fc800078e0017 */
[----:B------:R-:W0:Y:S02]  /*8e00*/  F2I.FTZ.TRUNC.NTZ R3, R3 ;  /* 0x0000000300037305 */ /* 0x000e24000021f100 */
[----:B0-----:R0:W-:Y:S01]  /*8e10*/  STG.E desc[UR36][R8.64], R3 ;  /* 0x0000000308007986 */ /* 0x0011e2000c101924 */
[----:B------:R-:W-:Y:S05]  /*8e20*/  BRA `(.L_x_4174) ;  /* 0x0000000c00807947 */ /* 0x000fea0003800000 */
.L_x_4180:
[----:B------:R-:W-:Y:S02]  /*8e30*/  IMAD.U32 R3, R3, 0x10000, RZ ;  /* 0x0001000003037824 */ /* 0x000fe400078e00ff */
[----:B------:R-:W-:-:S04]  /*8e40*/  IMAD.MOV.U32 R25, RZ, RZ, R23 ;  /* 0x000000ffff197224 */ /* 0x000fc800078e0017 */
[----:B------:R-:W0:Y:S02]  /*8e50*/  F2I.FTZ.TRUNC.NTZ R3, R3 ;  /* 0x0000000300037305 */ /* 0x000e24000021f100 */
[----:B0-----:R0:W-:Y:S01]  /*8e60*/  STG.E.U16 desc[UR36][R8.64], R3 ;  /* 0x0000000308007986 */ /* 0x0011e2000c101524 */
[----:B------:R-:W-:Y:S05]  /*8e70*/  BRA `(.L_x_4174) ;  /* 0x0000000c006c7947 */ /* 0x000fea0003800000 */
.L_x_4176:
        /* <DEDUP_REMOVED lines=10> */
.L_x_4183:
[----:B------:R-:W-:Y:S02]  /*8f20*/  IMAD.U32 R0, R3, 0x10000, RZ ;  /* 0x0001000003007824 */ /* 0x000fe400078e00ff */
[----:B------:R-:W-:-:S03]  /*8f30*/  IMAD.MOV.U32 R25, RZ, RZ, R23 ;  /* 0x000000ffff197224 */ /* 0x000fc600078e0017 */
[----:B------:R-:W-:-:S05]  /*8f40*/  F2FP.F16.F32.PACK_AB R0, RZ, R0 ;  /* 0x00000000ff00723e */ /* 0x000fca00000000ff */
[----:B------:R0:W-:Y:S01]  /*8f50*/  STG.E.U16 desc[UR36][R8.64], R0 ;  /* 0x0000000008007986 */ /* 0x0001e2000c101524 */
[----:B------:R-:W-:Y:S05]  /*8f60*/  BRA `(.L_x_4174) ;  /* 0x0000000c00307947 */ /* 0x000fea0003800000 */
.L_x_4182:
        /* <DEDUP_REMOVED lines=11> */
.L_x_4185:
[----:B------:R-:W-:Y:S02]  /*9020*/  IMAD.U32 R3, R3, 0x10000, RZ ;  /* 0x0001000003037824 */ /* 0x000fe400078e00ff */
[----:B------:R-:W-:-:S03]  /*9030*/  IMAD.MOV.U32 R25, RZ, RZ, R23 ;  /* 0x000000ffff197224 */ /* 0x000fc600078e0017 */
[----:B------:R-:W-:-:S04]  /*9040*/  F2FP.F16.F32.PACK_AB R3, RZ, R3 ;  /* 0x00000003ff03723e */ /* 0x000fc800000000ff */
[----:B------:R-:W-:-:S05]  /*9050*/  PRMT R3, R3, 0x5410, RZ ;  /* 0x0000541003037816 */ /* 0x000fca00000000ff */
[----:B------:R0:W-:Y:S01]  /*9060*/  STG.E desc[UR36][R8.64], R3 ;  /* 0x0000000308007986 */ /* 0x0001e2000c101924 */
[----:B------:R-:W-:Y:S05]  /*9070*/  BRA `(.L_x_4174) ;  /* 0x0000000800ec7947 */ /* 0x000fea0003800000 */
.L_x_4184:
[----:B------:R-:W-:Y:S02]  /*9080*/  IMAD.U32 R4, R3, 0x10000, RZ ;  /* 0x0001000003047824 */ /* 0x000fe400078e00ff */
[----:B------:R-:W-:Y:S02]  /*9090*/  IMAD.MOV.U32 R25, RZ, RZ, R23 ;  /* 0x000000ffff197224 */ /* 0x000fe400078e0017 */
[----:B------:R-:W-:-:S06]  /*90a0*/  FMUL.FTZ R4, R4, 1 ;  /* 0x3f80000004047820 */ /* 0x000fcc0000410000 */
[----:B------:R-:W0:Y:S02]  /*90b0*/  F2F.F64.F32 R4, R4 ;  /* 0x0000000400047310 */ /* 0x000e240000201800 */
[----:B0-----:R0:W-:Y:S01]  /*90c0*/  STG.E.64 desc[UR36][R8.64], R4 ;  /* 0x0000000408007986 */ /* 0x0011e2000c101b24 */
[----:B------:R-:W-:Y:S05]  /*90d0*/  BRA `(.L_x_4174) ;  /* 0x0000000800d47947 */ /* 0x000fea0003800000 */
.L_x_4175:
        /* <DEDUP_REMOVED lines=14> */
.L_x_4188:
[----:B------:R-:W-:Y:S01]  /*91c0*/  IMAD.U32 R3, R3, 0x10000, RZ ;  /* 0x0001000003037824 */ /* 0x000fe200078e00ff */
[----:B------:R-:W-:Y:S01]  /*91d0*/  CS2R R6, SRZ ;  /* 0x0000000000067805 */ /* 0x000fe2000001ff00 */
[----:B------:R-:W-:Y:S02]  /*91e0*/  IMAD.MOV.U32 R25, RZ, RZ, R23 ;  /* 0x000000ffff197224 */ /* 0x000fe400078e0017 */
[----:B------:R-:W-:-:S04]  /*91f0*/  FMUL.FTZ R3, R3, 1 ;  /* 0x3f80000003037820 */ /* 0x000fc80000410000 */
[----:B------:R-:W0:Y:S02]  /*9200*/  F2F.F64.F32 R4, R3 ;  /* 0x0000000300047310 */ /* 0x000e240000201800 */
[----:B0-----:R0:W-:Y:S01]  /*9210*/  STG.E.128 desc[UR36][R8.64], R4 ;  /* 0x0000000408007986 */ /* 0x0011e2000c101d24 */
[----:B------:R-:W-:Y:S05]  /*9220*/  BRA `(.L_x_4174) ;  /* 0x0000000800807947 */ /* 0x000fea0003800000 */
.L_x_4187:
        /* <DEDUP_REMOVED lines=19> */
.L_x_4192:
[----:B------:R-:W-:Y:S05]  /*9360*/  BSYNC.RECONVERGENT B0 ;  /* 0x0000000000007941 */ /* 0x000fea0003800200 */
.L_x_4191:
[----:B------:R-:W-:Y:S01]  /*9370*/  LOP3.LUT R5, R0, 0x80, R5, 0xf8, !PT ;  /* 0x0000008000057812 */ /* 0x000fe200078ef805 */
[----:B------:R-:W-:-:S04]  /*9380*/  IMAD.MOV.U32 R25, RZ, RZ, R23 ;  /* 0x000000ffff197224 */ /* 0x000fc800078e0017 */
[----:B------:R0:W-:Y:S01]  /*9390*/  STG.E.U8 desc[UR36][R8.64], R5 ;  /* 0x0000000508007986 */ /* 0x0001e2000c101124 */
[----:B------:R-:W-:Y:S05]  /*93a0*/  BRA `(.L_x_4174) ;  /* 0x0000000800207947 */ /* 0x000fea0003800000 */
.L_x_4190:
        /* <DEDUP_REMOVED lines=15> */
.L_x_4194:
[----:B------:R-:W-:Y:S05]  /*94a0*/  BSYNC.RECONVERGENT B0 ;  /* 0x0000000000007941 */ /* 0x000fea0003800200 */
.L_x_4193:
[----:B------:R-:W-:Y:S01]  /*94b0*/  LOP3.LUT R5, R0, 0x80, R5, 0xf8, !PT ;  /* 0x0000008000057812 */ /* 0x000fe200078ef805 */
[----:B------:R-:W-:-:S04]  /*94c0*/  IMAD.MOV.U32 R25, RZ, RZ, R23 ;  /* 0x000000ffff197224 */ /* 0x000fc800078e0017 */
[----:B------:R0:W-:Y:S01]  /*94d0*/  STG.E.U8 desc[UR36][R8.64], R5 ;  /* 0x0000000508007986 */ /* 0x0001e2000c101124 */
[----:B------:R-:W-:Y:S05]  /*94e0*/  BRA `(.L_x_4174) ;  /* 0x0000000400d07947 */ /* 0x000fea0003800000 */
.L_x_4189:
[----:B------:R0:W-:Y:S01]  /*94f0*/  STG.E.U16 desc[UR36][R8.64], R3 ;  /* 0x0000000308007986 */ /* 0x0001e2000c101524 */
[----:B------:R-:W-:Y:S01]  /*9500*/  IMAD.MOV.U32 R25, RZ, RZ, R23 ;  /* 0x000000ffff197224 */ /* 0x000fe200078e0017 */
[----:B------:R-:W-:Y:S06]  /*9510*/  BRA `(.L_x_4174) ;  /* 0x0000000400c47947 */ /* 0x000fec0003800000 */
.L_x_4186:
        /* <DEDUP_REMOVED lines=13> */
.L_x_4197:
        /* <DEDUP_REMOVED lines=13> */
.L_x_4200:
[----:B------:R-:W-:-:S04]  /*96c0*/  SHF.R.U32.HI R0, RZ, 0x14, R3 ;  /* 0x00000014ff007819 */ /* 0x000fc80000011603 */
[----:B------:R-:W-:-:S04]  /*96d0*/  LOP3.LUT R0, R0, 0x1, RZ, 0xc0, !PT ;  /* 0x0000000100007812 */ /* 0x000fc800078ec0ff */
[----:B------:R-:W-:-:S04]  /*96e0*/  IADD3 R0, PT, PT, R3, 0x487ffff, R0 ;  /* 0x0487ffff03007810 */ /* 0x000fc80007ffe000 */
[----:B------:R-:W-:-:S04]  /*96f0*/  SHF.R.U32.HI R0, RZ, 0x14, R0 ;  /* 0x00000014ff007819 */ /* 0x000fc80000011600 */
[----:B------:R-:W-:-:S07]  /*9700*/  LOP3.LUT R0, R0, 0xff, RZ, 0xc0, !PT ;  /* 0x000000ff00007812 */ /* 0x000fce00078ec0ff */
.L_x_4201:
[----:B------:R-:W-:-:S04]  /*9710*/  SHF.R.U32.HI R3, RZ, 0x18, R3 ;  /* 0x00000018ff037819 */ /* 0x000fc80000011603 */
[----:B------:R-:W-:-:S04]  /*9720*/  LOP3.LUT R0, R0, 0x80, R3, 0xf8, !PT ;  /* 0x0000008000007812 */ /* 0x000fc800078ef803 */
[----:B------:R-:W-:-:S07]  /*9730*/  PRMT R4, R0, 0x7610, R4 ;  /* 0x0000761000047816 */ /* 0x000fce0000000004 */
.L_x_4199:
[----:B------:R-:W-:Y:S05]  /*9740*/  BSYNC.RECONVERGENT B0 ;  /* 0x0000000000007941 */ /* 0x000fea0003800200 */
.L_x_4198:
[----:B------:R0:W-:Y:S01]  /*9750*/  STG.E.U8 desc[UR36][R8.64], R4 ;  /* 0x0000000408007986 */ /* 0x0001e2000c101124 */
[----:B------:R-:W-:Y:S01]  /*9760*/  IMAD.MOV.U32 R25, RZ, RZ, R23 ;  /* 0x000000ffff197224 */ /* 0x000fe200078e0017 */
[----:B------:R-:W-:Y:S06]  /*9770*/  BRA `(.L_x_4174) ;  /* 0x00000004002c7947 */ /* 0x000fec0003800000 */
.L_x_4196:
        /* <DEDUP_REMOVED lines=13> */
.L_x_4204:
[----:B------:R-:W-:-:S04]  /*9850*/  SHF.R.U32.HI R0, RZ, 0x15, R3 ;  /* 0x00000015ff007819 */ /* 0x000fc80000011603 */
[----:B------:R-:W-:-:S04]  /*9860*/  LOP3.LUT R0, R0, 0x1, RZ, 0xc0, !PT ;  /* 0x0000000100007812 */ /* 0x000fc800078ec0ff */
[----:B------:R-:W-:-:S04]  /*9870*/  IADD3 R0, PT, PT, R3, 0x88fffff, R0 ;  /* 0x088fffff03007810 */ /* 0x000fc80007ffe000 */
[----:B------:R-:W-:-:S04]  /*9880*/  SHF.R.U32.HI R0, RZ, 0x15, R0 ;  /* 0x00000015ff007819 */ /* 0x000fc80000011600 */
[----:B------:R-:W-:-:S07]  /*9890*/  LOP3.LUT R0, R0, 0xff, RZ, 0xc0, !PT ;  /* 0x000000ff00007812 */ /* 0x000fce00078ec0ff */
.L_x_4205:
[----:B------:R-:W-:-:S04]  /*98a0*/  SHF.R.U32.HI R3, RZ, 0x18, R3 ;  /* 0x00000018ff037819 */ /* 0x000fc80000011603 */
[----:B------:R-:W-:-:S04]  /*98b0*/  LOP3.LUT R0, R0, 0x80, R3, 0xf8, !PT ;  /* 0x0000008000007812 */ /* 0x000fc800078ef803 */
[----:B------:R-:W-:-:S07]  /*98c0*/  PRMT R4, R0, 0x7610, R4 ;  /* 0x0000761000047816 */ /* 0x000fce0000000004 */
.L_x_4203:
[----:B------:R-:W-:Y:S05]  /*98d0*/  BSYNC.RECONVERGENT B0 ;  /* 0x0000000000007941 */ /* 0x000fea0003800200 */
.L_x_4202:
[----:B------:R0:W-:Y:S01]  /*98e0*/  STG.E.U8 desc[UR36][R8.64], R4 ;  /* 0x0000000408007986 */ /* 0x0001e2000c101124 */
[----:B------:R-:W-:Y:S01]  /*98f0*/  IMAD.MOV.U32 R25, RZ, RZ, R23 ;  /* 0x000000ffff197224 */ /* 0x000fe200078e0017 */
[----:B------:R-:W-:Y:S06]  /*9900*/  BRA `(.L_x_4174) ;  /* 0x0000000000c87947 */ /* 0x000fec0003800000 */
.L_x_4195:
[----:B------:R-:W-:-:S13]  /*9910*/  ISETP.NE.AND P0, PT, R0, 0x1c, PT ;  /* 0x0000001c0000780c */ /* 0x000fda0003f05270 */
[----:B------:R-:W-:Y:S05]  /*9920*/  @!P0 BRA `(.L_x_4206) ;  /* 0x0000000000b08947 */ /* 0x000fea0003800000 */
[----:B------:R-:W-:-:S13]  /*9930*/  ISETP.NE.AND P0, PT, R0, 0x1d, PT ;  /* 0x0000001d0000780c */ /* 0x000fda0003f05270 */
[----:B------:R-:W-:Y:S05]  /*9940*/  @!P0 BRA `(.L_x_4207) ;  /* 0x0000000000948947 */ /* 0x000fea0003800000 */
[----:B------:R-:W-:-:S13]  /*9950*/  ISETP.NE.AND P0, PT, R0, 0x2c, PT ;  /* 0x0000002c0000780c */ /* 0x000fda0003f05270 */
[----:B------:R-:W-:Y:S05]  /*9960*/  @!P0 BRA `(.L_x_4208) ;  /* 0x0000000000488947 */ /* 0x000fea0003800000 */
.L_x_4179:
        /* <DEDUP_REMOVED lines=16> */
.L_x_4209:
[----:B------:R-:W-:Y:S01]  /*9a70*/  IMAD.MOV.U32 R25, RZ, RZ, R23 ;  /* 0x000000ffff197224 */ /* 0x000fe200078e0017 */
[----:B------:R-:W-:Y:S06]  /*9a80*/  BRA `(.L_x_4174) ;  /* 0x0000000000687947 */ /* 0x000fec0003800000 */
.L_x_4208:
        /* <DEDUP_REMOVED lines=17> */
.L_x_4207:
[----:B------:R-:W-:Y:S02]  /*9ba0*/  IMAD.U32 R4, R3, 0x10000, RZ ;  /* 0x0001000003047824 */ /* 0x000fe400078e00ff */
[----:B------:R-:W-:-:S04]  /*9bb0*/  IMAD.MOV.U32 R25, RZ, RZ, R23 ;  /* 0x000000ffff197224 */ /* 0x000fc800078e0017 */
[----:B------:R-:W0:Y:S02]  /*9bc0*/  F2I.U64.TRUNC R4, R4 ;  /* 0x0000000400047311 */ /* 0x000e24000020d800 */
[----:B0-----:R0:W-:Y:S01]  /*9bd0*/  STG.E.64 desc[UR36][R8.64], R4 ;  /* 0x0000000408007986 */ /* 0x0011e2000c101b24 */
[----:B------:R-:W-:Y:S05]  /*9be0*/  BRA `(.L_x_4174) ;  /* 0x0000000000107947 */ /* 0x000fea0003800000 */
.L_x_4206:
[----:B------:R-:W-:Y:S02]  /*9bf0*/  IMAD.U32 R3, R3, 0x10000, RZ ;  /* 0x0001000003037824 */ /* 0x000fe400078e00ff */
[----:B------:R-:W-:-:S04]  /*9c00*/  IMAD.MOV.U32 R25, RZ, RZ, R23 ;  /* 0x000000ffff197224 */ /* 0x000fc800078e0017 */
[----:B------:R-:W0:Y:S02]  /*9c10*/  F2I.FTZ.U32.TRUNC.NTZ R3, R3 ;  /* 0x0000000300037305 */ /* 0x000e24000021f000 */
[----:B0-----:R0:W-:Y:S02]  /*9c20*/  STG.E desc[UR36][R8.64], R3 ;  /* 0x0000000308007986 */ /* 0x0011e4000c101924 */
.L_x_4174:
[----:B------:R-:W-:Y:S05]  /*9c30*/  BSYNC.RECONVERGENT B6 ;  /* 0x0000000000067941 */ /* 0x000fea0003800200 */
.L_x_4173:
        /* <DEDUP_REMOVED lines=21> */
[----:B------:R-:W-:-:S04]  /*9d90*/  IMAD.U32 R22, R22, 0x10000, RZ ;  /* 0x0001000016167824 */ /* 0x000fc800078e00ff */
[----:B------:R-:W0:Y:S02]  /*9da0*/  F2I.FTZ.TRUNC.NTZ R3, R22 ;  /* 0x0000001600037305 */ /* 0x000e24000021f100 */
[----:B0-----:R0:W-:Y:S01]  /*9db0*/  STG.E.U8 desc[UR36][R8.64], R3 ;  /* 0x0000000308007986 */ /* 0x0011e2000c101124 */
[----:B------:R-:W-:Y:S05]  /*9dc0*/  BRA `(.L_x_4217) ;  /* 0x0000000c007c7947 */ /* 0x000fea0003800000 */
.L_x_4215:
[----:B------:R-:W-:-:S06]  /*9dd0*/  IMAD.U32 R5, R22, 0x10000, RZ ;  /* 0x0001000016057824 */ /* 0x000fcc00078e00ff */
[----:B------:R-:W0:Y:S02]  /*9de0*/  F2I.S64.TRUNC R4, R5 ;  /* 0x0000000500047311 */ /* 0x000e24000020d900 */
[----:B0-----:R0:W-:Y:S01]  /*9df0*/  STG.E.U8 desc[UR36][R8.64], R4 ;  /* 0x0000000408007986 */ /* 0x0011e2000c101124 */
[----:B------:R-:W-:Y:S05]  /*9e00*/  BRA `(.L_x_4217) ;  /* 0x0000000c006c7947 */ /* 0x000fea0003800000 */
.L_x_4214:
        /* <DEDUP_REMOVED lines=8> */
[----:B0-----:R0:W-:Y:S01]  /*9e90*/  STG.E.64 desc[UR36][R8.64], R4 ;  /* 0x0000000408007986 */ /* 0x0011e2000c101b24 */
[----:B------:R-:W-:Y:S05]  /*9ea0*/  BRA `(.L_x_4217) ;  /* 0x0000000c00447947 */ /* 0x000fea0003800000 */
.L_x_4219:
[----:B------:R-:W-:-:S04]  /*9eb0*/  IMAD.U32 R22, R22, 0x10000, RZ ;  /* 0x0001000016167824 */ /* 0x000fc800078e00ff */
[----:B------:R-:W0:Y:S02]  /*9ec0*/  F2I.FTZ.TRUNC.NTZ R3, R22 ;  /* 0x0000001600037305 */ /* 0x000e24000021f100 */
[----:B0-----:R0:W-:Y:S01]  /*9ed0*/  STG.E desc[UR36][R8.64], R3 ;  /* 0x0000000308007986 */ /* 0x0011e2000c101924 */
[----:B------:R-:W-:Y:S05]  /*9ee0*/  BRA `(.L_x_4217) ;  /* 0x0000000c00347947 */ /* 0x000fea0003800000 */
.L_x_4218:
[----:B------:R-:W-:-:S04]  /*9ef0*/  IMAD.U32 R22, R22, 0x10000, RZ ;  /* 0x0001000016167824 */ /* 0x000fc800078e00ff */
[----:B------:R-:W0:Y:S02]  /*9f00*/  F2I.FTZ.TRUNC.NTZ R3, R22 ;  /* 0x0000001600037305 */ /* 0x000e24000021f100 */
[----:B0-----:R0:W-:Y:S01]  /*9f10*/  STG.E.U16 desc[UR36][R8.64], R3 ;  /* 0x0000000308007986 */ /* 0x0011e2000c101524 */
[----:B------:R-:W-:Y:S05]  /*9f20*/  BRA `(.L_x_4217) ;  /* 0x0000000c00247947 */ /* 0x000fea0003800000 */
.L_x_4213:
[----:B------:R-:W-:-:S13]  /*9f30*/  ISETP.GT.AND P0, PT, R0, 0x6, PT ;  /* 0x000000060000780c */ /* 0x000fda0003f04270 */
[----:B------:R-:W-:Y:S05]  /*9f40*/  @P0 BRA `(.L_x_4220) ;  /* 0x00000000002c0947 */ /* 0x000fea0003800000 */
[----:B------:R-:W-:-:S13]  /*9f50*/  ISETP.NE.AND P0, PT, R0, 0x5, PT ;  /* 0x000000050000780c */ /* 0x000fda0003f05270 */
[----:B------:R-:W-:Y:S05]  /*9f60*/  @!P0 BRA `(.L_x_4221) ;  /* 0x0000000000148947 */ /* 0x000fea0003800000 */
[----:B------:R-:W-:-:S13]  /*9f70*/  ISETP.NE.AND P0, PT, R0, 0x6, PT ;  /* 0x000000060000780c */ /* 0x000fda0003f05270 */
[----:B------:R-:W-:Y:S05]  /*9f80*/  @P0 BRA `(.L_x_4216) ;  /* 0x0000000800300947 */ /* 0x000fea0003800000 */
[----:B------:R-:W-:-:S05]  /*9f90*/  IMAD.U32 R3, R22, 0x10000, RZ ;  /* 0x0001000016037824 */ /* 0x000fca00078e00ff */
[----:B------:R0:W-:Y:S01]  /*9fa0*/  STG.E desc[UR36][R8.64], R3 ;  /* 0x0000000308007986 */ /* 0x0001e2000c101924 */
[----:B------:R-:W-:Y:S05]  /*9fb0*/  BRA `(.L_x_4217) ;  /* 0x0000000c00007947 */ /* 0x000fea0003800000 */
.L_x_4221:
[----:B------:R-:W-:-:S05]  /*9fc0*/  IMAD.U32 R0, R22, 0x10000, RZ ;  /* 0x0001000016007824 */ /* 0x000fca00078e00ff */
[----:B------:R-:W-:-:S05]  /*9fd0*/  F2FP.F16.F32.PACK_AB R0, RZ, R0 ;  /* 0x00000000ff00723e */ /* 0x000fca00000000ff */
[----:B------:R0:W-:Y:S01]  /*9fe0*/  STG.E.U16 desc[UR36][R8.64], R0 ;  /* 0x0000000008007986 */ /* 0x0001e2000c101524 */
[----:B------:R-:W-:Y:S05]  /*9ff0*/  BRA `(.L_x_4217) ;  /* 0x0000000800f07947 */ /* 0x000fea0003800000 */
.L_x_4220:
        /* <DEDUP_REMOVED lines=8> */
[----:B------:R1:W-:Y:S01]  /*a080*/  STG.E.64 desc[UR36][R8.64], R22 ;  /* 0x0000001608007986 */ /* 0x0003e2000c101b24 */
[----:B------:R-:W-:Y:S05]  /*a090*/  BRA `(.L_x_4217) ;  /* 0x0000000800c87947 */ /* 0x000fea0003800000 */
.L_x_4223:
[----:B------:R-:W-:-:S05]  /*a0a0*/  IMAD.U32 R22, R22, 0x10000, RZ ;  /* 0x0001000016167824 */ /* 0x000fca00078e00ff */
[----:B------:R-:W-:-:S04]  /*a0b0*/  F2FP.F16.F32.PACK_AB R3, RZ, R22 ;  /* 0x00000016ff03723e */ /* 0x000fc800000000ff */
[----:B------:R-:W-:-:S05]  /*a0c0*/  PRMT R3, R3, 0x5410, RZ ;  /* 0x0000541003037816 */ /* 0x000fca00000000ff */
[----:B------:R2:W-:Y:S01]  /*a0d0*/  STG.E desc[UR36][R8.64], R3 ;  /* 0x0000000308007986 */ /* 0x0005e2000c101924 */
[----:B------:R-:W-:Y:S05]  /*a0e0*/  BRA `(.L_x_4217) ;  /* 0x0000000800b47947 */ /* 0x000fea0003800000 */
.L_x_4222:
[----:B------:R-:W-:-:S04]  /*a0f0*/  IMAD.U32 R4, R22, 0x10000, RZ ;  /* 0x0001000016047824 */ /* 0x000fc800078e00ff */
[----:B------:R-:W-:-:S06]  /*a100*/  FMUL.FTZ R4, R4, 1 ;  /* 0x3f80000004047820 */ /* 0x000fcc0000410000 */
[----:B------:R-:W0:Y:S02]  /*a110*/  F2F.F64.F32 R4, R4 ;  /* 0x0000000400047310 */ /* 0x000e240000201800 */
[----:B0-----:R0:W-:Y:S01]  /*a120*/  STG.E.64 desc[UR36][R8.64], R4 ;  /* 0x0000000408007986 */ /* 0x0011e2000c101b24 */
[----:B------:R-:W-:Y:S05]  /*a130*/  BRA `(.L_x_4217) ;  /* 0x0000000800a07947 */ /* 0x000fea0003800000 */
.L_x_4212:
        /* <DEDUP_REMOVED lines=12> */
[----:B0-----:R0:W-:Y:S01]  /*a200*/  STG.E.U16 desc[UR36][R8.64], R3 ;  /* 0x0000000308007986 */ /* 0x0011e2000c101524 */
[----:B------:R-:W-:Y:S05]  /*a210*/  BRA `(.L_x_4217) ;  /* 0x0000000800687947 */ /* 0x000fea0003800000 */
.L_x_4227:
        /* <DEDUP_REMOVED lines=17> */
.L_x_4230:
[----:B------:R-:W-:-:S04]  /*a330*/  SHF.R.U32.HI R3, RZ, 0x18, R5 ;  /* 0x00000018ff037819 */ /* 0x000fc80000011605 */
[----:B------:R-:W-:-:S04]  /*a340*/  LOP3.LUT R0, R0, 0x80, R3, 0xf8, !PT ;  /* 0x0000008000007812 */ /* 0x000fc800078ef803 */
[----:B------:R-:W-:-:S07]  /*a350*/  PRMT R4, R0, 0x7610, R4 ;  /* 0x0000761000047816 */ /* 0x000fce0000000004 */
.L_x_4229:
[----:B------:R-:W-:Y:S05]  /*a360*/  BSYNC.RECONVERGENT B0 ;  /* 0x0000000000007941 */ /* 0x000fea0003800200 */
.L_x_4228:
[----:B------:R0:W-:Y:S01]  /*a370*/  STG.E.U8 desc[UR36][R8.64], R4 ;  /* 0x0000000408007986 */ /* 0x0001e2000c101124 */
[----:B------:R-:W-:Y:S05]  /*a380*/  BRA `(.L_x_4217) ;  /* 0x00000008000c7947 */ /* 0x000fea0003800000 */
.L_x_4226:
        /* <DEDUP_REMOVED lines=17> */
.L_x_4233:
[----:B------:R-:W-:-:S04]  /*a4a0*/  SHF.R.U32.HI R3, RZ, 0x18, R5 ;  /* 0x00000018ff037819 */ /* 0x000fc80000011605 */
[----:B------:R-:W-:-:S04]  /*a4b0*/  LOP3.LUT R0, R0, 0x80, R3, 0xf8, !PT ;  /* 0x0000008000007812 */ /* 0x000fc800078ef803 */
[----:B------:R-:W-:-:S07]  /*a4c0*/  PRMT R4, R0, 0x7610, R4 ;  /* 0x0000761000047816 */ /* 0x000fce0000000004 */
.L_x_4232:
[----:B------:R-:W-:Y:S05]  /*a4d0*/  BSYNC.RECONVERGENT B0 ;  /* 0x0000000000007941 */ /* 0x000fea0003800200 */
.L_x_4231:
[----:B------:R0:W-:Y:S01]  /*a4e0*/  STG.E.U8 desc[UR36][R8.64], R4 ;  /* 0x0000000408007986 */ /* 0x0001e2000c101124 */
[----:B------:R-:W-:Y:S05]  /*a4f0*/  BRA `(.L_x_4217) ;  /* 0x0000000400b07947 */ /* 0x000fea0003800000 */
.L_x_4225:
[----:B------:R-:W-:-:S13]  /*a500*/  ISETP.NE.AND P0, PT, R0, 0x1c, PT ;  /* 0x0000001c0000780c */ /* 0x000fda0003f05270 */
[----:B------:R-:W-:Y:S05]  /*a510*/  @!P0 BRA `(.L_x_4234) ;  /* 0x0000000000608947 */ /* 0x000fea0003800000 */
[----:B------:R-:W-:-:S13]  /*a520*/  ISETP.NE.AND P0, PT, R0, 0x1d, PT ;  /* 0x0000001d0000780c */ /* 0x000fda0003f05270 */
[----:B------:R-:W-:Y:S05]  /*a530*/  @!P0 BRA `(.L_x_4235) ;  /* 0x0000000000488947 */ /* 0x000fea0003800000 */
[----:B------:R-:W-:-:S13]  /*a540*/  ISETP.NE.AND P0, PT, R0, 0x2c, PT ;  /* 0x0000002c0000780c */ /* 0x000fda0003f05270 */
[----:B------:R-:W-:Y:S05]  /*a550*/  @P0 BRA `(.L_x_4216) ;  /* 0x0000000000bc0947 */ /* 0x000fea0003800000 */
[----:B------:R-:W-:-:S05]  /*a560*/  IMAD.U32 R22, R22, 0x10000, RZ ;  /* 0x0001000016167824 */ /* 0x000fca00078e00ff */
        /* <DEDUP_REMOVED lines=15> */
.L_x_4235:
[----:B------:R-:W-:-:S06]  /*a660*/  IMAD.U32 R4, R22, 0x10000, RZ ;  /* 0x0001000016047824 */ /* 0x000fcc00078e00ff */
[----:B------:R-:W0:Y:S02]  /*a670*/  F2I.U64.TRUNC R4, R4 ;  /* 0x0000000400047311 */ /* 0x000e24000020d800 */
[----:B0-----:R0:W-:Y:S01]  /*a680*/  STG.E.64 desc[UR36][R8.64], R4 ;  /* 0x0000000408007986 */ /* 0x0011e2000c101b24 */
[----:B------:R-:W-:Y:S05]  /*a690*/  BRA `(.L_x_4217) ;  /* 0x0000000400487947 */ /* 0x000fea0003800000 */
.L_x_4234:
[----:B------:R-:W-:-:S04]  /*a6a0*/  IMAD.U32 R22, R22, 0x10000, RZ ;  /* 0x0001000016167824 */ /* 0x000fc800078e00ff */
[----:B------:R-:W0:Y:S02]  /*a6b0*/  F2I.FTZ.U32.TRUNC.NTZ R3, R22 ;  /* 0x0000001600037305 */ /* 0x000e24000021f000 */
[----:B0-----:R0:W-:Y:S01]  /*a6c0*/  STG.E desc[UR36][R8.64], R3 ;  /* 0x0000000308007986 */ /* 0x0011e2000c101924 */
[----:B------:R-:W-:Y:S05]  /*a6d0*/  BRA `(.L_x_4217) ;  /* 0x0000000400387947 */ /* 0x000fea0003800000 */
.L_x_4224:
        /* <DEDUP_REMOVED lines=9> */
[----:B------:R0:W-:Y:S01]  /*a770*/  STG.E.U8 desc[UR36][R8.64], R3 ;  /* 0x0000000308007986 */ /* 0x0001e2000c101124 */
[----:B------:R-:W-:Y:S05]  /*a780*/  BRA `(.L_x_4217) ;  /* 0x00000004000c7947 */ /* 0x000fea0003800000 */
.L_x_4237:
[----:B------:R-:W-:Y:S01]  /*a790*/  IMAD.U32 R22, R22, 0x10000, RZ ;  /* 0x0001000016167824 */ /* 0x000fe200078e00ff */
[----:B------:R-:W-:-:S03]  /*a7a0*/  CS2R R6, SRZ ;  /* 0x0000000000067805 */ /* 0x000fc6000001ff00 */
[----:B------:R-:W-:-:S06]  /*a7b0*/  FMUL.FTZ R4, R22, 1 ;  /* 0x3f80000016047820 */ /* 0x000fcc0000410000 */
[----:B------:R-:W0:Y:S02]  /*a7c0*/  F2F.F64.F32 R4, R4 ;  /* 0x0000000400047310 */ /* 0x000e240000201800 */
[----:B0-----:R0:W-:Y:S01]  /*a7d0*/  STG.E.128 desc[UR36][R8.64], R4 ;  /* 0x0000000408007986 */ /* 0x0011e2000c101d24 */
[----:B------:R-:W-:Y:S05]  /*a7e0*/  BRA `(.L_x_4217) ;  /* 0x0000000000f47947 */ /* 0x000fea0003800000 */
.L_x_4236:
[----:B------:R-:W-:-:S13]  /*a7f0*/  ISETP.NE.AND P0, PT, R0, 0xf, PT ;  /* 0x0000000f0000780c */ /* 0x000fda0003f05270 */
[----:B------:R-:W-:Y:S05]  /*a800*/  @!P0 BRA `(.L_x_4238) ;  /* 0x0000000000e88947 */ /* 0x000fea0003800000 */
[----:B------:R-:W-:-:S13]  /*a810*/  ISETP.NE.AND P0, PT, R0, 0x17, PT ;  /* 0x000000170000780c */ /* 0x000fda0003f05270 */
[----:B------:R-:W-:Y:S05]  /*a820*/  @!P0 BRA `(.L_x_4239) ;  /* 0x0000000000908947 */ /* 0x000fea0003800000 */
[----:B------:R-:W-:-:S13]  /*a830*/  ISETP.NE.AND P0, PT, R0, 0x18, PT ;  /* 0x000000180000780c */ /* 0x000fda0003f05270 */
[----:B------:R-:W-:Y:S05]  /*a840*/  @!P0 BRA `(.L_x_4240) ;  /* 0x0000000000448947 */ /* 0x000fea0003800000 */
.L_x_4216:
        /* <DEDUP_REMOVED lines=16> */
.L_x_4241:
[----:B------:R-:W-:Y:S05]  /*a950*/  BRA `(.L_x_4217) ;  /* 0x0000000000987947 */ /* 0x000fea0003800000 */
.L_x_4240:
        /* <DEDUP_REMOVED lines=13> */
.L_x_4243:
[----:B------:R-:W-:Y:S05]  /*aa30*/  BSYNC.RECONVERGENT B0 ;  /* 0x0000000000007941 */ /* 0x000fea0003800200 */
.L_x_4242:
[----:B------:R-:W-:-:S05]  /*aa40*/  LOP3.LUT R3, R0, 0x80, R3, 0xf8, !PT ;  /* 0x0000008000037812 */ /* 0x000fca00078ef803 */
[----:B------:R0:W-:Y:S01]  /*aa50*/  STG.E.U8 desc[UR36][R8.64], R3 ;  /* 0x0000000308007986 */ /* 0x0001e2000c101124 */
[----:B------:R-:W-:Y:S05]  /*aa60*/  BRA `(.L_x_4217) ;  /* 0x0000000000547947 */ /* 0x000fea0003800000 */
.L_x_4239:
        /* <DEDUP_REMOVED lines=12> */
.L_x_4245:
[----:B------:R-:W-:Y:S01]  /*ab30*/  IMAD.MOV.U32 R0, RZ, RZ, 0x7f ;  /* 0x0000007fff007424 */ /* 0x000fe200078e00ff */
[----:B------:R-:W-:-:S04]  /*ab40*/  ISETP.GT.U32.AND P0, PT, R4, 0x7f800000, PT ;  /* 0x7f8000000400780c */ /* 0x000fc80003f04070 */
[----:B------:R-:W-:-:S09]  /*ab50*/  SEL R0, R0, 0x7c, P0 ;  /* 0x0000007c00007807 */ /* 0x000fd20000000000 */
.L_x_4246:
[----:B------:R-:W-:Y:S05]  /*ab60*/  BSYNC.RECONVERGENT B0 ;  /* 0x0000000000007941 */ /* 0x000fea0003800200 */
.L_x_4244:
[----:B------:R-:W-:-:S04]  /*ab70*/  SHF.R.U32.HI R3, RZ, 0x18, R3 ;  /* 0x00000018ff037819 */ /* 0x000fc80000011603 */
[----:B------:R-:W-:-:S05]  /*ab80*/  LOP3.LUT R3, R0, 0x80, R3, 0xf8, !PT ;  /* 0x0000008000037812 */ /* 0x000fca00078ef803 */
[----:B------:R0:W-:Y:S01]  /*ab90*/  STG.E.U8 desc[UR36][R8.64], R3 ;  /* 0x0000000308007986 */ /* 0x0001e2000c101124 */
[----:B------:R-:W-:Y:S05]  /*aba0*/  BRA `(.L_x_4217) ;  /* 0x0000000000047947 */ /* 0x000fea0003800000 */
.L_x_4238:
[----:B------:R0:W-:Y:S02]  /*abb0*/  STG.E.U16 desc[UR36][R8.64], R22 ;  /* 0x0000001608007986 */ /* 0x0001e4000c101524 */
.L_x_4217:
[----:B------:R-:W-:-:S05]  /*abc0*/  VIADD R25, R25, 0x80 ;  /* 0x0000008019197836 */ /* 0x000fca0000000000 */
[----:B------:R-:W-:-:S13]  /*abd0*/  ISETP.GE.AND P0, PT, R25, R16, PT ;  /* 0x000000101900720c */ /* 0x000fda0003f06270 */
[----:B------:R-:W-:Y:S05]  /*abe0*/  @P0 BRA `(.L_x_4211) ;  /* 0x0000000c00d80947 */ /* 0x000fea0003800000 */
[----:B------:R-:W5:Y:S01]  /*abf0*/  LDCU UR4, c[0x0][0x3c4] ;  /* 0x00007880ff0477ac */ /* 0x000f620008000800 */
[----:B012---:R-:W0:Y:S01]  /*ac00*/  LDC.64 R8, c[0x0][0x398] ;  /* 0x0000e600ff087b82 */ /* 0x007e220000000a00 */
        /* <DEDUP_REMOVED lines=20> */
.L_x_4250:
[----:B---3--:R-:W-:-:S06]  /*ad50*/  IMAD.U32 R5, R18, 0x10000, RZ ;  /* 0x0001000012057824 */ /* 0x008fcc00078e00ff */
[----:B------:R-:W0:Y:S02]  /*ad60*/  F2I.S64.TRUNC R4, R5 ;  /* 0x0000000500047311 */ /* 0x000e24000020d900 */
[----:B0-----:R0:W-:Y:S01]  /*ad70*/  STG.E.U8 desc[UR36][R8.64], R4 ;  /* 0x0000000408007986 */ /* 0x0011e2000c101124 */
[----:B------:R-:W-:Y:S05]  /*ad80*/  BRA `(.L_x_4252) ;  /* 0x0000000c006c7947 */ /* 0x000fea0003800000 */
.L_x_4249:
        /* <DEDUP_REMOVED lines=10> */
.L_x_4254:
[----:B---3--:R-:W-:-:S04]  /*ae30*/  IMAD.U32 R18, R18, 0x10000, RZ ;  /* 0x0001000012127824 */ /* 0x008fc800078e00ff */
[----:B------:R-:W0:Y:S02]  /*ae40*/  F2I.FTZ.TRUNC.NTZ R3, R18 ;  /* 0x0000001200037305 */ /* 0x000e24000021f100 */
[----:B0-----:R0:W-:Y:S01]  /*ae50*/  STG.E desc[UR36][R8.64], R3 ;  /* 0x0000000308007986 */ /* 0x0011e2000c101924 */
[----:B------:R-:W-:Y:S05]  /*ae60*/  BRA `(.L_x_4252) ;  /* 0x0000000c00347947 */ /* 0x000fea0003800000 */
.L_x_4253:
[----:B---3--:R-:W-:-:S04]  /*ae70*/  IMAD.U32 R18, R18, 0x10000, RZ ;  /* 0x0001000012127824 */ /* 0x008fc800078e00ff */
[----:B------:R-:W0:Y:S02]  /*ae80*/  F2I.FTZ.TRUNC.NTZ R3, R18 ;  /* 0x0000001200037305 */ /* 0x000e24000021f100 */
[----:B0-----:R0:W-:Y:S01]  /*ae90*/  STG.E.U16 desc[UR36][R8.64], R3 ;  /* 0x0000000308007986 */ /* 0x0011e2000c101524 */
[----:B------:R-:W-:Y:S05]  /*aea0*/  BRA `(.L_x_4252) ;  /* 0x0000000c00247947 */ /* 0x000fea0003800000 */
.L_x_4248:
        /* <DEDUP_REMOVED lines=9> */
.L_x_4256:
[----:B---3--:R-:W-:-:S05]  /*af40*/  IMAD.U32 R0, R18, 0x10000, RZ ;  /* 0x0001000012007824 */ /* 0x008fca00078e00ff */
[----:B------:R-:W-:-:S05]  /*af50*/  F2FP.F16.F32.PACK_AB R0, RZ, R0 ;  /* 0x00000000ff00723e */ /* 0x000fca00000000ff */
[----:B------:R0:W-:Y:S01]  /*af60*/  STG.E.U16 desc[UR36][R8.64], R0 ;  /* 0x0000000008007986 */ /* 0x0001e2000c101524 */
[----:B------:R-:W-:Y:S05]  /*af70*/  BRA `(.L_x_4252) ;  /* 0x0000000800f07947 */ /* 0x000fea0003800000 */
.L_x_4255:
        /* <DEDUP_REMOVED lines=10> */
.L_x_4258:
[----:B---3--:R-:W-:-:S05]  /*b020*/  IMAD.U32 R18, R18, 0x10000, RZ ;  /* 0x0001000012127824 */ /* 0x008fca00078e00ff */
[----:B------:R-:W-:-:S04]  /*b030*/  F2FP.F16.F32.PACK_AB R3, RZ, R18 ;  /* 0x00000012ff03723e */ /* 0x000fc800000000ff */
[----:B------:R-:W-:-:S05]  /*b040*/  PRMT R3, R3, 0x5410, RZ ;  /* 0x0000541003037816 */ /* 0x000fca00000000ff */
[----:B------:R0:W-:Y:S01]  /*b050*/  STG.E desc[UR36][R8.64], R3 ;  /* 0x0000000308007986 */ /* 0x0001e2000c101924 */
[----:B------:R-:W-:Y:S05]  /*b060*/  BRA `(.L_x_4252) ;  /* 0x0000000800b47947 */ /* 0x000fea0003800000 */
.L_x_4257:
[----:B---3--:R-:W-:-:S04]  /*b070*/  IMAD.U32 R4, R18, 0x10000, RZ ;  /* 0x0001000012047824 */ /* 0x008fc800078e00ff */
[----:B------:R-:W-:-:S06]  /*b080*/  FMUL.FTZ R4, R4, 1 ;  /* 0x3f80000004047820 */ /* 0x000fcc0000410000 */
[----:B------:R-:W0:Y:S02]  /*b090*/  F2F.F64.F32 R4, R4 ;  /* 0x0000000400047310 */ /* 0x000e240000201800 */
[----:B0-----:R0:W-:Y:S01]  /*b0a0*/  STG.E.64 desc[UR36][R8.64], R4 ;  /* 0x0000000408007986 */ /* 0x0011e2000c101b24 */
[----:B------:R-:W-:Y:S05]  /*b0b0*/  BRA `(.L_x_4252) ;  /* 0x0000000800a07947 */ /* 0x000fea0003800000 */
.L_x_4247:
        /* <DEDUP_REMOVED lines=14> */
.L_x_4262:
        /* <DEDUP_REMOVED lines=17> */
.L_x_4265:
[----:B------:R-:W-:-:S04]  /*b2b0*/  SHF.R.U32.HI R3, RZ, 0x18, R5 ;  /* 0x00000018ff037819 */ /* 0x000fc80000011605 */
[----:B------:R-:W-:-:S04]  /*b2c0*/  LOP3.LUT R0, R0, 0x80, R3, 0xf8, !PT ;  /* 0x0000008000007812 */ /* 0x000fc800078ef803 */
[----:B------:R-:W-:-:S07]  /*b2d0*/  PRMT R4, R0, 0x7610, R4 ;  /* 0x0000761000047816 */ /* 0x000fce0000000004 */
.L_x_4264:
[----:B------:R-:W-:Y:S05]  /*b2e0*/  BSYNC.RECONVERGENT B0 ;  /* 0x0000000000007941 */ /* 0x000fea0003800200 */
.L_x_4263:
[----:B------:R0:W-:Y:S01]  /*b2f0*/  STG.E.U8 desc[UR36][R8.64], R4 ;  /* 0x0000000408007986 */ /* 0x0001e2000c101124 */
[----:B------:R-:W-:Y:S05]  /*b300*/  BRA `(.L_x_4252) ;  /* 0x00000008000c7947 */ /* 0x000fea0003800000 */
.L_x_4261:
        /* <DEDUP_REMOVED lines=17> */
.L_x_4268:
[----:B------:R-:W-:-:S04]  /*b420*/  SHF.R.U32.HI R3, RZ, 0x18, R5 ;  /* 0x00000018ff037819 */ /* 0x000fc80000011605 */
[----:B------:R-:W-:-:S04]  /*b430*/  LOP3.LUT R0, R0, 0x80, R3, 0xf8, !PT ;  /* 0x0000008000007812 */ /* 0x000fc800078ef803 */
[----:B------:R-:W-:-:S07]  /*b440*/  PRMT R4, R0, 0x7610, R4 ;  /* 0x0000761000047816 */ /* 0x000fce0000000004 */
.L_x_4267:
[----:B------:R-:W-:Y:S05]  /*b450*/  BSYNC.RECONVERGENT B0 ;  /* 0x0000000000007941 */ /* 0x000fea0003800200 */
.L_x_4266:
[----:B------:R0:W-:Y:S01]  /*b460*/  STG.E.U8 desc[UR36][R8.64], R4 ;  /* 0x0000000408007986 */ /* 0x0001e2000c101124 */
[----:B------:R-:W-:Y:S05]  /*b470*/  BRA `(.L_x_4252) ;  /* 0x0000000400b07947 */ /* 0x000fea0003800000 */
.L_x_4260:
        /* <DEDUP_REMOVED lines=22> */
.L_x_4270:
[----:B---3--:R-:W-:-:S06]  /*b5e0*/  IMAD.U32 R4, R18, 0x10000, RZ ;  /* 0x0001000012047824 */ /* 0x008fcc00078e00ff */
[----:B------:R-:W0:Y:S02]  /*b5f0*/  F2I.U64.TRUNC R4, R4 ;  /* 0x0000000400047311 */ /* 0x000e24000020d800 */
[----:B0-----:R0:W-:Y:S01]  /*b600*/  STG.E.64 desc[UR36][R8.64], R4 ;  /* 0x0000000408007986 */ /* 0x0011e2000c101b24 */
[----:B------:R-:W-:Y:S05]  /*b610*/  BRA `(.L_x_4252) ;  /* 0x0000000400487947 */ /* 0x000fea0003800000 */
.L_x_4269:
[----:B---3--:R-:W-:-:S04]  /*b620*/  IMAD.U32 R18, R18, 0x10000, RZ ;  /* 0x0001000012127824 */ /* 0x008fc800078e00ff */
[----:B------:R-:W0:Y:S02]  /*b630*/  F2I.FTZ.U32.TRUNC.NTZ R3, R18 ;  /* 0x0000001200037305 */ /* 0x000e24000021f000 */
[----:B0-----:R0:W-:Y:S01]  /*b640*/  STG.E desc[UR36][R8.64], R3 ;  /* 0x0000000308007986 */ /* 0x0011e2000c101924 */
[----:B------:R-:W-:Y:S05]  /*b650*/  BRA `(.L_x_4252) ;  /* 0x0000000400387947 */ /* 0x000fea0003800000 */
.L_x_4259:
        /* <DEDUP_REMOVED lines=11> */
.L_x_4272:
[----:B---3--:R-:W-:Y:S01]  /*b710*/  IMAD.U32 R18, R18, 0x10000, RZ ;  /* 0x0001000012127824 */ /* 0x008fe200078e00ff */
[----:B------:R-:W-:-:S03]  /*b720*/  CS2R R6, SRZ ;  /* 0x0000000000067805 */ /* 0x000fc6000001ff00 */
[----:B------:R-:W-:-:S06]  /*b730*/  FMUL.FTZ R4, R18, 1 ;  /* 0x3f80000012047820 */ /* 0x000fcc0000410000 */
[----:B------:R-:W0:Y:S02]  /*b740*/  F2F.F64.F32 R4, R4 ;  /* 0x0000000400047310 */ /* 0x000e240000201800 */
[----:B0-----:R3:W-:Y:S01]  /*b750*/  STG.E.128 desc[UR36][R8.64], R4 ;  /* 0x0000000408007986 */ /* 0x0017e2000c101d24 */
[----:B------:R-:W-:Y:S05]  /*b760*/  BRA `(.L_x_4252) ;  /* 0x0000000000f47947 */ /* 0x000fea0003800000 */
.L_x_4271:
[----:B------:R-:W-:-:S13]  /*b770*/  ISETP.NE.AND P0, PT, R0, 0xf, PT ;  /* 0x0000000f0000780c */ /* 0x000fda0003f05270 */
[----:B------:R-:W-:Y:S05]  /*b780*/  @!P0 BRA `(.L_x_4273) ;  /* 0x0000000000e88947 */ /* 0x000fea0003800000 */
[----:B------:R-:W-:-:S13]  /*b790*/  ISETP.NE.AND P0, PT, R0, 0x17, PT ;  /* 0x000000170000780c */ /* 0x000fda0003f05270 */
[----:B------:R-:W-:Y:S05]  /*b7a0*/  @!P0 BRA `(.L_x_4274) ;  /* 0x0000000000908947 */ /* 0x000fea0003800000 */
[----:B------:R-:W-:-:S13]  /*b7b0*/  ISETP.NE.AND P0, PT, R0, 0x18, PT ;  /* 0x000000180000780c */ /* 0x000fda0003f05270 */
[----:B------:R-:W-:Y:S05]  /*b7c0*/  @!P0 BRA `(.L_x_4275) ;  /* 0x0000000000448947 */ /* 0x000fea0003800000 */
.L_x_4251:
        /* <DEDUP_REMOVED lines=16> */
.L_x_4276:
[----:B------:R-:W-:Y:S05]  /*b8d0*/  BRA `(.L_x_4252) ;  /* 0x0000000000987947 */ /* 0x000fea0003800000 */
.L_x_4275:
        /* <DEDUP_REMOVED lines=13> */
.L_x_4278:
[----:B------:R-:W-:Y:S05]  /*b9b0*/  BSYNC.RECONVERGENT B0 ;  /* 0x0000000000007941 */ /* 0x000fea0003800200 */
.L_x_4277:
[----:B------:R-:W-:-:S05]  /*b9c0*/  LOP3.LUT R3, R0, 0x80, R3, 0xf8, !PT ;  /* 0x0000008000037812 */ /* 0x000fca00078ef803 */
[----:B------:R1:W-:Y:S01]  /*b9d0*/  STG.E.U8 desc[UR36][R8.64], R3 ;  /* 0x0000000308007986 */ /* 0x0003e2000c101124 */
[----:B------:R-:W-:Y:S05]  /*b9e0*/  BRA `(.L_x_4252) ;  /* 0x0000000000547947 */ /* 0x000fea0003800000 */
.L_x_4274:
        /* <DEDUP_REMOVED lines=12> */
.L_x_4280:
[----:B------:R-:W-:Y:S01]  /*bab0*/  IMAD.MOV.U32 R0, RZ, RZ, 0x7f ;  /* 0x0000007fff007424 */ /* 0x000fe200078e00ff */
[----:B------:R-:W-:-:S04]  /*bac0*/  ISETP.GT.U32.AND P0, PT, R4, 0x7f800000, PT ;  /* 0x7f8000000400780c */ /* 0x000fc80003f04070 */
[----:B------:R-:W-:-:S09]  /*bad0*/  SEL R0, R0, 0x7c, P0 ;  /* 0x0000007c00007807 */ /* 0x000fd20000000000 */
.L_x_4281:
[----:B------:R-:W-:Y:S05]  /*bae0*/  BSYNC.RECONVERGENT B0 ;  /* 0x0000000000007941 */ /* 0x000fea0003800200 */
.L_x_4279:
[----:B------:R-:W-:-:S04]  /*baf0*/  SHF.R.U32.HI R3, RZ, 0x18, R3 ;  /* 0x00000018ff037819 */ /* 0x000fc80000011603 */
[----:B------:R-:W-:-:S05]  /*bb00*/  LOP3.LUT R3, R0, 0x80, R3, 0xf8, !PT ;  /* 0x0000008000037812 */ /* 0x000fca00078ef803 */
[----:B------:R2:W-:Y:S01]  /*bb10*/  STG.E.U8 desc[UR36][R8.64], R3 ;  /* 0x0000000308007986 */ /* 0x0005e2000c101124 */
[----:B------:R-:W-:Y:S05]  /*bb20*/  BRA `(.L_x_4252) ;  /* 0x0000000000047947 */ /* 0x000fea0003800000 */
.L_x_4273:
[----:B---3--:R0:W-:Y:S02]  /*bb30*/  STG.E.U16 desc[UR36][R8.64], R18 ;  /* 0x0000001208007986 */ /* 0x0081e4000c101524 */
.L_x_4252:
[----:B------:R-:W-:-:S07]  /*bb40*/  VIADD R25, R25, 0x80 ;  /* 0x0000008019197836 */ /* 0x000fce0000000000 */
.L_x_4211:
[----:B------:R-:W-:Y:S05]  /*bb50*/  BSYNC.RECONVERGENT B6 ;  /* 0x0000000000067941 */ /* 0x000fea0003800200 */
.L_x_4210:
[----:B------:R-:W-:-:S13]  /*bb60*/  ISETP.GE.AND P0, PT, R25, R16, PT ;  /* 0x000000101900720c */ /* 0x000fda0003f06270 */
[----:B------:R-:W-:Y:S05]  /*bb70*/  @P0 EXIT ;  /* 0x000000000000094d */ /* 0x000fea0003800000 */
[----:B0--3--:R-:W0:Y:S01]  /*bb80*/  LDC.64 R4, c[0x0][0x398] ;  /* 0x0000e600ff047b82 */ /* 0x009e220000000a00 */
[----:B------:R-:W1:Y:S01]  /*bb90*/  LDCU UR4, c[0x0][0x3c4] ;  /* 0x00007880ff0477ac */ /* 0x000e620008000800 */
[----:B--2--5:R-:W-:Y:S01]  /*bba0*/  PRMT R0, R17, 0x9910, RZ ;  /* 0x0000991011007816 */ /* 0x024fe200000000ff */
        /* <DEDUP_REMOVED lines=14> */
[----:B----4-:R-:W-:-:S06]  /*bc90*/  IMAD.U32 R19, R19, 0x10000, RZ ;  /* 0x0001000013137824 */ /* 0x010fcc00078e00ff */
[----:B------:R-:W0:Y:S02]  /*bca0*/  F2I.FTZ.TRUNC.NTZ R19, R19 ;  /* 0x0000001300137305 */ /* 0x000e24000021f100 */
[----:B0-----:R-:W-:Y:S01]  /*bcb0*/  STG.E.U8 desc[UR36][R2.64], R19 ;  /* 0x0000001302007986 */ /* 0x001fe2000c101124 */
[----:B------:R-:W-:Y:S05]  /*bcc0*/  EXIT ;  /* 0x000000000000794d */ /* 0x000fea0003800000 */
.L_x_4285:
[----:B----4-:R-:W-:-:S06]  /*bcd0*/  IMAD.U32 R5, R19, 0x10000, RZ ;  /* 0x0001000013057824 */ /* 0x010fcc00078e00ff */
[----:B------:R-:W0:Y:S02]  /*bce0*/  F2I.S64.TRUNC R4, R5 ;  /* 0x0000000500047311 */ /* 0x000e24000020d900 */
[----:B0-----:R-:W-:Y:S01]  /*bcf0*/  STG.E.U8 desc[UR36][R2.64], R4 ;  /* 0x0000000402007986 */ /* 0x001fe2000c101124 */
[----:B------:R-:W-:Y:S05]  /*bd00*/  EXIT ;  /* 0x000000000000794d */ /* 0x000fea0003800000 */
.L_x_4284:
        /* <DEDUP_REMOVED lines=8> */
[----:B0-----:R-:W-:Y:S01]  /*bd90*/  STG.E.64 desc[UR36][R2.64], R4 ;  /* 0x0000000402007986 */ /* 0x001fe2000c101b24 */
[----:B------:R-:W-:Y:S05]  /*bda0*/  EXIT ;  /* 0x000000000000794d */ /* 0x000fea0003800000 */
.L_x_4288:
[----:B----4-:R-:W-:-:S06]  /*bdb0*/  IMAD.U32 R19, R19, 0x10000, RZ ;  /* 0x0001000013137824 */ /* 0x010fcc00078e00ff */
[----:B------:R-:W0:Y:S02]  /*bdc0*/  F2I.FTZ.TRUNC.NTZ R19, R19 ;  /* 0x0000001300137305 */ /* 0x000e24000021f100 */
[----:B0-----:R-:W-:Y:S01]  /*bdd0*/  STG.E desc[UR36][R2.64], R19 ;  /* 0x0000001302007986 */ /* 0x001fe2000c101924 */
[----:B------:R-:W-:Y:S05]  /*bde0*/  EXIT ;  /* 0x000000000000794d */ /* 0x000fea0003800000 */
.L_x_4287:
[----:B----4-:R-:W-:-:S06]  /*bdf0*/  IMAD.U32 R19, R19, 0x10000, RZ ;  /* 0x0001000013137824 */ /* 0x010fcc00078e00ff */
[----:B------:R-:W0:Y:S02]  /*be00*/  F2I.FTZ.TRUNC.NTZ R19, R19 ;  /* 0x0000001300137305 */ /* 0x000e24000021f100 */
[----:B0-----:R-:W-:Y:S01]  /*be10*/  STG.E.U16 desc[UR36][R2.64], R19 ;  /* 0x0000001302007986 */ /* 0x001fe2000c101524 */
[----:B------:R-:W-:Y:S05]  /*be20*/  EXIT ;  /* 0x000000000000794d */ /* 0x000fea0003800000 */
.L_x_4283:
[----:B------:R-:W-:-:S13]  /*be30*/  ISETP.GT.AND P0, PT, R0, 0x6, PT ;  /* 0x000000060000780c */ /* 0x000fda0003f04270 */
[----:B------:R-:W-:Y:S05]  /*be40*/  @P0 BRA `(.L_x_4289) ;  /* 0x00000000002c0947 */ /* 0x000fea0003800000 */
[----:B------:R-:W-:-:S13]  /*be50*/  ISETP.NE.AND P0, PT, R0, 0x5, PT ;  /* 0x000000050000780c */ /* 0x000fda0003f05270 */
[----:B------:R-:W-:Y:S05]  /*be60*/  @!P0 BRA `(.L_x_4290) ;  /* 0x0000000000148947 */ /* 0x000fea0003800000 */
[----:B------:R-:W-:-:S13]  /*be70*/  ISETP.NE.AND P0, PT, R0, 0x6, PT ;  /* 0x000000060000780c */ /* 0x000fda0003f05270 */
[----:B------:R-:W-:Y:S05]  /*be80*/  @P0 BRA `(.L_x_4286) ;  /* 0x0000000800300947 */ /* 0x000fea0003800000 */
[----:B----4-:R-:W-:-:S05]  /*be90*/  IMAD.U32 R19, R19, 0x10000, RZ ;  /* 0x0001000013137824 */ /* 0x010fca00078e00ff */
[----:B------:R-:W-:Y:S01]  /*bea0*/  STG.E desc[UR36][R2.64], R19 ;  /* 0x0000001302007986 */ /* 0x000fe2000c101924 */
[----:B------:R-:W-:Y:S05]  /*beb0*/  EXIT ;  /* 0x000000000000794d */ /* 0x000fea0003800000 */
.L_x_4290:
[----:B----4-:R-:W-:-:S05]  /*bec0*/  IMAD.U32 R0, R19, 0x10000, RZ ;  /* 0x0001000013007824 */ /* 0x010fca00078e00ff */
[----:B------:R-:W-:-:S05]  /*bed0*/  F2FP.F16.F32.PACK_AB R0, RZ, R0 ;  /* 0x00000000ff00723e */ /* 0x000fca00000000ff */
[----:B------:R-:W-:Y:S01]  /*bee0*/  STG.E.U16 desc[UR36][R2.64], R0 ;  /* 0x0000000002007986 */ /* 0x000fe2000c101524 */
[----:B------:R-:W-:Y:S05]  /*bef0*/  EXIT ;  /* 0x000000000000794d */ /* 0x000fea0003800000 */
.L_x_4289:
        /* <DEDUP_REMOVED lines=8> */
[----:B------:R-:W-:Y:S01]  /*bf80*/  STG.E.64 desc[UR36][R2.64], R4 ;  /* 0x0000000402007986 */ /* 0x000fe2000c101b24 */
[----:B------:R-:W-:Y:S05]  /*bf90*/  EXIT ;  /* 0x000000000000794d */ /* 0x000fea0003800000 */
.L_x_4292:
[----:B----4-:R-:W-:-:S05]  /*bfa0*/  IMAD.U32 R19, R19, 0x10000, RZ ;  /* 0x0001000013137824 */ /* 0x010fca00078e00ff */
[----:B------:R-:W-:-:S04]  /*bfb0*/  F2FP.F16.F32.PACK_AB R5, RZ, R19 ;  /* 0x00000013ff05723e */ /* 0x000fc800000000ff */
[----:B------:R-:W-:-:S05]  /*bfc0*/  PRMT R5, R5, 0x5410, RZ ;  /* 0x0000541005057816 */ /* 0x000fca00000000ff */
[----:B------:R-:W-:Y:S01]  /*bfd0*/  STG.E desc[UR36][R2.64], R5 ;  /* 0x0000000502007986 */ /* 0x000fe2000c101924 */
[----:B------:R-:W-:Y:S05]  /*bfe0*/  EXIT ;  /* 0x000000000000794d */ /* 0x000fea0003800000 */
.L_x_4291:
[----:B----4-:R-:W-:-:S04]  /*bff0*/  IMAD.U32 R4, R19, 0x10000, RZ ;  /* 0x0001000013047824 */ /* 0x010fc800078e00ff */
[----:B------:R-:W-:-:S06]  /*c000*/  FMUL.FTZ R4, R4, 1 ;  /* 0x3f80000004047820 */ /* 0x000fcc0000410000 */
[----:B------:R-:W0:Y:S02]  /*c010*/  F2F.F64.F32 R4, R4 ;  /* 0x0000000400047310 */ /* 0x000e240000201800 */
[----:B0-----:R-:W-:Y:S01]  /*c020*/  STG.E.64 desc[UR36][R2.64], R4 ;  /* 0x0000000402007986 */ /* 0x001fe2000c101b24 */
[----:B------:R-:W-:Y:S05]  /*c030*/  EXIT ;  /* 0x000000000000794d */ /* 0x000fea0003800000 */
.L_x_4282:
        /* <DEDUP_REMOVED lines=12> */
[----:B0-----:R-:W-:Y:S01]  /*c100*/  STG.E.U16 desc[UR36][R2.64], R5 ;  /* 0x0000000502007986 */ /* 0x001fe2000c101524 */
[----:B------:R-:W-:Y:S05]  /*c110*/  EXIT ;  /* 0x000000000000794d */ /* 0x000fea0003800000 */
.L_x_4296:
        /* <DEDUP_REMOVED lines=18> */
.L_x_4299:
[----:B------:R-:W-:-:S04]  /*c240*/  SHF.R.U32.HI R5, RZ, 0x18, R5 ;  /* 0x00000018ff057819 */ /* 0x000fc80000011605 */
[----:B------:R-:W-:-:S07]  /*c250*/  LOP3.LUT R0, R0, 0x80, R5, 0xf8, !PT ;  /* 0x0000008000007812 */ /* 0x000fce00078ef805 */
.L_x_4298:
[----:B------:R-:W-:Y:S05]  /*c260*/  BSYNC.RECONVERGENT B0 ;  /* 0x0000000000007941 */ /* 0x000fea0003800200 */
.L_x_4297:
[----:B------:R-:W-:Y:S01]  /*c270*/  STG.E.U8 desc[UR36][R2.64], R0 ;  /* 0x0000000002007986 */ /* 0x000fe2000c101124 */
[----:B------:R-:W-:Y:S05]  /*c280*/  EXIT ;  /* 0x000000000000794d */ /* 0x000fea0003800000 */
.L_x_4295:
        /* <DEDUP_REMOVED lines=18> */
.L_x_4302:
[----:B------:R-:W-:-:S04]  /*c3b0*/  SHF.R.U32.HI R5, RZ, 0x18, R5 ;  /* 0x00000018ff057819 */ /* 0x000fc80000011605 */
[----:B------:R-:W-:-:S07]  /*c3c0*/  LOP3.LUT R0, R0, 0x80, R5, 0xf8, !PT ;  /* 0x0000008000007812 */ /* 0x000fce00078ef805 */
.L_x_4301:
[----:B------:R-:W-:Y:S05]  /*c3d0*/  BSYNC.RECONVERGENT B0 ;  /* 0x0000000000007941 */ /* 0x000fea0003800200 */
.L_x_4300:
[----:B------:R-:W-:Y:S01]  /*c3e0*/  STG.E.U8 desc[UR36][R2.64], R0 ;  /* 0x0000000002007986 */ /* 0x000fe2000c101124 */
[----:B------:R-:W-:Y:S05]  /*c3f0*/  EXIT ;  /* 0x000000000000794d */ /* 0x000fea0003800000 */
.L_x_4294:
[----:B------:R-:W-:-:S13]  /*c400*/  ISETP.NE.AND P0, PT, R0, 0x1c, PT ;  /* 0x0000001c0000780c */ /* 0x000fda0003f05270 */
[----:B------:R-:W-:Y:S05]  /*c410*/  @!P0 BRA `(.L_x_4303) ;  /* 0x0000000000608947 */ /* 0x000fea0003800000 */
[----:B------:R-:W-:-:S13]  /*c420*/  ISETP.NE.AND P0, PT, R0, 0x1d, PT ;  /* 0x0000001d0000780c */ /* 0x000fda0003f05270 */
[----:B------:R-:W-:Y:S05]  /*c430*/  @!P0 BRA `(.L_x_4304) ;  /* 0x0000000000488947 */ /* 0x000fea0003800000 */
[----:B------:R-:W-:-:S13]  /*c440*/  ISETP.NE.AND P0, PT, R0, 0x2c, PT ;  /* 0x0000002c0000780c */ /* 0x000fda0003f05270 */
[----:B------:R-:W-:Y:S05]  /*c450*/  @P0 BRA `(.L_x_4286) ;  /* 0x0000000000bc0947 */ /* 0x000fea0003800000 */
[----:B----4-:R-:W-:Y:S02]  /*c460*/  IMAD.U32 R19, R19, 0x10000, RZ ;  /* 0x0001000013137824 */ /* 0x010fe400078e00ff */
        /* <DEDUP_REMOVED lines=15> */
.L_x_4304:
[----:B----4-:R-:W-:-:S06]  /*c560*/  IMAD.U32 R4, R19, 0x10000, RZ ;  /* 0x0001000013047824 */ /* 0x010fcc00078e00ff */
[----:B------:R-:W0:Y:S02]  /*c570*/  F2I.U64.TRUNC R4, R4 ;  /* 0x0000000400047311 */ /* 0x000e24000020d800 */
[----:B0-----:R-:W-:Y:S01]  /*c580*/  STG.E.64 desc[UR36][R2.64], R4 ;  /* 0x0000000402007986 */ /* 0x001fe2000c101b24 */
[----:B------:R-:W-:Y:S05]  /*c590*/  EXIT ;  /* 0x000000000000794d */ /* 0x000fea0003800000 */
.L_x_4303:
[----:B----4-:R-:W-:-:S06]  /*c5a0*/  IMAD.U32 R19, R19, 0x10000, RZ ;  /* 0x0001000013137824 */ /* 0x010fcc00078e00ff */
[----:B------:R-:W0:Y:S02]  /*c5b0*/  F2I.FTZ.U32.TRUNC.NTZ R19, R19 ;  /* 0x0000001300137305 */ /* 0x000e24000021f000 */
[----:B0-----:R-:W-:Y:S01]  /*c5c0*/  STG.E desc[UR36][R2.64], R19 ;  /* 0x0000001302007986 */ /* 0x001fe2000c101924 */
[----:B------:R-:W-:Y:S05]  /*c5d0*/  EXIT ;  /* 0x000000000000794d */ /* 0x000fea0003800000 */
.L_x_4293:
        /* <DEDUP_REMOVED lines=9> */
[----:B------:R-:W-:Y:S01]  /*c670*/  STG.E.U8 desc[UR36][R2.64], R5 ;  /* 0x0000000502007986 */ /* 0x000fe2000c101124 */
[----:B------:R-:W-:Y:S05]  /*c680*/  EXIT ;  /* 0x000000000000794d */ /* 0x000fea0003800000 */
.L_x_4306:
[----:B----4-:R-:W-:Y:S01]  /*c690*/  IMAD.U32 R19, R19, 0x10000, RZ ;  /* 0x0001000013137824 */ /* 0x010fe200078e00ff */
[----:B------:R-:W-:-:S03]  /*c6a0*/  CS2R R6, SRZ ;  /* 0x0000000000067805 */ /* 0x000fc6000001ff00 */
[----:B------:R-:W-:-:S06]  /*c6b0*/  FMUL.FTZ R4, R19, 1 ;  /* 0x3f80000013047820 */ /* 0x000fcc0000410000 */
[----:B------:R-:W0:Y:S02]  /*c6c0*/  F2F.F64.F32 R4, R4 ;  /* 0x0000000400047310 */ /* 0x000e240000201800 */
[----:B0-----:R-:W-:Y:S01]  /*c6d0*/  STG.E.128 desc[UR36][R2.64], R4 ;  /* 0x0000000402007986 */ /* 0x001fe2000c101d24 */
[----:B------:R-:W-:Y:S05]  /*c6e0*/  EXIT ;  /* 0x000000000000794d */ /* 0x000fea0003800000 */
.L_x_4305:
[----:B------:R-:W-:-:S13]  /*c6f0*/  ISETP.NE.AND P0, PT, R0, 0xf, PT ;  /* 0x0000000f0000780c */ /* 0x000fda0003f05270 */
[----:B------:R-:W-:Y:S05]  /*c700*/  @!P0 BRA `(.L_x_4307) ;  /* 0x0000000000e88947 */ /* 0x000fea0003800000 */
[----:B------:R-:W-:-:S13]  /*c710*/  ISETP.NE.AND P0, PT, R0, 0x17, PT ;  /* 0x000000170000780c */ /* 0x000fda0003f05270 */
[----:B------:R-:W-:Y:S05]  /*c720*/  @!P0 BRA `(.L_x_4308) ;  /* 0x0000000000908947 */ /* 0x000fea0003800000 */
[----:B------:R-:W-:-:S13]  /*c730*/  ISETP.NE.AND P0, PT, R0, 0x18, PT ;  /* 0x000000180000780c */ /* 0x000fda0003f05270 */
[----:B------:R-:W-:Y:S05]  /*c740*/  @!P0 BRA `(.L_x_4309) ;  /* 0x0000000000448947 */ /* 0x000fea0003800000 */
.L_x_4286:
[----:B------:R-:W-:Y:S01]  /*c750*/  MOV R0, 0x0 ;  /* 0x0000000000007802 */ /* 0x000fe20000000f00 */
[----:B------:R-:W0:Y:S01]  /*c760*/  LDCU.64 UR4, c[0x4][0x128] ;  /* 0x01002500ff0477ac */ /* 0x000e220008000a00 */
[----:B------:R-:W-:Y:S02]  /*c770*/  IMAD.MOV.U32 R8, RZ, RZ, 0x65 ;  /* 0x00000065ff087424 */ /* 0x000fe400078e00ff */
[----:B------:R1:W2:Y:S01]  /*c780*/  LDC.64 R2, c[0x4][R0] ;  /* 0x0100000000027b82 */ /* 0x0002a20000000a00 */
[----:B------:R-:W3:Y:S01]  /*c790*/  LDCU.64 UR6, c[0x4][0x130] ;  /* 0x01002600ff0677ac */ /* 0x000ee20008000a00 */
[----:B------:R-:W-:Y:S02]  /*c7a0*/  IMAD.MOV.U32 R12, RZ, RZ, 0x1 ;  /* 0x00000001ff0c7424 */ /* 0x000fe400078e00ff */
[----:B------:R-:W-:Y:S01]  /*c7b0*/  IMAD.MOV.U32 R13, RZ, RZ, RZ ;  /* 0x000000ffff0d7224 */ /* 0x000fe200078e00ff */
[----:B------:R-:W5:Y:S01]  /*c7c0*/  LDCU.64 UR8, c[0x4][0x40] ;  /* 0x01000800ff0877ac */ /* 0x000f620008000a00 */
[----:B0-----:R-:W-:-:S02]  /*c7d0*/  IMAD.U32 R4, RZ, RZ, UR4 ;  /* 0x00000004ff047e24 */ /* 0x001fc4000f8e00ff */
[----:B------:R-:W-:Y:S02]  /*c7e0*/  IMAD.U32 R5, RZ, RZ, UR5 ;  /* 0x00000005ff057e24 */ /* 0x000fe4000f8e00ff */
[----:B---3--:R-:W-:Y:S02]  /*c7f0*/  IMAD.U32 R6, RZ, RZ, UR6 ;  /* 0x00000006ff067e24 */ /* 0x008fe4000f8e00ff */
[----:B------:R-:W-:Y:S02]  /*c800*/  IMAD.U32 R7, RZ, RZ, UR7 ;  /* 0x00000007ff077e24 */ /* 0x000fe4000f8e00ff */
[----:B-----5:R-:W-:Y:S02]  /*c810*/  IMAD.U32 R10, RZ, RZ, UR8 ;  /* 0x00000008ff0a7e24 */ /* 0x020fe4000f8e00ff */
[----:B-1----:R-:W-:-:S07]  /*c820*/  IMAD.U32 R11, RZ, RZ, UR9 ;  /* 0x00000009ff0b7e24 */ /* 0x002fce000f8e00ff */
[----:B------:R-:W-:-:S07]  /*c830*/  LEPC R20, `(.L_x_4310) ;  /* 0x000000001014794e */ /* 0x000fce0000000000 */
[----:B--2-4-:R-:W-:Y:S05]  /*c840*/  CALL.ABS.NOINC R2 ;  /* 0x0000000002007343 */ /* 0x014fea0003c00000 */
.L_x_4310:
[----:B------:R-:W-:Y:S05]  /*c850*/  EXIT ;  /* 0x000000000000794d */ /* 0x000fea0003800000 */
.L_x_4309:
        /* <DEDUP_REMOVED lines=13> */
.L_x_4312:
[----:B------:R-:W-:Y:S05]  /*c930*/  BSYNC.RECONVERGENT B0 ;  /* 0x0000000000007941 */ /* 0x000fea0003800200 */
.L_x_4311:
[----:B------:R-:W-:-:S05]  /*c940*/  LOP3.LUT R5, R0, 0x80, R5, 0xf8, !PT ;  /* 0x0000008000057812 */ /* 0x000fca00078ef805 */
[----:B------:R-:W-:Y:S01]  /*c950*/  STG.E.U8 desc[UR36][R2.64], R5 ;  /* 0x0000000502007986 */ /* 0x000fe2000c101124 */
[----:B------:R-:W-:Y:S05]  /*c960*/  EXIT ;  /* 0x000000000000794d */ /* 0x000fea0003800000 */
.L_x_4308:
        /* <DEDUP_REMOVED lines=12> */
.L_x_4314:
[----:B------:R-:W-:Y:S01]  /*ca30*/  IMAD.MOV.U32 R0, RZ, RZ, 0x7f ;  /* 0x0000007fff007424 */ /* 0x000fe200078e00ff */
[----:B------:R-:W-:-:S04]  /*ca40*/  ISETP.GT.U32.AND P0, PT, R4, 0x7f800000, PT ;  /* 0x7f8000000400780c */ /* 0x000fc80003f04070 */
[----:B------:R-:W-:-:S09]  /*ca50*/  SEL R0, R0, 0x7c, P0 ;  /* 0x0000007c00007807 */ /* 0x000fd20000000000 */
.L_x_4315:
[----:B------:R-:W-:Y:S05]  /*ca60*/  BSYNC.RECONVERGENT B0 ;  /* 0x0000000000007941 */ /* 0x000fea0003800200 */
.L_x_4313:
[----:B------:R-:W-:-:S04]  /*ca70*/  SHF.R.U32.HI R5, RZ, 0x18, R5 ;  /* 0x00000018ff057819 */ /* 0x000fc80000011605 */
[----:B------:R-:W-:-:S05]  /*ca80*/  LOP3.LUT R5, R0, 0x80, R5, 0xf8, !PT ;  /* 0x0000008000057812 */ /* 0x000fca00078ef805 */
[----:B------:R-:W-:Y:S01]  /*ca90*/  STG.E.U8 desc[UR36][R2.64], R5 ;  /* 0x0000000502007986 */ /* 0x000fe2000c101124 */
[----:B------:R-:W-:Y:S05]  /*caa0*/  EXIT ;  /* 0x000000000000794d */ /* 0x000fea0003800000 */
.L_x_4307:
[----:B----4-:R-:W-:Y:S01]  /*cab0*/  STG.E.U16 desc[UR36][R2.64], R19 ;  /* 0x0000001302007986 */ /* 0x010fe2000c101524 */
[----:B------:R-:W-:Y:S05]  /*cac0*/  EXIT ;  /* 0x000000000000794d */ /* 0x000fea0003800000 */
.L_x_4316:
        /* <DEDUP_REMOVED lines=11> */
.L_x_14621:


//--------------------- .text._ZN2at6native18elementwise_kernelILi128ELi4EZNS0_22gpu_kernel_impl_nocastIZZZNS0_26logit_backward_kernel_cudaERNS_18TensorIteratorBaseERKN3c106ScalarEENKUlvE_clEvENKUlvE2_clEvEUlNS5_8BFloat16ESB_E0_EEvS4_RKT_EUliE_EEviT1_ --------------------------
	.section	.text._ZN2at6native18elementwise_kernelILi128ELi4EZNS0_22gpu_kernel_impl_nocastIZZZNS0_26logit_backward_kernel_cudaERNS_18TensorIteratorBaseERKN3c106ScalarEENKUlvE_clEvENKUlvE2_clEvEUlNS5_8BFloat16ESB_E0_EEvS4_RKT_EUliE_EEviT1_,"ax",@progbits
	.align	128
        .global         _ZN2at6native18elementwise_kernelILi128ELi4EZNS0_22gpu_kernel_impl_nocastIZZZNS0_26logit_backward_kernel_cudaERNS_18TensorIteratorBaseERKN3c106ScalarEENKUlvE_clEvENKUlvE2_clEvEUlNS5_8BFloat16ESB_E0_EEvS4_RKT_EUliE_EEviT1_
        .type           _ZN2at6native18elementwise_kernelILi128ELi4EZNS0_22gpu_kernel_impl_nocastIZZZNS0_26logit_backward_kernel_cudaERNS_18TensorIteratorBaseERKN3c106ScalarEENKUlvE_clEvENKUlvE2_clEvEUlNS5_8BFloat16ESB_E0_EEvS4_RKT_EUliE_EEviT1_,@function
        .size           _ZN2at6native18elementwise_kernelILi128ELi4EZNS0_22gpu_kernel_impl_nocastIZZZNS0_26logit_backward_kernel_cudaERNS_18TensorIteratorBaseERKN3c106ScalarEENKUlvE_clEvENKUlvE2_clEvEUlNS5_8BFloat16ESB_E0_EEvS4_RKT_EUliE_EEviT1_,(.L_x_14622 - _ZN2at6native18elementwise_kernelILi128ELi4EZNS0_22gpu_kernel_impl_nocastIZZZNS0_26logit_backward_kernel_cudaERNS_18TensorIteratorBaseERKN3c106ScalarEENKUlvE_clEvENKUlvE2_clEvEUlNS5_8BFloat16ESB_E0_EEvS4_RKT_EUliE_EEviT1_)
        .other          _ZN2at6native18elementwise_kernelILi128ELi4EZNS0_22gpu_kernel_impl_nocastIZZZNS0_26logit_backward_kernel_cudaERNS_18TensorIteratorBaseERKN3c106ScalarEENKUlvE_clEvENKUlvE2_clEvEUlNS5_8BFloat16ESB_E0_EEvS4_RKT_EUliE_EEviT1_,@"STO_CUDA_ENTRY STV_DEFAULT"
_ZN2at6native18elementwise_kernelILi128ELi4EZNS0_22gpu_kernel_impl_nocastIZZZNS0_26logit_backward_kernel_cudaERNS_18TensorIteratorBaseERKN3c106ScalarEENKUlvE_clEvENKUlvE2_clEvEUlNS5_8BFloat16ESB_E0_EEvS4_RKT_EUliE_EEviT1_:
.text._ZN2at6native18elementwise_kernelILi128ELi4EZNS0_22gpu_kernel_impl_nocastIZZZNS0_26logit_backward_kernel_cudaERNS_18TensorIteratorBaseERKN3c106ScalarEENKUlvE_clEvENKUlvE2_clEvEUlNS5_8BFloat16ESB_E0_EEvS4_RKT_EUliE_EEviT1_:
        /* <DEDUP_REMOVED lines=14> */
[----:B------:R-:W0:Y:S01]  /*00e0*/  LDC.64 R6, c[0x0][0x5f8] ;  /* 0x00017e00ff067b82 */ /* 0x000e220000000a00 */
[----:B------:R-:W1:Y:S01]  /*00f0*/  LDCU.64 UR8, c[0x0][0x600] ;  /* 0x0000c000ff0877ac */ /* 0x000e620008000a00 */
[----:B0-----:R-:W2:Y:S06]  /*0100*/  LDG.E.U16 R6, desc[UR6][R6.64] ;  /* 0x0000000606067981 */ /* 0x001eac000c1e1500 */
[----:B------:R-:W0:Y:S02]  /*0110*/  LDC.64 R4, c[0x0][0x5f0] ;  /* 0x00017c00ff047b82 */ /* 0x000e240000000a00 */
[----:B0-----:R-:W3:Y:S01]  /*0120*/  LDG.E.U16 R4, desc[UR6][R4.64] ;  /* 0x0000000604047981 */ /* 0x001ee2000c1e1500 */
[----:B------:R-:W-:-:S02]  /*0130*/  IADD3 R3, PT, PT, R3, 0x80, RZ ;  /* 0x0000008003037810 */ /* 0x000fc40007ffe0ff */
[----:B--2---:R-:W-:-:S03]  /*0140*/  SHF.L.U32 R0, R6, 0x10, RZ ;  /* 0x0000001006007819 */ /* 0x004fc600000006ff */
[----:B------:R-:W0:Y:S01]  /*0150*/  LDC.64 R6, c[0x0][0x5e8] ;  /* 0x00017a00ff067b82 */ /* 0x000e220000000a00 */
[C---:B-1----:R-:W-:Y:S02]  /*0160*/  FSETP.GEU.FTZ.AND P1, PT, R0.reuse, UR8, PT ;  /* 0x0000000800007c0b */ /* 0x042fe4000bf3e000 */
[----:B------:R-:W-:-:S04]  /*0170*/  FSETP.GT.FTZ.AND P0, PT, R0, UR9, PT ;  /* 0x0000000900007c0b */ /* 0x000fc8000bf14000 */
[----:B------:R-:W-:-:S13]  /*0180*/  PLOP3.LUT P0, PT, P1, P0, PT, 0x8f, 0xf8 ;  /* 0x0000000000f8781c */ /* 0x000fda0000f01177 */
[----:B------:R-:W-:Y:S01]  /*0190*/  @!P0 FADD.FTZ R9, -R0, 1 ;  /* 0x3f80000000098421 */ /* 0x000fe20000010100 */
[----:B---3--:R-:W-:-:S03]  /*01a0*/  SHF.L.U32 R4, R4, 0x10, RZ ;  /* 0x0000001004047819 */ /* 0x008fc600000006ff */
[----:B------:R-:W-:Y:S01]  /*01b0*/  @!P0 FMUL.FTZ R9, R0, R9 ;  /* 0x0000000900098220 */ /* 0x000fe20000410000 */
[----:B------:R-:W-:-:S05]  /*01c0*/  HFMA2 R0, -RZ, RZ, 0, 0 ;  /* 0x00000000ff007431 */ /* 0x000fca00000001ff */
[----:B------:R-:W1:Y:S02]  /*01d0*/  @!P0 MUFU.RCP R9, R9 ;  /* 0x0000000900098308 */ /* 0x000e640000001000 */
[----:B-1----:R-:W-:Y:S01]  /*01e0*/  @!P0 FMUL.FTZ R0, R4, R9 ;  /* 0x0000000904008220 */ /* 0x002fe20000410000 */
[----:B------:R-:W-:-:S04]  /*01f0*/  ISETP.GE.AND P0, PT, R3, UR4, PT ;  /* 0x0000000403007c0c */ /* 0x000fc8000bf06270 */
[----:B------:R-:W-:-:S05]  /*0200*/  F2FP.BF16.F32.PACK_AB R0, RZ, R0 ;  /* 0x00000000ff00723e */ /* 0x000fca00000010ff */
[----:B0-----:R0:W-:Y:S04]  /*0210*/  STG.E.U16 desc[UR6][R6.64], R0 ;  /* 0x0000000006007986 */ /* 0x0011e8000c101506 */
[----:B------:R-:W-:Y:S05]  /*0220*/  @P0 BREAK.RELIABLE B1 ;  /* 0x0000000000010942 */ /* 0x000fea0003800100 */
[----:B------:R-:W-:Y:S05]  /*0230*/  @P0 BRA `(.L_x_4321) ;  /* 0x0000000000a80947 */ /* 0x000fea0003800000 */
[----:B0-----:R-:W0:Y:S01]  /*0240*/  LDC.64 R6, c[0x0][0x5f8] ;  /* 0x00017e00ff067b82 */ /* 0x001e220000000a00 */
        /* <DEDUP_REMOVED lines=13> */
[----:B------:R-:W-:-:S05]  /*0320*/  MOV R0, RZ ;  /* 0x000000ff00007202 */ /* 0x000fca0000000f00 */
[----:B------:R-:W1:Y:S02]  /*0330*/  @!P0 MUFU.RCP R9, R9 ;  /* 0x0000000900098308 */ /* 0x000e640000001000 */
[----:B-1----:R-:W-:-:S05]  /*0340*/  @!P0 FMUL.FTZ R0, R4, R9 ;  /* 0x0000000904008220 */ /* 0x002fca0000410000 */
[----:B------:R-:W-:-:S05]  /*0350*/  F2FP.BF16.F32.PACK_AB R0, RZ, R0 ;  /* 0x00000000ff00723e */ /* 0x000fca00000010ff */
[----:B0-----:R0:W-:Y:S02]  /*0360*/  STG.E.U16 desc[UR6][R6.64], R0 ;  /* 0x0000000006007986 */ /* 0x0011e4000c101506 */
.L_x_4320:
[----:B------:R-:W-:-:S13]  /*0370*/  ISETP.GE.AND P0, PT, R3, UR4, PT ;  /* 0x0000000403007c0c */ /* 0x000fda000bf06270 */
[----:B------:R-:W-:Y:S05]  /*0380*/  @P0 BREAK.RELIABLE B1 ;  /* 0x0000000000010942 */ /* 0x000fea0003800100 */
[----:B------:R-:W-:Y:S05]  /*0390*/  @P0 BRA `(.L_x_4321) ;  /* 0x0000000000500947 */ /* 0x000fea0003800000 */
[----:B------:R-:W-:Y:S05]  /*03a0*/  BSYNC.RELIABLE B1 ;  /* 0x0000000000017941 */ /* 0x000fea0003800100 */
.L_x_4319:
        /* <DEDUP_REMOVED lines=16> */
[----:B-1----:R-:W-:-:S05]  /*04b0*/  @!P0 FMUL.FTZ R0, R4, R9 ;  /* 0x0000000904008220 */ /* 0x002fca0000410000 */
[----:B------:R-:W-:-:S05]  /*04c0*/  F2FP.BF16.F32.PACK_AB R0, RZ, R0 ;  /* 0x00000000ff00723e */ /* 0x000fca00000010ff */
[----:B0-----:R1:W-:Y:S02]  /*04d0*/  STG.E.U16 desc[UR6][R6.64], R0 ;  /* 0x0000000006007986 */ /* 0x0013e4000c101506 */
.L_x_4321:
[----:B------:R-:W-:Y:S05]  /*04e0*/  BSYNC.RECONVERGENT B0 ;  /* 0x0000000000007941 */ /* 0x000fea0003800200 */
.L_x_4318:
[----:B------:R-:W-:Y:S05]  /*04f0*/  WARPSYNC.ALL ;  /* 0x0000000000007948 */ /* 0x000fea0003800000 */
[----:B------:R-:W-:-:S13]  /*0500*/  ISETP.GE.AND P0, PT, R3, UR4, PT ;  /* 0x0000000403007c0c */ /* 0x000fda000bf06270 */
[----:B------:R-:W-:Y:S05]  /*0510*/  @P0 EXIT ;  /* 0x000000000000094d */ /* 0x000fea0003800000 */
[----:B------:R-:W2:Y:S01]  /*0520*/  LDC.64 R4, c[0x0][0x5f8] ;  /* 0x00017e00ff047b82 */ /* 0x000ea20000000a00 */
[----:B------:R-:W3:Y:S01]  /*0530*/  LDCU.64 UR4, c[0x0][0x600] ;  /* 0x0000c000ff0477ac */ /* 0x000ee20008000a00 */
[----:B--2---:R-:W0:Y:S06]  /*0540*/  LDG.E.U16 R4, desc[UR6][R4.64] ;  /* 0x0000000604047981 */ /* 0x004e2c000c1e1500 */
[----:B------:R-:W2:Y:S02]  /*0550*/  LDC.64 R2, c[0x0][0x5f0] ;  /* 0x00017c00ff027b82 */ /* 0x000ea40000000a00 */
[----:B--2---:R-:W2:Y:S01]  /*0560*/  LDG.E.U16 R2, desc[UR6][R2.64] ;  /* 0x0000000602027981 */ /* 0x004ea2000c1e1500 */
[----:B01----:R-:W-:-:S05]  /*0570*/  SHF.L.U32 R0, R4, 0x10, RZ ;  /* 0x0000001004007819 */ /* 0x003fca00000006ff */
[----:B------:R-:W0:Y:S01]  /*0580*/  LDC.64 R4, c[0x0][0x5e8] ;  /* 0x00017a00ff047b82 */ /* 0x000e220000000a00 */
[C---:B---3--:R-:W-:Y:S02]  /*0590*/  FSETP.GEU.FTZ.AND P1, PT, R0.reuse, UR4, PT ;  /* 0x0000000400007c0b */ /* 0x048fe4000bf3e000 */
[----:B------:R-:W-:-:S04]  /*05a0*/  FSETP.GT.FTZ.AND P0, PT, R0, UR5, PT ;  /* 0x0000000500007c0b */ /* 0x000fc8000bf14000 */
[----:B------:R-:W-:-:S13]  /*05b0*/  PLOP3.LUT P0, PT, P1, P0, PT, 0x8f, 0xf8 ;  /* 0x0000000000f8781c */ /* 0x000fda0000f01177 */
[----:B------:R-:W-:Y:S01]  /*05c0*/  @!P0 FADD.FTZ R7, -R0, 1 ;  /* 0x3f80000000078421 */ /* 0x000fe20000010100 */
[----:B--2---:R-:W-:-:S03]  /*05d0*/  SHF.L.U32 R2, R2, 0x10, RZ ;  /* 0x0000001002027819 */ /* 0x004fc600000006ff */
[----:B------:R-:W-:Y:S01]  /*05e0*/  @!P0 FMUL.FTZ R7, R0, R7 ;  /* 0x0000000700078220 */ /* 0x000fe20000410000 */
[----:B------:R-:W-:-:S05]  /*05f0*/  HFMA2 R0, -RZ, RZ, 0, 0 ;  /* 0x00000000ff007431 */ /* 0x000fca00000001ff */
[----:B------:R-:W1:Y:S02]  /*0600*/  @!P0 MUFU.RCP R7, R7 ;  /* 0x0000000700078308 */ /* 0x000e640000001000 */
[----:B-1----:R-:W-:-:S05]  /*0610*/  @!P0 FMUL.FTZ R0, R2, R7 ;  /* 0x0000000702008220 */ /* 0x002fca0000410000 */
[----:B------:R-:W-:-:S05]  /*0620*/  F2FP.BF16.F32.PACK_AB R0, RZ, R0 ;  /* 0x00000000ff00723e */ /* 0x000fca00000010ff */
[----:B0-----:R-:W-:Y:S01]  /*0630*/  STG.E.U16 desc[UR6][R4.64], R0 ;  /* 0x0000000004007986 */ /* 0x001fe2000c101506 */
[----:B------:R-:W-:Y:S05]  /*0640*/  EXIT ;  /* 0x000000000000794d */ /* 0x000fea0003800000 */
.L_x_4317:
        /* <DEDUP_REMOVED lines=356> */
.L_x_4325:
        /* <DEDUP_REMOVED lines=9> */
[----:B--2---:R-:W-:Y:S02]  /*1d20*/  SHF.L.U32 R11, R8, 0x10, RZ ;  /* 0x00000010080b7819 */ /* 0x004fe400000006ff */
[----:B------:R-:W-:-:S02]  /*1d30*/  MOV R8, RZ ;  /* 0x000000ff00087202 */ /* 0x000fc40000000f00 */
[C---:B0-----:R-:W-:Y:S02]  /*1d40*/  FSETP.GEU.FTZ.AND P1, PT, R11.reuse, UR8, PT ;  /* 0x000000080b007c0b */ /* 0x041fe4000bf3e000 */
[----:B------:R-:W-:Y:S01]  /*1d50*/  FSETP.GT.FTZ.AND P0, PT, R11, UR9, PT ;  /* 0x000000090b007c0b */ /* 0x000fe2000bf14000 */
[----:B------:R-:W0:Y:S03]  /*1d60*/  LDCU.64 UR8, c[0x0][0x5e8] ;  /* 0x0000bd00ff0877ac */ /* 0x000e260008000a00 */
[----:B------:R-:W-:Y:S02]  /*1d70*/  PLOP3.LUT P0, PT, P1, P0, PT, 0x8f, 0xf8 ;  /* 0x0000000000f8781c */ /* 0x000fe40000f01177 */
[----:B---3--:R-:W-:-:S11]  /*1d80*/  SHF.L.U32 R7, R6, 0x10, RZ ;  /* 0x0000001006077819 */ /* 0x008fd600000006ff */
[----:B------:R-:W-:-:S04]  /*1d90*/  @!P0 FADD.FTZ R4, -R11, 1 ;  /* 0x3f8000000b048421 */ /* 0x000fc80000010100 */
[----:B------:R-:W-:-:S06]  /*1da0*/  @!P0 FMUL.FTZ R10, R11, R4 ;  /* 0x000000040b0a8220 */ /* 0x000fcc0000410000 */
[----:B------:R-:W1:Y:S02]  /*1db0*/  @!P0 MUFU.RCP R10, R10 ;  /* 0x0000000a000a8308 */ /* 0x000e640000001000 */
[----:B-1----:R-:W-:Y:S01]  /*1dc0*/  @!P0 FMUL.FTZ R8, R7, R10 ;  /* 0x0000000a07088220 */ /* 0x002fe20000410000 */
        /* <DEDUP_REMOVED lines=355> */
.L_x_4327:
        /* <DEDUP_REMOVED lines=22> */
[----:B------:R-:W-:-:S05]  /*3560*/  IADD3.X R5, PT, PT, RZ, UR9, RZ, P0, !PT ;  /* 0x00000009ff057c10 */ /* 0x000fca00087fe4ff */
[----:B------:R0:W-:Y:S02]  /*3570*/  STG.E.U16 desc[UR6][R4.64], R8 ;  /* 0x0000000804007986 */ /* 0x0001e4000c101506 */
.L_x_4324:
[----:B------:R-:W-:-:S13]  /*3580*/  ISETP.GE.AND P0, PT, R3, UR4, PT ;  /* 0x0000000403007c0c */ /* 0x000fda000bf06270 */
[----:B------:R-:W-:Y:S05]  /*3590*/  @P0 BREAK.RELIABLE B1 ;  /* 0x0000000000010942 */ /* 0x000fea0003800100 */
[----:B------:R-:W-:Y:S05]  /*35a0*/  @P0 BRA `(.L_x_4326) ;  /* 0x0000001400d40947 */ /* 0x000fea0003800000 */
[----:B------:R-:W-:Y:S05]  /*35b0*/  BSYNC.RELIABLE B1 ;  /* 0x0000000000017941 */ /* 0x000fea0003800100 */
.L_x_4323:
        /* <DEDUP_REMOVED lines=348> */
.L_x_4328:
        /* <DEDUP_REMOVED lines=24> */
.L_x_4326:
[----:B------:R-:W-:Y:S05]  /*4d00*/  BSYNC.RECONVERGENT B0 ;  /* 0x0000000000007941 */ /* 0x000fea0003800200 */
.L_x_4322:
[----:B------:R-:W-:Y:S05]  /*4d10*/  WARPSYNC.ALL ;  /* 0x0000000000007948 */ /* 0x000fea0003800000 */
[----:B------:R-:W-:-:S13]  /*4d20*/  ISETP.GE.AND P0, PT, R3, UR4, PT ;  /* 0x0000000403007c0c */ /* 0x000fda000bf06270 */
[----:B------:R-:W-:Y:S05]  /*4d30*/  @P0 EXIT ;  /* 0x000000000000094d */ /* 0x000fea0003800000 */
[----:B------:R-:W2:Y:S01]  /*4d40*/  LDCU.64 UR4, c[0x0][0x390] ;  /* 0x00007200ff0477ac */ /* 0x000ea20008000a00 */
[----:B01----:R-:W-:Y:S02]  /*4d50*/  MOV R4, RZ ;  /* 0x000000ff00047202 */ /* 0x003fe40000000f00 */
        /* <DEDUP_REMOVED lines=346> */
.L_x_4329:
        /* <DEDUP_REMOVED lines=8> */
[----:B--2---:R-:W-:-:S04]  /*6380*/  SHF.L.U32 R9, R6, 0x10, RZ ;  /* 0x0000001006097819 */ /* 0x004fc800000006ff */
[C---:B-1----:R-:W-:Y:S02]  /*6390*/  FSETP.GEU.FTZ.AND P1, PT, R9.reuse, UR4, PT ;  /* 0x0000000409007c0b */ /* 0x042fe4000bf3e000 */
[----:B------:R-:W-:Y:S01]  /*63a0*/  FSETP.GT.FTZ.AND P0, PT, R9, UR5, PT ;  /* 0x0000000509007c0b */ /* 0x000fe2000bf14000 */
[----:B------:R-:W0:Y:S03]  /*63b0*/  LDCU.64 UR4, c[0x0][0x5e8] ;  /* 0x0000bd00ff0477ac */ /* 0x000e260008000a00 */
[----:B------:R-:W-:Y:S02]  /*63c0*/  PLOP3.LUT P0, PT, P1, P0, PT, 0x8f, 0xf8 ;  /* 0x0000000000f8781c */ /* 0x000fe40000f01177 */
[----:B---3--:R-:W-:-:S11]  /*63d0*/  SHF.L.U32 R5, R4, 0x10, RZ ;  /* 0x0000001004057819 */ /* 0x008fd600000006ff */
[----:B------:R-:W-:-:S04]  /*63e0*/  @!P0 FADD.FTZ R0, -R9, 1 ;  /* 0x3f80000009008421 */ /* 0x000fc80000010100 */
[----:B------:R-:W-:Y:S01]  /*63f0*/  @!P0 FMUL.FTZ R8, R9, R0 ;  /* 0x0000000009088220 */ /* 0x000fe20000410000 */
[----:B------:R-:W-:-:S05]  /*6400*/  MOV R0, RZ ;  /* 0x000000ff00007202 */ /* 0x000fca0000000f00 */
[----:B------:R-:W1:Y:S02]  /*6410*/  @!P0 MUFU.RCP R8, R8 ;  /* 0x0000000800088308 */ /* 0x000e640000001000 */
[----:B-1----:R-:W-:Y:S01]  /*6420*/  @!P0 FMUL.FTZ R0, R5, R8 ;  /* 0x0000000805008220 */ /* 0x002fe20000410000 */
[----:B0-----:R-:W-:-:S04]  /*6430*/  IADD3 R2, P0, PT, R3, UR4, RZ ;  /* 0x0000000403027c10 */ /* 0x001fc8000ff1e0ff */
[----:B------:R-:W-:Y:S02]  /*6440*/  F2FP.BF16.F32.PACK_AB R0, RZ, R0 ;  /* 0x00000000ff00723e */ /* 0x000fe400000010ff */
[----:B------:R-:W-:-:S05]  /*6450*/  IADD3.X R3, PT, PT, RZ, UR5, RZ, P0, !PT ;  /* 0x00000005ff037c10 */ /* 0x000fca00087fe4ff */
[----:B------:R-:W-:Y:S01]  /*6460*/  STG.E.U16 desc[UR6][R2.64], R0 ;  /* 0x0000000002007986 */ /* 0x000fe2000c101506 */
[----:B------:R-:W-:Y:S05]  /*6470*/  EXIT ;  /* 0x000000000000794d */ /* 0x000fea0003800000 */
.L_x_4330:
        /* <DEDUP_REMOVED lines=16> */
.L_x_14622:


//--------------------- .text._ZN2at6native27unrolled_elementwise_kernelIZZZNS0_26logit_backward_kernel_cudaERNS_18TensorIteratorBaseERKN3c106ScalarEENKUlvE_clEvENKUlvE2_clEvEUlNS4_8BFloat16ESA_E0_St5arrayIPcLm3EELi4E23TrivialOffsetCalculatorILi2EjESF_ILi1EjENS0_6memory15LoadWithoutCastENSI_16StoreWithoutCastEEEviT_T0_T2_T3_T4_T5_ --------------------------
	.section	.text._ZN2at6native27unrolled_elementwise_kernelIZZZNS0_26logit_backward_kernel_cudaERNS_18TensorIteratorBaseERKN3c106ScalarEENKUlvE_clEvENKUlvE2_clEvEUlNS4_8BFloat16ESA_E0_St5arrayIPcLm3EELi4E23TrivialOffsetCalculatorILi2EjESF_ILi1EjENS0_6memory15LoadWithoutCastENSI_16StoreWithoutCastEEEviT_T0_T2_T3_T4_T5_,"ax",@progbits
	.align	128
        .global         _ZN2at6native27unrolled_elementwise_kernelIZZZNS0_26logit_backward_kernel_cudaERNS_18TensorIteratorBaseERKN3c106ScalarEENKUlvE_clEvENKUlvE2_clEvEUlNS4_8BFloat16ESA_E0_St5arrayIPcLm3EELi4E23TrivialOffsetCalculatorILi2EjESF_ILi1EjENS0_6memory15LoadWithoutCastENSI_16StoreWithoutCastEEEviT_T0_T2_T3_T4_T5_
        .type           _ZN2at6native27unrolled_elementwise_kernelIZZZNS0_26logit_backward_kernel_cudaERNS_18TensorIteratorBaseERKN3c106ScalarEENKUlvE_clEvENKUlvE2_clEvEUlNS4_8BFloat16ESA_E0_St5arrayIPcLm3EELi4E23TrivialOffsetCalculatorILi2EjESF_ILi1EjENS0_6memory15LoadWithoutCastENSI_16StoreWithoutCastEEEviT_T0_T2_T3_T4_T5_,@function
        .size           _ZN2at6native27unrolled_elementwise_kernelIZZZNS0_26logit_backward_kernel_cudaERNS_18TensorIteratorBaseERKN3c106ScalarEENKUlvE_clEvENKUlvE2_clEvEUlNS4_8BFloat16ESA_E0_St5arrayIPcLm3EELi4E23TrivialOffsetCalculatorILi2EjESF_ILi1EjENS0_6memory15LoadWithoutCastENSI_16StoreWithoutCastEEEviT_T0_T2_T3_T4_T5_,(.L_x_14623 - _ZN2at6native27unrolled_elementwise_kernelIZZZNS0_26logit_backward_kernel_cudaERNS_18TensorIteratorBaseERKN3c106ScalarEENKUlvE_clEvENKUlvE2_clEvEUlNS4_8BFloat16ESA_E0_St5arrayIPcLm3EELi4E23TrivialOffsetCalculatorILi2EjESF_ILi1EjENS0_6memory15LoadWithoutCastENSI_16StoreWithoutCastEEEviT_T0_T2_T3_T4_T5_)
        .other          _ZN2at6native27unrolled_elementwise_kernelIZZZNS0_26logit_backward_kernel_cudaERNS_18TensorIteratorBaseERKN3c106ScalarEENKUlvE_clEvENKUlvE2_clEvEUlNS4_8BFloat16ESA_E0_St5arrayIPcLm3EELi4E23TrivialOffsetCalculatorILi2EjESF_ILi1EjENS0_6memory15LoadWithoutCastENSI_16StoreWithoutCastEEEviT_T0_T2_T3_T4_T5_,@"STO_CUDA_ENTRY STV_DEFAULT"
_ZN2at6native27unrolled_elementwise_kernelIZZZNS0_26logit_backward_kernel_cudaERNS_18TensorIteratorBaseERKN3c106ScalarEENKUlvE_clEvENKUlvE2_clEvEUlNS4_8BFloat16ESA_E0_St5arrayIPcLm3EELi4E23TrivialOffsetCalculatorILi2EjESF_ILi1EjENS0_6memory15LoadWithoutCastENSI_16StoreWithoutCastEEEviT_T0_T2_T3_T4_T5_:
.text._ZN2at6native27unrolled_elementwise_kernelIZZZNS0_26logit_backward_kernel_cudaERNS_18TensorIteratorBaseERKN3c106ScalarEENKUlvE_clEvENKUlvE2_clEvEUlNS4_8BFloat16ESA_E0_St5arrayIPcLm3EELi4E23TrivialOffsetCalculatorILi2EjESF_ILi1EjENS0_6memory15LoadWithoutCastENSI_16StoreWithoutCastEEEviT_T0_T2_T3_T4_T5_:
        /* <DEDUP_REMOVED lines=11> */
[----:B--2---:R-:W-:Y:S01]  /*00b0*/  IMAD.MOV.U32 R8, RZ, RZ, R10 ;  /* 0x000000ffff087224 */ /* 0x004fe200078e000a */
[----:B------:R-:W-:-:S06]  /*00c0*/  ISETP.GE.AND P0, PT, R10, R9, PT ;  /* 0x000000090a00720c */ /* 0x000fcc0003f06270 */
[----:B------:R-:W2:Y:S07]  /*00d0*/  LDC.64 R12, c[0x0][0x3a0] ;  /* 0x0000e800ff0c7b82 */ /* 0x000eae0000000a00 */
[----:B------:R-:W-:Y:S01]  /*00e0*/  @!P0 VIADD R10, R8, 0x80 ;  /* 0x00000080080a8836 */ /* 0x000fe20000000000 */
[----:B------:R-:W2:Y:S04]  /*00f0*/  LDC.64 R14, c[0x0][0x3a8] ;  /* 0x0000ea00ff0e7b82 */ /* 0x000ea80000000a00 */
[----:B------:R-:W-:-:S13]  /*0100*/  ISETP.GE.AND P1, PT, R10, R9, PT ;  /* 0x000000090a00720c */ /* 0x000fda0003f26270 */
[----:B------:R-:W-:Y:S01]  /*0110*/  @!P1 LEA R17, R11, R10, 0x9 ;  /* 0x0000000a0b119211 */ /* 0x000fe200078e48ff */
[----:B------:R-:W-:-:S04]  /*0120*/  @!P1 VIADD R10, R10, 0x80 ;  /* 0x000000800a0a9836 */ /* 0x000fc80000000000 */
[----:B---3--:R-:W-:Y:S01]  /*0130*/  @!P1 IMAD.WIDE.U32 R18, R17, 0x2, R18 ;  /* 0x0000000211129825 */ /* 0x008fe200078e0012 */
[----:B------:R-:W-:-:S04]  /*0140*/  ISETP.GE.AND P3, PT, R10, R9, PT ;  /* 0x000000090a00720c */ /* 0x000fc80003f66270 */
[----:B-1----:R1:W5:Y:S09]  /*0150*/  @!P1 LDG.E.U16 R0, desc[UR4][R18.64] ;  /* 0x0000000412009981 */ /* 0x002372000c1e1500 */
[C---:B------:R-:W-:Y:S01]  /*0160*/  @!P3 IMAD R21, R11.reuse, 0x200, R10 ;  /* 0x000002000b15b824 */ /* 0x040fe200078e020a */
[----:B-1----:R-:W1:Y:S01]  /*0170*/  LDC.64 R18, c[0x0][0x3a0] ;  /* 0x0000e800ff127b82 */ /* 0x002e620000000a00 */
[----:B------:R-:W-:Y:S01]  /*0180*/  @!P0 IMAD R25, R11, 0x200, R8 ;  /* 0x000002000b198824 */ /* 0x000fe200078e0208 */
[----:B------:R-:W-:Y:S01]  /*0190*/  PRMT R24, RZ, 0x7610, R24 ;  /* 0x00007610ff187816 */ /* 0x000fe20000000018 */
[----:B----4-:R-:W-:Y:S01]  /*01a0*/  @!P3 IMAD.WIDE.U32 R4, R21, 0x2, R4 ;  /* 0x000000021504b825 */ /* 0x010fe200078e0004 */
[----:B------:R-:W-:-:S03]  /*01b0*/  @!P3 IADD3 R10, PT, PT, R10, 0x80, RZ ;  /* 0x000000800a0ab810 */ /* 0x000fc60007ffe0ff */
[----:B------:R-:W-:Y:S01]  /*01c0*/  @!P3 IMAD.WIDE.U32 R6, R21, 0x2, R6 ;  /* 0x000000021506b825 */ /* 0x000fe200078e0006 */
[----:B------:R-:W-:Y:S01]  /*01d0*/  ISETP.GE.AND P2, PT, R10, R9, PT ;  /* 0x000000090a00720c */ /* 0x000fe20003f46270 */
[----:B------:R-:W3:Y:S02]  /*01e0*/  LDC.64 R20, c[0x0][0x3a8] ;  /* 0x0000ea00ff147b82 */ /* 0x000ee40000000a00 */
[----:B0-----:R-:W-:-:S10]  /*01f0*/  @!P1 IMAD.WIDE.U32 R2, R17, 0x2, R2 ;  /* 0x0000000211029825 */ /* 0x001fd400078e0002 */
[----:B------:R-:W-:Y:S02]  /*0200*/  @!P2 IMAD R23, R11, 0x200, R10 ;  /* 0x000002000b17a824 */ /* 0x000fe400078e020a */
[----:B-1----:R-:W-:-:S05]  /*0210*/  @!P0 IMAD.WIDE.U32 R18, R25, 0x2, R18 ;  /* 0x0000000219128825 */ /* 0x002fca00078e0012 */
[----:B------:R-:W5:Y:S01]  /*0220*/  @!P0 LDG.E.U16 R24, desc[UR4][R18.64] ;  /* 0x0000000412188981 */ /* 0x000f62000c1e1500 */
[----:B---3--:R-:W-:Y:S01]  /*0230*/  @!P0 IMAD.WIDE.U32 R20, R25, 0x2, R20 ;  /* 0x0000000219148825 */ /* 0x008fe200078e0014 */
[----:B------:R-:W-:-:S06]  /*0240*/  PRMT R25, RZ, 0x7610, R25 ;  /* 0x00007610ff197816 */ /* 0x000fcc0000000019 */
[----:B------:R-:W5:Y:S01]  /*0250*/  @!P0 LDG.E.U16 R25, desc[UR4][R20.64] ;  /* 0x0000000414198981 */ /* 0x000f62000c1e1500 */
[----:B------:R-:W-:-:S06]  /*0260*/  PRMT R10, RZ, 0x7610, R10 ;  /* 0x00007610ff0a7816 */ /* 0x000fcc000000000a */
[----:B------:R0:W5:Y:S01]  /*0270*/  @!P1 LDG.E.U16 R10, desc[UR4][R2.64] ;  /* 0x00000004020a9981 */ /* 0x000162000c1e1500 */
[----:B------:R-:W-:Y:S01]  /*0280*/  ISETP.GE.AND P1, PT, R8, R9, PT ;  /* 0x000000090800720c */ /* 0x000fe20003f26270 */
[----:B--2---:R-:W-:Y:S01]  /*0290*/  @!P2 IMAD.WIDE.U32 R12, R23, 0x2, R12 ;  /* 0x00000002170ca825 */ /* 0x004fe200078e000c */
[----:B------:R-:W-:-:S11]  /*02a0*/  PRMT R16, RZ, 0x7610, R16 ;  /* 0x00007610ff107816 */ /* 0x000fd60000000010 */
[----:B0-----:R-:W0:Y:S01]  /*02b0*/  @!P1 LDC.64 R2, c[0x0][0x398] ;  /* 0x0000e600ff029b82 */ /* 0x001e220000000a00 */
[--C-:B------:R-:W-:Y:S01]  /*02c0*/  @!P2 IMAD.WIDE.U32 R22, R23, 0x2, R14.reuse ;  /* 0x000000021716a825 */ /* 0x100fe200078e000e */
[----:B------:R-:W-:Y:S01]  /*02d0*/  PRMT R14, RZ, 0x7610, R14 ;  /* 0x00007610ff0e7816 */ /* 0x000fe2000000000e */
[----:B------:R1:W5:Y:S01]  /*02e0*/  @!P2 LDG.E.U16 R16, desc[UR4][R12.64] ;  /* 0x000000040c10a981 */ /* 0x000362000c1e1500 */
[----:B------:R-:W-:Y:S02]  /*02f0*/  PRMT R15, RZ, 0x7610, R15 ;  /* 0x00007610ff0f7816 */ /* 0x000fe4000000000f */
[----:B------:R-:W-:Y:S02]  /*0300*/  PRMT R17, RZ, 0x7610, R17 ;  /* 0x00007610ff117816 */ /* 0x000fe40000000011 */
[----:B------:R2:W5:Y:S04]  /*0310*/  @!P3 LDG.E.U16 R14, desc[UR4][R4.64] ;  /* 0x00000004040eb981 */ /* 0x000568000c1e1500 */
[----:B------:R3:W5:Y:S01]  /*0320*/  @!P3 LDG.E.U16 R15, desc[UR4][R6.64] ;  /* 0x00000004060fb981 */ /* 0x000762000c1e1500 */
[C---:B-1----:R-:W-:Y:S01]  /*0330*/  IADD3 R12, PT, PT, R8.reuse, 0x80, RZ ;  /* 0x00000080080c7810 */ /* 0x042fe20007ffe0ff */
[----:B------:R-:W-:Y:S02]  /*0340*/  BSSY.RECONVERGENT B0, `(.L_x_4331) ;  /* 0x0000018000007945 */ /* 0x000fe40003800200 */
[----:B------:R1:W5:Y:S01]  /*0350*/  @!P2 LDG.E.U16 R17, desc[UR4][R22.64] ;  /* 0x000000041611a981 */ /* 0x000362000c1e1500 */
[C---:B--2---:R-:W-:Y:S01]  /*0360*/  VIADD R4, R8.reuse, 0x100 ;  /* 0x0000010008047836 */ /* 0x044fe20000000000 */
[----:B------:R-:W-:Y:S01]  /*0370*/  @!P1 LEA R5, R11, R8, 0x9 ;  /* 0x000000080b059211 */ /* 0x000fe200078e48ff */
[----:B---3--:R-:W-:-:S02]  /*0380*/  VIADD R6, R8, 0x180 ;  /* 0x0000018008067836 */ /* 0x008fc40000000000 */
[----:B------:R-:W-:Y:S01]  /*0390*/  @!P1 IMAD.MOV.U32 R8, RZ, RZ, R12 ;  /* 0x000000ffff089224 */ /* 0x000fe200078e000c */
[-C--:B------:R-:W-:Y:S01]  /*03a0*/  ISETP.GE.AND P5, PT, R12, R9.reuse, PT ;  /* 0x000000090c00720c */ /* 0x080fe20003fa6270 */
[----:B0-----:R-:W-:Y:S01]  /*03b0*/  @!P1 IMAD.WIDE.U32 R2, R5, 0x2, R2 ;  /* 0x0000000205029825 */ /* 0x001fe200078e0002 */
[-C--:B------:R-:W-:Y:S02]  /*03c0*/  ISETP.GE.AND P2, PT, R4, R9.reuse, PT ;  /* 0x000000090400720c */ /* 0x080fe40003f46270 */
[-C--:B------:R-:W-:Y:S02]  /*03d0*/  ISETP.GE.AND P3, PT, R6, R9.reuse, PT ;  /* 0x000000090600720c */ /* 0x080fe40003f66270 */
[----:B------:R-:W-:Y:S01]  /*03e0*/  ISETP.GE.AND P4, PT, R8, R9, PT ;  /* 0x000000090800720c */ /* 0x000fe20003f86270 */
[----:B-1----:R-:W-:-:S12]  /*03f0*/  @P1 BRA `(.L_x_4332) ;  /* 0x0000000000301947 */ /* 0x002fd80003800000 */
[----:B------:R-:W0:Y:S01]  /*0400*/  LDCU.64 UR6, c[0x0][0x388] ;  /* 0x00007100ff0677ac */ /* 0x000e220008000a00 */
[----:B-----5:R-:W-:Y:S01]  /*0410*/  IMAD.U32 R25, R25, 0x10000, RZ ;  /* 0x0001000019197824 */ /* 0x020fe200078e00ff */
[----:B------:R-:W-:-:S04]  /*0420*/  SHF.L.U32 R24, R24, 0x10, RZ ;  /* 0x0000001018187819 */ /* 0x000fc800000006ff */
[C---:B0-----:R-:W-:Y:S02]  /*0430*/  FSETP.GEU.FTZ.AND P6, PT, R25.reuse, UR6, PT ;  /* 0x0000000619007c0b */ /* 0x041fe4000bfde000 */
[----:B------:R-:W-:-:S04]  /*0440*/  FSETP.GT.FTZ.AND P0, PT, R25, UR7, PT ;  /* 0x0000000719007c0b */ /* 0x000fc8000bf14000 */
[----:B------:R-:W-:-:S13]  /*0450*/  PLOP3.LUT P0, PT, P6, P0, PT, 0x8f, 0xf8 ;  /* 0x0000000000f8781c */ /* 0x000fda0003701177 */
[----:B------:R-:W-:-:S04]  /*0460*/  @!P0 FADD.FTZ R4, -R25, 1 ;  /* 0x3f80000019048421 */ /* 0x000fc80000010100 */
[----:B------:R-:W-:Y:S01]  /*0470*/  @!P0 FMUL.FTZ R5, R25, R4 ;  /* 0x0000000419058220 */ /* 0x000fe20000410000 */
[----:B------:R-:W-:-:S05]  /*0480*/  IMAD.MOV.U32 R4, RZ, RZ, RZ ;  /* 0x000000ffff047224 */ /* 0x000fca00078e00ff */
[----:B------:R-:W0:Y:S02]  /*0490*/  @!P0 MUFU.RCP R5, R5 ;  /* 0x0000000500058308 */ /* 0x000e240000001000 */
[----:B0-----:R-:W-:-:S05]  /*04a0*/  @!P0 FMUL.FTZ R4, R24, R5 ;  /* 0x0000000518048220 */ /* 0x001fca0000410000 */
[----:B------:R-:W-:-:S07]  /*04b0*/  F2FP.BF16.F32.PACK_AB R4, RZ, R4 ;  /* 0x00000004ff04723e */ /* 0x000fce00000010ff */
.L_x_4332:
[----:B------:R-:W-:Y:S05]  /*04c0*/  BSYNC.RECONVERGENT B0 ;  /* 0x0000000000007941 */ /* 0x000fea0003800200 */
.L_x_4331:
[----:B------:R-:W-:Y:S04]  /*04d0*/  BSSY.RECONVERGENT B0, `(.L_x_4333) ;  /* 0x000000e000007945 */ /* 0x000fe80003800200 */
[----:B------:R-:W-:Y:S05]  /*04e0*/  @P5 BRA `(.L_x_4334) ;  /* 0x0000000000305947 */ /* 0x000fea0003800000 */
[----:B------:R-:W0:Y:S01]  /*04f0*/  LDCU.64 UR6, c[0x0][0x388] ;  /* 0x00007100ff0677ac */ /* 0x000e220008000a00 */
[----:B-----5:R-:W-:Y:S01]  /*0500*/  IMAD.U32 R10, R10, 0x10000, RZ ;  /* 0x000100000a0a7824 */ /* 0x020fe200078e00ff */
[----:B------:R-:W-:Y:S01]  /*0510*/  SHF.L.U32 R6, R0, 0x10, RZ ;  /* 0x0000001000067819 */ /* 0x000fe200000006ff */
[----:B------:R-:W-:-:S03]  /*0520*/  IMAD.MOV.U32 R0, RZ, RZ, RZ ;  /* 0x000000ffff007224 */ /* 0x000fc600078e00ff */
[C---:B0-----:R-:W-:Y:S02]  /*0530*/  FSETP.GEU.FTZ.AND P5, PT, R10.reuse, UR6, PT ;  /* 0x000000060a007c0b */ /* 0x041fe4000bfbe000 */
[----:B------:R-:W-:-:S04]  /*0540*/  FSETP.GT.FTZ.AND P0, PT, R10, UR7, PT ;  /* 0x000000070a007c0b */ /* 0x000fc8000bf14000 */
[----:B------:R-:W-:-:S13]  /*0550*/  PLOP3.LUT P0, PT, P5, P0, PT, 0x8f, 0xf8 ;  /* 0x0000000000f8781c */ /* 0x000fda0002f01177 */
[----:B------:R-:W-:-:S04]  /*0560*/  @!P0 FADD.FTZ R5, -R10, 1 ;  /* 0x3f8000000a058421 */ /* 0x000fc80000010100 */
[----:B------:R-:W-:-:S06]  /*0570*/  @!P0 FMUL.FTZ R5, R10, R5 ;  /* 0x000000050a058220 */ /* 0x000fcc0000410000 */
[----:B------:R-:W0:Y:S02]  /*0580*/  @!P0 MUFU.RCP R5, R5 ;  /* 0x0000000500058308 */ /* 0x000e240000001000 */
[----:B0-----:R-:W-:-:S05]  /*0590*/  @!P0 FMUL.FTZ R0, R6, R5 ;  /* 0x0000000506008220 */ /* 0x001fca0000410000 */
[----:B------:R-:W-:-:S07]  /*05a0*/  F2FP.BF16.F32.PACK_AB R0, RZ, R0 ;  /* 0x00000000ff00723e */ /* 0x000fce00000010ff */
.L_x_4334:
[----:B------:R-:W-:Y:S05]  /*05b0*/  BSYNC.RECONVERGENT B0 ;  /* 0x0000000000007941 */ /* 0x000fea0003800200 */
.L_x_4333:
[----:B------:R-:W-:Y:S04]  /*05c0*/  BSSY.RECONVERGENT B0, `(.L_x_4335) ;  /* 0x000000e000007945 */ /* 0x000fe80003800200 */
[----:B------:R-:W-:Y:S05]  /*05d0*/  @P2 BRA `(.L_x_4336) ;  /* 0x0000000000302947 */ /* 0x000fea0003800000 */
        /* <DEDUP_REMOVED lines=12> */
.L_x_4336:
[----:B------:R-:W-:Y:S05]  /*06a0*/  BSYNC.RECONVERGENT B0 ;  /* 0x0000000000007941 */ /* 0x000fea0003800200 */
.L_x_4335:
        /* <DEDUP_REMOVED lines=14> */
.L_x_4338:
[----:B------:R-:W-:Y:S05]  /*0790*/  BSYNC.RECONVERGENT B0 ;  /* 0x0000000000007941 */ /* 0x000fea0003800200 */
.L_x_4337:
[----:B------:R0:W-:Y:S01]  /*07a0*/  @!P1 STG.E.U16 desc[UR4][R2.64], R4 ;  /* 0x0000000402009986 */ /* 0x0001e2000c101504 */
[----:B------:R-:W-:Y:S04]  /*07b0*/  BSSY.RECONVERGENT B0, `(.L_x_4339) ;  /* 0x000000c000007945 */ /* 0x000fe80003800200 */
[----:B------:R-:W-:Y:S05]  /*07c0*/  @P4 BRA `(.L_x_4340) ;  /* 0x0000000000284947 */ /* 0x000fea0003800000 */
[----:B0-----:R-:W0:Y:S01]  /*07d0*/  LDC.64 R2, c[0x0][0x398] ;  /* 0x0000e600ff027b82 */ /* 0x001e220000000a00 */
[----:B------:R-:W-:Y:S01]  /*07e0*/  LEA R5, R11, R8, 0x9 ;  /* 0x000000080b057211 */ /* 0x000fe200078e48ff */
[----:B------:R-:W-:-:S05]  /*07f0*/  VIADD R8, R8, 0x80 ;  /* 0x0000008008087836 */ /* 0x000fca0000000000 */
[----:B------:R-:W-:-:S13]  /*0800*/  ISETP.GE.AND P0, PT, R8, R9, PT ;  /* 0x000000090800720c */ /* 0x000fda0003f06270 */
[----:B------:R-:W-:Y:S01]  /*0810*/  @!P0 LEA R13, R11, R8, 0x9 ;  /* 0x000000080b0d8211 */ /* 0x000fe200078e48ff */
[----:B------:R-:W-:Y:S02]  /*0820*/  @!P0 VIADD R8, R8, 0x80 ;  /* 0x0000008008088836 */ /* 0x000fe40000000000 */
[----:B0-----:R-:W-:-:S04]  /*0830*/  IMAD.WIDE.U32 R4, R5, 0x2, R2 ;  /* 0x0000000205047825 */ /* 0x001fc800078e0002 */
[----:B------:R-:W-:Y:S01]  /*0840*/  @!P0 IMAD.WIDE.U32 R2, R13, 0x2, R2 ;  /* 0x000000020d028825 */ /* 0x000fe200078e0002 */
[----:B-----5:R1:W-:Y:S04]  /*0850*/  STG.E.U16 desc[UR4][R4.64], R0 ;  /* 0x0000000004007986 */ /* 0x0203e8000c101504 */
[----:B------:R1:W-:Y:S02]  /*0860*/  @!P0 STG.E.U16 desc[UR4][R2.64], R7 ;  /* 0x0000000702008986 */ /* 0x0003e4000c101504 */
.L_x_4340:
[----:B------:R-:W-:Y:S05]  /*0870*/  BSYNC.RECONVERGENT B0 ;  /* 0x0000000000007941 */ /* 0x000fea0003800200 */
.L_x_4339:
[----:B------:R-:W-:-:S13]  /*0880*/  ISETP.GE.AND P0, PT, R8, R9, PT ;  /* 0x000000090800720c */ /* 0x000fda0003f06270 */
[----:B------:R-:W-:Y:S05]  /*0890*/  @P0 EXIT ;  /* 0x000000000000094d */ /* 0x000fea0003800000 */
[----:B01----:R-:W0:Y:S01]  /*08a0*/  LDC.64 R2, c[0x0][0x398] ;  /* 0x0000e600ff027b82 */ /* 0x003e220000000a00 */
[----:B------:R-:W-:-:S05]  /*08b0*/  LEA R11, R11, R8, 0x9 ;  /* 0x000000080b0b7211 */ /* 0x000fca00078e48ff */
[----:B0-----:R-:W-:-:S05]  /*08c0*/  IMAD.WIDE.U32 R2, R11, 0x2, R2 ;  /* 0x000000020b027825 */ /* 0x001fca00078e0002 */
[----:B-----5:R-:W-:Y:S01]  /*08d0*/  STG.E.U16 desc[UR4][R2.64], R10 ;  /* 0x0000000a02007986 */ /* 0x020fe2000c101504 */
[----:B------:R-:W-:Y:S05]  /*08e0*/  EXIT ;  /* 0x000000000000794d */ /* 0x000fea0003800000 */
.L_x_4341:
        /* <DEDUP_REMOVED lines=9> */
.L_x_14623:


//--------------------- .text._ZN2at6native29vectorized_elementwise_kernelILi2EZZZNS0_26logit_backward_kernel_cudaERNS_18TensorIteratorBaseERKN3c106ScalarEENKUlvE_clEvENKUlvE2_clEvEUlNS4_8BFloat16ESA_E0_St5arrayIPcLm3EEEEviT0_T1_ --------------------------
	.section	.text._ZN2at6native29vectorized_elementwise_kernelILi2EZZZNS0_26logit_backward_kernel_cudaERNS_18TensorIteratorBaseERKN3c106ScalarEENKUlvE_clEvENKUlvE2_clEvEUlNS4_8BFloat16ESA_E0_St5arrayIPcLm3EEEEviT0_T1_,"ax",@progbits
	.align	128
        .global         _ZN2at6native29vectorized_elementwise_kernelILi2EZZZNS0_26logit_backward_kernel_cudaERNS_18TensorIteratorBaseERKN3c106ScalarEENKUlvE_clEvENKUlvE2_clEvEUlNS4_8BFloat16ESA_E0_St5arrayIPcLm3EEEEviT0_T1_
        .type           _ZN2at6native29vectorized_elementwise_kernelILi2EZZZNS0_26logit_backward_kernel_cudaERNS_18TensorIteratorBaseERKN3c106ScalarEENKUlvE_clEvENKUlvE2_clEvEUlNS4_8BFloat16ESA_E0_St5arrayIPcLm3EEEEviT0_T1_,@function
        .size           _ZN2at6native29vectorized_elementwise_kernelILi2EZZZNS0_26logit_backward_kernel_cudaERNS_18TensorIteratorBaseERKN3c106ScalarEENKUlvE_clEvENKUlvE2_clEvEUlNS4_8BFloat16ESA_E0_St5arrayIPcLm3EEEEviT0_T1_,(.L_x_14624 - _ZN2at6native29vectorized_elementwise_kernelILi2EZZZNS0_26logit_backward_kernel_cudaERNS_18TensorIteratorBaseERKN3c106ScalarEENKUlvE_clEvENKUlvE2_clEvEUlNS4_8BFloat16ESA_E0_St5arrayIPcLm3EEEEviT0_T1_)
        .other          _ZN2at6native29vectorized_elementwise_kernelILi2EZZZNS0_26logit_backward_kernel_cudaERNS_18TensorIteratorBaseERKN3c106ScalarEENKUlvE_clEvENKUlvE2_clEvEUlNS4_8BFloat16ESA_E0_St5arrayIPcLm3EEEEviT0_T1_,@"STO_CUDA_ENTRY STV_DEFAULT"
_ZN2at6native29vectorized_elementwise_kernelILi2EZZZNS0_26logit_backward_kernel_cudaERNS_18TensorIteratorBaseERKN3c106ScalarEENKUlvE_clEvENKUlvE2_clEvEUlNS4_8BFloat16ESA_E0_St5arrayIPcLm3EEEEviT0_T1_:
.text._ZN2at6native29vectorized_elementwise_kernelILi2EZZZNS0_26logit_backward_kernel_cudaERNS_18TensorIteratorBaseERKN3c106ScalarEENKUlvE_clEvENKUlvE2_clEvEUlNS4_8BFloat16ESA_E0_St5arrayIPcLm3EEEEviT0_T1_:
[----:B------:R-:W-:Y:S01]  /*0000*/  LDC R1, c[0x0][0x37c] ;  /* 0x0000df00ff017b82 */ /* 0x000fe20000000800 */
[----:B------:R-:W0:Y:S01]  /*0010*/  S2R R0, SR_CTAID.X ;  /* 0x0000000000007919 */ /* 0x000e220000002500 */
[----:B------:R-:W1:Y:S01]  /*0020*/  LDCU UR6, c[0x0][0x380] ;  /* 0x00007000ff0677ac */ /* 0x000e620008000800 */
[----:B------:R-:W2:Y:S01]  /*0030*/  LDCU.64 UR4, c[0x0][0x358] ;  /* 0x00006b00ff0477ac */ /* 0x000ea20008000a00 */
[----:B0-----:R-:W-:-:S05]  /*0040*/  IMAD.SHL.U32 R0, R0, 0x400, RZ ;  /* 0x0000040000007824 */ /* 0x001fca00078e00ff */
        /* <DEDUP_REMOVED lines=13> */
[----:B------:R-:W-:-:S05]  /*0120*/  @!P0 VIADD R21, R3, 0x80 ;  /* 0x0000008003158836 */ /* 0x000fca0000000000 */
[C---:B------:R-:W-:Y:S02]  /*0130*/  ISETP.GE.U32.AND P1, PT, R21.reuse, R2, PT ;  /* 0x000000021500720c */ /* 0x040fe40003f26070 */
[----:B------:R-:W0:Y:S08]  /*0140*/  LDC.64 R28, c[0x0][0x3a0] ;  /* 0x0000e800ff1c7b82 */ /* 0x000e300000000a00 */
[----:B------:R-:W0:Y:S03]  /*0150*/  LDC.64 R14, c[0x0][0x3a0] ;  /* 0x0000e800ff0e7b82 */ /* 0x000e260000000a00 */
[----:B------:R-:W-:Y:S01]  /*0160*/  @!P1 IADD3 R5, PT, PT, R0, R21, RZ ;  /* 0x0000001500059210 */ /* 0x000fe20007ffe0ff */
[----:B------:R-:W-:-:S04]  /*0170*/  @!P1 VIADD R21, R21, 0x80 ;  /* 0x0000008015159836 */ /* 0x000fc80000000000 */
[----:B-1----:R-:W-:Y:S01]  /*0180*/  @!P1 IMAD.WIDE.U32 R12, R5, 0x2, R12 ;  /* 0x00000002050c9825 */ /* 0x002fe200078e000c */
[----:B------:R-:W-:-:S03]  /*0190*/  ISETP.GE.U32.AND P2, PT, R21, R2, PT ;  /* 0x000000021500720c */ /* 0x000fc60003f46070 */
[----:B--2---:R-:W-:Y:S01]  /*01a0*/  @!P1 IMAD.WIDE.U32 R24, R5, 0x2, R24 ;  /* 0x0000000205189825 */ /* 0x004fe200078e0018 */
[----:B------:R1:W5:Y:S09]  /*01b0*/  @!P1 LDG.E.U16 R4, desc[UR4][R12.64] ;  /* 0x000000040c049981 */ /* 0x000372000c1e1500 */
[C---:B------:R-:W-:Y:S01]  /*01c0*/  @!P2 IMAD.IADD R11, R0.reuse, 0x1, R21 ;  /* 0x00000001000ba824 */ /* 0x040fe200078e0215 */
[----:B------:R-:W-:Y:S01]  /*01d0*/  PRMT R5, RZ, 0x7610, R5 ;  /* 0x00007610ff057816 */ /* 0x000fe20000000005 */
[----:B------:R-:W-:Y:S01]  /*01e0*/  @!P2 VIADD R21, R21, 0x80 ;  /* 0x000000801515a836 */ /* 0x000fe20000000000 */
[----:B-1----:R-:W1:Y:S04]  /*01f0*/  LDC.64 R12, c[0x0][0x3a8] ;  /* 0x0000ea00ff0c7b82 */ /* 0x002e680000000a00 */
[-C--:B------:R-:W-:Y:S01]  /*0200*/  ISETP.GE.U32.AND P3, PT, R21, R2.reuse, PT ;  /* 0x000000021500720c */ /* 0x080fe20003f66070 */
[----:B---3--:R-:W-:Y:S01]  /*0210*/  @!P2 IMAD.WIDE.U32 R26, R11, 0x2, R6 ;  /* 0x000000020b1aa825 */ /* 0x008fe200078e0006 */
[----:B------:R2:W5:Y:S11]  /*0220*/  @!P1 LDG.E.U16 R5, desc[UR4][R24.64] ;  /* 0x0000000418059981 */ /* 0x000576000c1e1500 */
[----:B------:R-:W-:Y:S01]  /*0230*/  @!P3 IADD3 R9, PT, PT, R0, R21, RZ ;  /* 0x000000150009b210 */ /* 0x000fe20007ffe0ff */
[----:B------:R-:W-:Y:S01]  /*0240*/  @!P3 VIADD R21, R21, 0x80 ;  /* 0x000000801515b836 */ /* 0x000fe20000000000 */
[----:B--2---:R-:W2:Y:S04]  /*0250*/  LDC.64 R24, c[0x0][0x3a8] ;  /* 0x0000ea00ff187b82 */ /* 0x004ea80000000a00 */
[----:B------:R-:W-:Y:S01]  /*0260*/  ISETP.GE.U32.AND P4, PT, R21, R2, PT ;  /* 0x000000021500720c */ /* 0x000fe20003f86070 */
[----:B----4-:R-:W-:-:S12]  /*0270*/  @!P2 IMAD.WIDE.U32 R22, R11, 0x2, R22 ;  /* 0x000000020b16a825 */ /* 0x010fd800078e0016 */
[----:B------:R-:W-:Y:S01]  /*0280*/  @!P4 IMAD.IADD R11, R0, 0x1, R21 ;  /* 0x00000001000bc824 */ /* 0x000fe200078e0215 */
[----:B------:R-:W-:-:S04]  /*0290*/  @!P4 IADD3 R21, PT, PT, R21, 0x80, RZ ;  /* 0x000000801515c810 */ /* 0x000fc80007ffe0ff */
[----:B------:R-:W-:Y:S02]  /*02a0*/  ISETP.GE.U32.AND P1, PT, R21, R2, PT ;  /* 0x000000021500720c */ /* 0x000fe40003f26070 */
[----:B------:R-:W-:Y:S02]  /*02b0*/  PRMT R6, RZ, 0x7610, R6 ;  /* 0x00007610ff067816 */ /* 0x000fe40000000006 */
[----:B------:R-:W-:Y:S01]  /*02c0*/  PRMT R7, RZ, 0x7610, R7 ;  /* 0x00007610ff077816 */ /* 0x000fe20000000007 */
[----:B0-----:R-:W-:-:S03]  /*02d0*/  @!P3 IMAD.WIDE.U32 R18, R9, 0x2, R18 ;  /* 0x000000020912b825 */ /* 0x001fc600078e0012 */
[----:B------:R-:W5:Y:S01]  /*02e0*/  @!P2 LDG.E.U16 R6, desc[UR4][R26.64] ;  /* 0x000000041a06a981 */ /* 0x000f62000c1e1500 */
[----:B------:R-:W-:-:S04]  /*02f0*/  @!P3 IMAD.WIDE.U32 R16, R9, 0x2, R16 ;  /* 0x000000020910b825 */ /* 0x000fc800078e0010 */
[----:B------:R-:W-:Y:S01]  /*0300*/  @!P1 IMAD.IADD R20, R0, 0x1, R21 ;  /* 0x0000000100149824 */ /* 0x000fe200078e0215 */
[----:B------:R0:W5:Y:S01]  /*0310*/  @!P2 LDG.E.U16 R7, desc[UR4][R22.64] ;  /* 0x000000041607a981 */ /* 0x000162000c1e1500 */
[----:B------:R-:W-:Y:S01]  /*0320*/  @!P1 VIADD R21, R21, 0x80 ;  /* 0x0000008015159836 */ /* 0x000fe20000000000 */
[----:B------:R-:W-:-:S04]  /*0330*/  PRMT R9, RZ, 0x7610, R9 ;  /* 0x00007610ff097816 */ /* 0x000fc80000000009 */
[----:B------:R-:W-:Y:S02]  /*0340*/  ISETP.GE.U32.AND P2, PT, R21, R2, PT ;  /* 0x000000021500720c */ /* 0x000fe40003f46070 */
[----:B------:R-:W-:Y:S01]  /*0350*/  PRMT R8, RZ, 0x7610, R8 ;  /* 0x00007610ff087816 */ /* 0x000fe20000000008 */
[----:B------:R3:W5:Y:S01]  /*0360*/  @!P3 LDG.E.U16 R9, desc[UR4][R16.64] ;  /* 0x000000041009b981 */ /* 0x000762000c1e1500 */
[----:B0-----:R-:W0:Y:S01]  /*0370*/  LDC.64 R22, c[0x0][0x3a0] ;  /* 0x0000e800ff167b82 */ /* 0x001e220000000a00 */
[----:B------:R-:W-:-:S03]  /*0380*/  @!P1 IMAD.WIDE.U32 R28, R20, 0x2, R28 ;  /* 0x00000002141c9825 */ /* 0x000fc600078e001c */
[----:B------:R4:W5:Y:S04]  /*0390*/  @!P3 LDG.E.U16 R8, desc[UR4][R18.64] ;  /* 0x000000041208b981 */ /* 0x000968000c1e1500 */
[----:B---3--:R-:W3:Y:S01]  /*03a0*/  LDC.64 R16, c[0x0][0x3a8] ;  /* 0x0000ea00ff107b82 */ /* 0x008ee20000000a00 */
[----:B------:R-:W-:Y:S01]  /*03b0*/  @!P2 IADD3 R27, PT, PT, R0, R21, RZ ;  /* 0x00000015001ba210 */ /* 0x000fe20007ffe0ff */
[----:B--2---:R-:W-:Y:S01]  /*03c0*/  @!P1 IMAD.WIDE.U32 R24, R20, 0x2, R24 ;  /* 0x0000000214189825 */ /* 0x004fe200078e0018 */
[----:B----4-:R-:W-:Y:S02]  /*03d0*/  PRMT R18, RZ, 0x7610, R18 ;  /* 0x00007610ff127816 */ /* 0x010fe40000000012 */
[----:B------:R-:W-:Y:S01]  /*03e0*/  PRMT R19, RZ, 0x7610, R19 ;  /* 0x00007610ff137816 */ /* 0x000fe20000000013 */
[----:B------:R-:W-:-:S03]  /*03f0*/  @!P2 VIADD R21, R21, 0x80 ;  /* 0x000000801515a836 */ /* 0x000fc60000000000 */
[----:B------:R-:W5:Y:S04]  /*0400*/  @!P1 LDG.E.U16 R18, desc[UR4][R28.64] ;  /* 0x000000041c129981 */ /* 0x000f68000c1e1500 */
[----:B------:R-:W5:Y:S01]  /*0410*/  @!P1 LDG.E.U16 R19, desc[UR4][R24.64] ;  /* 0x0000000418139981 */ /* 0x000f62000c1e1500 */
[----:B------:R-:W-:Y:S01]  /*0420*/  ISETP.GE.U32.AND P1, PT, R21, R2, PT ;  /* 0x000000021500720c */ /* 0x000fe20003f26070 */
[----:B------:R-:W-:Y:S01]  /*0430*/  @!P4 IMAD.WIDE.U32 R14, R11, 0x2, R14 ;  /* 0x000000020b0ec825 */ /* 0x000fe200078e000e */
[----:B------:R-:W-:-:S03]  /*0440*/  PRMT R10, RZ, 0x7610, R10 ;  /* 0x00007610ff0a7816 */ /* 0x000fc6000000000a */
[----:B-1----:R-:W-:Y:S01]  /*0450*/  @!P4 IMAD.WIDE.U32 R12, R11, 0x2, R12 ;  /* 0x000000020b0cc825 */ /* 0x002fe200078e000c */
[----:B------:R-:W-:Y:S02]  /*0460*/  PRMT R11, RZ, 0x7610, R11 ;  /* 0x00007610ff0b7816 */ /* 0x000fe4000000000b */
[----:B------:R1:W5:Y:S01]  /*0470*/  @!P4 LDG.E.U16 R10, desc[UR4][R14.64] ;  /* 0x000000040e0ac981 */ /* 0x000362000c1e1500 */
[C---:B0-----:R-:W-:Y:S01]  /*0480*/  @!P2 IMAD.WIDE.U32 R22, R27.reuse, 0x2, R22 ;  /* 0x000000021b16a825 */ /* 0x041fe200078e0016 */
[----:B------:R-:W-:Y:S02]  /*0490*/  PRMT R20, RZ, 0x7610, R20 ;  /* 0x00007610ff147816 */ /* 0x000fe40000000014 */
[----:B------:R0:W5:Y:S01]  /*04a0*/  @!P4 LDG.E.U16 R11, desc[UR4][R12.64] ;  /* 0x000000040c0bc981 */ /* 0x000162000c1e1500 */
[----:B---3--:R-:W-:-:S03]  /*04b0*/  @!P2 IMAD.WIDE.U32 R16, R27, 0x2, R16 ;  /* 0x000000021b10a825 */ /* 0x008fc600078e0010 */
[----:B------:R2:W5:Y:S01]  /*04c0*/  @!P2 LDG.E.U16 R20, desc[UR4][R22.64] ;  /* 0x000000041614a981 */ /* 0x000562000c1e1500 */
[--C-:B------:R-:W-:Y:S01]  /*04d0*/  @!P1 IMAD.IADD R27, R0, 0x1, R21.reuse ;  /* 0x00000001001b9824 */ /* 0x100fe200078e0215 */
[----:B------:R-:W-:Y:S01]  /*04e0*/  PRMT R21, RZ, 0x7610, R21 ;  /* 0x00007610ff157816 */ /* 0x000fe20000000015 */
[----:B-1----:R-:W1:Y:S05]  /*04f0*/  LDC.64 R14, c[0x0][0x3a8] ;  /* 0x0000ea00ff0e7b82 */ /* 0x002e6a0000000a00 */
[----:B------:R3:W5:Y:S03]  /*0500*/  @!P2 LDG.E.U16 R21, desc[UR4][R16.64] ;  /* 0x000000041015a981 */ /* 0x000766000c1e1500 */
[----:B0-----:R-:W0:Y:S08]  /*0510*/  LDC.64 R12, c[0x0][0x3a0] ;  /* 0x0000e800ff0c7b82 */ /* 0x001e300000000a00 */
[----:B--2---:R-:W2:Y:S08]  /*0520*/  LDC.64 R22, c[0x0][0x3a0] ;  /* 0x0000e800ff167b82 */ /* 0x004eb00000000a00 */
[----:B---3--:R-:W3:Y:S01]  /*0530*/  LDC.64 R16, c[0x0][0x3a8] ;  /* 0x0000ea00ff107b82 */ /* 0x008ee20000000a00 */
[----:B-1----:R-:W-:-:S04]  /*0540*/  @!P1 IMAD.WIDE.U32 R14, R27, 0x2, R14 ;  /* 0x000000021b0e9825 */ /* 0x002fc800078e000e */
[----:B0-----:R-:W-:Y:S01]  /*0550*/  @!P1 IMAD.WIDE.U32 R12, R27, 0x2, R12 ;  /* 0x000000021b0c9825 */ /* 0x001fe200078e000c */
[----:B------:R-:W-:Y:S02]  /*0560*/  @!P0 IADD3 R27, PT, PT, R0, R3, RZ ;  /* 0x00000003001b8210 */ /* 0x000fe40007ffe0ff */
[----:B------:R-:W-:-:S03]  /*0570*/  PRMT R26, RZ, 0x7610, R26 ;  /* 0x00007610ff1a7816 */ /* 0x000fc6000000001a */
[----:B--2---:R-:W-:-:S05]  /*0580*/  @!P0 IMAD.WIDE.U32 R22, R27, 0x2, R22 ;  /* 0x000000021b168825 */ /* 0x004fca00078e0016 */
[----:B------:R0:W5:Y:S01]  /*0590*/  @!P0 LDG.E.U16 R26, desc[UR4][R22.64] ;  /* 0x00000004161a8981 */ /* 0x000162000c1e1500 */
[----:B---3--:R-:W-:Y:S01]  /*05a0*/  @!P0 IMAD.WIDE.U32 R16, R27, 0x2, R16 ;  /* 0x000000021b108825 */ /* 0x008fe200078e0010 */
[----:B------:R-:W-:-:S06]  /*05b0*/  PRMT R27, RZ, 0x7610, R27 ;  /* 0x00007610ff1b7816 */ /* 0x000fcc000000001b */
[----:B------:R0:W5:Y:S01]  /*05c0*/  @!P0 LDG.E.U16 R27, desc[UR4][R16.64] ;  /* 0x00000004101b8981 */ /* 0x000162000c1e1500 */
[----:B------:R-:W-:Y:S02]  /*05d0*/  PRMT R24, RZ, 0x7610, R24 ;  /* 0x00007610ff187816 */ /* 0x000fe40000000018 */
[----:B------:R-:W-:-:S04]  /*05e0*/  PRMT R25, RZ, 0x7610, R25 ;  /* 0x00007610ff197816 */ /* 0x000fc80000000019 */
[----:B------:R0:W5:Y:S04]  /*05f0*/  @!P1 LDG.E.U16 R24, desc[UR4][R12.64] ;  /* 0x000000040c189981 */ /* 0x000168000c1e1500 */
[----:B------:R0:W5:Y:S01]  /*0600*/  @!P1 LDG.E.U16 R25, desc[UR4][R14.64] ;  /* 0x000000040e199981 */ /* 0x000162000c1e1500 */
[----:B------:R-:W-:Y:S01]  /*0610*/  ISETP.GE.U32.AND P1, PT, R3, R2, PT ;  /* 0x000000020300720c */ /* 0x000fe20003f26070 */
[----:B------:R-:W-:-:S12]  /*0620*/  BSSY.RECONVERGENT B0, `(.L_x_4343) ;  /* 0x000000e000007945 */ /* 0x000fd80003800200 */
[----:B0-----:R-:W-:Y:S05]  /*0630*/  @P1 BRA `(.L_x_4344) ;  /* 0x0000000000301947 */ /* 0x001fea0003800000 */
[----:B------:R-:W0:Y:S01]  /*0640*/  LDCU.64 UR6, c[0x0][0x388] ;  /* 0x00007100ff0677ac */ /* 0x000e220008000a00 */
[----:B-----5:R-:W-:Y:S02]  /*0650*/  IMAD.U32 R27, R27, 0x10000, RZ ;  /* 0x000100001b1b7824 */ /* 0x020fe400078e00ff */
[----:B------:R-:W-:Y:S02]  /*0660*/  HFMA2 R14, -RZ, RZ, 0, 0 ;  /* 0x00000000ff0e7431 */ /* 0x000fe400000001ff */
[----:B------:R-:W-:Y:S01]  /*0670*/  IMAD.U32 R13, R26, 0x10000, RZ ;  /* 0x000100001a0d7824 */ /* 0x000fe200078e00ff */
        /* <DEDUP_REMOVED lines=8> */
.L_x_4344:
[----:B------:R-:W-:Y:S05]  /*0700*/  BSYNC.RECONVERGENT B0 ;  /* 0x0000000000007941 */ /* 0x000fea0003800200 */
.L_x_4343:
[C---:B------:R-:W-:Y:S01]  /*0710*/  VIADD R15, R3.reuse, 0x100 ;  /* 0x00000100030f7836 */ /* 0x040fe20000000000 */
[----:B------:R-:W0:Y:S01]  /*0720*/  @!P1 LDC.64 R12, c[0x0][0x398] ;  /* 0x0000e600ff0c9b82 */ /* 0x000e220000000a00 */
[----:B------:R-:W-:Y:S01]  /*0730*/  IADD3 R17, PT, PT, R3, 0x180, RZ ;  /* 0x0000018003117810 */ /* 0x000fe20007ffe0ff */
[----:B------:R-:W-:Y:S02]  /*0740*/  BSSY.RECONVERGENT B0, `(.L_x_4345) ;  /* 0x0000012000007945 */ /* 0x000fe40003800200 */
[-C--:B------:R-:W-:Y:S01]  /*0750*/  ISETP.GE.U32.AND P3, PT, R15, R2.reuse, PT ;  /* 0x000000020f00720c */ /* 0x080fe20003f66070 */
[----:B------:R-:W-:Y:S01]  /*0760*/  VIADD R15, R3, 0x80 ;  /* 0x00000080030f7836 */ /* 0x000fe20000000000 */
[----:B------:R-:W-:-:S04]  /*0770*/  ISETP.GE.U32.AND P2, PT, R17, R2, PT ;  /* 0x000000021100720c */ /* 0x000fc80003f46070 */
[----:B------:R-:W-:-:S13]  /*0780*/  ISETP.GE.U32.AND P0, PT, R15, R2, PT ;  /* 0x000000020f00720c */ /* 0x000fda0003f06070 */
[----:B------:R-:W-:Y:S05]  /*0790*/  @P0 BRA `(.L_x_4346) ;  /* 0x0000000000300947 */ /* 0x000fea0003800000 */
[----:B------:R-:W1:Y:S01]  /*07a0*/  LDCU.64 UR6, c[0x0][0x388] ;  /* 0x00007100ff0677ac */ /* 0x000e620008000a00 */
[----:B-----5:R-:W-:-:S05]  /*07b0*/  IMAD.U32 R16, R5, 0x10000, RZ ;  /* 0x0001000005107824 */ /* 0x020fca00078e00ff */
[C---:B-1----:R-:W-:Y:S02]  /*07c0*/  FSETP.GEU.FTZ.AND P4, PT, R16.reuse, UR6, PT ;  /* 0x0000000610007c0b */ /* 0x042fe4000bf9e000 */
[----:B------:R-:W-:-:S04]  /*07d0*/  FSETP.GT.FTZ.AND P0, PT, R16, UR7, PT ;  /* 0x0000000710007c0b */ /* 0x000fc8000bf14000 */
[----:B------:R-:W-:-:S13]  /*07e0*/  PLOP3.LUT P0, PT, P4, P0, PT, 0x8f, 0xf8 ;  /* 0x0000000000f8781c */ /* 0x000fda0002701177 */
[----:B------:R-:W-:-:S04]  /*07f0*/  @!P0 FADD.FTZ R5, -R16, 1 ;  /* 0x3f80000010058421 */ /* 0x000fc80000010100 */
[----:B------:R-:W-:Y:S01]  /*0800*/  @!P0 FMUL.FTZ R5, R16, R5 ;  /* 0x0000000510058220 */ /* 0x000fe20000410000 */
[----:B------:R-:W-:Y:S01]  /*0810*/  IMAD.U32 R16, R4, 0x10000, RZ ;  /* 0x0001000004107824 */ /* 0x000fe200078e00ff */
[----:B------:R-:W-:-:S04]  /*0820*/  MOV R4, RZ ;  /* 0x000000ff00047202 */ /* 0x000fc80000000f00 */
[----:B------:R-:W1:Y:S02]  /*0830*/  @!P0 MUFU.RCP R5, R5 ;  /* 0x0000000500058308 */ /* 0x000e640000001000 */
[----:B-1----:R-:W-:-:S05]  /*0840*/  @!P0 FMUL.FTZ R4, R16, R5 ;  /* 0x0000000510048220 */ /* 0x002fca0000410000 */
[----:B------:R-:W-:-:S07]  /*0850*/  F2FP.BF16.F32.PACK_AB R4, RZ, R4 ;  /* 0x00000004ff04723e */ /* 0x000fce00000010ff */
.L_x_4346:
[----:B------:R-:W-:Y:S05]  /*0860*/  BSYNC.RECONVERGENT B0 ;  /* 0x0000000000007941 */ /* 0x000fea0003800200 */
.L_x_4345:
[C---:B------:R-:W-:Y:S01]  /*0870*/  VIADD R17, R3.reuse, 0x280 ;  /* 0x0000028003117836 */ /* 0x040fe20000000000 */
[C---:B------:R-:W-:Y:S01]  /*0880*/  IADD3 R23, PT, PT, R3.reuse, 0x300, RZ ;  /* 0x0000030003177810 */ /* 0x040fe20007ffe0ff */
[----:B-----5:R-:W-:Y:S01]  /*0890*/  VIADD R5, R3, 0x200 ;  /* 0x0000020003057836 */ /* 0x020fe20000000000 */
[----:B------:R-:W-:Y:S02]  /*08a0*/  BSSY.RECONVERGENT B0, `(.L_x_4347) ;  /* 0x0000012000007945 */ /* 0x000fe40003800200 */
[-C--:B------:R-:W-:Y:S01]  /*08b0*/  ISETP.GE.U32.AND P5, PT, R17, R2.reuse, PT ;  /* 0x000000021100720c */ /* 0x080fe20003fa6070 */
[----:B------:R-:W-:Y:S01]  /*08c0*/  VIADD R17, R3, 0x380 ;  /* 0x0000038003117836 */ /* 0x000fe20000000000 */
[-C--:B------:R-:W-:Y:S02]  /*08d0*/  ISETP.GE.U32.AND P4, PT, R5, R2.reuse, PT ;  /* 0x000000020500720c */ /* 0x080fe40003f86070 */
[----:B------:R-:W-:Y:S01]  /*08e0*/  ISETP.GE.U32.AND P6, PT, R23, R2, PT ;  /* 0x000000021700720c */ /* 0x000fe20003fc6070 */
[----:B------:R-:W-:-:S12]  /*08f0*/  @P3 BRA `(.L_x_4348) ;  /* 0x0000000000303947 */ /* 0x000fd80003800000 */
[----:B------:R-:W1:Y:S01]  /*0900*/  LDCU.64 UR6, c[0x0][0x388] ;  /* 0x00007100ff0677ac */ /* 0x000e620008000a00 */
[----:B------:R-:W-:Y:S01]  /*0910*/  IMAD.U32 R16, R7, 0x10000, RZ ;  /* 0x0001000007107824 */ /* 0x000fe200078e00ff */
[----:B------:R-:W-:-:S04]  /*0920*/  SHF.L.U32 R6, R6, 0x10, RZ ;  /* 0x0000001006067819 */ /* 0x000fc800000006ff */
[C---:B-1----:R-:W-:Y:S02]  /*0930*/  FSETP.GEU.FTZ.AND P3, PT, R16.reuse, UR6, PT ;  /* 0x0000000610007c0b */ /* 0x042fe4000bf7e000 */
[----:B------:R-:W-:-:S04]  /*0940*/  FSETP.GT.FTZ.AND P0, PT, R16, UR7, PT ;  /* 0x0000000710007c0b */ /* 0x000fc8000bf14000 */
[----:B------:R-:W-:-:S13]  /*0950*/  PLOP3.LUT P0, PT, P3, P0, PT, 0x8f, 0xf8 ;  /* 0x0000000000f8781c */ /* 0x000fda0001f01177 */
[----:B------:R-:W-:-:S04]  /*0960*/  @!P0 FADD.FTZ R5, -R16, 1 ;  /* 0x3f80000010058421 */ /* 0x000fc80000010100 */
[----:B------:R-:W-:Y:S01]  /*0970*/  @!P0 FMUL.FTZ R7, R16, R5 ;  /* 0x0000000510078220 */ /* 0x000fe20000410000 */
[----:B------:R-:W-:-:S05]  /*0980*/  IMAD.MOV.U32 R5, RZ, RZ, RZ ;  /* 0x000000ffff057224 */ /* 0x000fca00078e00ff */
[----:B------:R-:W1:Y:S02]  /*0990*/  @!P0 MUFU.RCP R7, R7 ;  /* 0x0000000700078308 */ /* 0x000e640000001000 */
[----:B-1----:R-:W-:-:S05]  /*09a0*/  @!P0 FMUL.FTZ R5, R6, R7 ;  /* 0x0000000706058220 */ /* 0x002fca0000410000 */
[----:B------:R-:W-:-:S07]  /*09b0*/  F2FP.BF16.F32.PACK_AB R5, RZ, R5 ;  /* 0x00000005ff05723e */ /* 0x000fce00000010ff */
.L_x_4348:
[----:B------:R-:W-:Y:S05]  /*09c0*/  BSYNC.RECONVERGENT B0 ;  /* 0x0000000000007941 */ /* 0x000fea0003800200 */
.L_x_4347:
[----:B------:R-:W-:Y:S01]  /*09d0*/  @!P1 IMAD.IADD R7, R0, 0x1, R3 ;  /* 0x0000000100079824 */ /* 0x000fe200078e0203 */
[----:B------:R-:W-:Y:S01]  /*09e0*/  BSSY.RECONVERGENT B0, `(.L_x_4349) ;  /* 0x0000010000007945 */ /* 0x000fe20003800200 */
[----:B------:R-:W-:Y:S02]  /*09f0*/  ISETP.GE.U32.AND P3, PT, R17, R2, PT ;  /* 0x000000021100720c */ /* 0x000fe40003f66070 */
[----:B0-----:R-:W-:Y:S01]  /*0a00*/  @!P1 IMAD.WIDE.U32 R12, R7, 0x2, R12 ;  /* 0x00000002070c9825 */ /* 0x001fe200078e000c */
[----:B------:R-:W-:Y:S10]  /*0a10*/  @P2 BRA `(.L_x_4350) ;  /* 0x0000000000302947 */ /* 0x000ff40003800000 */
[----:B------:R-:W0:Y:S01]  /*0a20*/  LDCU.64 UR6, c[0x0][0x388] ;  /* 0x00007100ff0677ac */ /* 0x000e220008000a00 */
[----:B------:R-:W-:Y:S01]  /*0a30*/  SHF.L.U32 R9, R9, 0x10, RZ ;  /* 0x0000001009097819 */ /* 0x000fe200000006ff */
        /* <DEDUP_REMOVED lines=10> */
.L_x_4350:
[----:B------:R-:W-:Y:S05]  /*0ae0*/  BSYNC.RECONVERGENT B0 ;  /* 0x0000000000007941 */ /* 0x000fea0003800200 */
.L_x_4349:
[----:B------:R-:W-:Y:S04]  /*0af0*/  BSSY.RECONVERGENT B0, `(.L_x_4351) ;  /* 0x000000e000007945 */ /* 0x000fe80003800200 */
[----:B------:R-:W-:Y:S05]  /*0b00*/  @P4 BRA `(.L_x_4352) ;  /* 0x0000000000304947 */ /* 0x000fea0003800000 */
        /* <DEDUP_REMOVED lines=12> */
.L_x_4352:
[----:B------:R-:W-:Y:S05]  /*0bd0*/  BSYNC.RECONVERGENT B0 ;  /* 0x0000000000007941 */ /* 0x000fea0003800200 */
.L_x_4351:
        /* <DEDUP_REMOVED lines=14> */
.L_x_4354:
[----:B------:R-:W-:Y:S05]  /*0cc0*/  BSYNC.RECONVERGENT B0 ;  /* 0x0000000000007941 */ /* 0x000fea0003800200 */
.L_x_4353:
        /* <DEDUP_REMOVED lines=14> */
.L_x_4356:
[----:B------:R-:W-:Y:S05]  /*0db0*/  BSYNC.RECONVERGENT B0 ;  /* 0x0000000000007941 */ /* 0x000fea0003800200 */
.L_x_4355:
        /* <DEDUP_REMOVED lines=14> */
.L_x_4358:
[----:B------:R-:W-:Y:S05]  /*0ea0*/  BSYNC.RECONVERGENT B0 ;  /* 0x0000000000007941 */ /* 0x000fea0003800200 */
.L_x_4357:
[----:B------:R0:W-:Y:S01]  /*0eb0*/  @!P1 STG.E.U16 desc[UR4][R12.64], R14 ;  /* 0x0000000e0c009986 */ /* 0x0001e2000c101504 */
[----:B------:R-:W-:Y:S01]  /*0ec0*/  @!P1 MOV R3, R15 ;  /* 0x0000000f00039202 */ /* 0x000fe20000000f00 */
[----:B------:R-:W-:Y:S04]  /*0ed0*/  BSSY.RECONVERGENT B0, `(.L_x_4359) ;  /* 0x000002d000007945 */ /* 0x000fe80003800200 */
[----:B------:R-:W-:Y:S01]  /*0ee0*/  BSSY.RELIABLE B1, `(.L_x_4360) ;  /* 0x0000025000017945 */ /* 0x000fe20003800100 */
[----:B------:R-:W-:-:S13]  /*0ef0*/  ISETP.GE.U32.AND P0, PT, R3, R2, PT ;  /* 0x000000020300720c */ /* 0x000fda0003f06070 */
[----:B0-----:R-:W-:Y:S05]  /*0f00*/  @P0 BRA `(.L_x_4361) ;  /* 0x0000000000300947 */ /* 0x001fea0003800000 */
[----:B------:R-:W0:Y:S01]  /*0f10*/  LDC.64 R12, c[0x0][0x398] ;  /* 0x0000e600ff0c7b82 */ /* 0x000e220000000a00 */
[----:B------:R-:W-:Y:S02]  /*0f20*/  IMAD.IADD R11, R0, 0x1, R3 ;  /* 0x00000001000b7824 */ /* 0x000fe400078e0203 */
        /* <DEDUP_REMOVED lines=10> */
.L_x_4361:
[----:B------:R-:W-:-:S13]  /*0fd0*/  ISETP.GE.U32.AND P0, PT, R3, R2, PT ;  /* 0x000000020300720c */ /* 0x000fda0003f06070 */
[----:B------:R-:W-:Y:S05]  /*0fe0*/  @P0 BRA `(.L_x_4363) ;  /* 0x0000000000300947 */ /* 0x000fea0003800000 */
[----:B0-----:R-:W0:Y:S01]  /*0ff0*/  LDC.64 R4, c[0x0][0x398] ;  /* 0x0000e600ff047b82 */ /* 0x001e220000000a00 */
[----:B------:R-:W-:Y:S01]  /*1000*/  IMAD.IADD R11, R0, 0x1, R3 ;  /* 0x00000001000b7824 */ /* 0x000fe200078e0203 */
[----:B------:R-:W-:-:S03]  /*1010*/  IADD3 R3, PT, PT, R3, 0x80, RZ ;  /* 0x0000008003037810 */ /* 0x000fc60007ffe0ff */
[----:B0-----:R-:W-:-:S05]  /*1020*/  IMAD.WIDE.U32 R4, R11, 0x2, R4 ;  /* 0x000000020b047825 */ /* 0x001fca00078e0004 */
[----:B------:R1:W-:Y:S02]  /*1030*/  STG.E.U16 desc[UR4][R4.64], R6 ;  /* 0x0000000604007986 */ /* 0x0003e4000c101504 */
.L_x_4362:
[----:B------:R-:W-:-:S13]  /*1040*/  ISETP.GE.U32.AND P0, PT, R3, R2, PT ;  /* 0x000000020300720c */ /* 0x000fda0003f06070 */
[----:B------:R-:W-:Y:S05]  /*1050*/  @P0 BRA `(.L_x_4364) ;  /* 0x0000000000340947 */ /* 0x000fea0003800000 */
[----:B01----:R-:W0:Y:S01]  /*1060*/  LDC.64 R4, c[0x0][0x398] ;  /* 0x0000e600ff047b82 */ /* 0x003e220000000a00 */
[----:B------:R-:W-:Y:S02]  /*1070*/  IMAD.IADD R11, R0, 0x1, R3 ;  /* 0x00000001000b7824 */ /* 0x000fe400078e0203 */
[----:B------:R-:W-:Y:S02]  /*1080*/  VIADD R3, R3, 0x80 ;  /* 0x0000008003037836 */ /* 0x000fe40000000000 */
[----:B0-----:R-:W-:-:S05]  /*1090*/  IMAD.WIDE.U32 R4, R11, 0x2, R4 ;  /* 0x000000020b047825 */ /* 0x001fca00078e0004 */
[----:B------:R1:W-:Y:S02]  /*10a0*/  STG.E.U16 desc[UR4][R4.64], R7 ;  /* 0x0000000704007986 */ /* 0x0003e4000c101504 */
.L_x_4363:
        /* <DEDUP_REMOVED lines=8> */
.L_x_4364:
[----:B------:R-:W-:Y:S05]  /*1130*/  BSYNC.RELIABLE B1 ;  /* 0x0000000000017941 */ /* 0x000fea0003800100 */
.L_x_4360:
[----:B------:R-:W-:-:S13]  /*1140*/  ISETP.GE.U32.AND P0, PT, R3, R2, PT ;  /* 0x000000020300720c */ /* 0x000fda0003f06070 */
[----:B012---:R-:W0:Y:S01]  /*1150*/  @!P0 LDC.64 R4, c[0x0][0x398] ;  /* 0x0000e600ff048b82 */ /* 0x007e220000000a00 */
[----:B------:R-:W-:Y:S01]  /*1160*/  @!P0 IMAD.IADD R7, R0, 0x1, R3 ;  /* 0x0000000100078824 */ /* 0x000fe200078e0203 */
[----:B------:R-:W-:-:S03]  /*1170*/  @!P0 IADD3 R3, PT, PT, R3, 0x80, RZ ;  /* 0x0000008003038810 */ /* 0x000fc60007ffe0ff */
[----:B0-----:R-:W-:-:S05]  /*1180*/  @!P0 IMAD.WIDE.U32 R4, R7, 0x2, R4 ;  /* 0x0000000207048825 */ /* 0x001fca00078e0004 */
[----:B------:R2:W-:Y:S02]  /*1190*/  @!P0 STG.E.U16 desc[UR4][R4.64], R9 ;  /* 0x0000000904008986 */ /* 0x0005e4000c101504 */
.L_x_4365:
[----:B------:R-:W-:Y:S05]  /*11a0*/  BSYNC.RECONVERGENT B0 ;  /* 0x0000000000007941 */ /* 0x000fea0003800200 */
.L_x_4359:
        /* <DEDUP_REMOVED lines=8> */
.L_x_4342:
[----:B------:R-:W0:Y:S01]  /*1230*/  S2R R4, SR_TID.X ;  /* 0x0000000000047919 */ /* 0x000e220000002100 */
[----:B------:R-:W1:Y:S01]  /*1240*/  LDC.64 R2, c[0x0][0x3a8] ;  /* 0x0000ea00ff027b82 */ /* 0x000e620000000a00 */
[----:B------:R-:W2:Y:S01]  /*1250*/  LDCU.64 UR6, c[0x0][0x388] ;  /* 0x00007100ff0677ac */ /* 0x000ea20008000a00 */
[----:B-1----:R-:W-:-:S04]  /*1260*/  IMAD.WIDE.U32 R2, R0, 0x2, R2 ;  /* 0x0000000200027825 */ /* 0x002fc800078e0002 */
[----:B0-----:R-:W-:Y:S02]  /*1270*/  IMAD.WIDE.U32 R6, R4, 0x4, R2 ;  /* 0x0000000404067825 */ /* 0x001fe400078e0002 */
[----:B------:R-:W0:Y:S03]  /*1280*/  LDC.64 R2, c[0x0][0x3a0] ;  /* 0x0000e800ff027b82 */ /* 0x000e260000000a00 */
[----:B------:R-:W3:Y:S04]  /*1290*/  LDG.E R8, desc[UR4][R6.64] ;  /* 0x0000000406087981 */ /* 0x000ee8000c1e1900 */
[----:B------:R-:W4:Y:S04]  /*12a0*/  LDG.E R11, desc[UR4][R6.64+0x400] ;  /* 0x00040004060b7981 */ /* 0x000f28000c1e1900 */
[----:B------:R-:W5:Y:S04]  /*12b0*/  LDG.E R10, desc[UR4][R6.64+0x200] ;  /* 0x00020004060a7981 */ /* 0x000f68000c1e1900 */
[----:B------:R5:W5:Y:S01]  /*12c0*/  LDG.E R12, desc[UR4][R6.64+0x600] ;  /* 0x00060004060c7981 */ /* 0x000b62000c1e1900 */
[----:B0-----:R-:W-:-:S04]  /*12d0*/  IMAD.WIDE.U32 R2, R0, 0x2, R2 ;  /* 0x0000000200027825 */ /* 0x001fc800078e0002 */
[----:B------:R-:W-:-:S05]  /*12e0*/  IMAD.WIDE.U32 R2, R4, 0x4, R2 ;  /* 0x0000000404027825 */ /* 0x000fca00078e0002 */
[----:B------:R-:W4:Y:S01]  /*12f0*/  LDG.E R9, desc[UR4][R2.64] ;  /* 0x0000000402097981 */ /* 0x000f22000c1e1900 */
[----:B---3--:R-:W-:-:S05]  /*1300*/  IMAD.U32 R5, R8, 0x10000, RZ ;  /* 0x0001000008057824 */ /* 0x008fca00078e00ff */
[C---:B--2---:R-:W-:Y:S02]  /*1310*/  FSETP.GEU.FTZ.AND P1, PT, R5.reuse, UR6, PT ;  /* 0x0000000605007c0b */ /* 0x044fe4000bf3e000 */
[----:B------:R-:W-:-:S04]  /*1320*/  FSETP.GT.FTZ.AND P0, PT, R5, UR7, PT ;  /* 0x0000000705007c0b */ /* 0x000fc8000bf14000 */
[----:B------:R-:W-:-:S13]  /*1330*/  PLOP3.LUT P0, PT, P1, P0, PT, 0x8f, 0xf8 ;  /* 0x0000000000f8781c */ /* 0x000fda0000f01177 */
[----:B------:R-:W-:-:S04]  /*1340*/  @!P0 FADD.FTZ R14, -R5, 1 ;  /* 0x3f800000050e8421 */ /* 0x000fc80000010100 */
[----:B------:R-:W-:-:S06]  /*1350*/  @!P0 FMUL.FTZ R14, R5, R14 ;  /* 0x0000000e050e8220 */ /* 0x000fcc0000410000 */
[----:B------:R-:W0:Y:S01]  /*1360*/  @!P0 MUFU.RCP R14, R14 ;  /* 0x0000000e000e8308 */ /* 0x000e220000001000 */
[----:B------:R-:W-:Y:S02]  /*1370*/  HFMA2 R5, -RZ, RZ, 0, 0 ;  /* 0x00000000ff057431 */ /* 0x000fe400000001ff */
[----:B----4-:R-:W-:Y:S01]  /*1380*/  IMAD.U32 R13, R9, 0x10000, RZ ;  /* 0x00010000090d7824 */ /* 0x010fe200078e00ff */
[----:B------:R-:W-:Y:S01]  /*1390*/  SHF.L.U32 R17, R11, 0x10, RZ ;  /* 0x000000100b117819 */ /* 0x000fe200000006ff */
[----:B-----5:R-:W-:Y:S01]  /*13a0*/  IMAD.U32 R6, R10, 0x10000, RZ ;  /* 0x000100000a067824 */ /* 0x020fe200078e00ff */
[----:B------:R-:W-:Y:S02]  /*13b0*/  PRMT R16, R8, 0x7632, R16 ;  /* 0x0000763208107816 */ /* 0x000fe40000000010 */
[----:B------:R-:W-:Y:S01]  /*13c0*/  PRMT R15, R10, 0x7632, R15 ;  /* 0x000076320a0f7816 */ /* 0x000fe2000000000f */
[----:B------:R-:W2:Y:S04]  /*13d0*/  LDG.E R8, desc[UR4][R2.64+0x400] ;  /* 0x0004000402087981 */ /* 0x000ea8000c1e1900 */
[----:B------:R-:W3:Y:S01]  /*13e0*/  LDG.E R10, desc[UR4][R2.64+0x600] ;  /* 0x00060004020a7981 */ /* 0x000ee2000c1e1900 */
[----:B0-----:R-:W-:Y:S01]  /*13f0*/  @!P0 FMUL.FTZ R5, R13, R14 ;  /* 0x0000000e0d058220 */ /* 0x001fe20000410000 */
[----:B------:R-:W-:-:S02]  /*1400*/  PRMT R13, R11, 0x7632, R13 ;  /* 0x000076320b0d7816 */ /* 0x000fc4000000000d */
[----:B------:R0:W4:Y:S01]  /*1410*/  LDG.E R11, desc[UR4][R2.64+0x200] ;  /* 0x00020004020b7981 */ /* 0x000122000c1e1900 */
[----:B------:R-:W-:Y:S01]  /*1420*/  IMAD.U32 R16, R16, 0x10000, RZ ;  /* 0x0001000010107824 */ /* 0x000fe200078e00ff */
[----:B------:R-:W-:Y:S01]  /*1430*/  SHF.L.U32 R15, R15, 0x10, RZ ;  /* 0x000000100f0f7819 */ /* 0x000fe200000006ff */
[----:B------:R-:W-:Y:S01]  /*1440*/  IMAD.U32 R13, R13, 0x10000, RZ ;  /* 0x000100000d0d7824 */ /* 0x000fe200078e00ff */
[C---:B------:R-:W-:Y:S02]  /*1450*/  FSETP.GEU.FTZ.AND P5, PT, R6.reuse, UR6, PT ;  /* 0x0000000606007c0b */ /* 0x040fe4000bfbe000 */
[----:B------:R-:W-:Y:S02]  /*1460*/  FSETP.GT.FTZ.AND P2, PT, R6, UR7, PT ;  /* 0x0000000706007c0b */ /* 0x000fe4000bf54000 */
[C---:B------:R-:W-:Y:S02]  /*1470*/  FSETP.GEU.FTZ.AND P1, PT, R16.reuse, UR6, PT ;  /* 0x0000000610007c0b */ /* 0x040fe4000bf3e000 */
[----:B------:R-:W-:-:S02]  /*1480*/  FSETP.GT.FTZ.AND P0, PT, R16, UR7, PT ;  /* 0x0000000710007c0b */ /* 0x000fc4000bf14000 */
[C---:B------:R-:W-:Y:S02]  /*1490*/  FSETP.GEU.FTZ.AND P4, PT, R15.reuse, UR6, PT ;  /* 0x000000060f007c0b */ /* 0x040fe4000bf9e000 */
[----:B------:R-:W-:Y:S01]  /*14a0*/  FSETP.GT.FTZ.AND P6, PT, R15, UR7, PT ;  /* 0x000000070f007c0b */ /* 0x000fe2000bfd4000 */
[----:B------:R-:W-:Y:S01]  /*14b0*/  IMAD.U32 R18, R12, 0x10000, RZ ;  /* 0x000100000c127824 */ /* 0x000fe200078e00ff */
[----:B------:R-:W-:Y:S02]  /*14c0*/  PLOP3.LUT P0, PT, P1, P0, PT, 0x8f, 0xf8 ;  /* 0x0000000000f8781c */ /* 0x000fe40000f01177 */
[----:B------:R-:W-:Y:S02]  /*14d0*/  PLOP3.LUT P5, PT, P5, P2, PT, 0x8f, 0xf8 ;  /* 0x0000000000f8781c */ /* 0x000fe40002fa5177 */
[----:B------:R-:W-:Y:S02]  /*14e0*/  PLOP3.LUT P4, PT, P4, P6, PT, 0x8f, 0xf8 ;  /* 0x0000000000f8781c */ /* 0x000fe4000278d177 */
[----:B------:R-:W-:-:S02]  /*14f0*/  FSETP.GEU.FTZ.AND P3, PT, R17, UR6, PT ;  /* 0x0000000611007c0b */ /* 0x000fc4000bf7e000 */
[----:B------:R-:W-:Y:S02]  /*1500*/  FSETP.GT.FTZ.AND P1, PT, R17, UR7, PT ;  /* 0x0000000711007c0b */ /* 0x000fe4000bf34000 */
[C---:B------:R-:W-:Y:S02]  /*1510*/  FSETP.GEU.FTZ.AND P2, PT, R13.reuse, UR6, PT ;  /* 0x000000060d007c0b */ /* 0x040fe4000bf5e000 */
[----:B------:R-:W-:Y:S02]  /*1520*/  FSETP.GT.FTZ.AND P6, PT, R13, UR7, PT ;  /* 0x000000070d007c0b */ /* 0x000fe4000bfd4000 */
[----:B------:R-:W-:Y:S02]  /*1530*/  PRMT R14, R12, 0x7632, R14 ;  /* 0x000076320c0e7816 */ /* 0x000fe4000000000e */
[----:B------:R-:W-:Y:S02]  /*1540*/  PLOP3.LUT P3, PT, P3, P1, PT, 0x8f, 0xf8 ;  /* 0x0000000000f8781c */ /* 0x000fe40001f63177 */
[----:B------:R-:W-:Y:S01]  /*1550*/  PLOP3.LUT P2, PT, P2, P6, PT, 0x8f, 0xf8 ;  /* 0x0000000000f8781c */ /* 0x000fe2000174d177 */
[----:B------:R-:W-:Y:S01]  /*1560*/  IMAD.U32 R14, R14, 0x10000, RZ ;  /* 0x000100000e0e7824 */ /* 0x000fe200078e00ff */
[----:B------:R-:W-:-:S02]  /*1570*/  FSETP.GEU.FTZ.AND P1, PT, R18, UR6, PT ;  /* 0x0000000612007c0b */ /* 0x000fc4000bf3e000 */
[----:B------:R-:W-:Y:S02]  /*1580*/  FSETP.GT.FTZ.AND P6, PT, R18, UR7, PT ;  /* 0x0000000712007c0b */ /* 0x000fe4000bfd4000 */
[----:B------:R-:W-:Y:S02]  /*1590*/  P2R R7, PR, RZ, 0x1 ;  /* 0x00000001ff077803 */ /* 0x000fe40000000000 */
[----:B------:R-:W-:Y:S02]  /*15a0*/  PLOP3.LUT P1, PT, P1, P6, PT, 0x8f, 0xf8 ;  /* 0x0000000000f8781c */ /* 0x000fe40000f2d177 */
[C---:B------:R-:W-:Y:S02]  /*15b0*/  FSETP.GEU.FTZ.AND P6, PT, R14.reuse, UR6, PT ;  /* 0x000000060e007c0b */ /* 0x040fe4000bfde000 */
[----:B------:R-:W-:-:S04]  /*15c0*/  FSETP.GT.FTZ.AND P0, PT, R14, UR7, PT ;  /* 0x000000070e007c0b */ /* 0x000fc8000bf14000 */
[----:B------:R-:W-:Y:S02]  /*15d0*/  PLOP3.LUT P6, PT, P6, P0, PT, 0x8f, 0xf8 ;  /* 0x0000000000f8781c */ /* 0x000fe400037c1177 */
[----:B------:R-:W-:Y:S01]  /*15e0*/  ISETP.NE.AND P0, PT, R7, RZ, PT ;  /* 0x000000ff0700720c */ /* 0x000fe20003f05270 */
[----:B------:R-:W-:-:S04]  /*15f0*/  @!P5 FADD.FTZ R7, -R6, 1 ;  /* 0x3f8000000607d421 */ /* 0x000fc80000010100 */
[----:B------:R-:W-:Y:S01]  /*1600*/  @!P5 FMUL.FTZ R12, R6, R7 ;  /* 0x00000007060cd220 */ /* 0x000fe20000410000 */
[----:B------:R-:W-:-:S04]  /*1610*/  @!P3 FADD.FTZ R6, -R17, 1 ;  /* 0x3f8000001106b421 */ /* 0x000fc80000010100 */
[----:B------:R-:W-:-:S03]  /*1620*/  @!P3 FMUL.FTZ R6, R17, R6 ;  /* 0x000000061106b220 */ /* 0x000fc60000410000 */
[----:B------:R-:W-:Y:S01]  /*1630*/  @!P0 FADD.FTZ R17, -R16, 1 ;  /* 0x3f80000010118421 */ /* 0x000fe20000010100 */
[----:B0-----:R-:W-:-:S03]  /*1640*/  @!P4 FADD.FTZ R2, -R15, 1 ;  /* 0x3f8000000f02c421 */ /* 0x001fc60000010100 */
[----:B------:R-:W-:Y:S01]  /*1650*/  @!P0 FMUL.FTZ R17, R16, R17 ;  /* 0x0000001110118220 */ /* 0x000fe20000410000 */
[----:B------:R-:W-:Y:S01]  /*1660*/  @!P4 FMUL.FTZ R15, R15, R2 ;  /* 0x000000020f0fc220 */ /* 0x000fe20000410000 */
[----:B------:R-:W-:-:S04]  /*1670*/  @!P6 FADD.FTZ R3, -R14, 1 ;  /* 0x3f8000000e03e421 */ /* 0x000fc80000010100 */
[----:B------:R-:W0:Y:S01]  /*1680*/  @!P0 MUFU.RCP R17, R17 ;  /* 0x0000001100118308 */ /* 0x000e220000001000 */
[----:B------:R-:W-:Y:S01]  /*1690*/  @!P2 FADD.FTZ R2, -R13, 1 ;  /* 0x3f8000000d02a421 */ /* 0x000fe20000010100 */
[----:B------:R-:W-:Y:S01]  /*16a0*/  @!P6 FMUL.FTZ R21, R14, R3 ;  /* 0x000000030e15e220 */ /* 0x000fe20000410000 */
[C---:B------:R-:W-:Y:S01]  /*16b0*/  @!P1 FADD.FTZ R7, -R18.reuse, 1 ;  /* 0x3f80000012079421 */ /* 0x040fe20000010100 */
[----:B------:R-:W-:Y:S01]  /*16c0*/  PRMT R14, R9, 0x7632, R14 ;  /* 0x00007632090e7816 */ /* 0x000fe2000000000e */
[----:B------:R-:W-:Y:S02]  /*16d0*/  @!P2 FMUL.FTZ R13, R13, R2 ;  /* 0x000000020d0da220 */ /* 0x000fe40000410000 */
[----:B------:R-:W1:Y:S01]  /*16e0*/  LDC.64 R2, c[0x0][0x398] ;  /* 0x0000e600ff027b82 */ /* 0x000e620000000a00 */
[----:B------:R-:W5:Y:S01]  /*16f0*/  @!P4 MUFU.RCP R15, R15 ;  /* 0x0000000f000fc308 */ /* 0x000f620000001000 */
[----:B------:R-:W-:Y:S01]  /*1700*/  @!P1 FMUL.FTZ R7, R18, R7 ;  /* 0x0000000712079220 */ /* 0x000fe20000410000 */
[----:B------:R-:W-:Y:S01]  /*1710*/  IMAD.U32 R18, R14, 0x10000, RZ ;  /* 0x000100000e127824 */ /* 0x000fe200078e00ff */
[----:B------:R-:W-:-:S05]  /*1720*/  MOV R16, RZ ;  /* 0x000000ff00107202 */ /* 0x000fca0000000f00 */
[----:B------:R-:W2:Y:S01]  /*1730*/  @!P5 MUFU.RCP R12, R12 ;  /* 0x0000000c000cd308 */ /* 0x000ea20000001000 */
[----:B0-----:R-:W-:Y:S01]  /*1740*/  @!P0 FMUL.FTZ R16, R18, R17 ;  /* 0x0000001112108220 */ /* 0x001fe20000410000 */
[----:B------:R-:W-:-:S06]  /*1750*/  HFMA2 R14, -RZ, RZ, 0, 0 ;  /* 0x00000000ff0e7431 */ /* 0x000fcc00000001ff */
[----:B------:R-:W0:Y:S08]  /*1760*/  @!P3 MUFU.RCP R6, R6 ;  /* 0x000000060006b308 */ /* 0x000e300000001000 */
[----:B------:R-:W-:Y:S08]  /*1770*/  @!P1 MUFU.RCP R7, R7 ;  /* 0x0000000700079308 */ /* 0x000ff00000001000 */
[----:B------:R-:W0:Y:S08]  /*1780*/  @!P2 MUFU.RCP R13, R13 ;  /* 0x0000000d000da308 */ /* 0x000e300000001000 */
[----:B------:R-:W0:Y:S01]  /*1790*/  @!P6 MUFU.RCP R17, R21 ;  /* 0x000000150011e308 */ /* 0x000e220000001000 */
[----:B------:R-:W-:Y:S01]  /*17a0*/  IMAD.MOV.U32 R9, RZ, RZ, RZ ;  /* 0x000000ffff097224 */ /* 0x000fe200078e00ff */
[----:B------:R-:W-:Y:S01]  /*17b0*/  MOV R18, RZ ;  /* 0x000000ff00127202 */ /* 0x000fe20000000f00 */
[----:B-1----:R-:W-:Y:S01]  /*17c0*/  IMAD.WIDE.U32 R2, R0, 0x2, R2 ;  /* 0x0000000200027825 */ /* 0x002fe200078e0002 */
[----:B------:R-:W-:-:S03]  /*17d0*/  F2FP.BF16.F32.PACK_AB R5, R16, R5 ;  /* 0x000000051005723e */ /* 0x000fc600000010ff */
[----:B------:R-:W-:-:S05]  /*17e0*/  IMAD.WIDE.U32 R2, R4, 0x4, R2 ;  /* 0x0000000404027825 */ /* 0x000fca00078e0002 */
[----:B------:R-:W-:Y:S01]  /*17f0*/  STG.E desc[UR4][R2.64], R5 ;  /* 0x0000000502007986 */ /* 0x000fe2000c101904 */
[C---:B----4-:R-:W-:Y:S01]  /*1800*/  PRMT R20, R11.reuse, 0x7632, R20 ;  /* 0x000076320b147816 */ /* 0x050fe20000000014 */
[----:B------:R-:W-:-:S04]  /*1810*/  IMAD.U32 R11, R11, 0x10000, RZ ;  /* 0x000100000b0b7824 */ /* 0x000fc800078e00ff */
[----:B------:R-:W-:Y:S01]  /*1820*/  IMAD.U32 R20, R20, 0x10000, RZ ;  /* 0x0001000014147824 */ /* 0x000fe200078e00ff */
[----:B---3--:R-:W-:-:S03]  /*1830*/  PRMT R22, R10, 0x7632, R22 ;  /* 0x000076320a167816 */ /* 0x008fc60000000016 */
[----:B-----5:R-:W-:Y:S01]  /*1840*/  @!P4 FMUL.FTZ R14, R20, R15 ;  /* 0x0000000f140ec220 */ /* 0x020fe20000410000 */
[C---:B--2---:R-:W-:Y:S01]  /*1850*/  PRMT R20, R8.reuse, 0x7632, R20 ;  /* 0x0000763208147816 */ /* 0x044fe20000000014 */
[----:B------:R-:W-:Y:S01]  /*1860*/  @!P5 FMUL.FTZ R9, R11, R12 ;  /* 0x0000000c0b09d220 */ /* 0x000fe20000410000 */
[----:B------:R-:W-:Y:S02]  /*1870*/  HFMA2 R12, -RZ, RZ, 0, 0 ;  /* 0x00000000ff0c7431 */ /* 0x000fe400000001ff */
[----:B------:R-:W-:Y:S01]  /*1880*/  IMAD.U32 R19, R8, 0x10000, RZ ;  /* 0x0001000008137824 */ /* 0x000fe200078e00ff */
[----:B------:R-:W-:Y:S01]  /*1890*/  SHF.L.U32 R10, R10, 0x10, RZ ;  /* 0x000000100a0a7819 */ /* 0x000fe200000006ff */
[----:B------:R-:W-:Y:S02]  /*18a0*/  IMAD.U32 R8, R20, 0x10000, RZ ;  /* 0x0001000014087824 */ /* 0x000fe400078e00ff */
[----:B------:R-:W-:Y:S02]  /*18b0*/  IMAD.U32 R20, R22, 0x10000, RZ ;  /* 0x0001000016147824 */ /* 0x000fe400078e00ff */
[----:B0-----:R-:W-:Y:S01]  /*18c0*/  @!P3 FMUL.FTZ R18, R19, R6 ;  /* 0x000000061312b220 */ /* 0x001fe20000410000 */
[----:B------:R-:W-:-:S02]  /*18d0*/  IMAD.MOV.U32 R15, RZ, RZ, RZ ;  /* 0x000000ffff0f7224 */ /* 0x000fc400078e00ff */
[----:B------:R-:W-:Y:S01]  /*18e0*/  @!P2 FMUL.FTZ R15, R8, R13 ;  /* 0x0000000d080fa220 */ /* 0x000fe20000410000 */
[----:B------:R-:W-:Y:S02]  /*18f0*/  IMAD.MOV.U32 R11, RZ, RZ, RZ ;  /* 0x000000ffff0b7224 */ /* 0x000fe400078e00ff */
[----:B------:R-:W-:Y:S01]  /*1900*/  @!P1 FMUL.FTZ R11, R10, R7 ;  /* 0x000000070a0b9220 */ /* 0x000fe20000410000 */
[----:B------:R-:W-:Y:S01]  /*1910*/  @!P6 FMUL.FTZ R12, R20, R17 ;  /* 0x00000011140ce220 */ /* 0x000fe20000410000 */
[----:B------:R-:W-:Y:S02]  /*1920*/  F2FP.BF16.F32.PACK_AB R9, R14, R9 ;  /* 0x000000090e09723e */ /* 0x000fe400000010ff */
[----:B------:R-:W-:Y:S02]  /*1930*/  F2FP.BF16.F32.PACK_AB R15, R15, R18 ;  /* 0x000000120f0f723e */ /* 0x000fe400000010ff */
[----:B------:R-:W-:Y:S01]  /*1940*/  F2FP.BF16.F32.PACK_AB R11, R12, R11 ;  /* 0x0000000b0c0b723e */ /* 0x000fe200000010ff */
[----:B------:R-:W-:Y:S04]  /*1950*/  STG.E desc[UR4][R2.64+0x200], R9 ;  /* 0x0002000902007986 */ /* 0x000fe8000c101904 */
[----:B------:R-:W-:Y:S04]  /*1960*/  STG.E desc[UR4][R2.64+0x400], R15 ;  /* 0x0004000f02007986 */ /* 0x000fe8000c101904 */
[----:B------:R-:W-:Y:S01]  /*1970*/  STG.E desc[UR4][R2.64+0x600], R11 ;  /* 0x0006000b02007986 */ /* 0x000fe2000c101904 */
[----:B------:R-:W-:Y:S05]  /*1980*/  EXIT ;  /* 0x000000000000794d */ /* 0x000fea0003800000 */
.L_x_4366:
        /* <DEDUP_REMOVED lines=15> */
.L_x_14624:


//--------------------- .text._ZN2at6native29vectorized_elementwise_kernelILi4EZZZNS0_26logit_backward_kernel_cudaERNS_18TensorIteratorBaseERKN3c106ScalarEENKUlvE_clEvENKUlvE2_clEvEUlNS4_8BFloat16ESA_E0_St5arrayIPcLm3EEEEviT0_T1_ --------------------------
	.section	.text._ZN2at6native29vectorized_elementwise_kernelILi4EZZZNS0_26logit_backward_kernel_cudaERNS_18TensorIteratorBaseERKN3c106ScalarEENKUlvE_clEvENKUlvE2_clEvEUlNS4_8BFloat16ESA_E0_St5arrayIPcLm3EEEEviT0_T1_,"ax",@progbits
	.align	128
        .global         _ZN2at6native29vectorized_elementwise_kernelILi4EZZZNS0_26logit_backward_kernel_cudaERNS_18TensorIteratorBaseERKN3c106ScalarEENKUlvE_clEvENKUlvE2_clEvEUlNS4_8BFloat16ESA_E0_St5arrayIPcLm3EEEEviT0_T1_
        .type           _ZN2at6native29vectorized_elementwise_kernelILi4EZZZNS0_26logit_backward_kernel_cudaERNS_18TensorIteratorBaseERKN3c106ScalarEENKUlvE_clEvENKUlvE2_clEvEUlNS4_8BFloat16ESA_E0_St5arrayIPcLm3EEEEviT0_T1_,@function
        .size           _ZN2at6native29vectorized_elementwise_kernelILi4EZZZNS0_26logit_backward_kernel_cudaERNS_18TensorIteratorBaseERKN3c106ScalarEENKUlvE_clEvENKUlvE2_clEvEUlNS4_8BFloat16ESA_E0_St5arrayIPcLm3EEEEviT0_T1_,(.L_x_14625 - _ZN2at6native29vectorized_elementwise_kernelILi4EZZZNS0_26logit_backward_kernel_cudaERNS_18TensorIteratorBaseERKN3c106ScalarEENKUlvE_clEvENKUlvE2_clEvEUlNS4_8BFloat16ESA_E0_St5arrayIPcLm3EEEEviT0_T1_)
        .other          _ZN2at6native29vectorized_elementwise_kernelILi4EZZZNS0_26logit_backward_kernel_cudaERNS_18TensorIteratorBaseERKN3c106ScalarEENKUlvE_clEvENKUlvE2_clEvEUlNS4_8BFloat16ESA_E0_St5arrayIPcLm3EEEEviT0_T1_,@"STO_CUDA_ENTRY STV_DEFAULT"
_ZN2at6native29vectorized_elementwise_kernelILi4EZZZNS0_26logit_backward_kernel_cudaERNS_18TensorIteratorBaseERKN3c106ScalarEENKUlvE_clEvENKUlvE2_clEvEUlNS4_8BFloat16ESA_E0_St5arrayIPcLm3EEEEviT0_T1_:
.text._ZN2at6native29vectorized_elementwise_kernelILi4EZZZNS0_26logit_backward_kernel_cudaERNS_18TensorIteratorBaseERKN3c106ScalarEENKUlvE_clEvENKUlvE2_clEvEUlNS4_8BFloat16ESA_E0_St5arrayIPcLm3EEEEviT0_T1_:
        /* <DEDUP_REMOVED lines=112> */
.L_x_4369:
[----:B------:R-:W-:Y:S05]  /*0700*/  BSYNC.RECONVERGENT B0 ;  /* 0x0000000000007941 */ /* 0x000fea0003800200 */
.L_x_4368:
        /* <DEDUP_REMOVED lines=21> */
.L_x_4371:
[----:B------:R-:W-:Y:S05]  /*0860*/  BSYNC.RECONVERGENT B0 ;  /* 0x0000000000007941 */ /* 0x000fea0003800200 */
.L_x_4370:
        /* <DEDUP_REMOVED lines=21> */
.L_x_4373:
[----:B------:R-:W-:Y:S05]  /*09c0*/  BSYNC.RECONVERGENT B0 ;  /* 0x0000000000007941 */ /* 0x000fea0003800200 */
.L_x_4372:
        /* <DEDUP_REMOVED lines=17> */
.L_x_4375:
[----:B------:R-:W-:Y:S05]  /*0ae0*/  BSYNC.RECONVERGENT B0 ;  /* 0x0000000000007941 */ /* 0x000fea0003800200 */
.L_x_4374:
        /* <DEDUP_REMOVED lines=14> */
.L_x_4377:
[----:B------:R-:W-:Y:S05]  /*0bd0*/  BSYNC.RECONVERGENT B0 ;  /* 0x0000000000007941 */ /* 0x000fea0003800200 */
.L_x_4376:
        /* <DEDUP_REMOVED lines=14> */
.L_x_4379:
[----:B------:R-:W-:Y:S05]  /*0cc0*/  BSYNC.RECONVERGENT B0 ;  /* 0x0000000000007941 */ /* 0x000fea0003800200 */
.L_x_4378:
        /* <DEDUP_REMOVED lines=14> */
.L_x_4381:
[----:B------:R-:W-:Y:S05]  /*0db0*/  BSYNC.RECONVERGENT B0 ;  /* 0x0000000000007941 */ /* 0x000fea0003800200 */
.L_x_4380:
        /* <DEDUP_REMOVED lines=14> */
.L_x_4383:
[----:B------:R-:W-:Y:S05]  /*0ea0*/  BSYNC.RECONVERGENT B0 ;  /* 0x0000000000007941 */ /* 0x000fea0003800200 */
.L_x_4382:
        /* <DEDUP_REMOVED lines=18> */
.L_x_4386:
[----:B------:R-:W-:-:S13]  /*0fd0*/  ISETP.GE.U32.AND P0, PT, R3, R2, PT ;  /* 0x000000020300720c */ /* 0x000fda0003f06070 */
[----:B------:R-:W-:Y:S05]  /*0fe0*/  @P0 BRA `(.L_x_4388) ;  /* 0x0000000000300947 */ /* 0x000fea0003800000 */
[----:B0-----:R-:W0:Y:S01]  /*0ff0*/  LDC.64 R4, c[0x0][0x398] ;  /* 0x0000e600ff047b82 */ /* 0x001e220000000a00 */
[----:B------:R-:W-:Y:S01]  /*1000*/  IMAD.IADD R11, R0, 0x1, R3 ;  /* 0x00000001000b7824 */ /* 0x000fe200078e0203 */
[----:B------:R-:W-:-:S03]  /*1010*/  IADD3 R3, PT, PT, R3, 0x80, RZ ;  /* 0x0000008003037810 */ /* 0x000fc60007ffe0ff */
[----:B0-----:R-:W-:-:S05]  /*1020*/  IMAD.WIDE.U32 R4, R11, 0x2, R4 ;  /* 0x000000020b047825 */ /* 0x001fca00078e0004 */
[----:B------:R1:W-:Y:S02]  /*1030*/  STG.E.U16 desc[UR4][R4.64], R6 ;  /* 0x0000000604007986 */ /* 0x0003e4000c101504 */
.L_x_4387:
[----:B------:R-:W-:-:S13]  /*1040*/  ISETP.GE.U32.AND P0, PT, R3, R2, PT ;  /* 0x000000020300720c */ /* 0x000fda0003f06070 */
[----:B------:R-:W-:Y:S05]  /*1050*/  @P0 BRA `(.L_x_4389) ;  /* 0x0000000000340947 */ /* 0x000fea0003800000 */
[----:B01----:R-:W0:Y:S01]  /*1060*/  LDC.64 R4, c[0x0][0x398] ;  /* 0x0000e600ff047b82 */ /* 0x003e220000000a00 */
[----:B------:R-:W-:Y:S02]  /*1070*/  IMAD.IADD R11, R0, 0x1, R3 ;  /* 0x00000001000b7824 */ /* 0x000fe400078e0203 */
[----:B------:R-:W-:Y:S02]  /*1080*/  VIADD R3, R3, 0x80 ;  /* 0x0000008003037836 */ /* 0x000fe40000000000 */
[----:B0-----:R-:W-:-:S05]  /*1090*/  IMAD.WIDE.U32 R4, R11, 0x2, R4 ;  /* 0x000000020b047825 */ /* 0x001fca00078e0004 */
[----:B------:R1:W-:Y:S02]  /*10a0*/  STG.E.U16 desc[UR4][R4.64], R7 ;  /* 0x0000000704007986 */ /* 0x0003e4000c101504 */
.L_x_4388:
        /* <DEDUP_REMOVED lines=8> */
.L_x_4389:
[----:B------:R-:W-:Y:S05]  /*1130*/  BSYNC.RELIABLE B1 ;  /* 0x0000000000017941 */ /* 0x000fea0003800100 */
.L_x_4385:
[----:B------:R-:W-:-:S13]  /*1140*/  ISETP.GE.U32.AND P0, PT, R3, R2, PT ;  /* 0x000000020300720c */ /* 0x000fda0003f06070 */
[----:B012---:R-:W0:Y:S01]  /*1150*/  @!P0 LDC.64 R4, c[0x0][0x398] ;  /* 0x0000e600ff048b82 */ /* 0x007e220000000a00 */
[----:B------:R-:W-:Y:S01]  /*1160*/  @!P0 IMAD.IADD R7, R0, 0x1, R3 ;  /* 0x0000000100078824 */ /* 0x000fe200078e0203 */
[----:B------:R-:W-:-:S03]  /*1170*/  @!P0 IADD3 R3, PT, PT, R3, 0x80, RZ ;  /* 0x0000008003038810 */ /* 0x000fc60007ffe0ff */
[----:B0-----:R-:W-:-:S05]  /*1180*/  @!P0 IMAD.WIDE.U32 R4, R7, 0x2, R4 ;  /* 0x0000000207048825 */ /* 0x001fca00078e0004 */
[----:B------:R2:W-:Y:S02]  /*1190*/  @!P0 STG.E.U16 desc[UR4][R4.64], R9 ;  /* 0x0000000904008986 */ /* 0x0005e4000c101504 */
.L_x_4390:
[----:B------:R-:W-:Y:S05]  /*11a0*/  BSYNC.RECONVERGENT B0 ;  /* 0x0000000000007941 */ /* 0x000fea0003800200 */
.L_x_4384:
        /* <DEDUP_REMOVED lines=8> */
.L_x_4367:
[----:B------:R-:W0:Y:S01]  /*1230*/  S2R R8, SR_TID.X ;  /* 0x0000000000087919 */ /* 0x000e220000002100 */
[----:B------:R-:W1:Y:S01]  /*1240*/  LDC.64 R2, c[0x0][0x3a8] ;  /* 0x0000ea00ff027b82 */ /* 0x000e620000000a00 */
[----:B------:R-:W2:Y:S07]  /*1250*/  LDCU.64 UR6, c[0x0][0x388] ;  /* 0x00007100ff0677ac */ /* 0x000eae0008000a00 */
[----:B------:R-:W3:Y:S01]  /*1260*/  LDC.64 R4, c[0x0][0x3a0] ;  /* 0x0000e800ff047b82 */ /* 0x000ee20000000a00 */
[----:B-1----:R-:W-:-:S04]  /*1270*/  IMAD.WIDE.U32 R2, R0, 0x2, R2 ;  /* 0x0000000200027825 */ /* 0x002fc800078e0002 */
[----:B0-----:R-:W-:-:S05]  /*1280*/  IMAD.WIDE.U32 R12, R8, 0x8, R2 ;  /* 0x00000008080c7825 */ /* 0x001fca00078e0002 */
[----:B------:R-:W4:Y:S01]  /*1290*/  LDG.E.64 R10, desc[UR4][R12.64] ;  /* 0x000000040c0a7981 */ /* 0x000f22000c1e1b00 */
[----:B---3--:R-:W-:-:S03]  /*12a0*/  IMAD.WIDE.U32 R4, R0, 0x2, R4 ;  /* 0x0000000200047825 */ /* 0x008fc600078e0004 */
[----:B------:R0:W3:Y:S01]  /*12b0*/  LDG.E.64 R6, desc[UR4][R12.64+0x400] ;  /* 0x000400040c067981 */ /* 0x0000e2000c1e1b00 */
[----:B------:R-:W-:-:S05]  /*12c0*/  IMAD.WIDE.U32 R4, R8, 0x8, R4 ;  /* 0x0000000808047825 */ /* 0x000fca00078e0004 */
[----:B------:R-:W5:Y:S04]  /*12d0*/  LDG.E.64 R2, desc[UR4][R4.64] ;  /* 0x0000000404027981 */ /* 0x000f68000c1e1b00 */
[----:B------:R-:W3:Y:S01]  /*12e0*/  LDG.E.64 R4, desc[UR4][R4.64+0x400] ;  /* 0x0004000404047981 */ /* 0x000ee2000c1e1b00 */
[----:B----4-:R-:W-:-:S05]  /*12f0*/  IMAD.U32 R9, R10, 0x10000, RZ ;  /* 0x000100000a097824 */ /* 0x010fca00078e00ff */
[C---:B--2---:R-:W-:Y:S02]  /*1300*/  FSETP.GEU.FTZ.AND P1, PT, R9.reuse, UR6, PT ;  /* 0x0000000609007c0b */ /* 0x044fe4000bf3e000 */
[----:B------:R-:W-:-:S04]  /*1310*/  FSETP.GT.FTZ.AND P0, PT, R9, UR7, PT ;  /* 0x0000000709007c0b */ /* 0x000fc8000bf14000 */
[----:B------:R-:W-:-:S13]  /*1320*/  PLOP3.LUT P0, PT, P1, P0, PT, 0x8f, 0xf8 ;  /* 0x0000000000f8781c */ /* 0x000fda0000f01177 */
[----:B------:R-:W-:-:S04]  /*1330*/  @!P0 FADD.FTZ R14, -R9, 1 ;  /* 0x3f800000090e8421 */ /* 0x000fc80000010100 */
[----:B------:R-:W-:-:S06]  /*1340*/  @!P0 FMUL.FTZ R15, R9, R14 ;  /* 0x0000000e090f8220 */ /* 0x000fcc0000410000 */
[----:B------:R-:W1:Y:S01]  /*1350*/  @!P0 MUFU.RCP R15, R15 ;  /* 0x0000000f000f8308 */ /* 0x000e620000001000 */
[----:B------:R-:W-:Y:S02]  /*1360*/  HFMA2 R9, -RZ, RZ, 0, 0 ;  /* 0x00000000ff097431 */ /* 0x000fe400000001ff */
[----:B-----5:R-:W-:Y:S01]  /*1370*/  IMAD.U32 R14, R2, 0x10000, RZ ;  /* 0x00010000020e7824 */ /* 0x020fe200078e00ff */
[----:B------:R-:W-:Y:S02]  /*1380*/  PRMT R16, R10, 0x7632, R16 ;  /* 0x000076320a107816 */ /* 0x000fe40000000010 */
[C---:B------:R-:W-:Y:S01]  /*1390*/  PRMT R2, R11.reuse, 0x7632, R2 ;  /* 0x000076320b027816 */ /* 0x040fe20000000002 */
[----:B0-----:R-:W-:Y:S02]  /*13a0*/  IMAD.U32 R12, R11, 0x10000, RZ ;  /* 0x000100000b0c7824 */ /* 0x001fe400078e00ff */
[----:B------:R-:W-:Y:S01]  /*13b0*/  IMAD.U32 R16, R16, 0x10000, RZ ;  /* 0x0001000010107824 */ /* 0x000fe200078e00ff */
[----:B---3--:R-:W-:-:S02]  /*13c0*/  SHF.L.U32 R11, R6, 0x10, RZ ;  /* 0x00000010060b7819 */ /* 0x008fc400000006ff */
[----:B------:R-:W-:Y:S01]  /*13d0*/  FSETP.GEU.FTZ.AND P1, PT, R12, UR6, PT ;  /* 0x000000060c007c0b */ /* 0x000fe2000bf3e000 */
[----:B-1----:R-:W-:Y:S01]  /*13e0*/  @!P0 FMUL.FTZ R9, R14, R15 ;  /* 0x0000000f0e098220 */ /* 0x002fe20000410000 */
[----:B------:R-:W-:Y:S02]  /*13f0*/  PRMT R14, R6, 0x7632, R14 ;  /* 0x00007632060e7816 */ /* 0x000fe4000000000e */
[----:B------:R-:W-:Y:S02]  /*1400*/  SHF.L.U32 R15, R2, 0x10, RZ ;  /* 0x00000010020f7819 */ /* 0x000fe400000006ff */
[----:B------:R-:W-:Y:S01]  /*1410*/  FSETP.GT.FTZ.AND P0, PT, R12, UR7, PT ;  /* 0x000000070c007c0b */ /* 0x000fe2000bf14000 */
[----:B------:R-:W-:Y:S01]  /*1420*/  IMAD.U32 R14, R14, 0x10000, RZ ;  /* 0x000100000e0e7824 */ /* 0x000fe200078e00ff */
        /* <DEDUP_REMOVED lines=21> */
[----:B------:R-:W-:Y:S01]  /*1580*/  FSETP.GT.FTZ.AND P5, PT, R10, UR7, PT ;  /* 0x000000070a007c0b */ /* 0x000fe2000bfb4000 */
[----:B------:R-:W-:-:S03]  /*1590*/  @!P0 FADD.FTZ R7, -R12, 1 ;  /* 0x3f8000000c078421 */ /* 0x000fc60000010100 */
[----:B------:R-:W-:Y:S02]  /*15a0*/  PLOP3.LUT P6, PT, P6, P5, PT, 0x8f, 0xf8 ;  /* 0x0000000000f8781c */ /* 0x000fe400037cb177 */
[----:B------:R-:W-:Y:S01]  /*15b0*/  ISETP.NE.AND P5, PT, R6, RZ, PT ;  /* 0x000000ff0600720c */ /* 0x000fe20003fa5270 */
[----:B------:R-:W-:Y:S01]  /*15c0*/  @!P3 FADD.FTZ R6, -R11, 1 ;  /* 0x3f8000000b06b421 */ /* 0x000fe20000010100 */
[----:B------:R-:W-:-:S03]  /*15d0*/  @!P0 FMUL.FTZ R13, R12, R7 ;  /* 0x000000070c0d8220 */ /* 0x000fc60000410000 */
[----:B------:R-:W-:Y:S01]  /*15e0*/  @!P3 FMUL.FTZ R12, R11, R6 ;  /* 0x000000060b0cb220 */ /* 0x000fe20000410000 */
[----:B------:R-:W-:-:S04]  /*15f0*/  @!P2 FADD.FTZ R6, -R17, 1 ;  /* 0x3f8000001106a421 */ /* 0x000fc80000010100 */
[----:B------:R-:W-:Y:S02]  /*1600*/  @!P2 FMUL.FTZ R11, R17, R6 ;  /* 0x00000006110ba220 */ /* 0x000fe40000410000 */
[----:B------:R-:W0:Y:S01]  /*1610*/  LDC.64 R6, c[0x0][0x398] ;  /* 0x0000e600ff067b82 */ /* 0x000e220000000a00 */
[----:B------:R-:W-:Y:S01]  /*1620*/  @!P5 FADD.FTZ R17, -R16, 1 ;  /* 0x3f8000001011d421 */ /* 0x000fe20000010100 */
[----:B------:R-:W1:Y:S01]  /*1630*/  @!P0 MUFU.RCP R13, R13 ;  /* 0x0000000d000d8308 */ /* 0x000e620000001000 */
[----:B------:R-:W-:Y:S02]  /*1640*/  @!P6 FADD.FTZ R21, -R10, 1 ;  /* 0x3f8000000a15e421 */ /* 0x000fe40000010100 */
[----:B------:R-:W-:Y:S01]  /*1650*/  @!P5 FMUL.FTZ R18, R16, R17 ;  /* 0x000000111012d220 */ /* 0x000fe20000410000 */
[----:B------:R-:W-:Y:S01]  /*1660*/  @!P4 FADD.FTZ R16, -R15, 1 ;  /* 0x3f8000000f10c421 */ /* 0x000fe20000010100 */
[----:B------:R-:W-:Y:S01]  /*1670*/  @!P1 FADD.FTZ R17, -R14, 1 ;  /* 0x3f8000000e119421 */ /* 0x000fe20000010100 */
[----:B------:R-:W-:-:S02]  /*1680*/  @!P6 FMUL.FTZ R22, R10, R21 ;  /* 0x000000150a16e220 */ /* 0x000fc40000410000 */
[----:B------:R-:W-:Y:S01]  /*1690*/  @!P4 FMUL.FTZ R15, R15, R16 ;  /* 0x000000100f0fc220 */ /* 0x000fe20000410000 */
[----:B------:R-:W-:Y:S01]  /*16a0*/  PRMT R16, R2, 0x7632, R16 ;  /* 0x0000763202107816 */ /* 0x000fe20000000010 */
[----:B------:R-:W-:Y:S01]  /*16b0*/  @!P1 FMUL.FTZ R19, R14, R17 ;  /* 0x000000110e139220 */ /* 0x000fe20000410000 */
[----:B------:R-:W2:Y:S02]  /*16c0*/  @!P5 MUFU.RCP R18, R18 ;  /* 0x000000120012d308 */ /* 0x000ea40000001000 */
[----:B------:R-:W-:Y:S01]  /*16d0*/  SHF.L.U32 R17, R16, 0x10, RZ ;  /* 0x0000001010117819 */ /* 0x000fe200000006ff */
[----:B------:R-:W-:-:S05]  /*16e0*/  IMAD.U32 R20, R3, 0x10000, RZ ;  /* 0x0001000003147824 */ /* 0x000fca00078e00ff */
[----:B------:R-:W-:Y:S01]  /*16f0*/  @!P3 MUFU.RCP R12, R12 ;  /* 0x0000000c000cb308 */ /* 0x000fe20000001000 */
[----:B------:R-:W-:-:S07]  /*1700*/  IMAD.MOV.U32 R2, RZ, RZ, RZ ;  /* 0x000000ffff027224 */ /* 0x000fce00078e00ff */
[----:B------:R-:W-:Y:S01]  /*1710*/  @!P2 MUFU.RCP R11, R11 ;  /* 0x0000000b000ba308 */ /* 0x000fe20000001000 */
[----:B-1----:R-:W-:-:S07]  /*1720*/  @!P0 FMUL.FTZ R2, R20, R13 ;  /* 0x0000000d14028220 */ /* 0x002fce0000410000 */
[----:B------:R-:W1:Y:S01]  /*1730*/  @!P4 MUFU.RCP R15, R15 ;  /* 0x0000000f000fc308 */ /* 0x000e620000001000 */
[----:B0-----:R-:W-:-:S07]  /*1740*/  IMAD.WIDE.U32 R6, R0, 0x2, R6 ;  /* 0x0000000200067825 */ /* 0x001fce00078e0006 */
[----:B------:R0:W3:Y:S08]  /*1750*/  @!P1 MUFU.RCP R16, R19 ;  /* 0x0000001300109308 */ /* 0x0000f00000001000 */
[----:B------:R-:W4:Y:S01]  /*1760*/  @!P6 MUFU.RCP R22, R22 ;  /* 0x000000160016e308 */ /* 0x000f220000001000 */
[----:B------:R-:W-:Y:S02]  /*1770*/  PRMT R0, R3, 0x7632, R0 ;  /* 0x0000763203007816 */ /* 0x000fe40000000000 */
[----:B------:R-:W-:-:S02]  /*1780*/  PRMT R20, R4, 0x7632, R20 ;  /* 0x0000763204147816 */ /* 0x000fc40000000014 */
[C---:B------:R-:W-:Y:S01]  /*1790*/  PRMT R23, R5.reuse, 0x7632, R23 ;  /* 0x0000763205177816 */ /* 0x040fe20000000017 */
[----:B------:R-:W-:Y:S02]  /*17a0*/  IMAD.U32 R10, R5, 0x10000, RZ ;  /* 0x00010000050a7824 */ /* 0x000fe400078e00ff */
[----:B------:R-:W-:Y:S01]  /*17b0*/  HFMA2 R3, -RZ, RZ, 0, 0 ;  /* 0x00000000ff037431 */ /* 0x000fe200000001ff */
[----:B------:R-:W-:Y:S01]  /*17c0*/  SHF.L.U32 R0, R0, 0x10, RZ ;  /* 0x0000001000007819 */ /* 0x000fe200000006ff */
[----:B------:R-:W-:Y:S01]  /*17d0*/  IMAD.U32 R13, R4, 0x10000, RZ ;  /* 0x00010000040d7824 */ /* 0x000fe200078e00ff */
[----:B------:R-:W-:Y:S01]  /*17e0*/  SHF.L.U32 R5, R20, 0x10, RZ ;  /* 0x0000001014057819 */ /* 0x000fe200000006ff */
[----:B0-----:R-:W-:Y:S01]  /*17f0*/  IMAD.U32 R19, R23, 0x10000, RZ ;  /* 0x0001000017137824 */ /* 0x001fe200078e00ff */
[----:B------:R-:W-:Y:S01]  /*1800*/  MOV R14, RZ ;  /* 0x000000ff000e7202 */ /* 0x000fe20000000f00 */
[----:B--2---:R-:W-:Y:S01]  /*1810*/  @!P5 FMUL.FTZ R14, R17, R18 ;  /* 0x00000012110ed220 */ /* 0x004fe20000410000 */
[----:B------:R-:W-:-:S02]  /*1820*/  IMAD.MOV.U32 R4, RZ, RZ, RZ ;  /* 0x000000ffff047224 */ /* 0x000fc400078e00ff */
[----:B-1----:R-:W-:Y:S01]  /*1830*/  @!P4 FMUL.FTZ R3, R0, R15 ;  /* 0x0000000f0003c220 */ /* 0x002fe20000410000 */
[----:B------:R-:W-:Y:S02]  /*1840*/  IMAD.MOV.U32 R17, RZ, RZ, RZ ;  /* 0x000000ffff117224 */ /* 0x000fe400078e00ff */
[----:B------:R-:W-:Y:S01]  /*1850*/  @!P3 FMUL.FTZ R4, R13, R12 ;  /* 0x0000000c0d04b220 */ /* 0x000fe20000410000 */
[----:B------:R-:W-:Y:S02]  /*1860*/  IMAD.MOV.U32 R18, RZ, RZ, RZ ;  /* 0x000000ffff127224 */ /* 0x000fe400078e00ff */
[----:B------:R-:W-:Y:S01]  /*1870*/  @!P2 FMUL.FTZ R18, R10, R11 ;  /* 0x0000000b0a12a220 */ /* 0x000fe20000410000 */
[----:B------:R-:W-:Y:S02]  /*1880*/  IMAD.MOV.U32 R21, RZ, RZ, RZ ;  /* 0x000000ffff157224 */ /* 0x000fe400078e00ff */
[----:B---3--:R-:W-:Y:S01]  /*1890*/  @!P1 FMUL.FTZ R17, R5, R16 ;  /* 0x0000001005119220 */ /* 0x008fe20000410000 */
[----:B----4-:R-:W-:Y:S01]  /*18a0*/  @!P6 FMUL.FTZ R21, R19, R22 ;  /* 0x000000161315e220 */ /* 0x010fe20000410000 */
[----:B------:R-:W-:Y:S01]  /*18b0*/  IMAD.WIDE.U32 R6, R8, 0x8, R6 ;  /* 0x0000000808067825 */ /* 0x000fe200078e0006 */
[----:B------:R-:W-:-:S02]  /*18c0*/  F2FP.BF16.F32.PACK_AB R14, R14, R9 ;  /* 0x000000090e0e723e */ /* 0x000fc400000010ff */
[----:B------:R-:W-:Y:S02]  /*18d0*/  F2FP.BF16.F32.PACK_AB R15, R3, R2 ;  /* 0x00000002030f723e */ /* 0x000fe400000010ff */
[----:B------:R-:W-:Y:S02]  /*18e0*/  F2FP.BF16.F32.PACK_AB R4, R17, R4 ;  /* 0x000000041104723e */ /* 0x000fe400000010ff */
[----:B------:R-:W-:Y:S01]  /*18f0*/  F2FP.BF16.F32.PACK_AB R5, R21, R18 ;  /* 0x000000121505723e */ /* 0x000fe200000010ff */
[----:B------:R-:W-:Y:S04]  /*1900*/  STG.E.64 desc[UR4][R6.64], R14 ;  /* 0x0000000e06007986 */ /* 0x000fe8000c101b04 */
[----:B------:R-:W-:Y:S01]  /*1910*/  STG.E.64 desc[UR4][R6.64+0x400], R4 ;  /* 0x0004000406007986 */ /* 0x000fe2000c101b04 */
[----:B------:R-:W-:Y:S05]  /*1920*/  EXIT ;  /* 0x000000000000794d */ /* 0x000fea0003800000 */
.L_x_4391:
        /* <DEDUP_REMOVED lines=13> */
.L_x_14625:


//--------------------- .text._ZN2at6native29vectorized_elementwise_kernelILi8EZZZNS0_26logit_backward_kernel_cudaERNS_18TensorIteratorBaseERKN3c106ScalarEENKUlvE_clEvENKUlvE2_clEvEUlNS4_8BFloat16ESA_E0_St5arrayIPcLm3EEEEviT0_T1_ --------------------------
	.section	.text._ZN2at6native29vectorized_elementwise_kernelILi8EZZZNS0_26logit_backward_kernel_cudaERNS_18TensorIteratorBaseERKN3c106ScalarEENKUlvE_clEvENKUlvE2_clEvEUlNS4_8BFloat16ESA_E0_St5arrayIPcLm3EEEEviT0_T1_,"ax",@progbits
	.align	128
        .global         _ZN2at6native29vectorized_elementwise_kernelILi8EZZZNS0_26logit_backward_kernel_cudaERNS_18TensorIteratorBaseERKN3c106ScalarEENKUlvE_clEvENKUlvE2_clEvEUlNS4_8BFloat16ESA_E0_St5arrayIPcLm3EEEEviT0_T1_
        .type           _ZN2at6native29vectorized_elementwise_kernelILi8EZZZNS0_26logit_backward_kernel_cudaERNS_18TensorIteratorBaseERKN3c106ScalarEENKUlvE_clEvENKUlvE2_clEvEUlNS4_8BFloat16ESA_E0_St5arrayIPcLm3EEEEviT0_T1_,@function
        .size           _ZN2at6native29vectorized_elementwise_kernelILi8EZZZNS0_26logit_backward_kernel_cudaERNS_18TensorIteratorBaseERKN3c106ScalarEENKUlvE_clEvENKUlvE2_clEvEUlNS4_8BFloat16ESA_E0_St5arrayIPcLm3EEEEviT0_T1_,(.L_x_14626 - _ZN2at6native29vectorized_elementwise_kernelILi8EZZZNS0_26logit_backward_kernel_cudaERNS_18TensorIteratorBaseERKN3c106ScalarEENKUlvE_clEvENKUlvE2_clEvEUlNS4_8BFloat16ESA_E0_St5arrayIPcLm3EEEEviT0_T1_)
        .other          _ZN2at6native29vectorized_elementwise_kernelILi8EZZZNS0_26logit_backward_kernel_cudaERNS_18TensorIteratorBaseERKN3c106ScalarEENKUlvE_clEvENKUlvE2_clEvEUlNS4_8BFloat16ESA_E0_St5arrayIPcLm3EEEEviT0_T1_,@"STO_CUDA_ENTRY STV_DEFAULT"
_ZN2at6native29vectorized_elementwise_kernelILi8EZZZNS0_26logit_backward_kernel_cudaERNS_18TensorIteratorBaseERKN3c106ScalarEENKUlvE_clEvENKUlvE2_clEvEUlNS4_8BFloat16ESA_E0_St5arrayIPcLm3EEEEviT0_T1_:
.text._ZN2at6native29vectorized_elementwise_kernelILi8EZZZNS0_26logit_backward_kernel_cudaERNS_18TensorIteratorBaseERKN3c106ScalarEENKUlvE_clEvENKUlvE2_clEvEUlNS4_8BFloat16ESA_E0_St5arrayIPcLm3EEEEviT0_T1_:
        /* <DEDUP_REMOVED lines=40> */
[----:B------:R-:W-:Y:S02]  /*0280*/  @!P4 IMAD.IADD R11, R0, 0x1, R21 ;  /* 0x00000001000bc824 */ /* 0x000fe400078e0215 */
[----:B------:R-:W-:-:S05]  /*0290*/  @!P4 VIADD R21, R21, 0x80 ;  /* 0x000000801515c836 */ /* 0x000fca0000000000 */
[----:B------:R-:W-:Y:S02]  /*02a0*/  ISETP.GE.U32.AND P1, PT, R21, R2, PT ;  /* 0x000000021500720c */ /* 0x000fe40003f26070 */
[----:B------:R-:W-:Y:S02]  /*02b0*/  PRMT R6, RZ, 0x7610, R6 ;  /* 0x00007610ff067816 */ /* 0x000fe40000000006 */
[----:B------:R-:W-:Y:S01]  /*02c0*/  PRMT R7, RZ, 0x7610, R7 ;  /* 0x00007610ff077816 */ /* 0x000fe20000000007 */
[----:B0-----:R-:W-:-:S03]  /*02d0*/  @!P3 IMAD.WIDE.U32 R18, R9, 0x2, R18 ;  /* 0x000000020912b825 */ /* 0x001fc600078e0012 */
[----:B------:R-:W5:Y:S01]  /*02e0*/  @!P2 LDG.E.U16 R6, desc[UR4][R26.64] ;  /* 0x000000041a06a981 */ /* 0x000f62000c1e1500 */
[----:B------:R-:W-:-:S04]  /*02f0*/  @!P3 IMAD.WIDE.U32 R16, R9, 0x2, R16 ;  /* 0x000000020910b825 */ /* 0x000fc800078e0010 */
[----:B------:R-:W-:Y:S01]  /*0300*/  @!P1 IADD3 R20, PT, PT, R0, R21, RZ ;  /* 0x0000001500149210 */ /* 0x000fe20007ffe0ff */
[----:B------:R-:W-:Y:S01]  /*0310*/  @!P1 VIADD R21, R21, 0x80 ;  /* 0x0000008015159836 */ /* 0x000fe20000000000 */
[----:B------:R0:W5:Y:S01]  /*0320*/  @!P2 LDG.E.U16 R7, desc[UR4][R22.64] ;  /* 0x000000041607a981 */ /* 0x000162000c1e1500 */
[----:B------:R-:W-:-:S03]  /*0330*/  PRMT R9, RZ, 0x7610, R9 ;  /* 0x00007610ff097816 */ /* 0x000fc60000000009 */
[----:B------:R-:W-:Y:S02]  /*0340*/  ISETP.GE.U32.AND P2, PT, R21, R2, PT ;  /* 0x000000021500720c */ /* 0x000fe40003f46070 */
[----:B------:R-:W-:Y:S01]  /*0350*/  PRMT R8, RZ, 0x7610, R8 ;  /* 0x00007610ff087816 */ /* 0x000fe20000000008 */
[----:B------:R3:W5:Y:S01]  /*0360*/  @!P3 LDG.E.U16 R9, desc[UR4][R16.64] ;  /* 0x000000041009b981 */ /* 0x000762000c1e1500 */
[----:B0-----:R-:W0:Y:S04]  /*0370*/  LDC.64 R22, c[0x0][0x3a0] ;  /* 0x0000e800ff167b82 */ /* 0x001e280000000a00 */
[----:B------:R4:W5:Y:S04]  /*0380*/  @!P3 LDG.E.U16 R8, desc[UR4][R18.64] ;  /* 0x000000041208b981 */ /* 0x000968000c1e1500 */
[----:B---3--:R-:W3:Y:S01]  /*0390*/  LDC.64 R16, c[0x0][0x3a8] ;  /* 0x0000ea00ff107b82 */ /* 0x008ee20000000a00 */
[----:B------:R-:W-:Y:S01]  /*03a0*/  @!P1 IMAD.WIDE.U32 R28, R20, 0x2, R28 ;  /* 0x00000002141c9825 */ /* 0x000fe200078e001c */
[----:B----4-:R-:W-:-:S03]  /*03b0*/  PRMT R18, RZ, 0x7610, R18 ;  /* 0x00007610ff127816 */ /* 0x010fc60000000012 */
[----:B------:R-:W-:Y:S01]  /*03c0*/  @!P2 IMAD.IADD R27, R0, 0x1, R21 ;  /* 0x00000001001ba824 */ /* 0x000fe200078e0215 */
[----:B------:R-:W-:Y:S01]  /*03d0*/  PRMT R19, RZ, 0x7610, R19 ;  /* 0x00007610ff137816 */ /* 0x000fe20000000013 */
[----:B--2---:R-:W-:Y:S01]  /*03e0*/  @!P1 IMAD.WIDE.U32 R24, R20, 0x2, R24 ;  /* 0x0000000214189825 */ /* 0x004fe200078e0018 */
[----:B------:R-:W5:Y:S03]  /*03f0*/  @!P1 LDG.E.U16 R18, desc[UR4][R28.64] ;  /* 0x000000041c129981 */ /* 0x000f66000c1e1500 */
[----:B------:R-:W-:Y:S01]  /*0400*/  @!P2 VIADD R21, R21, 0x80 ;  /* 0x000000801515a836 */ /* 0x000fe20000000000 */
[----:B------:R-:W5:Y:S04]  /*0410*/  @!P1 LDG.E.U16 R19, desc[UR4][R24.64] ;  /* 0x0000000418139981 */ /* 0x000f68000c1e1500 */
[----:B------:R-:W-:Y:S01]  /*0420*/  ISETP.GE.U32.AND P1, PT, R21, R2, PT ;  /* 0x000000021500720c */ /* 0x000fe20003f26070 */
[----:B------:R-:W-:Y:S01]  /*0430*/  @!P4 IMAD.WIDE.U32 R14, R11, 0x2, R14 ;  /* 0x000000020b0ec825 */ /* 0x000fe200078e000e */
[----:B------:R-:W-:-:S03]  /*0440*/  PRMT R10, RZ, 0x7610, R10 ;  /* 0x00007610ff0a7816 */ /* 0x000fc6000000000a */
[----:B-1----:R-:W-:Y:S01]  /*0450*/  @!P4 IMAD.WIDE.U32 R12, R11, 0x2, R12 ;  /* 0x000000020b0cc825 */ /* 0x002fe200078e000c */
[----:B------:R-:W-:-:S03]  /*0460*/  PRMT R11, RZ, 0x7610, R11 ;  /* 0x00007610ff0b7816 */ /* 0x000fc6000000000b */
[C---:B0-----:R-:W-:Y:S01]  /*0470*/  @!P2 IMAD.WIDE.U32 R22, R27.reuse, 0x2, R22 ;  /* 0x000000021b16a825 */ /* 0x041fe200078e0016 */
[----:B------:R-:W-:Y:S01]  /*0480*/  PRMT R20, RZ, 0x7610, R20 ;  /* 0x00007610ff147816 */ /* 0x000fe20000000014 */
[----:B------:R0:W5:Y:S02]  /*0490*/  @!P4 LDG.E.U16 R10, desc[UR4][R14.64] ;  /* 0x000000040e0ac981 */ /* 0x000164000c1e1500 */
[----:B---3--:R-:W-:Y:S01]  /*04a0*/  @!P2 IMAD.WIDE.U32 R16, R27, 0x2, R16 ;  /* 0x000000021b10a825 */ /* 0x008fe200078e0010 */
[----:B------:R-:W-:Y:S01]  /*04b0*/  @!P1 IADD3 R27, PT, PT, R0, R21, RZ ;  /* 0x00000015001b9210 */ /* 0x000fe20007ffe0ff */
[----:B------:R1:W5:Y:S01]  /*04c0*/  @!P4 LDG.E.U16 R11, desc[UR4][R12.64] ;  /* 0x000000040c0bc981 */ /* 0x000362000c1e1500 */
[----:B------:R-:W-:-:S03]  /*04d0*/  PRMT R21, RZ, 0x7610, R21 ;  /* 0x00007610ff157816 */ /* 0x000fc60000000015 */
[----:B------:R2:W5:Y:S01]  /*04e0*/  @!P2 LDG.E.U16 R20, desc[UR4][R22.64] ;  /* 0x000000041614a981 */ /* 0x000562000c1e1500 */
[----:B0-----:R-:W0:Y:S03]  /*04f0*/  LDC.64 R14, c[0x0][0x3a8] ;  /* 0x0000ea00ff0e7b82 */ /* 0x001e260000000a00 */
[----:B------:R3:W5:Y:S05]  /*0500*/  @!P2 LDG.E.U16 R21, desc[UR4][R16.64] ;  /* 0x000000041015a981 */ /* 0x00076a000c1e1500 */
[----:B-1----:R-:W1:Y:S08]  /*0510*/  LDC.64 R12, c[0x0][0x3a0] ;  /* 0x0000e800ff0c7b82 */ /* 0x002e700000000a00 */
[----:B--2---:R-:W2:Y:S08]  /*0520*/  LDC.64 R22, c[0x0][0x3a0] ;  /* 0x0000e800ff167b82 */ /* 0x004eb00000000a00 */
[----:B---3--:R-:W3:Y:S01]  /*0530*/  LDC.64 R16, c[0x0][0x3a8] ;  /* 0x0000ea00ff107b82 */ /* 0x008ee20000000a00 */
[----:B0-----:R-:W-:Y:S01]  /*0540*/  @!P1 IMAD.WIDE.U32 R14, R27, 0x2, R14 ;  /* 0x000000021b0e9825 */ /* 0x001fe200078e000e */
[----:B------:R-:W-:-:S03]  /*0550*/  PRMT R26, RZ, 0x7610, R26 ;  /* 0x00007610ff1a7816 */ /* 0x000fc6000000001a */
[----:B-1----:R-:W-:-:S04]  /*0560*/  @!P1 IMAD.WIDE.U32 R12, R27, 0x2, R12 ;  /* 0x000000021b0c9825 */ /* 0x002fc800078e000c */
[----:B------:R-:W-:-:S04]  /*0570*/  @!P0 IMAD.IADD R27, R0, 0x1, R3 ;  /* 0x00000001001b8824 */ /* 0x000fc800078e0203 */
        /* <DEDUP_REMOVED lines=24> */
.L_x_4394:
[----:B------:R-:W-:Y:S05]  /*0700*/  BSYNC.RECONVERGENT B0 ;  /* 0x0000000000007941 */ /* 0x000fea0003800200 */
.L_x_4393:
[C---:B------:R-:W-:Y:S01]  /*0710*/  VIADD R15, R3.reuse, 0x100 ;  /* 0x00000100030f7836 */ /* 0x040fe20000000000 */
[----:B------:R-:W0:Y:S01]  /*0720*/  @!P1 LDC.64 R12, c[0x0][0x398] ;  /* 0x0000e600ff0c9b82 */ /* 0x000e220000000a00 */
[----:B------:R-:W-:Y:S01]  /*0730*/  VIADD R17, R3, 0x180 ;  /* 0x0000018003117836 */ /* 0x000fe20000000000 */
[----:B------:R-:W-:Y:S02]  /*0740*/  BSSY.RECONVERGENT B0, `(.L_x_4395) ;  /* 0x0000012000007945 */ /* 0x000fe40003800200 */
[-C--:B------:R-:W-:Y:S01]  /*0750*/  ISETP.GE.U32.AND P3, PT, R15, R2.reuse, PT ;  /* 0x000000020f00720c */ /* 0x080fe20003f66070 */
[----:B------:R-:W-:Y:S01]  /*0760*/  VIADD R15, R3, 0x80 ;  /* 0x00000080030f7836 */ /* 0x000fe20000000000 */
[----:B------:R-:W-:-:S04]  /*0770*/  ISETP.GE.U32.AND P2, PT, R17, R2, PT ;  /* 0x000000021100720c */ /* 0x000fc80003f46070 */
[----:B------:R-:W-:-:S13]  /*0780*/  ISETP.GE.U32.AND P0, PT, R15, R2, PT ;  /* 0x000000020f00720c */ /* 0x000fda0003f06070 */
[----:B------:R-:W-:Y:S05]  /*0790*/  @P0 BRA `(.L_x_4396) ;  /* 0x0000000000300947 */ /* 0x000fea0003800000 */
[----:B------:R-:W1:Y:S01]  /*07a0*/  LDCU.64 UR6, c[0x0][0x388] ;  /* 0x00007100ff0677ac */ /* 0x000e620008000a00 */
[----:B-----5:R-:W-:-:S04]  /*07b0*/  SHF.L.U32 R16, R5, 0x10, RZ ;  /* 0x0000001005107819 */ /* 0x020fc800000006ff */
[C---:B-1----:R-:W-:Y:S02]  /*07c0*/  FSETP.GEU.FTZ.AND P4, PT, R16.reuse, UR6, PT ;  /* 0x0000000610007c0b */ /* 0x042fe4000bf9e000 */
[----:B------:R-:W-:-:S04]  /*07d0*/  FSETP.GT.FTZ.AND P0, PT, R16, UR7, PT ;  /* 0x0000000710007c0b */ /* 0x000fc8000bf14000 */
[----:B------:R-:W-:-:S13]  /*07e0*/  PLOP3.LUT P0, PT, P4, P0, PT, 0x8f, 0xf8 ;  /* 0x0000000000f8781c */ /* 0x000fda0002701177 */
[----:B------:R-:W-:-:S04]  /*07f0*/  @!P0 FADD.FTZ R5, -R16, 1 ;  /* 0x3f80000010058421 */ /* 0x000fc80000010100 */
[----:B------:R-:W-:Y:S01]  /*0800*/  @!P0 FMUL.FTZ R5, R16, R5 ;  /* 0x0000000510058220 */ /* 0x000fe20000410000 */
[----:B------:R-:W-:Y:S02]  /*0810*/  IMAD.U32 R16, R4, 0x10000, RZ ;  /* 0x0001000004107824 */ /* 0x000fe400078e00ff */
[----:B------:R-:W-:-:S03]  /*0820*/  IMAD.MOV.U32 R4, RZ, RZ, RZ ;  /* 0x000000ffff047224 */ /* 0x000fc600078e00ff */
[----:B------:R-:W1:Y:S02]  /*0830*/  @!P0 MUFU.RCP R5, R5 ;  /* 0x0000000500058308 */ /* 0x000e640000001000 */
[----:B-1----:R-:W-:-:S05]  /*0840*/  @!P0 FMUL.FTZ R4, R16, R5 ;  /* 0x0000000510048220 */ /* 0x002fca0000410000 */
[----:B------:R-:W-:-:S07]  /*0850*/  F2FP.BF16.F32.PACK_AB R4, RZ, R4 ;  /* 0x00000004ff04723e */ /* 0x000fce00000010ff */
.L_x_4396:
[----:B------:R-:W-:Y:S05]  /*0860*/  BSYNC.RECONVERGENT B0 ;  /* 0x0000000000007941 */ /* 0x000fea0003800200 */
.L_x_4395:
[C---:B-----5:R-:W-:Y:S01]  /*0870*/  VIADD R5, R3.reuse, 0x200 ;  /* 0x0000020003057836 */ /* 0x060fe20000000000 */
[C---:B------:R-:W-:Y:S01]  /*0880*/  IADD3 R17, PT, PT, R3.reuse, 0x280, RZ ;  /* 0x0000028003117810 */ /* 0x040fe20007ffe0ff */
[----:B------:R-:W-:Y:S01]  /*0890*/  VIADD R23, R3, 0x300 ;  /* 0x0000030003177836 */ /* 0x000fe20000000000 */
[----:B------:R-:W-:Y:S02]  /*08a0*/  BSSY.RECONVERGENT B0, `(.L_x_4397) ;  /* 0x0000012000007945 */ /* 0x000fe40003800200 */
[-C--:B------:R-:W-:Y:S01]  /*08b0*/  ISETP.GE.U32.AND P5, PT, R17, R2.reuse, PT ;  /* 0x000000021100720c */ /* 0x080fe20003fa6070 */
[----:B------:R-:W-:Y:S01]  /*08c0*/  VIADD R17, R3, 0x380 ;  /* 0x0000038003117836 */ /* 0x000fe20000000000 */
[-C--:B------:R-:W-:Y:S02]  /*08d0*/  ISETP.GE.U32.AND P4, PT, R5, R2.reuse, PT ;  /* 0x000000020500720c */ /* 0x080fe40003f86070 */
[----:B------:R-:W-:Y:S01]  /*08e0*/  ISETP.GE.U32.AND P6, PT, R23, R2, PT ;  /* 0x000000021700720c */ /* 0x000fe20003fc6070 */
[----:B------:R-:W-:-:S12]  /*08f0*/  @P3 BRA `(.L_x_4398) ;  /* 0x0000000000303947 */ /* 0x000fd80003800000 */
[----:B------:R-:W1:Y:S01]  /*0900*/  LDCU.64 UR6, c[0x0][0x388] ;  /* 0x00007100ff0677ac */ /* 0x000e620008000a00 */
[----:B------:R-:W-:Y:S01]  /*0910*/  SHF.L.U32 R16, R7, 0x10, RZ ;  /* 0x0000001007107819 */ /* 0x000fe200000006ff */
[----:B------:R-:W-:-:S03]  /*0920*/  IMAD.U32 R6, R6, 0x10000, RZ ;  /* 0x0001000006067824 */ /* 0x000fc600078e00ff */
        /* <DEDUP_REMOVED lines=9> */
.L_x_4398:
[----:B------:R-:W-:Y:S05]  /*09c0*/  BSYNC.RECONVERGENT B0 ;  /* 0x0000000000007941 */ /* 0x000fea0003800200 */
.L_x_4397:
[----:B------:R-:W-:Y:S01]  /*09d0*/  @!P1 IADD3 R7, PT, PT, R0, R3, RZ ;  /* 0x0000000300079210 */ /* 0x000fe20007ffe0ff */
[----:B------:R-:W-:Y:S01]  /*09e0*/  BSSY.RECONVERGENT B0, `(.L_x_4399) ;  /* 0x0000010000007945 */ /* 0x000fe20003800200 */
[----:B------:R-:W-:-:S03]  /*09f0*/  ISETP.GE.U32.AND P3, PT, R17, R2, PT ;  /* 0x000000021100720c */ /* 0x000fc60003f66070 */
[----:B0-----:R-:W-:Y:S01]  /*0a00*/  @!P1 IMAD.WIDE.U32 R12, R7, 0x2, R12 ;  /* 0x00000002070c9825 */ /* 0x001fe200078e000c */
[----:B------:R-:W-:Y:S09]  /*0a10*/  @P2 BRA `(.L_x_4400) ;  /* 0x0000000000302947 */ /* 0x000ff20003800000 */
[----:B------:R-:W0:Y:S01]  /*0a20*/  LDCU.64 UR6, c[0x0][0x388] ;  /* 0x00007100ff0677ac */ /* 0x000e220008000a00 */
[----:B------:R-:W-:Y:S02]  /*0a30*/  IMAD.U32 R9, R9, 0x10000, RZ ;  /* 0x0001000009097824 */ /* 0x000fe400078e00ff */
[----:B------:R-:W-:-:S03]  /*0a40*/  IMAD.U32 R8, R8, 0x10000, RZ ;  /* 0x0001000008087824 */ /* 0x000fc600078e00ff */
[C---:B0-----:R-:W-:Y:S02]  /*0a50*/  FSETP.GEU.FTZ.AND P2, PT, R9.reuse, UR6, PT ;  /* 0x0000000609007c0b */ /* 0x041fe4000bf5e000 */
[----:B------:R-:W-:-:S04]  /*0a60*/  FSETP.GT.FTZ.AND P0, PT, R9, UR7, PT ;  /* 0x0000000709007c0b */ /* 0x000fc8000bf14000 */
[----:B------:R-:W-:-:S13]  /*0a70*/  PLOP3.LUT P0, PT, P2, P0, PT, 0x8f, 0xf8 ;  /* 0x0000000000f8781c */ /* 0x000fda0001701177 */
[----:B------:R-:W-:-:S04]  /*0a80*/  @!P0 FADD.FTZ R6, -R9, 1 ;  /* 0x3f80000009068421 */ /* 0x000fc80000010100 */
[----:B------:R-:W-:Y:S01]  /*0a90*/  @!P0 FMUL.FTZ R7, R9, R6 ;  /* 0x0000000609078220 */ /* 0x000fe20000410000 */
[----:B------:R-:W-:-:S05]  /*0aa0*/  MOV R6, RZ ;  /* 0x000000ff00067202 */ /* 0x000fca0000000f00 */
[----:B------:R-:W0:Y:S02]  /*0ab0*/  @!P0 MUFU.RCP R7, R7 ;  /* 0x0000000700078308 */ /* 0x000e240000001000 */
[----:B0-----:R-:W-:-:S05]  /*0ac0*/  @!P0 FMUL.FTZ R6, R8, R7 ;  /* 0x0000000708068220 */ /* 0x001fca0000410000 */
[----:B------:R-:W-:-:S07]  /*0ad0*/  F2FP.BF16.F32.PACK_AB R6, RZ, R6 ;  /* 0x00000006ff06723e */ /* 0x000fce00000010ff */
.L_x_4400:
[----:B------:R-:W-:Y:S05]  /*0ae0*/  BSYNC.RECONVERGENT B0 ;  /* 0x0000000000007941 */ /* 0x000fea0003800200 */
.L_x_4399:
[----:B------:R-:W-:Y:S04]  /*0af0*/  BSSY.RECONVERGENT B0, `(.L_x_4401) ;  /* 0x000000e000007945 */ /* 0x000fe80003800200 */
[----:B------:R-:W-:Y:S05]  /*0b00*/  @P4 BRA `(.L_x_4402) ;  /* 0x0000000000304947 */ /* 0x000fea0003800000 */
        /* <DEDUP_REMOVED lines=8> */
[----:B------:R-:W-:-:S05]  /*0b90*/  HFMA2 R7, -RZ, RZ, 0, 0 ;  /* 0x00000000ff077431 */ /* 0x000fca00000001ff */
[----:B------:R-:W0:Y:S02]  /*0ba0*/  @!P0 MUFU.RCP R8, R8 ;  /* 0x0000000800088308 */ /* 0x000e240000001000 */
[----:B0-----:R-:W-:-:S05]  /*0bb0*/  @!P0 FMUL.FTZ R7, R9, R8 ;  /* 0x0000000809078220 */ /* 0x001fca0000410000 */
[----:B------:R-:W-:-:S07]  /*0bc0*/  F2FP.BF16.F32.PACK_AB R7, RZ, R7 ;  /* 0x00000007ff07723e */ /* 0x000fce00000010ff */
.L_x_4402:
[----:B------:R-:W-:Y:S05]  /*0bd0*/  BSYNC.RECONVERGENT B0 ;  /* 0x0000000000007941 */ /* 0x000fea0003800200 */
.L_x_4401:
        /* <DEDUP_REMOVED lines=14> */
.L_x_4404:
[----:B------:R-:W-:Y:S05]  /*0cc0*/  BSYNC.RECONVERGENT B0 ;  /* 0x0000000000007941 */ /* 0x000fea0003800200 */
.L_x_4403:
        /* <DEDUP_REMOVED lines=14> */
.L_x_4406:
[----:B------:R-:W-:Y:S05]  /*0db0*/  BSYNC.RECONVERGENT B0 ;  /* 0x0000000000007941 */ /* 0x000fea0003800200 */
.L_x_4405:
        /* <DEDUP_REMOVED lines=14> */
.L_x_4408:
[----:B------:R-:W-:Y:S05]  /*0ea0*/  BSYNC.RECONVERGENT B0 ;  /* 0x0000000000007941 */ /* 0x000fea0003800200 */
.L_x_4407:
[----:B------:R0:W-:Y:S01]  /*0eb0*/  @!P1 STG.E.U16 desc[UR4][R12.64], R14 ;  /* 0x0000000e0c009986 */ /* 0x0001e2000c101504 */
[----:B------:R-:W-:Y:S01]  /*0ec0*/  @!P1 IMAD.MOV.U32 R3, RZ, RZ, R15 ;  /* 0x000000ffff039224 */ /* 0x000fe200078e000f */
[----:B------:R-:W-:Y:S04]  /*0ed0*/  BSSY.RECONVERGENT B0, `(.L_x_4409) ;  /* 0x000002d000007945 */ /* 0x000fe80003800200 */
[----:B------:R-:W-:Y:S01]  /*0ee0*/  BSSY.RELIABLE B1, `(.L_x_4410) ;  /* 0x0000025000017945 */ /* 0x000fe20003800100 */
[----:B------:R-:W-:-:S13]  /*0ef0*/  ISETP.GE.U32.AND P0, PT, R3, R2, PT ;  /* 0x000000020300720c */ /* 0x000fda0003f06070 */
[----:B0-----:R-:W-:Y:S05]  /*0f00*/  @P0 BRA `(.L_x_4411) ;  /* 0x0000000000300947 */ /* 0x001fea0003800000 */
[----:B------:R-:W0:Y:S01]  /*0f10*/  LDC.64 R12, c[0x0][0x398] ;  /* 0x0000e600ff0c7b82 */ /* 0x000e220000000a00 */
[----:B------:R-:W-:Y:S01]  /*0f20*/  IMAD.IADD R11, R0, 0x1, R3 ;  /* 0x00000001000b7824 */ /* 0x000fe200078e0203 */
[----:B------:R-:W-:-:S04]  /*0f30*/  IADD3 R3, PT, PT, R3, 0x80, RZ ;  /* 0x0000008003037810 */ /* 0x000fc80007ffe0ff */
[----:B------:R-:W-:Y:S01]  /*0f40*/  ISETP.GE.U32.AND P0, PT, R3, R2, PT ;  /* 0x000000020300720c */ /* 0x000fe20003f06070 */
[----:B0-----:R-:W-:-:S05]  /*0f50*/  IMAD.WIDE.U32 R12, R11, 0x2, R12 ;  /* 0x000000020b0c7825 */ /* 0x001fca00078e000c */
[----:B------:R0:W-:Y:S07]  /*0f60*/  STG.E.U16 desc[UR4][R12.64], R4 ;  /* 0x000000040c007986 */ /* 0x0001ee000c101504 */
[----:B------:R-:W-:Y:S05]  /*0f70*/  @P0 BRA `(.L_x_4412) ;  /* 0x0000000000300947 */ /* 0x000fea0003800000 */
[----:B0-----:R-:W0:Y:S01]  /*0f80*/  LDC.64 R12, c[0x0][0x398] ;  /* 0x0000e600ff0c7b82 */ /* 0x001e220000000a00 */
[----:B------:R-:W-:Y:S02]  /*0f90*/  IMAD.IADD R11, R0, 0x1, R3 ;  /* 0x00000001000b7824 */ /* 0x000fe400078e0203 */
[----:B------:R-:W-:Y:S02]  /*0fa0*/  VIADD R3, R3, 0x80 ;  /* 0x0000008003037836 */ /* 0x000fe40000000000 */
[----:B0-----:R-:W-:-:S05]  /*0fb0*/  IMAD.WIDE.U32 R12, R11, 0x2, R12 ;  /* 0x000000020b0c7825 */ /* 0x001fca00078e000c */
[----:B------:R0:W-:Y:S02]  /*0fc0*/  STG.E.U16 desc[UR4][R12.64], R5 ;  /* 0x000000050c007986 */ /* 0x0001e4000c101504 */
.L_x_4411:
[----:B------:R-:W-:-:S13]  /*0fd0*/  ISETP.GE.U32.AND P0, PT, R3, R2, PT ;  /* 0x000000020300720c */ /* 0x000fda0003f06070 */
[----:B------:R-:W-:Y:S05]  /*0fe0*/  @P0 BRA `(.L_x_4413) ;  /* 0x0000000000300947 */ /* 0x000fea0003800000 */
[----:B0-----:R-:W0:Y:S01]  /*0ff0*/  LDC.64 R4, c[0x0][0x398] ;  /* 0x0000e600ff047b82 */ /* 0x001e220000000a00 */
[----:B------:R-:W-:Y:S01]  /*1000*/  IADD3 R11, PT, PT, R0, R3, RZ ;  /* 0x00000003000b7210 */ /* 0x000fe20007ffe0ff */
[----:B------:R-:W-:-:S04]  /*1010*/  VIADD R3, R3, 0x80 ;  /* 0x0000008003037836 */ /* 0x000fc80000000000 */
[----:B0-----:R-:W-:-:S05]  /*1020*/  IMAD.WIDE.U32 R4, R11, 0x2, R4 ;  /* 0x000000020b047825 */ /* 0x001fca00078e0004 */
[----:B------:R1:W-:Y:S02]  /*1030*/  STG.E.U16 desc[UR4][R4.64], R6 ;  /* 0x0000000604007986 */ /* 0x0003e4000c101504 */
.L_x_4412:
[----:B------:R-:W-:-:S13]  /*1040*/  ISETP.GE.U32.AND P0, PT, R3, R2, PT ;  /* 0x000000020300720c */ /* 0x000fda0003f06070 */
[----:B------:R-:W-:Y:S05]  /*1050*/  @P0 BRA `(.L_x_4414) ;  /* 0x0000000000340947 */ /* 0x000fea0003800000 */
[----:B01----:R-:W0:Y:S01]  /*1060*/  LDC.64 R4, c[0x0][0x398] ;  /* 0x0000e600ff047b82 */ /* 0x003e220000000a00 */
[----:B------:R-:W-:Y:S01]  /*1070*/  IMAD.IADD R11, R0, 0x1, R3 ;  /* 0x00000001000b7824 */ /* 0x000fe200078e0203 */
[----:B------:R-:W-:-:S03]  /*1080*/  IADD3 R3, PT, PT, R3, 0x80, RZ ;  /* 0x0000008003037810 */ /* 0x000fc60007ffe0ff */
[----:B0-----:R-:W-:-:S05]  /*1090*/  IMAD.WIDE.U32 R4, R11, 0x2, R4 ;  /* 0x000000020b047825 */ /* 0x001fca00078e0004 */
[----:B------:R1:W-:Y:S02]  /*10a0*/  STG.E.U16 desc[UR4][R4.64], R7 ;  /* 0x0000000704007986 */ /* 0x0003e4000c101504 */
.L_x_4413:
[----:B------:R-:W-:-:S13]  /*10b0*/  ISETP.GE.U32.AND P0, PT, R3, R2, PT ;  /* 0x000000020300720c */ /* 0x000fda0003f06070 */
[----:B------:R-:W-:Y:S05]  /*10c0*/  @P0 BREAK.RELIABLE B1 ;  /* 0x0000000000010942 */ /* 0x000fea0003800100 */
[----:B------:R-:W-:Y:S05]  /*10d0*/  @P0 BRA `(.L_x_4415) ;  /* 0x0000000000300947 */ /* 0x000fea0003800000 */
[----:B01----:R-:W0:Y:S01]  /*10e0*/  LDC.64 R4, c[0x0][0x398] ;  /* 0x0000e600ff047b82 */ /* 0x003e220000000a00 */
[----:B------:R-:W-:Y:S02]  /*10f0*/  IMAD.IADD R7, R0, 0x1, R3 ;  /* 0x0000000100077824 */ /* 0x000fe400078e0203 */
[----:B------:R-:W-:Y:S02]  /*1100*/  VIADD R3, R3, 0x80 ;  /* 0x0000008003037836 */ /* 0x000fe40000000000 */
[----:B0-----:R-:W-:-:S05]  /*1110*/  IMAD.WIDE.U32 R4, R7, 0x2, R4 ;  /* 0x0000000207047825 */ /* 0x001fca00078e0004 */
[----:B------:R2:W-:Y:S02]  /*1120*/  STG.E.U16 desc[UR4][R4.64], R8 ;  /* 0x0000000804007986 */ /* 0x0005e4000c101504 */
.L_x_4414:
[----:B------:R-:W-:Y:S05]  /*1130*/  BSYNC.RELIABLE B1 ;  /* 0x0000000000017941 */ /* 0x000fea0003800100 */
.L_x_4410:
[----:B------:R-:W-:-:S13]  /*1140*/  ISETP.GE.U32.AND P0, PT, R3, R2, PT ;  /* 0x000000020300720c */ /* 0x000fda0003f06070 */
[----:B012---:R-:W0:Y:S01]  /*1150*/  @!P0 LDC.64 R4, c[0x0][0x398] ;  /* 0x0000e600ff048b82 */ /* 0x007e220000000a00 */
[----:B------:R-:W-:Y:S01]  /*1160*/  @!P0 IADD3 R7, PT, PT, R0, R3, RZ ;  /* 0x0000000300078210 */ /* 0x000fe20007ffe0ff */
[----:B------:R-:W-:-:S04]  /*1170*/  @!P0 VIADD R3, R3, 0x80 ;  /* 0x0000008003038836 */ /* 0x000fc80000000000 */
[----:B0-----:R-:W-:-:S05]  /*1180*/  @!P0 IMAD.WIDE.U32 R4, R7, 0x2, R4 ;  /* 0x0000000207048825 */ /* 0x001fca00078e0004 */
[----:B------:R2:W-:Y:S02]  /*1190*/  @!P0 STG.E.U16 desc[UR4][R4.64], R9 ;  /* 0x0000000904008986 */ /* 0x0005e4000c101504 */
.L_x_4415:
[----:B------:R-:W-:Y:S05]  /*11a0*/  BSYNC.RECONVERGENT B0 ;  /* 0x0000000000007941 */ /* 0x000fea0003800200 */
.L_x_4409:
        /* <DEDUP_REMOVED lines=8> */
.L_x_4392:
[----:B------:R-:W0:Y:S01]  /*1230*/  S2R R9, SR_TID.X ;  /* 0x0000000000097919 */ /* 0x000e220000002100 */
[----:B------:R-:W1:Y:S01]  /*1240*/  LDC.64 R2, c[0x0][0x3a8] ;  /* 0x0000ea00ff027b82 */ /* 0x000e620000000a00 */
[----:B------:R-:W2:Y:S01]  /*1250*/  LDCU.64 UR6, c[0x0][0x388] ;  /* 0x00007100ff0677ac */ /* 0x000ea20008000a00 */
[----:B-1----:R-:W-:-:S04]  /*1260*/  IMAD.WIDE.U32 R2, R0, 0x2, R2 ;  /* 0x0000000200027825 */ /* 0x002fc800078e0002 */
[----:B0-----:R-:W-:Y:S02]  /*1270*/  IMAD.WIDE.U32 R12, R9, 0x10, R2 ;  /* 0x00000010090c7825 */ /* 0x001fe400078e0002 */
[----:B------:R-:W0:Y:S04]  /*1280*/  LDC.64 R2, c[0x0][0x3a0] ;  /* 0x0000e800ff027b82 */ /* 0x000e280000000a00 */
[----:B------:R-:W3:Y:S01]  /*1290*/  LDG.E.128 R12, desc[UR4][R12.64] ;  /* 0x000000040c0c7981 */ /* 0x000ee2000c1e1d00 */
[----:B0-----:R-:W-:-:S04]  /*12a0*/  IMAD.WIDE.U32 R2, R0, 0x2, R2 ;  /* 0x0000000200027825 */ /* 0x001fc800078e0002 */
[----:B------:R-:W-:-:S05]  /*12b0*/  IMAD.WIDE.U32 R2, R9, 0x10, R2 ;  /* 0x0000001009027825 */ /* 0x000fca00078e0002 */
[----:B------:R0:W4:Y:S01]  /*12c0*/  LDG.E.128 R4, desc[UR4][R2.64] ;  /* 0x0000000402047981 */ /* 0x000122000c1e1d00 */
[----:B---3--:R-:W-:Y:S01]  /*12d0*/  SHF.L.U32 R8, R12, 0x10, RZ ;  /* 0x000000100c087819 */ /* 0x008fe200000006ff */
[----:B------:R-:W-:Y:S01]  /*12e0*/  IMAD.U32 R16, R14, 0x10000, RZ ;  /* 0x000100000e107824 */ /* 0x000fe200078e00ff */
[----:B0-----:R-:W-:Y:S01]  /*12f0*/  SHF.L.U32 R3, R13, 0x10, RZ ;  /* 0x000000100d037819 */ /* 0x001fe200000006ff */
[----:B------:R-:W-:Y:S01]  /*1300*/  IMAD.U32 R18, R15, 0x10000, RZ ;  /* 0x000100000f127824 */ /* 0x000fe200078e00ff */
[C---:B--2---:R-:W-:Y:S02]  /*1310*/  FSETP.GEU.FTZ.AND P1, PT, R8.reuse, UR6, PT ;  /* 0x0000000608007c0b */ /* 0x044fe4000bf3e000 */
[----:B------:R-:W-:Y:S02]  /*1320*/  FSETP.GT.FTZ.AND P0, PT, R8, UR7, PT ;  /* 0x0000000708007c0b */ /* 0x000fe4000bf14000 */
[----:B------:R-:W-:Y:S02]  /*1330*/  PRMT R13, R13, 0x7632, R13 ;  /* 0x000076320d0d7816 */ /* 0x000fe4000000000d */
[----:B------:R-:W-:-:S02]  /*1340*/  PLOP3.LUT P0, PT, P1, P0, PT, 0x8f, 0xf8 ;  /* 0x0000000000f8781c */ /* 0x000fc40000f01177 */
[----:B------:R-:W-:Y:S02]  /*1350*/  PRMT R12, R12, 0x7632, R12 ;  /* 0x000076320c0c7816 */ /* 0x000fe4000000000c */
[----:B------:R-:W-:Y:S02]  /*1360*/  FSETP.GT.FTZ.AND P3, PT, R3, UR7, PT ;  /* 0x0000000703007c0b */ /* 0x000fe4000bf74000 */
[----:B------:R-:W-:Y:S02]  /*1370*/  SHF.L.U32 R2, R12, 0x10, RZ ;  /* 0x000000100c027819 */ /* 0x000fe400000006ff */
[----:B------:R-:W-:Y:S02]  /*1380*/  FSETP.GEU.FTZ.AND P5, PT, R16, UR6, PT ;  /* 0x0000000610007c0b */ /* 0x000fe4000bfbe000 */
[C---:B------:R-:W-:Y:S02]  /*1390*/  FSETP.GEU.FTZ.AND P4, PT, R2.reuse, UR6, PT ;  /* 0x0000000602007c0b */ /* 0x040fe4000bf9e000 */
[----:B------:R-:W-:Y:S01]  /*13a0*/  FSETP.GT.FTZ.AND P1, PT, R2, UR7, PT ;  /* 0x0000000702007c0b */ /* 0x000fe2000bf34000 */
[----:B------:R-:W-:-:S03]  /*13b0*/  @!P0 FADD.FTZ R11, -R8, 1 ;  /* 0x3f800000080b8421 */ /* 0x000fc60000010100 */
[----:B------:R-:W-:Y:S01]  /*13c0*/  PLOP3.LUT P1, PT, P4, P1, PT, 0x8f, 0xf8 ;  /* 0x0000000000f8781c */ /* 0x000fe20002723177 */
[----:B------:R-:W-:Y:S01]  /*13d0*/  @!P0 FMUL.FTZ R11, R8, R11 ;  /* 0x0000000b080b8220 */ /* 0x000fe20000410000 */
[----:B------:R-:W-:Y:S01]  /*13e0*/  IMAD.MOV.U32 R8, RZ, RZ, RZ ;  /* 0x000000ffff087224 */ /* 0x000fe200078e00ff */
[----:B------:R-:W-:Y:S01]  /*13f0*/  FSETP.GT.FTZ.AND P4, PT, R16, UR7, PT ;  /* 0x0000000710007c0b */ /* 0x000fe2000bf94000 */
[----:B----4-:R-:W-:Y:S01]  /*1400*/  IMAD.U32 R10, R4, 0x10000, RZ ;  /* 0x00010000040a7824 */ /* 0x010fe200078e00ff */
[----:B------:R-:W-:Y:S02]  /*1410*/  PRMT R4, R14, 0x7632, R4 ;  /* 0x000076320e047816 */ /* 0x000fe40000000004 */
[----:B------:R-:W0:Y:S01]  /*1420*/  @!P0 MUFU.RCP R11, R11 ;  /* 0x0000000b000b8308 */ /* 0x000e220000001000 */
[----:B------:R-:W-:Y:S01]  /*1430*/  IMAD.U32 R14, R13, 0x10000, RZ ;  /* 0x000100000d0e7824 */ /* 0x000fe200078e00ff */
[----:B------:R-:W-:Y:S01]  /*1440*/  PRMT R13, R15, 0x7632, R13 ;  /* 0x000076320f0d7816 */ /* 0x000fe2000000000d */
[----:B------:R-:W-:Y:S01]  /*1450*/  IMAD.U32 R22, R6, 0x10000, RZ ;  /* 0x0001000006167824 */ /* 0x000fe200078e00ff */
[----:B------:R-:W-:Y:S01]  /*1460*/  PLOP3.LUT P5, PT, P5, P4, PT, 0x8f, 0xf8 ;  /* 0x0000000000f8781c */ /* 0x000fe20002fa9177 */
[----:B------:R-:W-:Y:S01]  /*1470*/  IMAD.U32 R12, R4, 0x10000, RZ ;  /* 0x00010000040c7824 */ /* 0x000fe200078e00ff */
[C---:B------:R-:W-:Y:S01]  /*1480*/  FSETP.GEU.FTZ.AND P2, PT, R14.reuse, UR6, PT ;  /* 0x000000060e007c0b */ /* 0x040fe2000bf5e000 */
[----:B------:R-:W-:Y:S01]  /*1490*/  IMAD.U32 R20, R5, 0x10000, RZ ;  /* 0x0001000005147824 */ /* 0x000fe200078e00ff */
[----:B------:R-:W-:-:S02]  /*14a0*/  FSETP.GT.FTZ.AND P6, PT, R14, UR7, PT ;  /* 0x000000070e007c0b */ /* 0x000fc4000bfd4000 */
[----:B------:R-:W-:Y:S02]  /*14b0*/  FSETP.GEU.FTZ.AND P4, PT, R18, UR6, PT ;  /* 0x0000000612007c0b */ /* 0x000fe4000bf9e000 */
[----:B------:R-:W-:Y:S02]  /*14c0*/  PLOP3.LUT P2, PT, P2, P6, PT, 0x8f, 0xf8 ;  /* 0x0000000000f8781c */ /* 0x000fe4000174d177 */
[----:B------:R-:W-:Y:S02]  /*14d0*/  FSETP.GT.FTZ.AND P6, PT, R12, UR7, PT ;  /* 0x000000070c007c0b */ /* 0x000fe4000bfd4000 */
[----:B------:R-:W-:Y:S01]  /*14e0*/  SHF.L.U32 R13, R13, 0x10, RZ ;  /* 0x000000100d0d7819 */ /* 0x000fe200000006ff */
[----:B0-----:R-:W-:Y:S01]  /*14f0*/  @!P0 FMUL.FTZ R8, R10, R11 ;  /* 0x0000000b0a088220 */ /* 0x001fe20000410000 */
[----:B------:R-:W-:Y:S02]  /*1500*/  FSETP.GEU.FTZ.AND P0, PT, R3, UR6, PT ;  /* 0x0000000603007c0b */ /* 0x000fe4000bf1e000 */
[----:B------:R-:W-:-:S02]  /*1510*/  P2R R10, PR, RZ, 0x2 ;  /* 0x00000002ff0a7803 */ /* 0x000fc40000000000 */
[----:B------:R-:W-:Y:S02]  /*1520*/  PLOP3.LUT P0, PT, P0, P3, PT, 0x8f, 0xf8 ;  /* 0x0000000000f8781c */ /* 0x000fe40000707177 */
[----:B------:R-:W-:Y:S01]  /*1530*/  FSETP.GEU.FTZ.AND P3, PT, R12, UR6, PT ;  /* 0x000000060c007c0b */ /* 0x000fe2000bf7e000 */
[C---:B------:R-:W-:Y:S01]  /*1540*/  @!P2 FADD.FTZ R19, -R14.reuse, 1 ;  /* 0x3f8000000e13a421 */ /* 0x040fe20000010100 */
[----:B------:R-:W-:Y:S02]  /*1550*/  FSETP.GT.FTZ.AND P1, PT, R13, UR7, PT ;  /* 0x000000070d007c0b */ /* 0x000fe4000bf34000 */
[----:B------:R-:W-:Y:S01]  /*1560*/  PLOP3.LUT P3, PT, P3, P6, PT, 0x8f, 0xf8 ;  /* 0x0000000000f8781c */ /* 0x000fe20001f6d177 */
[----:B------:R-:W-:Y:S01]  /*1570*/  @!P2 FMUL.FTZ R14, R14, R19 ;  /* 0x000000130e0ea220 */ /* 0x000fe20000410000 */
[----:B------:R-:W-:Y:S02]  /*1580*/  FSETP.GT.FTZ.AND P6, PT, R18, UR7, PT ;  /* 0x0000000712007c0b */ /* 0x000fe4000bfd4000 */
[----:B------:R-:W-:-:S02]  /*1590*/  PRMT R4, R4, 0x7632, R4 ;  /* 0x0000763204047816 */ /* 0x000fc40000000004 */
[----:B------:R-:W-:Y:S01]  /*15a0*/  PLOP3.LUT P4, PT, P4, P6, PT, 0x8f, 0xf8 ;  /* 0x0000000000f8781c */ /* 0x000fe2000278d177 */
[----:B------:R-:W-:Y:S01]  /*15b0*/  @!P2 MUFU.RCP R14, R14 ;  /* 0x0000000e000ea308 */ /* 0x000fe20000001000 */
[----:B------:R-:W-:Y:S02]  /*15c0*/  FSETP.GEU.FTZ.AND P6, PT, R13, UR6, PT ;  /* 0x000000060d007c0b */ /* 0x000fe4000bfde000 */
[----:B------:R-:W-:Y:S02]  /*15d0*/  SHF.L.U32 R4, R4, 0x10, RZ ;  /* 0x0000001004047819 */ /* 0x000fe400000006ff */
[----:B------:R-:W-:Y:S01]  /*15e0*/  PLOP3.LUT P6, PT, P6, P1, PT, 0x8f, 0xf8 ;  /* 0x0000000000f8781c */ /* 0x000fe200037c3177 */
[----:B------:R-:W-:Y:S01]  /*15f0*/  @!P3 FADD.FTZ R19, -R12, 1 ;  /* 0x3f8000000c13b421 */ /* 0x000fe20000010100 */
[----:B------:R-:W-:Y:S01]  /*1600*/  ISETP.NE.AND P1, PT, R10, RZ, PT ;  /* 0x000000ff0a00720c */ /* 0x000fe20003f25270 */
[----:B------:R-:W-:-:S04]  /*1610*/  @!P0 FADD.FTZ R10, -R3, 1 ;  /* 0x3f800000030a8421 */ /* 0x000fc80000010100 */
[----:B------:R-:W-:Y:S01]  /*1620*/  @!P0 FMUL.FTZ R17, R3, R10 ;  /* 0x0000000a03118220 */ /* 0x000fe20000410000 */
[----:B------:R-:W-:-:S04]  /*1630*/  @!P5 FADD.FTZ R3, -R16, 1 ;  /* 0x3f8000001003d421 */ /* 0x000fc80000010100 */
[----:B------:R-:W-:Y:S01]  /*1640*/  @!P5 FMUL.FTZ R15, R16, R3 ;  /* 0x00000003100fd220 */ /* 0x000fe20000410000 */
[----:B------:R-:W-:Y:S01]  /*1650*/  @!P4 FADD.FTZ R3, -R18, 1 ;  /* 0x3f8000001203c421 */ /* 0x000fe20000010100 */
[----:B------:R-:W-:Y:S01]  /*1660*/  @!P3 FMUL.FTZ R16, R12, R19 ;  /* 0x000000130c10b220 */ /* 0x000fe20000410000 */
[----:B------:R-:W0:Y:S01]  /*1670*/  @!P0 MUFU.RCP R17, R17 ;  /* 0x0000001100118308 */ /* 0x000e220000001000 */
[----:B------:R-:W-:Y:S01]  /*1680*/  PRMT R19, R6, 0x7632, R19 ;  /* 0x0000763206137816 */ /* 0x000fe20000000013 */
[----:B------:R-:W-:Y:S01]  /*1690*/  @!P4 FMUL.FTZ R10, R18, R3 ;  /* 0x00000003120ac220 */ /* 0x000fe20000410000 */
[C---:B------:R-:W-:Y:S01]  /*16a0*/  @!P1 FADD.FTZ R3, -R2.reuse, 1 ;  /* 0x3f80000002039421 */ /* 0x040fe20000010100 */
[----:B------:R-:W-:Y:S02]  /*16b0*/  @!P6 FADD.FTZ R18, -R13, 1 ;  /* 0x3f8000000d12e421 */ /* 0x000fe40000010100 */
[----:B------:R-:W-:Y:S02]  /*16c0*/  IMAD.U32 R23, R19, 0x10000, RZ ;  /* 0x0001000013177824 */ /* 0x000fe400078e00ff */
[----:B------:R-:W-:Y:S01]  /*16d0*/  @!P1 FMUL.FTZ R11, R2, R3 ;  /* 0x00000003020b9220 */ /* 0x000fe20000410000 */
[----:B------:R-:W1:Y:S01]  /*16e0*/  @!P5 MUFU.RCP R15, R15 ;  /* 0x0000000f000fd308 */ /* 0x000e620000001000 */
[----:B------:R-:W2:Y:S01]  /*16f0*/  LDC.64 R2, c[0x0][0x398] ;  /* 0x0000e600ff027b82 */ /* 0x000ea20000000a00 */
[----:B------:R-:W-:Y:S01]  /*1700*/  @!P6 FMUL.FTZ R24, R13, R18 ;  /* 0x000000120d18e220 */ /* 0x000fe20000410000 */
[----:B------:R-:W-:-:S02]  /*1710*/  PRMT R18, R5, 0x7632, R18 ;  /* 0x0000763205127816 */ /* 0x000fc40000000012 */
[----:B------:R-:W-:Y:S02]  /*1720*/  CS2R R12, SRZ ;  /* 0x00000000000c7805 */ /* 0x000fe4000001ff00 */
[C---:B------:R-:W-:Y:S02]  /*1730*/  SHF.L.U32 R5, R7.reuse, 0x10, RZ ;  /* 0x0000001007057819 */ /* 0x040fe400000006ff */
[----:B------:R-:W-:Y:S01]  /*1740*/  PRMT R7, R7, 0x7632, R7 ;  /* 0x0000763207077816 */ /* 0x000fe20000000007 */
[----:B------:R-:W3:Y:S01]  /*1750*/  @!P4 MUFU.RCP R10, R10 ;  /* 0x0000000a000ac308 */ /* 0x000ee20000001000 */
[----:B------:R-:W-:Y:S02]  /*1760*/  IMAD.U32 R19, R18, 0x10000, RZ ;  /* 0x0001000012137824 */ /* 0x000fe400078e00ff */
[----:B0-----:R-:W-:Y:S01]  /*1770*/  @!P0 FMUL.FTZ R12, R20, R17 ;  /* 0x00000011140c8220 */ /* 0x001fe20000410000 */
[----:B------:R-:W-:Y:S01]  /*1780*/  CS2R R20, SRZ ;  /* 0x0000000000147805 */ /* 0x000fe2000001ff00 */
[----:B------:R-:W-:-:S02]  /*1790*/  IMAD.U32 R7, R7, 0x10000, RZ ;  /* 0x0001000007077824 */ /* 0x000fc400078e00ff */
[----:B------:R-:W-:Y:S01]  /*17a0*/  @!P2 FMUL.FTZ R21, R19, R14 ;  /* 0x0000000e1315a220 */ /* 0x000fe20000410000 */
[----:B------:R-:W-:Y:S01]  /*17b0*/  IMAD.MOV.U32 R17, RZ, RZ, RZ ;  /* 0x000000ffff117224 */ /* 0x000fe200078e00ff */
[----:B------:R-:W0:Y:S01]  /*17c0*/  @!P1 MUFU.RCP R11, R11 ;  /* 0x0000000b000b9308 */ /* 0x000e220000001000 */
[----:B-1----:R-:W-:Y:S01]  /*17d0*/  @!P5 FMUL.FTZ R13, R22, R15 ;  /* 0x0000000f160dd220 */ /* 0x002fe20000410000 */
[----:B------:R-:W-:-:S06]  /*17e0*/  HFMA2 R15, -RZ, RZ, 0, 0 ;  /* 0x00000000ff0f7431 */ /* 0x000fcc00000001ff */
[----:B------:R-:W1:Y:S01]  /*17f0*/  @!P3 MUFU.RCP R16, R16 ;  /* 0x000000100010b308 */ /* 0x000e620000001000 */
[----:B--2---:R-:W-:-:S04]  /*1800*/  IMAD.WIDE.U32 R2, R0, 0x2, R2 ;  /* 0x0000000200027825 */ /* 0x004fc800078e0002 */
[----:B------:R-:W-:Y:S02]  /*1810*/  IMAD.MOV.U32 R0, RZ, RZ, RZ ;  /* 0x000000ffff007224 */ /* 0x000fe400078e00ff */
[----:B---3--:R-:W-:Y:S01]  /*1820*/  @!P4 FMUL.FTZ R0, R5, R10 ;  /* 0x0000000a0500c220 */ /* 0x008fe20000410000 */
[----:B------:R-:W-:Y:S01]  /*1830*/  IMAD.WIDE.U32 R2, R9, 0x10, R2 ;  /* 0x0000001009027825 */ /* 0x000fe200078e0002 */
[----:B------:R-:W2:Y:S03]  /*1840*/  @!P6 MUFU.RCP R6, R24 ;  /* 0x000000180006e308 */ /* 0x000ea60000001000 */
[----:B0-----:R-:W-:Y:S01]  /*1850*/  @!P1 FMUL.FTZ R17, R4, R11 ;  /* 0x0000000b04119220 */ /* 0x001fe20000410000 */
[----:B------:R-:W-:-:S04]  /*1860*/  F2FP.BF16.F32.PACK_AB R9, R21, R12 ;  /* 0x0000000c1509723e */ /* 0x000fc800000010ff */
[----:B------:R-:W-:Y:S01]  /*1870*/  F2FP.BF16.F32.PACK_AB R8, R17, R8 ;  /* 0x000000081108723e */ /* 0x000fe200000010ff */
[----:B-1----:R-:W-:-:S05]  /*1880*/  @!P3 FMUL.FTZ R20, R23, R16 ;  /* 0x000000101714b220 */ /* 0x002fca0000410000 */
[----:B------:R-:W-:Y:S01]  /*1890*/  F2FP.BF16.F32.PACK_AB R10, R20, R13 ;  /* 0x0000000d140a723e */ /* 0x000fe200000010ff */
[----:B--2---:R-:W-:-:S05]  /*18a0*/  @!P6 FMUL.FTZ R15, R7, R6 ;  /* 0x00000006070fe220 */ /* 0x004fca0000410000 */
[----:B------:R-:W-:-:S05]  /*18b0*/  F2FP.BF16.F32.PACK_AB R11, R15, R0 ;  /* 0x000000000f0b723e */ /* 0x000fca00000010ff */
[----:B------:R-:W-:Y:S01]  /*18c0*/  STG.E.128 desc[UR4][R2.64], R8 ;  /* 0x0000000802007986 */ /* 0x000fe2000c101d04 */
[----:B------:R-:W-:Y:S05]  /*18d0*/  EXIT ;  /* 0x000000000000794d */ /* 0x000fea0003800000 */
.L_x_4416:
        /* <DEDUP_REMOVED lines=10> */
.L_x_14626:


//--------------------- .text._ZN2at6native18elementwise_kernelILi128ELi4EZNS0_15gpu_kernel_implIZZZNS0_26logit_backward_kernel_cudaERNS_18TensorIteratorBaseERKN3c106ScalarEENKUlvE_clEvENKUlvE2_clEvEUlNS5_8BFloat16ESB_E_EEvS4_RKT_EUliE_EEviT1_ --------------------------
	.section	.text._ZN2at6native18elementwise_kernelILi128ELi4EZNS0_15gpu_kernel_implIZZZNS0_26logit_backward_kernel_cudaERNS_18TensorIteratorBaseERKN3c106ScalarEENKUlvE_clEvENKUlvE2_clEvEUlNS5_8BFloat16ESB_E_EEvS4_RKT_EUliE_EEviT1_,"ax",@progbits
	.align	128
        .global         _ZN2at6native18elementwise_kernelILi128ELi4EZNS0_15gpu_kernel_implIZZZNS0_26logit_backward_kernel_cudaERNS_18TensorIteratorBaseERKN3c106ScalarEENKUlvE_clEvENKUlvE2_clEvEUlNS5_8BFloat16ESB_E_EEvS4_RKT_EUliE_EEviT1_
        .type           _ZN2at6native18elementwise_kernelILi128ELi4EZNS0_15gpu_kernel_implIZZZNS0_26logit_backward_kernel_cudaERNS_18TensorIteratorBaseERKN3c106ScalarEENKUlvE_clEvENKUlvE2_clEvEUlNS5_8BFloat16ESB_E_EEvS4_RKT_EUliE_EEviT1_,@function
        .size           _ZN2at6native18elementwise_kernelILi128ELi4EZNS0_15gpu_kernel_implIZZZNS0_26logit_backward_kernel_cudaERNS_18TensorIteratorBaseERKN3c106ScalarEENKUlvE_clEvENKUlvE2_clEvEUlNS5_8BFloat16ESB_E_EEvS4_RKT_EUliE_EEviT1_,(.L_x_14627 - _ZN2at6native18elementwise_kernelILi128ELi4EZNS0_15gpu_kernel_implIZZZNS0_26logit_backward_kernel_cudaERNS_18TensorIteratorBaseERKN3c106ScalarEENKUlvE_clEvENKUlvE2_clEvEUlNS5_8BFloat16ESB_E_EEvS4_RKT_EUliE_EEviT1_)
        .other          _ZN2at6native18elementwise_kernelILi128ELi4EZNS0_15gpu_kernel_implIZZZNS0_26logit_backward_kernel_cudaERNS_18TensorIteratorBaseERKN3c106ScalarEENKUlvE_clEvENKUlvE2_clEvEUlNS5_8BFloat16ESB_E_EEvS4_RKT_EUliE_EEviT1_,@"STO_CUDA_ENTRY STV_DEFAULT"
_ZN2at6native18elementwise_kernelILi128ELi4EZNS0_15gpu_kernel_implIZZZNS0_26logit_backward_kernel_cudaERNS_18TensorIteratorBaseERKN3c106ScalarEENKUlvE_clEvENKUlvE2_clEvEUlNS5_8BFloat16ESB_E_EEvS4_RKT_EUliE_EEviT1_:
.text._ZN2at6native18elementwise_kernelILi128ELi4EZNS0_15gpu_kernel_implIZZZNS0_26logit_backward_kernel_cudaERNS_18TensorIteratorBaseERKN3c106ScalarEENKUlvE_clEvENKUlvE2_clEvEUlNS5_8BFloat16ESB_E_EEvS4_RKT_EUliE_EEviT1_:
        /* <DEDUP_REMOVED lines=371> */
.L_x_4419:
        /* <DEDUP_REMOVED lines=19> */
.L_x_4423:
[----:B------:R-:W2:Y:S02]  /*1860*/  LDG.E.U8 R2, desc[UR36][R2.64] ;  /* 0x0000002402027981 */ /* 0x000ea4000c1e1100 */
[----:B--2---:R-:W-:-:S04]  /*1870*/  I2FP.F32.U32 R0, R2 ;  /* 0x0000000200007245 */ /* 0x004fc80000201000 */
[----:B------:R-:W-:-:S04]  /*1880*/  F2FP.BF16.F32.PACK_AB R0, RZ, R0 ;  /* 0x00000000ff00723e */ /* 0x000fc800000010ff */
[----:B------:R-:W-:Y:S01]  /*1890*/  PRMT R19, R0, 0x7610, R19 ;  /* 0x0000761000137816 */ /* 0x000fe20000000013 */
[----:B------:R-:W-:Y:S06]  /*18a0*/  BRA `(.L_x_4425) ;  /* 0x0000000c00c07947 */ /* 0x000fec0003800000 */
.L_x_4422:
        /* <DEDUP_REMOVED lines=11> */
.L_x_4427:
[----:B------:R-:W2:Y:S02]  /*1960*/  LDG.E R2, desc[UR36][R2.64] ;  /* 0x0000002402027981 */ /* 0x000ea4000c1e1900 */
[----:B--2---:R-:W-:-:S04]  /*1970*/  I2FP.F32.S32 R0, R2 ;  /* 0x0000000200007245 */ /* 0x004fc80000201400 */
[----:B------:R-:W-:-:S04]  /*1980*/  F2FP.BF16.F32.PACK_AB R0, RZ, R0 ;  /* 0x00000000ff00723e */ /* 0x000fc800000010ff */
[----:B------:R-:W-:Y:S01]  /*1990*/  PRMT R19, R0, 0x7610, R19 ;  /* 0x0000761000137816 */ /* 0x000fe20000000013 */
[----:B------:R-:W-:Y:S06]  /*19a0*/  BRA `(.L_x_4425) ;  /* 0x0000000c00807947 */ /* 0x000fec0003800000 */
.L_x_4426:
[----:B------:R-:W2:Y:S02]  /*19b0*/  LDG.E.U16 R2, desc[UR36][R2.64] ;  /* 0x0000002402027981 */ /* 0x000ea4000c1e1500 */
[----:B--2---:R-:W0:Y:S02]  /*19c0*/  I2F.S16 R0, R2 ;  /* 0x0000000200007306 */ /* 0x004e240000101400 */
[----:B0-----:R-:W-:-:S04]  /*19d0*/  F2FP.BF16.F32.PACK_AB R0, RZ, R0 ;  /* 0x00000000ff00723e */ /* 0x001fc800000010ff */
[----:B------:R-:W-:Y:S01]  /*19e0*/  PRMT R19, R0, 0x7610, R19 ;  /* 0x0000761000137816 */ /* 0x000fe20000000013 */
[----:B------:R-:W-:Y:S06]  /*19f0*/  BRA `(.L_x_4425) ;  /* 0x0000000c006c7947 */ /* 0x000fec0003800000 */
.L_x_4421:
        /* <DEDUP_REMOVED lines=9> */
.L_x_4429:
[----:B------:R-:W2:Y:S02]  /*1a90*/  LDG.E.U16 R0, desc[UR36][R2.64] ;  /* 0x0000002402007981 */ /* 0x000ea4000c1e1500 */
[----:B--2---:R-:W-:-:S05]  /*1aa0*/  HADD2.F32 R0, -RZ, R0.H0_H0 ;  /* 0x20000000ff007230 */ /* 0x004fca0000004100 */
[----:B------:R-:W-:-:S04]  /*1ab0*/  F2FP.BF16.F32.PACK_AB R0, RZ, R0 ;  /* 0x00000000ff00723e */ /* 0x000fc800000010ff */
[----:B------:R-:W-:Y:S01]  /*1ac0*/  PRMT R19, R0, 0x7610, R19 ;  /* 0x0000761000137816 */ /* 0x000fe20000000013 */
[----:B------:R-:W-:Y:S06]  /*1ad0*/  BRA `(.L_x_4425) ;  /* 0x0000000c00347947 */ /* 0x000fec0003800000 */
.L_x_4428:
        /* <DEDUP_REMOVED lines=9> */
.L_x_4431:
[----:B------:R-:W2:Y:S02]  /*1b70*/  LDG.E.U16 R2, desc[UR36][R2.64] ;  /* 0x0000002402027981 */ /* 0x000ea4000c1e1500 */
[----:B--2---:R-:W-:-:S05]  /*1b80*/  HADD2.F32 R0, -RZ, R2.H0_H0 ;  /* 0x20000002ff007230 */ /* 0x004fca0000004100 */
[----:B------:R-:W-:-:S04]  /*1b90*/  F2FP.BF16.F32.PACK_AB R0, RZ, R0 ;  /* 0x00000000ff00723e */ /* 0x000fc800000010ff */
[----:B------:R-:W-:Y:S01]  /*1ba0*/  PRMT R19, R0, 0x7610, R19 ;  /* 0x0000761000137816 */ /* 0x000fe20000000013 */
[----:B------:R-:W-:Y:S06]  /*1bb0*/  BRA `(.L_x_4425) ;  /* 0x0000000800fc7947 */ /* 0x000fec0003800000 */
.L_x_4430:
        /* <DEDUP_REMOVED lines=9> */
.L_x_4420:
        /* <DEDUP_REMOVED lines=14> */
.L_x_4434:
        /* <DEDUP_REMOVED lines=9> */
.L_x_4433:
        /* <DEDUP_REMOVED lines=27> */
.L_x_4436:
        /* <DEDUP_REMOVED lines=14> */
.L_x_4435:
[----:B------:R0:W5:Y:S01]  /*2050*/  LDG.E.U16 R19, desc[UR36][R2.64] ;  /* 0x0000002402137981 */ /* 0x000162000c1e1500 */
[----:B------:R-:W-:Y:S05]  /*2060*/  BRA `(.L_x_4425) ;  /* 0x0000000400d07947 */ /* 0x000fea0003800000 */
.L_x_4432:
        /* <DEDUP_REMOVED lines=13> */
.L_x_4439:
        /* <DEDUP_REMOVED lines=21> */
.L_x_4443:
[----:B------:R-:W-:Y:S05]  /*2290*/  BSYNC.RECONVERGENT B1 ;  /* 0x0000000000017941 */ /* 0x000fea0003800200 */
.L_x_4442:
[----:B------:R-:W-:Y:S01]  /*22a0*/  IMAD.SHL.U32 R0, R0, 0x100000, RZ ;  /* 0x0010000000007824 */ /* 0x000fe200078e00ff */
[----:B------:R-:W-:-:S04]  /*22b0*/  LEA R2, R2, 0x3b800000, 0x17 ;  /* 0x3b80000002027811 */ /* 0x000fc800078eb8ff */
[----:B------:R-:W-:-:S07]  /*22c0*/  LOP3.LUT R0, R2, R0, R7, 0xfe, !PT ;  /* 0x0000000002007212 */ /* 0x000fce00078efe07 */
.L_x_4441:
[----:B------:R-:W-:Y:S05]  /*22d0*/  BSYNC.RECONVERGENT B0 ;  /* 0x0000000000007941 */ /* 0x000fea0003800200 */
.L_x_4440:
[----:B------:R-:W-:-:S04]  /*22e0*/  F2FP.BF16.F32.PACK_AB R0, RZ, R0 ;  /* 0x00000000ff00723e */ /* 0x000fc800000010ff */
[----:B------:R-:W-:Y:S01]  /*22f0*/  PRMT R19, R0, 0x7610, R19 ;  /* 0x0000761000137816 */ /* 0x000fe20000000013 */
[----:B------:R-:W-:Y:S06]  /*2300*/  BRA `(.L_x_4425) ;  /* 0x0000000400287947 */ /* 0x000fec0003800000 */
.L_x_4438:
        /* <DEDUP_REMOVED lines=21> */
.L_x_4447:
[----:B------:R-:W-:Y:S05]  /*2460*/  BSYNC.RECONVERGENT B1 ;  /* 0x0000000000017941 */ /* 0x000fea0003800200 */
.L_x_4446:
[----:B------:R-:W-:Y:S01]  /*2470*/  IMAD.SHL.U32 R0, R0, 0x200000, RZ ;  /* 0x0020000000007824 */ /* 0x000fe200078e00ff */
[----:B------:R-:W-:-:S04]  /*2480*/  LEA R2, R2, 0x37800000, 0x17 ;  /* 0x3780000002027811 */ /* 0x000fc800078eb8ff */
[----:B------:R-:W-:-:S07]  /*2490*/  LOP3.LUT R0, R2, R0, R7, 0xfe, !PT ;  /* 0x0000000002007212 */ /* 0x000fce00078efe07 */
.L_x_4445:
[----:B------:R-:W-:Y:S05]  /*24a0*/  BSYNC.RECONVERGENT B0 ;  /* 0x0000000000007941 */ /* 0x000fea0003800200 */
.L_x_4444:
[----:B------:R-:W-:-:S04]  /*24b0*/  F2FP.BF16.F32.PACK_AB R0, RZ, R0 ;  /* 0x00000000ff00723e */ /* 0x000fc800000010ff */
[----:B------:R-:W-:Y:S01]  /*24c0*/  PRMT R19, R0, 0x7610, R19 ;  /* 0x0000761000137816 */ /* 0x000fe20000000013 */
[----:B------:R-:W-:Y:S06]  /*24d0*/  BRA `(.L_x_4425) ;  /* 0x0000000000b47947 */ /* 0x000fec0003800000 */
.L_x_4437:
[----:B------:R-:W-:-:S09]  /*24e0*/  UISETP.NE.AND UP0, UPT, UR4, 0x1c, UPT ;  /* 0x0000001c0400788c */ /* 0x000fd2000bf05270 */
[----:B------:R-:W-:Y:S05]  /*24f0*/  BRA.U !UP0, `(.L_x_4448) ;  /* 0x00000001089c7547 */ /* 0x000fea000b800000 */
[----:B------:R-:W-:-:S09]  /*2500*/  UISETP.NE.AND UP0, UPT, UR4, 0x1d, UPT ;  /* 0x0000001d0400788c */ /* 0x000fd2000bf05270 */
[----:B------:R-:W-:Y:S05]  /*2510*/  BRA.U !UP0, `(.L_x_4449) ;  /* 0x0000000108807547 */ /* 0x000fea000b800000 */
[----:B------:R-:W-:-:S09]  /*2520*/  UISETP.NE.AND UP0, UPT, UR4, 0x2c, UPT ;  /* 0x0000002c0400788c */ /* 0x000fd2000bf05270 */
[----:B------:R-:W-:Y:S05]  /*2530*/  BRA.U !UP0, `(.L_x_4450) ;  /* 0x0000000108487547 */ /* 0x000fea000b800000 */
.L_x_4424:
        /* <DEDUP_REMOVED lines=16> */
.L_x_4451:
[----:B------:R-:W-:Y:S01]  /*2640*/  PRMT R19, RZ, 0x7610, R19 ;  /* 0x00007610ff137816 */ /* 0x000fe20000000013 */
[----:B------:R-:W-:Y:S06]  /*2650*/  BRA `(.L_x_4425) ;  /* 0x0000000000547947 */ /* 0x000fec0003800000 */
.L_x_4450:
        /* <DEDUP_REMOVED lines=8> */
.L_x_4453:
[----:B------:R-:W-:Y:S05]  /*26e0*/  BSYNC.RECONVERGENT B0 ;  /* 0x0000000000007941 */ /* 0x000fea0003800200 */
.L_x_4452:
[----:B------:R-:W-:-:S04]  /*26f0*/  F2FP.BF16.F32.PACK_AB R0, RZ, R0 ;  /* 0x00000000ff00723e */ /* 0x000fc800000010ff */
[----:B------:R-:W-:Y:S01]  /*2700*/  PRMT R19, R0, 0x7610, R19 ;  /* 0x0000761000137816 */ /* 0x000fe20000000013 */
[----:B------:R-:W-:Y:S06]  /*2710*/  BRA `(.L_x_4425) ;  /* 0x0000000000247947 */ /* 0x000fec0003800000 */
.L_x_4449:
[----:B------:R-:W2:Y:S02]  /*2720*/  LDG.E.64 R2, desc[UR36][R2.64] ;  /* 0x0000002402027981 */ /* 0x000ea4000c1e1b00 */
[----:B--2---:R-:W0:Y:S02]  /*2730*/  I2F.U64 R0, R2 ;  /* 0x0000000200007312 */ /* 0x004e240000301000 */
[----:B0-----:R-:W-:-:S04]  /*2740*/  F2FP.BF16.F32.PACK_AB R0, RZ, R0 ;  /* 0x00000000ff00723e */ /* 0x001fc800000010ff */
[----:B------:R-:W-:Y:S01]  /*2750*/  PRMT R19, R0, 0x7610, R19 ;  /* 0x0000761000137816 */ /* 0x000fe20000000013 */
[----:B------:R-:W-:Y:S06]  /*2760*/  BRA `(.L_x_4425) ;  /* 0x0000000000107947 */ /* 0x000fec0003800000 */
.L_x_4448:
[----:B------:R-:W2:Y:S02]  /*2770*/  LDG.E R2, desc[UR36][R2.64] ;  /* 0x0000002402027981 */ /* 0x000ea4000c1e1900 */
[----:B--2---:R-:W-:-:S04]  /*2780*/  I2FP.F32.U32 R0, R2 ;  /* 0x0000000200007245 */ /* 0x004fc80000201000 */
[----:B------:R-:W-:-:S04]  /*2790*/  F2FP.BF16.F32.PACK_AB R0, RZ, R0 ;  /* 0x00000000ff00723e */ /* 0x000fc800000010ff */
[----:B------:R-:W-:-:S07]  /*27a0*/  PRMT R19, R0, 0x7610, R19 ;  /* 0x0000761000137816 */ /* 0x000fce0000000013 */
.L_x_4425:
        /* <DEDUP_REMOVED lines=18> */
.L_x_4457:
[----:B------:R-:W2:Y:S02]  /*28d0*/  LDG.E.U8 R2, desc[UR36][R2.64] ;  /* 0x0000002402027981 */ /* 0x000ea4000c1e1100 */
[----:B--2---:R-:W-:-:S04]  /*28e0*/  I2FP.F32.U32 R0, R2 ;  /* 0x0000000200007245 */ /* 0x004fc80000201000 */
[----:B------:R-:W-:Y:S01]  /*28f0*/  F2FP.BF16.F32.PACK_AB R0, RZ, R0 ;  /* 0x00000000ff00723e */ /* 0x000fe200000010ff */
[----:B------:R-:W-:Y:S06]  /*2900*/  BRA `(.L_x_4459) ;  /* 0x0000000c00847947 */ /* 0x000fec0003800000 */
.L_x_4456:
        /* <DEDUP_REMOVED lines=10> */
.L_x_4461:
[----:B------:R-:W2:Y:S02]  /*29b0*/  LDG.E R2, desc[UR36][R2.64] ;  /* 0x0000002402027981 */ /* 0x000ea4000c1e1900 */
[----:B--2---:R-:W-:-:S04]  /*29c0*/  I2FP.F32.S32 R0, R2 ;  /* 0x0000000200007245 */ /* 0x004fc80000201400 */
[----:B------:R-:W-:Y:S01]  /*29d0*/  F2FP.BF16.F32.PACK_AB R0, RZ, R0 ;  /* 0x00000000ff00723e */ /* 0x000fe200000010ff */
[----:B------:R-:W-:Y:S06]  /*29e0*/  BRA `(.L_x_4459) ;  /* 0x0000000c004c7947 */ /* 0x000fec0003800000 */
.L_x_4460:
[----:B------:R-:W2:Y:S02]  /*29f0*/  LDG.E.U16 R2, desc[UR36][R2.64] ;  /* 0x0000002402027981 */ /* 0x000ea4000c1e1500 */
[----:B--2---:R-:W0:Y:S02]  /*2a00*/  I2F.S16 R0, R2 ;  /* 0x0000000200007306 */ /* 0x004e240000101400 */
[----:B0-----:R-:W-:Y:S01]  /*2a10*/  F2FP.BF16.F32.PACK_AB R0, RZ, R0 ;  /* 0x00000000ff00723e */ /* 0x001fe200000010ff */
[----:B------:R-:W-:Y:S06]  /*2a20*/  BRA `(.L_x_4459) ;  /* 0x0000000c003c7947 */ /* 0x000fec0003800000 */
.L_x_4455:
        /* <DEDUP_REMOVED lines=9> */
.L_x_4463:
[----:B------:R-:W2:Y:S02]  /*2ac0*/  LDG.E.U16 R0, desc[UR36][R2.64] ;  /* 0x0000002402007981 */ /* 0x000ea4000c1e1500 */
[----:B--2---:R-:W-:-:S05]  /*2ad0*/  HADD2.F32 R0, -RZ, R0.H0_H0 ;  /* 0x20000000ff007230 */ /* 0x004fca0000004100 */
[----:B------:R-:W-:Y:S01]  /*2ae0*/  F2FP.BF16.F32.PACK_AB R0, RZ, R0 ;  /* 0x00000000ff00723e */ /* 0x000fe200000010ff */
[----:B------:R-:W-:Y:S06]  /*2af0*/  BRA `(.L_x_4459) ;  /* 0x0000000c00087947 */ /* 0x000fec0003800000 */
.L_x_4462:
        /* <DEDUP_REMOVED lines=9> */
.L_x_4465:
[----:B------:R-:W2:Y:S02]  /*2b90*/  LDG.E.U16 R2, desc[UR36][R2.64] ;  /* 0x0000002402027981 */ /* 0x000ea4000c1e1500 */
[----:B--2---:R-:W-:-:S05]  /*2ba0*/  HADD2.F32 R0, -RZ, R2.H0_H0 ;  /* 0x20000002ff007230 */ /* 0x004fca0000004100 */
[----:B------:R-:W-:Y:S01]  /*2bb0*/  F2FP.BF16.F32.PACK_AB R0, RZ, R0 ;  /* 0x00000000ff00723e */ /* 0x000fe200000010ff */
[----:B------:R-:W-:Y:S06]  /*2bc0*/  BRA `(.L_x_4459) ;  /* 0x0000000800d47947 */ /* 0x000fec0003800000 */
.L_x_4464:
        /* <DEDUP_REMOVED lines=8> */
.L_x_4454:
        /* <DEDUP_REMOVED lines=13> */
.L_x_4468:
        /* <DEDUP_REMOVED lines=8> */
.L_x_4467:
        /* <DEDUP_REMOVED lines=27> */
.L_x_4470:
        /* <DEDUP_REMOVED lines=13> */
.L_x_4469:
[----:B------:R0:W5:Y:S01]  /*3020*/  LDG.E.U16 R0, desc[UR36][R2.64] ;  /* 0x0000002402007981 */ /* 0x000162000c1e1500 */
[----:B------:R-:W-:Y:S05]  /*3030*/  BRA `(.L_x_4459) ;  /* 0x0000000400b87947 */ /* 0x000fea0003800000 */
.L_x_4466:
        /* <DEDUP_REMOVED lines=12> */
.L_x_4473:
        /* <DEDUP_REMOVED lines=21> */
.L_x_4477:
[----:B------:R-:W-:Y:S05]  /*3250*/  BSYNC.RECONVERGENT B1 ;  /* 0x0000000000017941 */ /* 0x000fea0003800200 */
.L_x_4476:
[----:B------:R-:W-:Y:S01]  /*3260*/  IMAD.SHL.U32 R0, R0, 0x100000, RZ ;  /* 0x0010000000007824 */ /* 0x000fe200078e00ff */
[----:B------:R-:W-:-:S04]  /*3270*/  LEA R2, R2, 0x3b800000, 0x17 ;  /* 0x3b80000002027811 */ /* 0x000fc800078eb8ff */
[----:B------:R-:W-:-:S07]  /*3280*/  LOP3.LUT R0, R2, R0, R7, 0xfe, !PT ;  /* 0x0000000002007212 */ /* 0x000fce00078efe07 */
.L_x_4475:
[----:B------:R-:W-:Y:S05]  /*3290*/  BSYNC.RECONVERGENT B0 ;  /* 0x0000000000007941 */ /* 0x000fea0003800200 */
.L_x_4474:
[----:B------:R-:W-:Y:S01]  /*32a0*/  F2FP.BF16.F32.PACK_AB R0, RZ, R0 ;  /* 0x00000000ff00723e */ /* 0x000fe200000010ff */
[----:B------:R-:W-:Y:S06]  /*32b0*/  BRA `(.L_x_4459) ;  /* 0x0000000400187947 */ /* 0x000fec0003800000 */
.L_x_4472:
        /* <DEDUP_REMOVED lines=21> */
.L_x_4481:
[----:B------:R-:W-:Y:S05]  /*3410*/  BSYNC.RECONVERGENT B1 ;  /* 0x0000000000017941 */ /* 0x000fea0003800200 */
.L_x_4480:
[----:B------:R-:W-:Y:S01]  /*3420*/  IMAD.SHL.U32 R0, R0, 0x200000, RZ ;  /* 0x0020000000007824 */ /* 0x000fe200078e00ff */
[----:B------:R-:W-:-:S04]  /*3430*/  LEA R2, R2, 0x37800000, 0x17 ;  /* 0x3780000002027811 */ /* 0x000fc800078eb8ff */
[----:B------:R-:W-:-:S07]  /*3440*/  LOP3.LUT R0, R2, R0, R7, 0xfe, !PT ;  /* 0x0000000002007212 */ /* 0x000fce00078efe07 */
.L_x_4479:
[----:B------:R-:W-:Y:S05]  /*3450*/  BSYNC.RECONVERGENT B0 ;  /* 0x0000000000007941 */ /* 0x000fea0003800200 */
.L_x_4478:
[----:B------:R-:W-:Y:S01]  /*3460*/  F2FP.BF16.F32.PACK_AB R0, RZ, R0 ;  /* 0x00000000ff00723e */ /* 0x000fe200000010ff */
[----:B------:R-:W-:Y:S06]  /*3470*/  BRA `(.L_x_4459) ;  /* 0x0000000000a87947 */ /* 0x000fec0003800000 */
.L_x_4471:
[----:B------:R-:W-:-:S09]  /*3480*/  UISETP.NE.AND UP0, UPT, UR4, 0x1c, UPT ;  /* 0x0000001c0400788c */ /* 0x000fd2000bf05270 */
[----:B------:R-:W-:Y:S05]  /*3490*/  BRA.U !UP0, `(.L_x_4482) ;  /* 0x0000000108947547 */ /* 0x000fea000b800000 */
[----:B------:R-:W-:-:S09]  /*34a0*/  UISETP.NE.AND UP0, UPT, UR4, 0x1d, UPT ;  /* 0x0000001d0400788c */ /* 0x000fd2000bf05270 */
[----:B------:R-:W-:Y:S05]  /*34b0*/  BRA.U !UP0, `(.L_x_4483) ;  /* 0x00000001087c7547 */ /* 0x000fea000b800000 */
[----:B------:R-:W-:-:S09]  /*34c0*/  UISETP.NE.AND UP0, UPT, UR4, 0x2c, UPT ;  /* 0x0000002c0400788c */ /* 0x000fd2000bf05270 */
[----:B------:R-:W-:Y:S05]  /*34d0*/  BRA.U !UP0, `(.L_x_4484) ;  /* 0x0000000108487547 */ /* 0x000fea000b800000 */
.L_x_4458:
        /* <DEDUP_REMOVED lines=16> */
.L_x_4485:
[----:B------:R-:W-:Y:S01]  /*35e0*/  PRMT R0, RZ, 0x7610, R0 ;  /* 0x00007610ff007816 */ /* 0x000fe20000000000 */
[----:B------:R-:W-:Y:S06]  /*35f0*/  BRA `(.L_x_4459) ;  /* 0x0000000000487947 */ /* 0x000fec0003800000 */
.L_x_4484:
        /* <DEDUP_REMOVED lines=8> */
.L_x_4487:
[----:B------:R-:W-:Y:S05]  /*3680*/  BSYNC.RECONVERGENT B0 ;  /* 0x0000000000007941 */ /* 0x000fea0003800200 */
.L_x_4486:
[----:B------:R-:W-:Y:S01]  /*3690*/  F2FP.BF16.F32.PACK_AB R0, RZ, R0 ;  /* 0x00000000ff00723e */ /* 0x000fe200000010ff */
[----:B------:R-:W-:Y:S06]  /*36a0*/  BRA `(.L_x_4459) ;  /* 0x00000000001c7947 */ /* 0x000fec0003800000 */
.L_x_4483:
[----:B------:R-:W2:Y:S02]  /*36b0*/  LDG.E.64 R2, desc[UR36][R2.64] ;  /* 0x0000002402027981 */ /* 0x000ea4000c1e1b00 */
[----:B--2---:R-:W0:Y:S02]  /*36c0*/  I2F.U64 R0, R2 ;  /* 0x0000000200007312 */ /* 0x004e240000301000 */
[----:B0-----:R-:W-:Y:S01]  /*36d0*/  F2FP.BF16.F32.PACK_AB R0, RZ, R0 ;  /* 0x00000000ff00723e */ /* 0x001fe200000010ff */
[----:B------:R-:W-:Y:S06]  /*36e0*/  BRA `(.L_x_4459) ;  /* 0x00000000000c7947 */ /* 0x000fec0003800000 */
.L_x_4482:
[----:B------:R-:W2:Y:S02]  /*36f0*/  LDG.E R2, desc[UR36][R2.64] ;  /* 0x0000002402027981 */ /* 0x000ea4000c1e1900 */
[----:B--2---:R-:W-:-:S04]  /*3700*/  I2FP.F32.U32 R0, R2 ;  /* 0x0000000200007245 */ /* 0x004fc80000201000 */
[----:B------:R-:W-:-:S07]  /*3710*/  F2FP.BF16.F32.PACK_AB R0, RZ, R0 ;  /* 0x00000000ff00723e */ /* 0x000fce00000010ff */
.L_x_4459:
[----:B0----5:R-:W-:Y:S01]  /*3720*/  IMAD.U32 R3, R0, 0x10000, RZ ;  /* 0x0001000000037824 */ /* 0x021fe200078e00ff */
[----:B------:R-:W0:Y:S01]  /*3730*/  LDCU.64 UR6, c[0x0][0x5e8] ;  /* 0x0000bd00ff0677ac */ /* 0x000e220008000a00 */
[----:B------:R-:W-:-:S03]  /*3740*/  IMAD.U32 R19, R19, 0x10000, RZ ;  /* 0x0001000013137824 */ /* 0x000fc600078e00ff */
[C---:B------:R-:W-:Y:S01]  /*3750*/  FSETP.GEU.FTZ.AND P1, PT, R3.reuse, RZ, PT ;  /* 0x000000ff0300720b */ /* 0x040fe20003f3e000 */
[----:B------:R-:W-:Y:S01]  /*3760*/  UPRMT UR4, UR43, 0x9910, URZ ;  /* 0x000099102b047896 */ /* 0x000fe200080000ff */
[----:B------:R-:W-:-:S03]  /*3770*/  FSETP.GT.FTZ.AND P0, PT, R3, 1, PT ;  /* 0x3f8000000300780b */ /* 0x000fc60003f14000 */
[----:B------:R-:W-:Y:S01]  /*3780*/  UISETP.GT.AND UP0, UPT, UR4, 0x9, UPT ;  /* 0x000000090400788c */ /* 0x000fe2000bf04270 */
[----:B------:R-:W-:-:S13]  /*3790*/  PLOP3.LUT P0, PT, P1, P0, PT, 0x8f, 0xf8 ;  /* 0x0000000000f8781c */ /* 0x000fda0000f01177 */
[----:B------:R-:W-:-:S04]  /*37a0*/  @!P0 FADD.FTZ R0, -R3, 1 ;  /* 0x3f80000003008421 */ /* 0x000fc80000010100 */
[----:B------:R-:W-:Y:S01]  /*37b0*/  @!P0 FMUL.FTZ R4, R3, R0 ;  /* 0x0000000003048220 */ /* 0x000fe20000410000 */
[----:B------:R-:W-:-:S05]  /*37c0*/  MOV R0, 0x7fc00000 ;  /* 0x7fc0000000007802 */ /* 0x000fca0000000f00 */
        /* <DEDUP_REMOVED lines=18> */
.L_x_4491:
[----:B-1----:R-:W-:-:S06]  /*38f0*/  IMAD.U32 R5, R5, 0x10000, RZ ;  /* 0x0001000005057824 */ /* 0x002fcc00078e00ff */
[----:B------:R-:W1:Y:S02]  /*3900*/  F2I.S64.TRUNC R4, R5 ;  /* 0x0000000500047311 */ /* 0x000e64000020d900 */
[----:B-1----:R1:W-:Y:S01]  /*3910*/  STG.E.U8 desc[UR36][R2.64], R4 ;  /* 0x0000000402007986 */ /* 0x0023e2000c101124 */
[----:B------:R-:W-:Y:S05]  /*3920*/  BRA `(.L_x_4493) ;  /* 0x0000000c00707947 */ /* 0x000fea0003800000 */
.L_x_4490:
        /* <DEDUP_REMOVED lines=10> */
.L_x_4495:
[----:B-1----:R-:W-:-:S06]  /*39d0*/  IMAD.U32 R5, R5, 0x10000, RZ ;  /* 0x0001000005057824 */ /* 0x002fcc00078e00ff */
[----:B------:R-:W1:Y:S02]  /*39e0*/  F2I.FTZ.TRUNC.NTZ R5, R5 ;  /* 0x0000000500057305 */ /* 0x000e64000021f100 */
[----:B-1----:R3:W-:Y:S01]  /*39f0*/  STG.E desc[UR36][R2.64], R5 ;  /* 0x0000000502007986 */ /* 0x0027e2000c101924 */
[----:B------:R-:W-:Y:S05]  /*3a00*/  BRA `(.L_x_4493) ;  /* 0x0000000c00387947 */ /* 0x000fea0003800000 */
.L_x_4494:
[----:B-1----:R-:W-:-:S06]  /*3a10*/  SHF.L.U32 R5, R5, 0x10, RZ ;  /* 0x0000001005057819 */ /* 0x002fcc00000006ff */
[----:B------:R-:W1:Y:S02]  /*3a20*/  F2I.FTZ.TRUNC.NTZ R5, R5 ;  /* 0x0000000500057305 */ /* 0x000e64000021f100 */
[----:B-1----:R2:W-:Y:S01]  /*3a30*/  STG.E.U16 desc[UR36][R2.64], R5 ;  /* 0x0000000502007986 */ /* 0x0025e2000c101524 */
[----:B------:R-:W-:Y:S05]  /*3a40*/  BRA `(.L_x_4493) ;  /* 0x0000000c00287947 */ /* 0x000fea0003800000 */
.L_x_4489:
        /* <DEDUP_REMOVED lines=9> */
.L_x_4497:
[----:B01----:R-:W-:-:S05]  /*3ae0*/  IMAD.U32 R0, R5, 0x10000, RZ ;  /* 0x0001000005007824 */ /* 0x003fca00078e00ff */
[----:B------:R-:W-:-:S05]  /*3af0*/  F2FP.F16.F32.PACK_AB R0, RZ, R0 ;  /* 0x00000000ff00723e */ /* 0x000fca00000000ff */
[----:B------:R0:W-:Y:S01]  /*3b00*/  STG.E.U16 desc[UR36][R2.64], R0 ;  /* 0x0000000002007986 */ /* 0x0001e2000c101524 */
[----:B------:R-:W-:Y:S05]  /*3b10*/  BRA `(.L_x_4493) ;  /* 0x0000000800f47947 */ /* 0x000fea0003800000 */
.L_x_4496:
        /* <DEDUP_REMOVED lines=10> */
.L_x_4499:
[----:B-1----:R-:W-:-:S05]  /*3bc0*/  IMAD.U32 R5, R5, 0x10000, RZ ;  /* 0x0001000005057824 */ /* 0x002fca00078e00ff */
[----:B------:R-:W-:-:S04]  /*3bd0*/  F2FP.F16.F32.PACK_AB R5, RZ, R5 ;  /* 0x00000005ff05723e */ /* 0x000fc800000000ff */
[----:B------:R-:W-:-:S05]  /*3be0*/  PRMT R5, R5, 0x5410, RZ ;  /* 0x0000541005057816 */ /* 0x000fca00000000ff */
[----:B------:R1:W-:Y:S01]  /*3bf0*/  STG.E desc[UR36][R2.64], R5 ;  /* 0x0000000502007986 */ /* 0x0003e2000c101924 */
[----:B------:R-:W-:Y:S05]  /*3c00*/  BRA `(.L_x_4493) ;  /* 0x0000000800b87947 */ /* 0x000fea0003800000 */
.L_x_4498:
[----:B-1----:R-:W-:-:S05]  /*3c10*/  SHF.L.U32 R4, R5, 0x10, RZ ;  /* 0x0000001005047819 */ /* 0x002fca00000006ff */
[----:B------:R-:W-:-:S06]  /*3c20*/  FMUL.FTZ R4, R4, 1 ;  /* 0x3f80000004047820 */ /* 0x000fcc0000410000 */
[----:B------:R-:W1:Y:S02]  /*3c30*/  F2F.F64.F32 R4, R4 ;  /* 0x0000000400047310 */ /* 0x000e640000201800 */
[----:B-1----:R1:W-:Y:S01]  /*3c40*/  STG.E.64 desc[UR36][R2.64], R4 ;  /* 0x0000000402007986 */ /* 0x0023e2000c101b24 */
[----:B------:R-:W-:Y:S05]  /*3c50*/  BRA `(.L_x_4493) ;  /* 0x0000000800a47947 */ /* 0x000fea0003800000 */
.L_x_4488:
        /* <DEDUP_REMOVED lines=13> */
.L_x_4502:
[----:B-1----:R-:W-:Y:S01]  /*3d30*/  IMAD.U32 R5, R5, 0x10000, RZ ;  /* 0x0001000005057824 */ /* 0x002fe200078e00ff */
[----:B------:R-:W-:-:S03]  /*3d40*/  CS2R R6, SRZ ;  /* 0x0000000000067805 */ /* 0x000fc6000001ff00 */
[----:B------:R-:W-:-:S06]  /*3d50*/  FMUL.FTZ R5, R5, 1 ;  /* 0x3f80000005057820 */ /* 0x000fcc0000410000 */
[----:B------:R-:W1:Y:S02]  /*3d60*/  F2F.F64.F32 R4, R5 ;  /* 0x0000000500047310 */ /* 0x000e640000201800 */
[----:B-1----:R1:W-:Y:S01]  /*3d70*/  STG.E.128 desc[UR36][R2.64], R4 ;  /* 0x0000000402007986 */ /* 0x0023e2000c101d24 */
[----:B------:R-:W-:Y:S05]  /*3d80*/  BRA `(.L_x_4493) ;  /* 0x0000000800587947 */ /* 0x000fea0003800000 */
.L_x_4501:
        /* <DEDUP_REMOVED lines=19> */
.L_x_4506:
[----:B------:R-:W-:Y:S05]  /*3ec0*/  BSYNC.RECONVERGENT B0 ;  /* 0x0000000000007941 */ /* 0x000fea0003800200 */
.L_x_4505:
[----:B------:R-:W-:-:S05]  /*3ed0*/  LOP3.LUT R5, R0, 0x80, R5, 0xf8, !PT ;  /* 0x0000008000057812 */ /* 0x000fca00078ef805 */
[----:B------:R0:W-:Y:S01]  /*3ee0*/  STG.E.U8 desc[UR36][R2.64], R5 ;  /* 0x0000000502007986 */ /* 0x0001e2000c101124 */
[----:B------:R-:W-:Y:S05]  /*3ef0*/  BRA `(.L_x_4493) ;  /* 0x0000000400fc7947 */ /* 0x000fea0003800000 */
.L_x_4504:
        /* <DEDUP_REMOVED lines=15> */
.L_x_4508:
[----:B------:R-:W-:Y:S05]  /*3ff0*/  BSYNC.RECONVERGENT B0 ;  /* 0x0000000000007941 */ /* 0x000fea0003800200 */
.L_x_4507:
[----:B------:R-:W-:-:S05]  /*4000*/  LOP3.LUT R5, R0, 0x80, R5, 0xf8, !PT ;  /* 0x0000008000057812 */ /* 0x000fca00078ef805 */
[----:B------:R0:W-:Y:S01]  /*4010*/  STG.E.U8 desc[UR36][R2.64], R5 ;  /* 0x0000000502007986 */ /* 0x0001e2000c101124 */
[----:B------:R-:W-:Y:S05]  /*4020*/  BRA `(.L_x_4493) ;  /* 0x0000000400b07947 */ /* 0x000fea0003800000 */
.L_x_4503:
[----:B-1----:R1:W-:Y:S01]  /*4030*/  STG.E.U16 desc[UR36][R2.64], R5 ;  /* 0x0000000502007986 */ /* 0x0023e2000c101524 */
[----:B------:R-:W-:Y:S05]  /*4040*/  BRA `(.L_x_4493) ;  /* 0x0000000400a87947 */ /* 0x000fea0003800000 */
.L_x_4500:
        /* <DEDUP_REMOVED lines=12> */
.L_x_4511:
        /* <DEDUP_REMOVED lines=13> */
.L_x_4514:
[----:B------:R-:W-:-:S04]  /*41e0*/  SHF.R.U32.HI R0, RZ, 0x14, R5 ;  /* 0x00000014ff007819 */ /* 0x000fc80000011605 */
[----:B------:R-:W-:-:S04]  /*41f0*/  LOP3.LUT R0, R0, 0x1, RZ, 0xc0, !PT ;  /* 0x0000000100007812 */ /* 0x000fc800078ec0ff */
[----:B------:R-:W-:-:S04]  /*4200*/  IADD3 R0, PT, PT, R5, 0x487ffff, R0 ;  /* 0x0487ffff05007810 */ /* 0x000fc80007ffe000 */
[----:B------:R-:W-:-:S04]  /*4210*/  SHF.R.U32.HI R0, RZ, 0x14, R0 ;  /* 0x00000014ff007819 */ /* 0x000fc80000011600 */
[----:B------:R-:W-:-:S07]  /*4220*/  LOP3.LUT R4, R0, 0xff, RZ, 0xc0, !PT ;  /* 0x000000ff00047812 */ /* 0x000fce00078ec0ff */
.L_x_4515:
[----:B------:R-:W-:-:S04]  /*4230*/  SHF.R.U32.HI R5, RZ, 0x18, R5 ;  /* 0x00000018ff057819 */ /* 0x000fc80000011605 */
[----:B------:R-:W-:-:S04]  /*4240*/  LOP3.LUT R4, R4, 0x80, R5, 0xf8, !PT ;  /* 0x0000008004047812 */ /* 0x000fc800078ef805 */
[----:B------:R-:W-:-:S07]  /*4250*/  PRMT R0, R4, 0x7610, R0 ;  /* 0x0000761004007816 */ /* 0x000fce0000000000 */
.L_x_4513:
[----:B------:R-:W-:Y:S05]  /*4260*/  BSYNC.RECONVERGENT B0 ;  /* 0x0000000000007941 */ /* 0x000fea0003800200 */
.L_x_4512:
[----:B------:R0:W-:Y:S01]  /*4270*/  STG.E.U8 desc[UR36][R2.64], R0 ;  /* 0x0000000002007986 */ /* 0x0001e2000c101124 */
[----:B------:R-:W-:Y:S05]  /*4280*/  BRA `(.L_x_4493) ;  /* 0x0000000400187947 */ /* 0x000fea0003800000 */
.L_x_4510:
        /* <DEDUP_REMOVED lines=13> */
.L_x_4518:
[----:B------:R-:W-:-:S04]  /*4360*/  SHF.R.U32.HI R0, RZ, 0x15, R5 ;  /* 0x00000015ff007819 */ /* 0x000fc80000011605 */
[----:B------:R-:W-:-:S04]  /*4370*/  LOP3.LUT R0, R0, 0x1, RZ, 0xc0, !PT ;  /* 0x0000000100007812 */ /* 0x000fc800078ec0ff */
[----:B------:R-:W-:-:S04]  /*4380*/  IADD3 R0, PT, PT, R5, 0x88fffff, R0 ;  /* 0x088fffff05007810 */ /* 0x000fc80007ffe000 */
[----:B------:R-:W-:-:S04]  /*4390*/  SHF.R.U32.HI R0, RZ, 0x15, R0 ;  /* 0x00000015ff007819 */ /* 0x000fc80000011600 */
[----:B------:R-:W-:-:S07]  /*43a0*/  LOP3.LUT R4, R0, 0xff, RZ, 0xc0, !PT ;  /* 0x000000ff00047812 */ /* 0x000fce00078ec0ff */
.L_x_4519:
[----:B------:R-:W-:-:S04]  /*43b0*/  SHF.R.U32.HI R5, RZ, 0x18, R5 ;  /* 0x00000018ff057819 */ /* 0x000fc80000011605 */
[----:B------:R-:W-:-:S04]  /*43c0*/  LOP3.LUT R4, R4, 0x80, R5, 0xf8, !PT ;  /* 0x0000008004047812 */ /* 0x000fc800078ef805 */
[----:B------:R-:W-:-:S07]  /*43d0*/  PRMT R0, R4, 0x7610, R0 ;  /* 0x0000761004007816 */ /* 0x000fce0000000000 */
.L_x_4517:
[----:B------:R-:W-:Y:S05]  /*43e0*/  BSYNC.RECONVERGENT B0 ;  /* 0x0000000000007941 */ /* 0x000fea0003800200 */
.L_x_4516:
[----:B------:R0:W-:Y:S01]  /*43f0*/  STG.E.U8 desc[UR36][R2.64], R0 ;  /* 0x0000000002007986 */ /* 0x0001e2000c101124 */
[----:B------:R-:W-:Y:S05]  /*4400*/  BRA `(.L_x_4493) ;  /* 0x0000000000b87947 */ /* 0x000fea0003800000 */
.L_x_4509:
[----:B------:R-:W-:-:S09]  /*4410*/  UISETP.NE.AND UP0, UPT, UR4, 0x1c, UPT ;  /* 0x0000001c0400788c */ /* 0x000fd2000bf05270 */
[----:B------:R-:W-:Y:S05]  /*4420*/  BRA.U !UP0, `(.L_x_4520) ;  /* 0x0000000108a47547 */ /* 0x000fea000b800000 */
[----:B------:R-:W-:-:S09]  /*4430*/  UISETP.NE.AND UP0, UPT, UR4, 0x1d, UPT ;  /* 0x0000001d0400788c */ /* 0x000fd2000bf05270 */
[----:B------:R-:W-:Y:S05]  /*4440*/  BRA.U !UP0, `(.L_x_4521) ;  /* 0x00000001088c7547 */ /* 0x000fea000b800000 */
[----:B------:R-:W-:-:S09]  /*4450*/  UISETP.NE.AND UP0, UPT, UR4, 0x2c, UPT ;  /* 0x0000002c0400788c */ /* 0x000fd2000bf05270 */
[----:B------:R-:W-:Y:S05]  /*4460*/  BRA.U !UP0, `(.L_x_4522) ;  /* 0x0000000108447547 */ /* 0x000fea000b800000 */
.L_x_4492:
        /* <DEDUP_REMOVED lines=16> */
.L_x_4523:
[----:B------:R-:W-:Y:S05]  /*4570*/  BRA `(.L_x_4493) ;  /* 0x00000000005c7947 */ /* 0x000fea0003800000 */
.L_x_4522:
        /* <DEDUP_REMOVED lines=16> */
.L_x_4521:
[----:B-1----:R-:W-:-:S06]  /*4680*/  IMAD.U32 R5, R5, 0x10000, RZ ;  /* 0x0001000005057824 */ /* 0x002fcc00078e00ff */
[----:B------:R-:W1:Y:S02]  /*4690*/  F2I.U64.TRUNC R4, R5 ;  /* 0x0000000500047311 */ /* 0x000e64000020d800 */
[----:B-1----:R1:W-:Y:S01]  /*46a0*/  STG.E.64 desc[UR36][R2.64], R4 ;  /* 0x0000000402007986 */ /* 0x0023e2000c101b24 */
[----:B------:R-:W-:Y:S05]  /*46b0*/  BRA `(.L_x_4493) ;  /* 0x00000000000c7947 */ /* 0x000fea0003800000 */
.L_x_4520:
[----:B-1----:R-:W-:-:S06]  /*46c0*/  IMAD.U32 R5, R5, 0x10000, RZ ;  /* 0x0001000005057824 */ /* 0x002fcc00078e00ff */
[----:B------:R-:W1:Y:S02]  /*46d0*/  F2I.FTZ.U32.TRUNC.NTZ R5, R5 ;  /* 0x0000000500057305 */ /* 0x000e64000021f000 */
[----:B-1----:R1:W-:Y:S02]  /*46e0*/  STG.E desc[UR36][R2.64], R5 ;  /* 0x0000000502007986 */ /* 0x0023e4000c101924 */
.L_x_4493:
[----:B------:R-:W-:-:S07]  /*46f0*/  VIADD R17, R17, 0x80 ;  /* 0x0000008011117836 */ /* 0x000fce0000000000 */
.L_x_4418:
[----:B------:R-:W-:Y:S05]  /*4700*/  BSYNC.RECONVERGENT B6 ;  /* 0x0000000000067941 */ /* 0x000fea0003800200 */
.L_x_4417:
        /* <DEDUP_REMOVED lines=358> */
.L_x_4526:
        /* <DEDUP_REMOVED lines=19> */
.L_x_4530:
[----:B------:R-:W2:Y:S02]  /*5ea0*/  LDG.E.U8 R2, desc[UR36][R2.64] ;  /* 0x0000002402027981 */ /* 0x000ea4000c1e1100 */
[----:B--2---:R-:W-:-:S04]  /*5eb0*/  I2FP.F32.U32 R0, R2 ;  /* 0x0000000200007245 */ /* 0x004fc80000201000 */
[----:B------:R-:W-:-:S04]  /*5ec0*/  F2FP.BF16.F32.PACK_AB R0, RZ, R0 ;  /* 0x00000000ff00723e */ /* 0x000fc800000010ff */
[----:B------:R-:W-:Y:S01]  /*5ed0*/  PRMT R19, R0, 0x7610, R19 ;  /* 0x0000761000137816 */ /* 0x000fe20000000013 */
[----:B------:R-:W-:Y:S06]  /*5ee0*/  BRA `(.L_x_4532) ;  /* 0x0000000c00c07947 */ /* 0x000fec0003800000 */
.L_x_4529:
        /* <DEDUP_REMOVED lines=11> */
.L_x_4534:
[----:B------:R-:W2:Y:S02]  /*5fa0*/  LDG.E R2, desc[UR36][R2.64] ;  /* 0x0000002402027981 */ /* 0x000ea4000c1e1900 */
[----:B--2---:R-:W-:-:S04]  /*5fb0*/  I2FP.F32.S32 R0, R2 ;  /* 0x0000000200007245 */ /* 0x004fc80000201400 */
[----:B------:R-:W-:-:S04]  /*5fc0*/  F2FP.BF16.F32.PACK_AB R0, RZ, R0 ;  /* 0x00000000ff00723e */ /* 0x000fc800000010ff */
[----:B------:R-:W-:Y:S01]  /*5fd0*/  PRMT R19, R0, 0x7610, R19 ;  /* 0x0000761000137816 */ /* 0x000fe20000000013 */
[----:B------:R-:W-:Y:S06]  /*5fe0*/  BRA `(.L_x_4532) ;  /* 0x0000000c00807947 */ /* 0x000fec0003800000 */
.L_x_4533:
[----:B------:R-:W2:Y:S02]  /*5ff0*/  LDG.E.U16 R2, desc[UR36][R2.64] ;  /* 0x0000002402027981 */ /* 0x000ea4000c1e1500 */
[----:B--2---:R-:W0:Y:S02]  /*6000*/  I2F.S16 R0, R2 ;  /* 0x0000000200007306 */ /* 0x004e240000101400 */
[----:B0-----:R-:W-:-:S04]  /*6010*/  F2FP.BF16.F32.PACK_AB R0, RZ, R0 ;  /* 0x00000000ff00723e */ /* 0x001fc800000010ff */
[----:B------:R-:W-:Y:S01]  /*6020*/  PRMT R19, R0, 0x7610, R19 ;  /* 0x0000761000137816 */ /* 0x000fe20000000013 */
[----:B------:R-:W-:Y:S06]  /*6030*/  BRA `(.L_x_4532) ;  /* 0x0000000c006c7947 */ /* 0x000fec0003800000 */
.L_x_4528:
        /* <DEDUP_REMOVED lines=9> */
.L_x_4536:
[----:B------:R-:W2:Y:S02]  /*60d0*/  LDG.E.U16 R0, desc[UR36][R2.64] ;  /* 0x0000002402007981 */ /* 0x000ea4000c1e1500 */
[----:B--2---:R-:W-:-:S05]  /*60e0*/  HADD2.F32 R0, -RZ, R0.H0_H0 ;  /* 0x20000000ff007230 */ /* 0x004fca0000004100 */
[----:B------:R-:W-:-:S04]  /*60f0*/  F2FP.BF16.F32.PACK_AB R0, RZ, R0 ;  /* 0x00000000ff00723e */ /* 0x000fc800000010ff */
[----:B------:R-:W-:Y:S01]  /*6100*/  PRMT R19, R0, 0x7610, R19 ;  /* 0x0000761000137816 */ /* 0x000fe20000000013 */
[----:B------:R-:W-:Y:S06]  /*6110*/  BRA `(.L_x_4532) ;  /* 0x0000000c00347947 */ /* 0x000fec0003800000 */
.L_x_4535:
        /* <DEDUP_REMOVED lines=9> */
.L_x_4538:
[----:B------:R-:W2:Y:S02]  /*61b0*/  LDG.E.U16 R2, desc[UR36][R2.64] ;  /* 0x0000002402027981 */ /* 0x000ea4000c1e1500 */
[----:B--2---:R-:W-:-:S05]  /*61c0*/  HADD2.F32 R0, -RZ, R2.H0_H0 ;  /* 0x20000002ff007230 */ /* 0x004fca0000004100 */
[----:B------:R-:W-:-:S04]  /*61d0*/  F2FP.BF16.F32.PACK_AB R0, RZ, R0 ;  /* 0x00000000ff00723e */ /* 0x000fc800000010ff */
[----:B------:R-:W-:Y:S01]  /*61e0*/  PRMT R19, R0, 0x7610, R19 ;  /* 0x0000761000137816 */ /* 0x000fe20000000013 */
[----:B------:R-:W-:Y:S06]  /*61f0*/  BRA `(.L_x_4532) ;  /* 0x0000000800fc7947 */ /* 0x000fec0003800000 */
.L_x_4537:
        /* <DEDUP_REMOVED lines=9> */
.L_x_4527:
        /* <DEDUP_REMOVED lines=14> */
.L_x_4541:
        /* <DEDUP_REMOVED lines=9> */
.L_x_4540:
        /* <DEDUP_REMOVED lines=27> */
.L_x_4543:
        /* <DEDUP_REMOVED lines=14> */
.L_x_4542:
[----:B------:R0:W5:Y:S01]  /*6690*/  LDG.E.U16 R19, desc[UR36][R2.64] ;  /* 0x0000002402137981 */ /* 0x000162000c1e1500 */
[----:B------:R-:W-:Y:S05]  /*66a0*/  BRA `(.L_x_4532) ;  /* 0x0000000400d07947 */ /* 0x000fea0003800000 */
.L_x_4539:
        /* <DEDUP_REMOVED lines=13> */
.L_x_4546:
        /* <DEDUP_REMOVED lines=21> */
.L_x_4550:
[----:B------:R-:W-:Y:S05]  /*68d0*/  BSYNC.RECONVERGENT B1 ;  /* 0x0000000000017941 */ /* 0x000fea0003800200 */
.L_x_4549:
[----:B------:R-:W-:Y:S02]  /*68e0*/  SHF.L.U32 R0, R0, 0x14, RZ ;  /* 0x0000001400007819 */ /* 0x000fe400000006ff */
[----:B------:R-:W-:-:S04]  /*68f0*/  LEA R2, R2, 0x3b800000, 0x17 ;  /* 0x3b80000002027811 */ /* 0x000fc800078eb8ff */
[----:B------:R-:W-:-:S07]  /*6900*/  LOP3.LUT R0, R2, R0, R7, 0xfe, !PT ;  /* 0x0000000002007212 */ /* 0x000fce00078efe07 */
.L_x_4548:
[----:B------:R-:W-:Y:S05]  /*6910*/  BSYNC.RECONVERGENT B0 ;  /* 0x0000000000007941 */ /* 0x000fea0003800200 */
.L_x_4547:
[----:B------:R-:W-:-:S04]  /*6920*/  F2FP.BF16.F32.PACK_AB R0, RZ, R0 ;  /* 0x00000000ff00723e */ /* 0x000fc800000010ff */
[----:B------:R-:W-:Y:S01]  /*6930*/  PRMT R19, R0, 0x7610, R19 ;  /* 0x0000761000137816 */ /* 0x000fe20000000013 */
[----:B------:R-:W-:Y:S06]  /*6940*/  BRA `(.L_x_4532) ;  /* 0x0000000400287947 */ /* 0x000fec0003800000 */
.L_x_4545:
        /* <DEDUP_REMOVED lines=21> */
.L_x_4554:
[----:B------:R-:W-:Y:S05]  /*6aa0*/  BSYNC.RECONVERGENT B1 ;  /* 0x0000000000017941 */ /* 0x000fea0003800200 */
.L_x_4553:
[----:B------:R-:W-:Y:S01]  /*6ab0*/  IMAD.SHL.U32 R0, R0, 0x200000, RZ ;  /* 0x0020000000007824 */ /* 0x000fe200078e00ff */
[----:B------:R-:W-:-:S04]  /*6ac0*/  LEA R2, R2, 0x37800000, 0x17 ;  /* 0x3780000002027811 */ /* 0x000fc800078eb8ff */
[----:B------:R-:W-:-:S07]  /*6ad0*/  LOP3.LUT R0, R2, R0, R7, 0xfe, !PT ;  /* 0x0000000002007212 */ /* 0x000fce00078efe07 */
.L_x_4552:
[----:B------:R-:W-:Y:S05]  /*6ae0*/  BSYNC.RECONVERGENT B0 ;  /* 0x0000000000007941 */ /* 0x000fea0003800200 */
.L_x_4551:
[----:B------:R-:W-:-:S04]  /*6af0*/  F2FP.BF16.F32.PACK_AB R0, RZ, R0 ;  /* 0x00000000ff00723e */ /* 0x000fc800000010ff */
[----:B------:R-:W-:Y:S01]  /*6b00*/  PRMT R19, R0, 0x7610, R19 ;  /* 0x0000761000137816 */ /* 0x000fe20000000013 */
[----:B------:R-:W-:Y:S06]  /*6b10*/  BRA `(.L_x_4532) ;  /* 0x0000000000b47947 */ /* 0x000fec0003800000 */
.L_x_4544:
        /* <DEDUP_REMOVED lines=14> */
.L_x_4558:
[----:B------:R-:W-:Y:S05]  /*6c00*/  BSYNC.RECONVERGENT B0 ;  /* 0x0000000000007941 */ /* 0x000fea0003800200 */
.L_x_4557:
[----:B------:R-:W-:-:S04]  /*6c10*/  F2FP.BF16.F32.PACK_AB R0, RZ, R0 ;  /* 0x00000000ff00723e */ /* 0x000fc800000010ff */
[----:B------:R-:W-:Y:S01]  /*6c20*/  PRMT R19, R0, 0x7610, R19 ;  /* 0x0000761000137816 */ /* 0x000fe20000000013 */
[----:B------:R-:W-:Y:S06]  /*6c30*/  BRA `(.L_x_4532) ;  /* 0x00000000006c7947 */ /* 0x000fec0003800000 */
.L_x_4531:
        /* <DEDUP_REMOVED lines=16> */
.L_x_4559:
[----:B------:R-:W-:Y:S01]  /*6d40*/  PRMT R19, RZ, 0x7610, R19 ;  /* 0x00007610ff137816 */ /* 0x000fe20000000013 */
[----:B------:R-:W-:Y:S06]  /*6d50*/  BRA `(.L_x_4532) ;  /* 0x0000000000247947 */ /* 0x000fec0003800000 */
.L_x_4556:
[----:B------:R-:W2:Y:S02]  /*6d60*/  LDG.E.64 R2, desc[UR36][R2.64] ;  /* 0x0000002402027981 */ /* 0x000ea4000c1e1b00 */
[----:B--2---:R-:W0:Y:S02]  /*6d70*/  I2F.U64 R0, R2 ;  /* 0x0000000200007312 */ /* 0x004e240000301000 */
[----:B0-----:R-:W-:-:S04]  /*6d80*/  F2FP.BF16.F32.PACK_AB R0, RZ, R0 ;  /* 0x00000000ff00723e */ /* 0x001fc800000010ff */
[----:B------:R-:W-:Y:S01]  /*6d90*/  PRMT R19, R0, 0x7610, R19 ;  /* 0x0000761000137816 */ /* 0x000fe20000000013 */
[----:B------:R-:W-:Y:S06]  /*6da0*/  BRA `(.L_x_4532) ;  /* 0x0000000000107947 */ /* 0x000fec0003800000 */
.L_x_4555:
[----:B------:R-:W2:Y:S02]  /*6db0*/  LDG.E R2, desc[UR36][R2.64] ;  /* 0x0000002402027981 */ /* 0x000ea4000c1e1900 */
[----:B--2---:R-:W-:-:S04]  /*6dc0*/  I2FP.F32.U32 R0, R2 ;  /* 0x0000000200007245 */ /* 0x004fc80000201000 */
[----:B------:R-:W-:-:S04]  /*6dd0*/  F2FP.BF16.F32.PACK_AB R0, RZ, R0 ;  /* 0x00000000ff00723e */ /* 0x000fc800000010ff */
[----:B------:R-:W-:-:S07]  /*6de0*/  PRMT R19, R0, 0x7610, R19 ;  /* 0x0000761000137816 */ /* 0x000fce0000000013 */
.L_x_4532:
        /* <DEDUP_REMOVED lines=18> */
.L_x_4563:
[----:B------:R-:W2:Y:S02]  /*6f10*/  LDG.E.U8 R2, desc[UR36][R2.64] ;  /* 0x0000002402027981 */ /* 0x000ea4000c1e1100 */
[----:B--2---:R-:W-:-:S04]  /*6f20*/  I2FP.F32.U32 R0, R2 ;  /* 0x0000000200007245 */ /* 0x004fc80000201000 */
[----:B------:R-:W-:Y:S01]  /*6f30*/  F2FP.BF16.F32.PACK_AB R0, RZ, R0 ;  /* 0x00000000ff00723e */ /* 0x000fe200000010ff */
[----:B------:R-:W-:Y:S06]  /*6f40*/  BRA `(.L_x_4565) ;  /* 0x0000000c00847947 */ /* 0x000fec0003800000 */
.L_x_4562:
        /* <DEDUP_REMOVED lines=10> */
.L_x_4567:
[----:B------:R-:W2:Y:S02]  /*6ff0*/  LDG.E R2, desc[UR36][R2.64] ;  /* 0x0000002402027981 */ /* 0x000ea4000c1e1900 */
[----:B--2---:R-:W-:-:S04]  /*7000*/  I2FP.F32.S32 R0, R2 ;  /* 0x0000000200007245 */ /* 0x004fc80000201400 */
[----:B------:R-:W-:Y:S01]  /*7010*/  F2FP.BF16.F32.PACK_AB R0, RZ, R0 ;  /* 0x00000000ff00723e */ /* 0x000fe200000010ff */
[----:B------:R-:W-:Y:S06]  /*7020*/  BRA `(.L_x_4565) ;  /* 0x0000000c004c7947 */ /* 0x000fec0003800000 */
.L_x_4566:
[----:B------:R-:W2:Y:S02]  /*7030*/  LDG.E.U16 R2, desc[UR36][R2.64] ;  /* 0x0000002402027981 */ /* 0x000ea4000c1e1500 */
[----:B--2---:R-:W0:Y:S02]  /*7040*/  I2F.S16 R0, R2 ;  /* 0x0000000200007306 */ /* 0x004e240000101400 */
[----:B0-----:R-:W-:Y:S01]  /*7050*/  F2FP.BF16.F32.PACK_AB R0, RZ, R0 ;  /* 0x00000000ff00723e */ /* 0x001fe200000010ff */
[----:B------:R-:W-:Y:S06]  /*7060*/  BRA `(.L_x_4565) ;  /* 0x0000000c003c7947 */ /* 0x000fec0003800000 */
.L_x_4561:
        /* <DEDUP_REMOVED lines=9> */
.L_x_4569:
[----:B------:R-:W2:Y:S02]  /*7100*/  LDG.E.U16 R0, desc[UR36][R2.64] ;  /* 0x0000002402007981 */ /* 0x000ea4000c1e1500 */
[----:B--2---:R-:W-:-:S05]  /*7110*/  HADD2.F32 R0, -RZ, R0.H0_H0 ;  /* 0x20000000ff007230 */ /* 0x004fca0000004100 */
[----:B------:R-:W-:Y:S01]  /*7120*/  F2FP.BF16.F32.PACK_AB R0, RZ, R0 ;  /* 0x00000000ff00723e */ /* 0x000fe200000010ff */
[----:B------:R-:W-:Y:S06]  /*7130*/  BRA `(.L_x_4565) ;  /* 0x0000000c00087947 */ /* 0x000fec0003800000 */
.L_x_4568:
        /* <DEDUP_REMOVED lines=9> */
.L_x_4571:
[----:B------:R-:W2:Y:S02]  /*71d0*/  LDG.E.U16 R2, desc[UR36][R2.64] ;  /* 0x0000002402027981 */ /* 0x000ea4000c1e1500 */
[----:B--2---:R-:W-:-:S05]  /*71e0*/  HADD2.F32 R0, -RZ, R2.H0_H0 ;  /* 0x20000002ff007230 */ /* 0x004fca0000004100 */
[----:B------:R-:W-:Y:S01]  /*71f0*/  F2FP.BF16.F32.PACK_AB R0, RZ, R0 ;  /* 0x00000000ff00723e */ /* 0x000fe200000010ff */
[----:B------:R-:W-:Y:S06]  /*7200*/  BRA `(.L_x_4565) ;  /* 0x0000000800d47947 */ /* 0x000fec0003800000 */
.L_x_4570:
        /* <DEDUP_REMOVED lines=8> */
.L_x_4560:
        /* <DEDUP_REMOVED lines=13> */
.L_x_4574:
        /* <DEDUP_REMOVED lines=8> */
.L_x_4573:
        /* <DEDUP_REMOVED lines=27> */
.L_x_4576:
        /* <DEDUP_REMOVED lines=13> */
.L_x_4575:
[----:B------:R0:W5:Y:S01]  /*7660*/  LDG.E.U16 R0, desc[UR36][R2.64] ;  /* 0x0000002402007981 */ /* 0x000162000c1e1500 */
[----:B------:R-:W-:Y:S05]  /*7670*/  BRA `(.L_x_4565) ;  /* 0x0000000400b87947 */ /* 0x000fea0003800000 */
.L_x_4572:
        /* <DEDUP_REMOVED lines=12> */
.L_x_4579:
        /* <DEDUP_REMOVED lines=21> */
.L_x_4583:
[----:B------:R-:W-:Y:S05]  /*7890*/  BSYNC.RECONVERGENT B1 ;  /* 0x0000000000017941 */ /* 0x000fea0003800200 */
.L_x_4582:
[----:B------:R-:W-:Y:S01]  /*78a0*/  IMAD.SHL.U32 R0, R0, 0x100000, RZ ;  /* 0x0010000000007824 */ /* 0x000fe200078e00ff */
[----:B------:R-:W-:-:S04]  /*78b0*/  LEA R2, R2, 0x3b800000, 0x17 ;  /* 0x3b80000002027811 */ /* 0x000fc800078eb8ff */
[----:B------:R-:W-:-:S07]  /*78c0*/  LOP3.LUT R0, R2, R0, R7, 0xfe, !PT ;  /* 0x0000000002007212 */ /* 0x000fce00078efe07 */
.L_x_4581:
[----:B------:R-:W-:Y:S05]  /*78d0*/  BSYNC.RECONVERGENT B0 ;  /* 0x0000000000007941 */ /* 0x000fea0003800200 */
.L_x_4580:
[----:B------:R-:W-:Y:S01]  /*78e0*/  F2FP.BF16.F32.PACK_AB R0, RZ, R0 ;  /* 0x00000000ff00723e */ /* 0x000fe200000010ff */
[----:B------:R-:W-:Y:S06]  /*78f0*/  BRA `(.L_x_4565) ;  /* 0x0000000400187947 */ /* 0x000fec0003800000 */
.L_x_4578:
        /* <DEDUP_REMOVED lines=21> */
.L_x_4587:
[----:B------:R-:W-:Y:S05]  /*7a50*/  BSYNC.RECONVERGENT B1 ;  /* 0x0000000000017941 */ /* 0x000fea0003800200 */
.L_x_4586:
[----:B------:R-:W-:Y:S01]  /*7a60*/  IMAD.SHL.U32 R0, R0, 0x200000, RZ ;  /* 0x0020000000007824 */ /* 0x000fe200078e00ff */
[----:B------:R-:W-:-:S04]  /*7a70*/  LEA R2, R2, 0x37800000, 0x17 ;  /* 0x3780000002027811 */ /* 0x000fc800078eb8ff */
[----:B------:R-:W-:-:S07]  /*7a80*/  LOP3.LUT R0, R2, R0, R7, 0xfe, !PT ;  /* 0x0000000002007212 */ /* 0x000fce00078efe07 */
.L_x_4585:
[----:B------:R-:W-:Y:S05]  /*7a90*/  BSYNC.RECONVERGENT B0 ;  /* 0x0000000000007941 */ /* 0x000fea0003800200 */
.L_x_4584:
[----:B------:R-:W-:Y:S01]  /*7aa0*/  F2FP.BF16.F32.PACK_AB R0, RZ, R0 ;  /* 0x00000000ff00723e */ /* 0x000fe200000010ff */
[----:B------:R-:W-:Y:S06]  /*7ab0*/  BRA `(.L_x_4565) ;  /* 0x0000000000a87947 */ /* 0x000fec0003800000 */
.L_x_4577:
        /* <DEDUP_REMOVED lines=14> */
.L_x_4591:
[----:B------:R-:W-:Y:S05]  /*7ba0*/  BSYNC.RECONVERGENT B0 ;  /* 0x0000000000007941 */ /* 0x000fea0003800200 */
.L_x_4590:
[----:B------:R-:W-:Y:S01]  /*7bb0*/  F2FP.BF16.F32.PACK_AB R0, RZ, R0 ;  /* 0x00000000ff00723e */ /* 0x000fe200000010ff */
[----:B------:R-:W-:Y:S06]  /*7bc0*/  BRA `(.L_x_4565) ;  /* 0x0000000000647947 */ /* 0x000fec0003800000 */
.L_x_4564:
        /* <DEDUP_REMOVED lines=16> */
.L_x_4592:
[----:B------:R-:W-:Y:S01]  /*7cd0*/  PRMT R0, RZ, 0x7610, R0 ;  /* 0x00007610ff007816 */ /* 0x000fe20000000000 */
[----:B------:R-:W-:Y:S06]  /*7ce0*/  BRA `(.L_x_4565) ;  /* 0x00000000001c7947 */ /* 0x000fec0003800000 */
.L_x_4589:
[----:B------:R-:W2:Y:S02]  /*7cf0*/  LDG.E.64 R2, desc[UR36][R2.64] ;  /* 0x0000002402027981 */ /* 0x000ea4000c1e1b00 */
[----:B--2---:R-:W0:Y:S02]  /*7d00*/  I2F.U64 R0, R2 ;  /* 0x0000000200007312 */ /* 0x004e240000301000 */
[----:B0-----:R-:W-:Y:S01]  /*7d10*/  F2FP.BF16.F32.PACK_AB R0, RZ, R0 ;  /* 0x00000000ff00723e */ /* 0x001fe200000010ff */
[----:B------:R-:W-:Y:S06]  /*7d20*/  BRA `(.L_x_4565) ;  /* 0x00000000000c7947 */ /* 0x000fec0003800000 */
.L_x_4588:
[----:B------:R-:W2:Y:S02]  /*7d30*/  LDG.E R2, desc[UR36][R2.64] ;  /* 0x0000002402027981 */ /* 0x000ea4000c1e1900 */
[----:B--2---:R-:W-:-:S04]  /*7d40*/  I2FP.F32.U32 R0, R2 ;  /* 0x0000000200007245 */ /* 0x004fc80000201000 */
[----:B------:R-:W-:-:S07]  /*7d50*/  F2FP.BF16.F32.PACK_AB R0, RZ, R0 ;  /* 0x00000000ff00723e */ /* 0x000fce00000010ff */
.L_x_4565:
        /* <DEDUP_REMOVED lines=10> */
[----:B------:R-:W-:-:S05]  /*7e00*/  IMAD.MOV.U32 R0, RZ, RZ, 0x7fc00000 ;  /* 0x7fc00000ff007424 */ /* 0x000fca00078e00ff */
        /* <DEDUP_REMOVED lines=18> */
.L_x_4596:
[----:B-1----:R-:W-:-:S06]  /*7f30*/  IMAD.U32 R5, R5, 0x10000, RZ ;  /* 0x0001000005057824 */ /* 0x002fcc00078e00ff */
[----:B------:R-:W1:Y:S02]  /*7f40*/  F2I.S64.TRUNC R4, R5 ;  /* 0x0000000500047311 */ /* 0x000e64000020d900 */
[----:B-1----:R1:W-:Y:S01]  /*7f50*/  STG.E.U8 desc[UR36][R2.64], R4 ;  /* 0x0000000402007986 */ /* 0x0023e2000c101124 */
[----:B------:R-:W-:Y:S05]  /*7f60*/  BRA `(.L_x_4598) ;  /* 0x0000000c006c7947 */ /* 0x000fea0003800000 */
.L_x_4595:
        /* <DEDUP_REMOVED lines=10> */
.L_x_4600:
[----:B-1----:R-:W-:-:S06]  /*8010*/  IMAD.U32 R5, R5, 0x10000, RZ ;  /* 0x0001000005057824 */ /* 0x002fcc00078e00ff */
[----:B------:R-:W1:Y:S02]  /*8020*/  F2I.FTZ.TRUNC.NTZ R5, R5 ;  /* 0x0000000500057305 */ /* 0x000e64000021f100 */
[----:B-1----:R1:W-:Y:S01]  /*8030*/  STG.E desc[UR36][R2.64], R5 ;  /* 0x0000000502007986 */ /* 0x0023e2000c101924 */
[----:B------:R-:W-:Y:S05]  /*8040*/  BRA `(.L_x_4598) ;  /* 0x0000000c00347947 */ /* 0x000fea0003800000 */
.L_x_4599:
[----:B-1----:R-:W-:-:S06]  /*8050*/  IMAD.U32 R5, R5, 0x10000, RZ ;  /* 0x0001000005057824 */ /* 0x002fcc00078e00ff */
[----:B------:R-:W1:Y:S02]  /*8060*/  F2I.FTZ.TRUNC.NTZ R5, R5 ;  /* 0x0000000500057305 */ /* 0x000e64000021f100 */
[----:B-1----:R1:W-:Y:S01]  /*8070*/  STG.E.U16 desc[UR36][R2.64], R5 ;  /* 0x0000000502007986 */ /* 0x0023e2000c101524 */
[----:B------:R-:W-:Y:S05]  /*8080*/  BRA `(.L_x_4598) ;  /* 0x0000000c00247947 */ /* 0x000fea0003800000 */
.L_x_4594:
        /* <DEDUP_REMOVED lines=9> */
.L_x_4602:
[----:B01----:R-:W-:-:S04]  /*8120*/  SHF.L.U32 R0, R5, 0x10, RZ ;  /* 0x0000001005007819 */ /* 0x003fc800000006ff */
[----:B------:R-:W-:-:S05]  /*8130*/  F2FP.F16.F32.PACK_AB R0, RZ, R0 ;  /* 0x00000000ff00723e */ /* 0x000fca00000000ff */
[----:B------:R0:W-:Y:S01]  /*8140*/  STG.E.U16 desc[UR36][R2.64], R0 ;  /* 0x0000000002007986 */ /* 0x0001e2000c101524 */
[----:B------:R-:W-:Y:S05]  /*8150*/  BRA `(.L_x_4598) ;  /* 0x0000000800f07947 */ /* 0x000fea0003800000 */
.L_x_4601:
        /* <DEDUP_REMOVED lines=10> */
.L_x_4604:
[----:B-1----:R-:W-:-:S05]  /*8200*/  IMAD.U32 R5, R5, 0x10000, RZ ;  /* 0x0001000005057824 */ /* 0x002fca00078e00ff */
[----:B------:R-:W-:-:S04]  /*8210*/  F2FP.F16.F32.PACK_AB R5, RZ, R5 ;  /* 0x00000005ff05723e */ /* 0x000fc800000000ff */
[----:B------:R-:W-:-:S05]  /*8220*/  PRMT R5, R5, 0x5410, RZ ;  /* 0x0000541005057816 */ /* 0x000fca00000000ff */
[----:B------:R1:W-:Y:S01]  /*8230*/  STG.E desc[UR36][R2.64], R5 ;  /* 0x0000000502007986 */ /* 0x0003e2000c101924 */
[----:B------:R-:W-:Y:S05]  /*8240*/  BRA `(.L_x_4598) ;  /* 0x0000000800b47947 */ /* 0x000fea0003800000 */
.L_x_4603:
[----:B-1----:R-:W-:-:S04]  /*8250*/  IMAD.U32 R4, R5, 0x10000, RZ ;  /* 0x0001000005047824 */ /* 0x002fc800078e00ff */
[----:B------:R-:W-:-:S06]  /*8260*/  FMUL.FTZ R4, R4, 1 ;  /* 0x3f80000004047820 */ /* 0x000fcc0000410000 */
[----:B------:R-:W1:Y:S02]  /*8270*/  F2F.F64.F32 R4, R4 ;  /* 0x0000000400047310 */ /* 0x000e640000201800 */
[----:B-1----:R1:W-:Y:S01]  /*8280*/  STG.E.64 desc[UR36][R2.64], R4 ;  /* 0x0000000402007986 */ /* 0x0023e2000c101b24 */
[----:B------:R-:W-:Y:S05]  /*8290*/  BRA `(.L_x_4598) ;  /* 0x0000000800a07947 */ /* 0x000fea0003800000 */
.L_x_4593:
        /* <DEDUP_REMOVED lines=14> */
.L_x_4608:
        /* <DEDUP_REMOVED lines=18> */
.L_x_4611:
[----:B------:R-:W-:-:S04]  /*84a0*/  SHF.R.U32.HI R5, RZ, 0x18, R5 ;  /* 0x00000018ff057819 */ /* 0x000fc80000011605 */
[----:B------:R-:W-:-:S07]  /*84b0*/  LOP3.LUT R0, R0, 0x80, R5, 0xf8, !PT ;  /* 0x0000008000007812 */ /* 0x000fce00078ef805 */
.L_x_4610:
[----:B------:R-:W-:Y:S05]  /*84c0*/  BSYNC.RECONVERGENT B0 ;  /* 0x0000000000007941 */ /* 0x000fea0003800200 */
.L_x_4609:
[----:B------:R4:W-:Y:S01]  /*84d0*/  STG.E.U8 desc[UR36][R2.64], R0 ;  /* 0x0000000002007986 */ /* 0x0009e2000c101124 */
[----:B------:R-:W-:Y:S05]  /*84e0*/  BRA `(.L_x_4598) ;  /* 0x00000008000c7947 */ /* 0x000fea0003800000 */
.L_x_4607:
        /* <DEDUP_REMOVED lines=18> */
.L_x_4614:
[----:B------:R-:W-:-:S04]  /*8610*/  SHF.R.U32.HI R5, RZ, 0x18, R5 ;  /* 0x00000018ff057819 */ /* 0x000fc80000011605 */
[----:B------:R-:W-:-:S07]  /*8620*/  LOP3.LUT R0, R0, 0x80, R5, 0xf8, !PT ;  /* 0x0000008000007812 */ /* 0x000fce00078ef805 */
.L_x_4613:
[----:B------:R-:W-:Y:S05]  /*8630*/  BSYNC.RECONVERGENT B0 ;  /* 0x0000000000007941 */ /* 0x000fea0003800200 */
.L_x_4612:
[----:B------:R0:W-:Y:S01]  /*8640*/  STG.E.U8 desc[UR36][R2.64], R0 ;  /* 0x0000000002007986 */ /* 0x0001e2000c101124 */
[----:B------:R-:W-:Y:S05]  /*8650*/  BRA `(.L_x_4598) ;  /* 0x0000000400b07947 */ /* 0x000fea0003800000 */
.L_x_4606:
        /* <DEDUP_REMOVED lines=22> */
.L_x_4616:
[----:B-1----:R-:W-:-:S06]  /*87c0*/  IMAD.U32 R5, R5, 0x10000, RZ ;  /* 0x0001000005057824 */ /* 0x002fcc00078e00ff */
[----:B------:R-:W1:Y:S02]  /*87d0*/  F2I.U64.TRUNC R4, R5 ;  /* 0x0000000500047311 */ /* 0x000e64000020d800 */
[----:B-1----:R2:W-:Y:S01]  /*87e0*/  STG.E.64 desc[UR36][R2.64], R4 ;  /* 0x0000000402007986 */ /* 0x0025e2000c101b24 */
[----:B------:R-:W-:Y:S05]  /*87f0*/  BRA `(.L_x_4598) ;  /* 0x0000000400487947 */ /* 0x000fea0003800000 */
.L_x_4615:
[----:B-1----:R-:W-:-:S06]  /*8800*/  SHF.L.U32 R5, R5, 0x10, RZ ;  /* 0x0000001005057819 */ /* 0x002fcc00000006ff */
[----:B------:R-:W1:Y:S02]  /*8810*/  F2I.FTZ.U32.TRUNC.NTZ R5, R5 ;  /* 0x0000000500057305 */ /* 0x000e64000021f000 */
[----:B-1----:R1:W-:Y:S01]  /*8820*/  STG.E desc[UR36][R2.64], R5 ;  /* 0x0000000502007986 */ /* 0x0023e2000c101924 */
[----:B------:R-:W-:Y:S05]  /*8830*/  BRA `(.L_x_4598) ;  /* 0x0000000400387947 */ /* 0x000fea0003800000 */
.L_x_4605:
        /* <DEDUP_REMOVED lines=11> */
.L_x_4618:
[----:B-1----:R-:W-:Y:S01]  /*88f0*/  IMAD.U32 R5, R5, 0x10000, RZ ;  /* 0x0001000005057824 */ /* 0x002fe200078e00ff */
[----:B------:R-:W-:-:S03]  /*8900*/  CS2R R6, SRZ ;  /* 0x0000000000067805 */ /* 0x000fc6000001ff00 */
[----:B------:R-:W-:-:S06]  /*8910*/  FMUL.FTZ R5, R5, 1 ;  /* 0x3f80000005057820 */ /* 0x000fcc0000410000 */
[----:B------:R-:W1:Y:S02]  /*8920*/  F2F.F64.F32 R4, R5 ;  /* 0x0000000500047310 */ /* 0x000e640000201800 */
[----:B-1----:R1:W-:Y:S01]  /*8930*/  STG.E.128 desc[UR36][R2.64], R4 ;  /* 0x0000000402007986 */ /* 0x0023e2000c101d24 */
[----:B------:R-:W-:Y:S05]  /*8940*/  BRA `(.L_x_4598) ;  /* 0x0000000000f47947 */ /* 0x000fea0003800000 */
.L_x_4617:
[----:B------:R-:W-:-:S09]  /*8950*/  UISETP.NE.AND UP0, UPT, UR4, 0xf, UPT ;  /* 0x0000000f0400788c */ /* 0x000fd2000bf05270 */
[----:B------:R-:W-:Y:S05]  /*8960*/  BRA.U !UP0, `(.L_x_4619) ;  /* 0x0000000108e87547 */ /* 0x000fea000b800000 */
[----:B------:R-:W-:-:S09]  /*8970*/  UISETP.NE.AND UP0, UPT, UR4, 0x17, UPT ;  /* 0x000000170400788c */ /* 0x000fd2000bf05270 */
[----:B------:R-:W-:Y:S05]  /*8980*/  BRA.U !UP0, `(.L_x_4620) ;  /* 0x0000000108907547 */ /* 0x000fea000b800000 */
[----:B------:R-:W-:-:S09]  /*8990*/  UISETP.NE.AND UP0, UPT, UR4, 0x18, UPT ;  /* 0x000000180400788c */ /* 0x000fd2000bf05270 */
[----:B------:R-:W-:Y:S05]  /*89a0*/  BRA.U !UP0, `(.L_x_4621) ;  /* 0x0000000108447547 */ /* 0x000fea000b800000 */
.L_x_4597:
        /* <DEDUP_REMOVED lines=16> */
.L_x_4622:
[----:B------:R-:W-:Y:S05]  /*8ab0*/  BRA `(.L_x_4598) ;  /* 0x0000000000987947 */ /* 0x000fea0003800000 */
.L_x_4621:
        /* <DEDUP_REMOVED lines=13> */
.L_x_4624:
[----:B------:R-:W-:Y:S05]  /*8b90*/  BSYNC.RECONVERGENT B0 ;  /* 0x0000000000007941 */ /* 0x000fea0003800200 */
.L_x_4623:
[----:B------:R-:W-:-:S05]  /*8ba0*/  LOP3.LUT R5, R0, 0x80, R5, 0xf8, !PT ;  /* 0x0000008000057812 */ /* 0x000fca00078ef805 */
[----:B------:R0:W-:Y:S01]  /*8bb0*/  STG.E.U8 desc[UR36][R2.64], R5 ;  /* 0x0000000502007986 */ /* 0x0001e2000c101124 */
[----:B------:R-:W-:Y:S05]  /*8bc0*/  BRA `(.L_x_4598) ;  /* 0x0000000000547947 */ /* 0x000fea0003800000 */
.L_x_4620:
        /* <DEDUP_REMOVED lines=12> */
.L_x_4626:
[----:B0-----:R-:W-:Y:S01]  /*8c90*/  IMAD.MOV.U32 R0, RZ, RZ, 0x7f ;  /* 0x0000007fff007424 */ /* 0x001fe200078e00ff */
[----:B------:R-:W-:-:S04]  /*8ca0*/  ISETP.GT.U32.AND P0, PT, R4, 0x7f800000, PT ;  /* 0x7f8000000400780c */ /* 0x000fc80003f04070 */
[----:B------:R-:W-:-:S09]  /*8cb0*/  SEL R0, R0, 0x7c, P0 ;  /* 0x0000007c00007807 */ /* 0x000fd20000000000 */
.L_x_4627:
[----:B------:R-:W-:Y:S05]  /*8cc0*/  BSYNC.RECONVERGENT B0 ;  /* 0x0000000000007941 */ /* 0x000fea0003800200 */
.L_x_4625:
[----:B------:R-:W-:-:S04]  /*8cd0*/  SHF.R.U32.HI R5, RZ, 0x18, R5 ;  /* 0x00000018ff057819 */ /* 0x000fc80000011605 */
[----:B------:R-:W-:-:S05]  /*8ce0*/  LOP3.LUT R5, R0, 0x80, R5, 0xf8, !PT ;  /* 0x0000008000057812 */ /* 0x000fca00078ef805 */
[----:B------:R0:W-:Y:S01]  /*8cf0*/  STG.E.U8 desc[UR36][R2.64], R5 ;  /* 0x0000000502007986 */ /* 0x0001e2000c101124 */
[----:B------:R-:W-:Y:S05]  /*8d00*/  BRA `(.L_x_4598) ;  /* 0x0000000000047947 */ /* 0x000fea0003800000 */
.L_x_4619:
[----:B-1----:R1:W-:Y:S02]  /*8d10*/  STG.E.U16 desc[UR36][R2.64], R5 ;  /* 0x0000000502007986 */ /* 0x0023e4000c101524 */
.L_x_4598:
[----:B------:R-:W-:-:S07]  /*8d20*/  VIADD R17, R17, 0x80 ;  /* 0x0000008011117836 */ /* 0x000fce0000000000 */
.L_x_4525:
[----:B------:R-:W-:Y:S05]  /*8d30*/  BSYNC.RECONVERGENT B6 ;  /* 0x0000000000067941 */ /* 0x000fea0003800200 */
.L_x_4524:
        /* <DEDUP_REMOVED lines=358> */
.L_x_4630:
        /* <DEDUP_REMOVED lines=19> */
.L_x_4634:
[----:B------:R-:W2:Y:S02]  /*a4d0*/  LDG.E.U8 R2, desc[UR36][R2.64] ;  /* 0x0000002402027981 */ /* 0x000ea4000c1e1100 */
[----:B--2---:R-:W-:-:S04]  /*a4e0*/  I2FP.F32.U32 R0, R2 ;  /* 0x0000000200007245 */ /* 0x004fc80000201000 */
[----:B------:R-:W-:-:S04]  /*a4f0*/  F2FP.BF16.F32.PACK_AB R0, RZ, R0 ;  /* 0x00000000ff00723e */ /* 0x000fc800000010ff */
[----:B------:R-:W-:Y:S01]  /*a500*/  PRMT R19, R0, 0x7610, R19 ;  /* 0x0000761000137816 */ /* 0x000fe20000000013 */
[----:B------:R-:W-:Y:S06]  /*a510*/  BRA `(.L_x_4636) ;  /* 0x0000000c00c07947 */ /* 0x000fec0003800000 */
.L_x_4633:
        /* <DEDUP_REMOVED lines=11> */
.L_x_4638:
[----:B------:R-:W2:Y:S02]  /*a5d0*/  LDG.E R2, desc[UR36][R2.64] ;  /* 0x0000002402027981 */ /* 0x000ea4000c1e1900 */
[----:B--2---:R-:W-:-:S04]  /*a5e0*/  I2FP.F32.S32 R0, R2 ;  /* 0x0000000200007245 */ /* 0x004fc80000201400 */
[----:B------:R-:W-:-:S04]  /*a5f0*/  F2FP.BF16.F32.PACK_AB R0, RZ, R0 ;  /* 0x00000000ff00723e */ /* 0x000fc800000010ff */
[----:B------:R-:W-:Y:S01]  /*a600*/  PRMT R19, R0, 0x7610, R19 ;  /* 0x0000761000137816 */ /* 0x000fe20000000013 */
[----:B------:R-:W-:Y:S06]  /*a610*/  BRA `(.L_x_4636) ;  /* 0x0000000c00807947 */ /* 0x000fec0003800000 */
.L_x_4637:
[----:B------:R-:W2:Y:S02]  /*a620*/  LDG.E.U16 R2, desc[UR36][R2.64] ;  /* 0x0000002402027981 */ /* 0x000ea4000c1e1500 */
[----:B--2---:R-:W0:Y:S02]  /*a630*/  I2F.S16 R0, R2 ;  /* 0x0000000200007306 */ /* 0x004e240000101400 */
[----:B0-----:R-:W-:-:S04]  /*a640*/  F2FP.BF16.F32.PACK_AB R0, RZ, R0 ;  /* 0x00000000ff00723e */ /* 0x001fc800000010ff */
[----:B------:R-:W-:Y:S01]  /*a650*/  PRMT R19, R0, 0x7610, R19 ;  /* 0x0000761000137816 */ /* 0x000fe20000000013 */
[----:B------:R-:W-:Y:S06]  /*a660*/  BRA `(.L_x_4636) ;  /* 0x0000000c006c7947 */ /* 0x000fec0003800000 */
.L_x_4632:
        /* <DEDUP_REMOVED lines=9> */
.L_x_4640:
[----:B------:R-:W2:Y:S02]  /*a700*/  LDG.E.U16 R0, desc[UR36][R2.64] ;  /* 0x0000002402007981 */ /* 0x000ea4000c1e1500 */
[----:B--2---:R-:W-:-:S05]  /*a710*/  HADD2.F32 R0, -RZ, R0.H0_H0 ;  /* 0x20000000ff007230 */ /* 0x004fca0000004100 */
[----:B------:R-:W-:-:S04]  /*a720*/  F2FP.BF16.F32.PACK_AB R0, RZ, R0 ;  /* 0x00000000ff00723e */ /* 0x000fc800000010ff */
[----:B------:R-:W-:Y:S01]  /*a730*/  PRMT R19, R0, 0x7610, R19 ;  /* 0x0000761000137816 */ /* 0x000fe20000000013 */
[----:B------:R-:W-:Y:S06]  /*a740*/  BRA `(.L_x_4636) ;  /* 0x0000000c00347947 */ /* 0x000fec0003800000 */
.L_x_4639:
        /* <DEDUP_REMOVED lines=9> */
.L_x_4642:
[----:B------:R-:W2:Y:S02]  /*a7e0*/  LDG.E.U16 R2, desc[UR36][R2.64] ;  /* 0x0000002402027981 */ /* 0x000ea4000c1e1500 */
[----:B--2---:R-:W-:-:S05]  /*a7f0*/  HADD2.F32 R0, -RZ, R2.H0_H0 ;  /* 0x20000002ff007230 */ /* 0x004fca0000004100 */
[----:B------:R-:W-:-:S04]  /*a800*/  F2FP.BF16.F32.PACK_AB R0, RZ, R0 ;  /* 0x00000000ff00723e */ /* 0x000fc800000010ff */
[----:B------:R-:W-:Y:S01]  /*a810*/  PRMT R19, R0, 0x7610, R19 ;  /* 0x0000761000137816 */ /* 0x000fe20000000013 */
[----:B------:R-:W-:Y:S06]  /*a820*/  BRA `(.L_x_4636) ;  /* 0x0000000800fc7947 */ /* 0x000fec0003800000 */
.L_x_4641:
        /* <DEDUP_REMOVED lines=9> */
.L_x_4631:
        /* <DEDUP_REMOVED lines=14> */
.L_x_4645:
        /* <DEDUP_REMOVED lines=9> */
.L_x_4644:
        /* <DEDUP_REMOVED lines=27> */
.L_x_4647:
        /* <DEDUP_REMOVED lines=14> */
.L_x_4646:
[----:B------:R0:W5:Y:S01]  /*acc0*/  LDG.E.U16 R19, desc[UR36][R2.64] ;  /* 0x0000002402137981 */ /* 0x000162000c1e1500 */
[----:B------:R-:W-:Y:S05]  /*acd0*/  BRA `(.L_x_4636) ;  /* 0x0000000400d07947 */ /* 0x000fea0003800000 */
.L_x_4643:
        /* <DEDUP_REMOVED lines=13> */
.L_x_4650:
        /* <DEDUP_REMOVED lines=21> */
.L_x_4654:
[----:B------:R-:W-:Y:S05]  /*af00*/  BSYNC.RECONVERGENT B1 ;  /* 0x0000000000017941 */ /* 0x000fea0003800200 */
.L_x_4653:
[----:B------:R-:W-:Y:S02]  /*af10*/  SHF.L.U32 R0, R0, 0x14, RZ ;  /* 0x0000001400007819 */ /* 0x000fe400000006ff */
[----:B------:R-:W-:-:S04]  /*af20*/  LEA R2, R2, 0x3b800000, 0x17 ;  /* 0x3b80000002027811 */ /* 0x000fc800078eb8ff */
[----:B------:R-:W-:-:S07]  /*af30*/  LOP3.LUT R0, R2, R0, R7, 0xfe, !PT ;  /* 0x0000000002007212 */ /* 0x000fce00078efe07 */
.L_x_4652:
[----:B------:R-:W-:Y:S05]  /*af40*/  BSYNC.RECONVERGENT B0 ;  /* 0x0000000000007941 */ /* 0x000fea0003800200 */
.L_x_4651:
[----:B------:R-:W-:-:S04]  /*af50*/  F2FP.BF16.F32.PACK_AB R0, RZ, R0 ;  /* 0x00000000ff00723e */ /* 0x000fc800000010ff */
[----:B------:R-:W-:Y:S01]  /*af60*/  PRMT R19, R0, 0x7610, R19 ;  /* 0x0000761000137816 */ /* 0x000fe20000000013 */
[----:B------:R-:W-:Y:S06]  /*af70*/  BRA `(.L_x_4636) ;  /* 0x0000000400287947 */ /* 0x000fec0003800000 */
.L_x_4649:
        /* <DEDUP_REMOVED lines=21> */
.L_x_4658:
[----:B------:R-:W-:Y:S05]  /*b0d0*/  BSYNC.RECONVERGENT B1 ;  /* 0x0000000000017941 */ /* 0x000fea0003800200 */
.L_x_4657:
[----:B------:R-:W-:Y:S01]  /*b0e0*/  IMAD.SHL.U32 R0, R0, 0x200000, RZ ;  /* 0x0020000000007824 */ /* 0x000fe200078e00ff */
[----:B------:R-:W-:-:S04]  /*b0f0*/  LEA R2, R2, 0x37800000, 0x17 ;  /* 0x3780000002027811 */ /* 0x000fc800078eb8ff */
[----:B------:R-:W-:-:S07]  /*b100*/  LOP3.LUT R0, R2, R0, R7, 0xfe, !PT ;  /* 0x0000000002007212 */ /* 0x000fce00078efe07 */
.L_x_4656:
[----:B------:R-:W-:Y:S05]  /*b110*/  BSYNC.RECONVERGENT B0 ;  /* 0x0000000000007941 */ /* 0x000fea0003800200 */
.L_x_4655:
[----:B------:R-:W-:-:S04]  /*b120*/  F2FP.BF16.F32.PACK_AB R0, RZ, R0 ;  /* 0x00000000ff00723e */ /* 0x000fc800000010ff */
[----:B------:R-:W-:Y:S01]  /*b130*/  PRMT R19, R0, 0x7610, R19 ;  /* 0x0000761000137816 */ /* 0x000fe20000000013 */
[----:B------:R-:W-:Y:S06]  /*b140*/  BRA `(.L_x_4636) ;  /* 0x0000000000b47947 */ /* 0x000fec0003800000 */
.L_x_4648:
        /* <DEDUP_REMOVED lines=14> */
.L_x_4662:
[----:B------:R-:W-:Y:S05]  /*b230*/  BSYNC.RECONVERGENT B0 ;  /* 0x0000000000007941 */ /* 0x000fea0003800200 */
.L_x_4661:
[----:B------:R-:W-:-:S04]  /*b240*/  F2FP.BF16.F32.PACK_AB R0, RZ, R0 ;  /* 0x00000000ff00723e */ /* 0x000fc800000010ff */
[----:B------:R-:W-:Y:S01]  /*b250*/  PRMT R19, R0, 0x7610, R19 ;  /* 0x0000761000137816 */ /* 0x000fe20000000013 */
[----:B------:R-:W-:Y:S06]  /*b260*/  BRA `(.L_x_4636) ;  /* 0x00000000006c7947 */ /* 0x000fec0003800000 */
.L_x_4635:
        /* <DEDUP_REMOVED lines=16> */
.L_x_4663:
[----:B------:R-:W-:Y:S01]  /*b370*/  PRMT R19, RZ, 0x7610, R19 ;  /* 0x00007610ff137816 */ /* 0x000fe20000000013 */
[----:B------:R-:W-:Y:S06]  /*b380*/  BRA `(.L_x_4636) ;  /* 0x0000000000247947 */ /* 0x000fec0003800000 */
.L_x_4660:
[----:B------:R-:W2:Y:S02]  /*b390*/  LDG.E.64 R2, desc[UR36][R2.64] ;  /* 0x0000002402027981 */ /* 0x000ea4000c1e1b00 */
[----:B--2---:R-:W0:Y:S02]  /*b3a0*/  I2F.U64 R0, R2 ;  /* 0x0000000200007312 */ /* 0x004e240000301000 */
[----:B0-----:R-:W-:-:S04]  /*b3b0*/  F2FP.BF16.F32.PACK_AB R0, RZ, R0 ;  /* 0x00000000ff00723e */ /* 0x001fc800000010ff */
[----:B------:R-:W-:Y:S01]  /*b3c0*/  PRMT R19, R0, 0x7610, R19 ;  /* 0x0000761000137816 */ /* 0x000fe20000000013 */
[----:B------:R-:W-:Y:S06]  /*b3d0*/  BRA `(.L_x_4636) ;  /* 0x0000000000107947 */ /* 0x000fec0003800000 */
.L_x_4659:
[----:B------:R-:W2:Y:S02]  /*b3e0*/  LDG.E R2, desc[UR36][R2.64] ;  /* 0x0000002402027981 */ /* 0x000ea4000c1e1900 */
[----:B--2---:R-:W-:-:S04]  /*b3f0*/  I2FP.F32.U32 R0, R2 ;  /* 0x0000000200007245 */ /* 0x004fc80000201000 */
[----:B------:R-:W-:-:S04]  /*b400*/  F2FP.BF16.F32.PACK_AB R0, RZ, R0 ;  /* 0x00000000ff00723e */ /* 0x000fc800000010ff */
[----:B------:R-:W-:-:S07]  /*b410*/  PRMT R19, R0, 0x7610, R19 ;  /* 0x0000761000137816 */ /* 0x000fce0000000013 */
.L_x_4636:
        /* <DEDUP_REMOVED lines=18> */
.L_x_4667:
[----:B------:R-:W2:Y:S02]  /*b540*/  LDG.E.U8 R2, desc[UR36][R2.64] ;  /* 0x0000002402027981 */ /* 0x000ea4000c1e1100 */
[----:B--2---:R-:W-:-:S04]  /*b550*/  I2FP.F32.U32 R0, R2 ;  /* 0x0000000200007245 */ /* 0x004fc80000201000 */
[----:B------:R-:W-:Y:S01]  /*b560*/  F2FP.BF16.F32.PACK_AB R0, RZ, R0 ;  /* 0x00000000ff00723e */ /* 0x000fe200000010ff */
[----:B------:R-:W-:Y:S06]  /*b570*/  BRA `(.L_x_4669) ;  /* 0x0000000c00847947 */ /* 0x000fec0003800000 */
.L_x_4666:
        /* <DEDUP_REMOVED lines=10> */
.L_x_4671:
[----:B------:R-:W2:Y:S02]  /*b620*/  LDG.E R2, desc[UR36][R2.64] ;  /* 0x0000002402027981 */ /* 0x000ea4000c1e1900 */
[----:B--2---:R-:W-:-:S04]  /*b630*/  I2FP.F32.S32 R0, R2 ;  /* 0x0000000200007245 */ /* 0x004fc80000201400 */
[----:B------:R-:W-:Y:S01]  /*b640*/  F2FP.BF16.F32.PACK_AB R0, RZ, R0 ;  /* 0x00000000ff00723e */ /* 0x000fe200000010ff */
[----:B------:R-:W-:Y:S06]  /*b650*/  BRA `(.L_x_4669) ;  /* 0x0000000c004c7947 */ /* 0x000fec0003800000 */
.L_x_4670:
[----:B------:R-:W2:Y:S02]  /*b660*/  LDG.E.U16 R2, desc[UR36][R2.64] ;  /* 0x0000002402027981 */ /* 0x000ea4000c1e1500 */
[----:B--2---:R-:W0:Y:S02]  /*b670*/  I2F.S16 R0, R2 ;  /* 0x0000000200007306 */ /* 0x004e240000101400 */
[----:B0-----:R-:W-:Y:S01]  /*b680*/  F2FP.BF16.F32.PACK_AB R0, RZ, R0 ;  /* 0x00000000ff00723e */ /* 0x001fe200000010ff */
[----:B------:R-:W-:Y:S06]  /*b690*/  BRA `(.L_x_4669) ;  /* 0x0000000c003c7947 */ /* 0x000fec0003800000 */
.L_x_4665:
        /* <DEDUP_REMOVED lines=9> */
.L_x_4673:
[----:B------:R-:W2:Y:S02]  /*b730*/  LDG.E.U16 R0, desc[UR36][R2.64] ;  /* 0x0000002402007981 */ /* 0x000ea4000c1e1500 */
[----:B--2---:R-:W-:-:S05]  /*b740*/  HADD2.F32 R0, -RZ, R0.H0_H0 ;  /* 0x20000000ff007230 */ /* 0x004fca0000004100 */
[----:B------:R-:W-:Y:S01]  /*b750*/  F2FP.BF16.F32.PACK_AB R0, RZ, R0 ;  /* 0x00000000ff00723e */ /* 0x000fe200000010ff */
[----:B------:R-:W-:Y:S06]  /*b760*/  BRA `(.L_x_4669) ;  /* 0x0000000c00087947 */ /* 0x000fec0003800000 */
.L_x_4672:
        /* <DEDUP_REMOVED lines=9> */
.L_x_4675:
[----:B------:R-:W2:Y:S02]  /*b800*/  LDG.E.U16 R2, desc[UR36][R2.64] ;  /* 0x0000002402027981 */ /* 0x000ea4000c1e1500 */
[----:B--2---:R-:W-:-:S05]  /*b810*/  HADD2.F32 R0, -RZ, R2.H0_H0 ;  /* 0x20000002ff007230 */ /* 0x004fca0000004100 */
[----:B------:R-:W-:Y:S01]  /*b820*/  F2FP.BF16.F32.PACK_AB R0, RZ, R0 ;  /* 0x00000000ff00723e */ /* 0x000fe200000010ff */
[----:B------:R-:W-:Y:S06]  /*b830*/  BRA `(.L_x_4669) ;  /* 0x0000000800d47947 */ /* 0x000fec0003800000 */
.L_x_4674:
        /* <DEDUP_REMOVED lines=8> */
.L_x_4664:
        /* <DEDUP_REMOVED lines=13> */
.L_x_4678:
        /* <DEDUP_REMOVED lines=8> */
.L_x_4677:
        /* <DEDUP_REMOVED lines=27> */
.L_x_4680:
        /* <DEDUP_REMOVED lines=13> */
.L_x_4679:
[----:B------:R0:W5:Y:S01]  /*bc90*/  LDG.E.U16 R0, desc[UR36][R2.64] ;  /* 0x0000002402007981 */ /* 0x000162000c1e1500 */
[----:B------:R-:W-:Y:S05]  /*bca0*/  BRA `(.L_x_4669) ;  /* 0x0000000400b87947 */ /* 0x000fea0003800000 */
.L_x_4676:
        /* <DEDUP_REMOVED lines=12> */
.L_x_4683:
        /* <DEDUP_REMOVED lines=21> */
.L_x_4687:
[----:B------:R-:W-:Y:S05]  /*bec0*/  BSYNC.RECONVERGENT B1 ;  /* 0x0000000000017941 */ /* 0x000fea0003800200 */
.L_x_4686:
[----:B------:R-:W-:Y:S01]  /*bed0*/  IMAD.SHL.U32 R0, R0, 0x100000, RZ ;  /* 0x0010000000007824 */ /* 0x000fe200078e00ff */
[----:B------:R-:W-:-:S04]  /*bee0*/  LEA R2, R2, 0x3b800000, 0x17 ;  /* 0x3b80000002027811 */ /* 0x000fc800078eb8ff */
[----:B------:R-:W-:-:S07]  /*bef0*/  LOP3.LUT R0, R2, R0, R7, 0xfe, !PT ;  /* 0x0000000002007212 */ /* 0x000fce00078efe07 */
.L_x_4685:
[----:B------:R-:W-:Y:S05]  /*bf00*/  BSYNC.RECONVERGENT B0 ;  /* 0x0000000000007941 */ /* 0x000fea0003800200 */
.L_x_4684:
[----:B------:R-:W-:Y:S01]  /*bf10*/  F2FP.BF16.F32.PACK_AB R0, RZ, R0 ;  /* 0x00000000ff00723e */ /* 0x000fe200000010ff */
[----:B------:R-:W-:Y:S06]  /*bf20*/  BRA `(.L_x_4669) ;  /* 0x0000000400187947 */ /* 0x000fec0003800000 */
.L_x_4682:
        /* <DEDUP_REMOVED lines=21> */
.L_x_4691:
[----:B------:R-:W-:Y:S05]  /*c080*/  BSYNC.RECONVERGENT B1 ;  /* 0x0000000000017941 */ /* 0x000fea0003800200 */
.L_x_4690:
[----:B------:R-:W-:Y:S01]  /*c090*/  IMAD.SHL.U32 R0, R0, 0x200000, RZ ;  /* 0x0020000000007824 */ /* 0x000fe200078e00ff */
[----:B------:R-:W-:-:S04]  /*c0a0*/  LEA R2, R2, 0x37800000, 0x17 ;  /* 0x3780000002027811 */ /* 0x000fc800078eb8ff */
[----:B------:R-:W-:-:S07]  /*c0b0*/  LOP3.LUT R0, R2, R0, R7, 0xfe, !PT ;  /* 0x0000000002007212 */ /* 0x000fce00078efe07 */
.L_x_4689:
[----:B------:R-:W-:Y:S05]  /*c0c0*/  BSYNC.RECONVERGENT B0 ;  /* 0x0000000000007941 */ /* 0x000fea0003800200 */
.L_x_4688:
[----:B------:R-:W-:Y:S01]  /*c0d0*/  F2FP.BF16.F32.PACK_AB R0, RZ, R0 ;  /* 0x00000000ff00723e */ /* 0x000fe200000010ff */
[----:B------:R-:W-:Y:S06]  /*c0e0*/  BRA `(.L_x_4669) ;  /* 0x0000000000a87947 */ /* 0x000fec0003800000 */
.L_x_4681:
        /* <DEDUP_REMOVED lines=14> */
.L_x_4695:
[----:B------:R-:W-:Y:S05]  /*c1d0*/  BSYNC.RECONVERGENT B0 ;  /* 0x0000000000007941 */ /* 0x000fea0003800200 */
.L_x_4694:
[----:B------:R-:W-:Y:S01]  /*c1e0*/  F2FP.BF16.F32.PACK_AB R0, RZ, R0 ;  /* 0x00000000ff00723e */ /* 0x000fe200000010ff */
[----:B------:R-:W-:Y:S06]  /*c1f0*/  BRA `(.L_x_4669) ;  /* 0x0000000000647947 */ /* 0x000fec0003800000 */
.L_x_4668:
        /* <DEDUP_REMOVED lines=16> */
.L_x_4696:
[----:B------:R-:W-:Y:S01]  /*c300*/  PRMT R0, RZ, 0x7610, R0 ;  /* 0x00007610ff007816 */ /* 0x000fe20000000000 */
[----:B------:R-:W-:Y:S06]  /*c310*/  BRA `(.L_x_4669) ;  /* 0x00000000001c7947 */ /* 0x000fec0003800000 */
.L_x_4693:
[----:B------:R-:W2:Y:S02]  /*c320*/  LDG.E.64 R2, desc[UR36][R2.64] ;  /* 0x0000002402027981 */ /* 0x000ea4000c1e1b00 */
[----:B--2---:R-:W0:Y:S02]  /*c330*/  I2F.U64 R0, R2 ;  /* 0x0000000200007312 */ /* 0x004e240000301000 */
[----:B0-----:R-:W-:Y:S01]  /*c340*/  F2FP.BF16.F32.PACK_AB R0, RZ, R0 ;  /* 0x00000000ff00723e */ /* 0x001fe200000010ff */
[----:B------:R-:W-:Y:S06]  /*c350*/  BRA `(.L_x_4669) ;  /* 0x00000000000c7947 */ /* 0x000fec0003800000 */
.L_x_4692:
[----:B------:R-:W2:Y:S02]  /*c360*/  LDG.E R2, desc[UR36][R2.64] ;  /* 0x0000002402027981 */ /* 0x000ea4000c1e1900 */
[----:B--2---:R-:W-:-:S04]  /*c370*/  I2FP.F32.U32 R0, R2 ;  /* 0x0000000200007245 */ /* 0x004fc80000201000 */
[----:B------:R-:W-:-:S07]  /*c380*/  F2FP.BF16.F32.PACK_AB R0, RZ, R0 ;  /* 0x00000000ff00723e */ /* 0x000fce00000010ff */
.L_x_4669:
        /* <DEDUP_REMOVED lines=29> */
.L_x_4700:
[----:B-1----:R-:W-:-:S06]  /*c560*/  IMAD.U32 R5, R5, 0x10000, RZ ;  /* 0x0001000005057824 */ /* 0x002fcc00078e00ff */
[----:B------:R-:W1:Y:S02]  /*c570*/  F2I.S64.TRUNC R4, R5 ;  /* 0x0000000500047311 */ /* 0x000e64000020d900 */
[----:B-1----:R1:W-:Y:S01]  /*c580*/  STG.E.U8 desc[UR36][R2.64], R4 ;  /* 0x0000000402007986 */ /* 0x0023e2000c101124 */
[----:B------:R-:W-:Y:S05]  /*c590*/  BRA `(.L_x_4702) ;  /* 0x0000000c006c7947 */ /* 0x000fea0003800000 */
.L_x_4699:
        /* <DEDUP_REMOVED lines=10> */
.L_x_4704:
[----:B-1----:R-:W-:-:S06]  /*c640*/  IMAD.U32 R5, R5, 0x10000, RZ ;  /* 0x0001000005057824 */ /* 0x002fcc00078e00ff */
[----:B------:R-:W1:Y:S02]  /*c650*/  F2I.FTZ.TRUNC.NTZ R5, R5 ;  /* 0x0000000500057305 */ /* 0x000e64000021f100 */
[----:B-1----:R1:W-:Y:S01]  /*c660*/  STG.E desc[UR36][R2.64], R5 ;  /* 0x0000000502007986 */ /* 0x0023e2000c101924 */
[----:B------:R-:W-:Y:S05]  /*c670*/  BRA `(.L_x_4702) ;  /* 0x0000000c00347947 */ /* 0x000fea0003800000 */
.L_x_4703:
[----:B-1----:R-:W-:-:S06]  /*c680*/  IMAD.U32 R5, R5, 0x10000, RZ ;  /* 0x0001000005057824 */ /* 0x002fcc00078e00ff */
[----:B------:R-:W1:Y:S02]  /*c690*/  F2I.FTZ.TRUNC.NTZ R5, R5 ;  /* 0x0000000500057305 */ /* 0x000e64000021f100 */
[----:B-1----:R1:W-:Y:S01]  /*c6a0*/  STG.E.U16 desc[UR36][R2.64], R5 ;  /* 0x0000000502007986 */ /* 0x0023e2000c101524 */
[----:B------:R-:W-:Y:S05]  /*c6b0*/  BRA `(.L_x_4702) ;  /* 0x0000000c00247947 */ /* 0x000fea0003800000 */
.L_x_4698:
        /* <DEDUP_REMOVED lines=9> */
.L_x_4706:
[----:B01----:R-:W-:-:S04]  /*c750*/  SHF.L.U32 R0, R5, 0x10, RZ ;  /* 0x0000001005007819 */ /* 0x003fc800000006ff */
[----:B------:R-:W-:-:S05]  /*c760*/  F2FP.F16.F32.PACK_AB R0, RZ, R0 ;  /* 0x00000000ff00723e */ /* 0x000fca00000000ff */
[----:B------:R0:W-:Y:S01]  /*c770*/  STG.E.U16 desc[UR36][R2.64], R0 ;  /* 0x0000000002007986 */ /* 0x0001e2000c101524 */
[----:B------:R-:W-:Y:S05]  /*c780*/  BRA `(.L_x_4702) ;  /* 0x0000000800f07947 */ /* 0x000fea0003800000 */
.L_x_4705:
        /* <DEDUP_REMOVED lines=10> */
.L_x_4708:
[----:B-1----:R-:W-:-:S05]  /*c830*/  IMAD.U32 R5, R5, 0x10000, RZ ;  /* 0x0001000005057824 */ /* 0x002fca00078e00ff */
[----:B------:R-:W-:-:S04]  /*c840*/  F2FP.F16.F32.PACK_AB R5, RZ, R5 ;  /* 0x00000005ff05723e */ /* 0x000fc800000000ff */
[----:B------:R-:W-:-:S05]  /*c850*/  PRMT R5, R5, 0x5410, RZ ;  /* 0x0000541005057816 */ /* 0x000fca00000000ff */
[----:B------:R1:W-:Y:S01]  /*c860*/  STG.E desc[UR36][R2.64], R5 ;  /* 0x0000000502007986 */ /* 0x0003e2000c101924 */
[----:B------:R-:W-:Y:S05]  /*c870*/  BRA `(.L_x_4702) ;  /* 0x0000000800b47947 */ /* 0x000fea0003800000 */
.L_x_4707:
[----:B-1----:R-:W-:-:S04]  /*c880*/  IMAD.U32 R4, R5, 0x10000, RZ ;  /* 0x0001000005047824 */ /* 0x002fc800078e00ff */
[----:B------:R-:W-:-:S06]  /*c890*/  FMUL.FTZ R4, R4, 1 ;  /* 0x3f80000004047820 */ /* 0x000fcc0000410000 */
[----:B------:R-:W1:Y:S02]  /*c8a0*/  F2F.F64.F32 R4, R4 ;  /* 0x0000000400047310 */ /* 0x000e640000201800 */
[----:B-1----:R1:W-:Y:S01]  /*c8b0*/  STG.E.64 desc[UR36][R2.64], R4 ;  /* 0x0000000402007986 */ /* 0x0023e2000c101b24 */
[----:B------:R-:W-:Y:S05]  /*c8c0*/  BRA `(.L_x_4702) ;  /* 0x0000000800a07947 */ /* 0x000fea0003800000 */
.L_x_4697:
        /* <DEDUP_REMOVED lines=14> */
.L_x_4712:
        /* <DEDUP_REMOVED lines=18> */
.L_x_4715:
[----:B------:R-:W-:-:S04]  /*cad0*/  SHF.R.U32.HI R5, RZ, 0x18, R5 ;  /* 0x00000018ff057819 */ /* 0x000fc80000011605 */
[----:B------:R-:W-:-:S07]  /*cae0*/  LOP3.LUT R0, R0, 0x80, R5, 0xf8, !PT ;  /* 0x0000008000007812 */ /* 0x000fce00078ef805 */
.L_x_4714:
[----:B------:R-:W-:Y:S05]  /*caf0*/  BSYNC.RECONVERGENT B0 ;  /* 0x0000000000007941 */ /* 0x000fea0003800200 */
.L_x_4713:
[----:B------:R0:W-:Y:S01]  /*cb00*/  STG.E.U8 desc[UR36][R2.64], R0 ;  /* 0x0000000002007986 */ /* 0x0001e2000c101124 */
[----:B------:R-:W-:Y:S05]  /*cb10*/  BRA `(.L_x_4702) ;  /* 0x00000008000c7947 */ /* 0x000fea0003800000 */
.L_x_4711:
        /* <DEDUP_REMOVED lines=18> */
.L_x_4718:
[----:B------:R-:W-:-:S04]  /*cc40*/  SHF.R.U32.HI R5, RZ, 0x18, R5 ;  /* 0x00000018ff057819 */ /* 0x000fc80000011605 */
[----:B------:R-:W-:-:S07]  /*cc50*/  LOP3.LUT R0, R0, 0x80, R5, 0xf8, !PT ;  /* 0x0000008000007812 */ /* 0x000fce00078ef805 */
.L_x_4717:
[----:B------:R-:W-:Y:S05]  /*cc60*/  BSYNC.RECONVERGENT B0 ;  /* 0x0000000000007941 */ /* 0x000fea0003800200 */
.L_x_4716:
[----:B------:R0:W-:Y:S01]  /*cc70*/  STG.E.U8 desc[UR36][R2.64], R0 ;  /* 0x0000000002007986 */ /* 0x0001e2000c101124 */
[----:B------:R-:W-:Y:S05]  /*cc80*/  BRA `(.L_x_4702) ;  /* 0x0000000400b07947 */ /* 0x000fea0003800000 */
.L_x_4710:
        /* <DEDUP_REMOVED lines=22> */
.L_x_4720:
[----:B-1----:R-:W-:-:S06]  /*cdf0*/  IMAD.U32 R5, R5, 0x10000, RZ ;  /* 0x0001000005057824 */ /* 0x002fcc00078e00ff */
[----:B------:R-:W1:Y:S02]  /*ce00*/  F2I.U64.TRUNC R4, R5 ;  /* 0x0000000500047311 */ /* 0x000e64000020d800 */
[----:B-1----:R1:W-:Y:S01]  /*ce10*/  STG.E.64 desc[UR36][R2.64], R4 ;  /* 0x0000000402007986 */ /* 0x0023e2000c101b24 */
[----:B------:R-:W-:Y:S05]  /*ce20*/  BRA `(.L_x_4702) ;  /* 0x0000000400487947 */ /* 0x000fea0003800000 */
.L_x_4719:
[----:B-1----:R-:W-:-:S06]  /*ce30*/  SHF.L.U32 R5, R5, 0x10, RZ ;  /* 0x0000001005057819 */ /* 0x002fcc00000006ff */
[----:B------:R-:W1:Y:S02]  /*ce40*/  F2I.FTZ.U32.TRUNC.NTZ R5, R5 ;  /* 0x0000000500057305 */ /* 0x000e64000021f000 */
[----:B-1----:R1:W-:Y:S01]  /*ce50*/  STG.E desc[UR36][R2.64], R5 ;  /* 0x0000000502007986 */ /* 0x0023e2000c101924 */
[----:B------:R-:W-:Y:S05]  /*ce60*/  BRA `(.L_x_4702) ;  /* 0x0000000400387947 */ /* 0x000fea0003800000 */
.L_x_4709:
        /* <DEDUP_REMOVED lines=11> */
.L_x_4722:
[----:B-1----:R-:W-:Y:S01]  /*cf20*/  IMAD.U32 R5, R5, 0x10000, RZ ;  /* 0x0001000005057824 */ /* 0x002fe200078e00ff */
[----:B------:R-:W-:-:S03]  /*cf30*/  CS2R R6, SRZ ;  /* 0x0000000000067805 */ /* 0x000fc6000001ff00 */
[----:B------:R-:W-:-:S06]  /*cf40*/  FMUL.FTZ R5, R5, 1 ;  /* 0x3f80000005057820 */ /* 0x000fcc0000410000 */
[----:B------:R-:W1:Y:S02]  /*cf50*/  F2F.F64.F32 R4, R5 ;  /* 0x0000000500047310 */ /* 0x000e640000201800 */
[----:B-1----:R1:W-:Y:S01]  /*cf60*/  STG.E.128 desc[UR36][R2.64], R4 ;  /* 0x0000000402007986 */ /* 0x0023e2000c101d24 */
[----:B------:R-:W-:Y:S05]  /*cf70*/  BRA `(.L_x_4702) ;  /* 0x0000000000f47947 */ /* 0x000fea0003800000 */
.L_x_4721:
[----:B------:R-:W-:-:S09]  /*cf80*/  UISETP.NE.AND UP0, UPT, UR4, 0xf, UPT ;  /* 0x0000000f0400788c */ /* 0x000fd2000bf05270 */
[----:B------:R-:W-:Y:S05]  /*cf90*/  BRA.U !UP0, `(.L_x_4723) ;  /* 0x0000000108e87547 */ /* 0x000fea000b800000 */
[----:B------:R-:W-:-:S09]  /*cfa0*/  UISETP.NE.AND UP0, UPT, UR4, 0x17, UPT ;  /* 0x000000170400788c */ /* 0x000fd2000bf05270 */
[----:B------:R-:W-:Y:S05]  /*cfb0*/  BRA.U !UP0, `(.L_x_4724) ;  /* 0x0000000108907547 */ /* 0x000fea000b800000 */
[----:B------:R-:W-:-:S09]  /*cfc0*/  UISETP.NE.AND UP0, UPT, UR4, 0x18, UPT ;  /* 0x000000180400788c */ /* 0x000fd2000bf05270 */
[----:B------:R-:W-:Y:S05]  /*cfd0*/  BRA.U !UP0, `(.L_x_4725) ;  /* 0x0000000108447547 */ /* 0x000fea000b800000 */
.L_x_4701:
        /* <DEDUP_REMOVED lines=16> */
.L_x_4726:
[----:B------:R-:W-:Y:S05]  /*d0e0*/  BRA `(.L_x_4702) ;  /* 0x0000000000987947 */ /* 0x000fea0003800000 */
.L_x_4725:
        /* <DEDUP_REMOVED lines=13> */
.L_x_4728:
[----:B------:R-:W-:Y:S05]  /*d1c0*/  BSYNC.RECONVERGENT B0 ;  /* 0x0000000000007941 */ /* 0x000fea0003800200 */
.L_x_4727:
[----:B------:R-:W-:-:S05]  /*d1d0*/  LOP3.LUT R5, R0, 0x80, R5, 0xf8, !PT ;  /* 0x0000008000057812 */ /* 0x000fca00078ef805 */
[----:B------:R4:W-:Y:S01]  /*d1e0*/  STG.E.U8 desc[UR36][R2.64], R5 ;  /* 0x0000000502007986 */ /* 0x0009e2000c101124 */
[----:B------:R-:W-:Y:S05]  /*d1f0*/  BRA `(.L_x_4702) ;  /* 0x0000000000547947 */ /* 0x000fea0003800000 */
.L_x_4724:
        /* <DEDUP_REMOVED lines=12> */
.L_x_4730:
[----:B0-----:R-:W-:Y:S01]  /*d2c0*/  IMAD.MOV.U32 R0, RZ, RZ, 0x7f ;  /* 0x0000007fff007424 */ /* 0x001fe200078e00ff */
[----:B------:R-:W-:-:S04]  /*d2d0*/  ISETP.GT.U32.AND P0, PT, R4, 0x7f800000, PT ;  /* 0x7f8000000400780c */ /* 0x000fc80003f04070 */
[----:B------:R-:W-:-:S09]  /*d2e0*/  SEL R0, R0, 0x7c, P0 ;  /* 0x0000007c00007807 */ /* 0x000fd20000000000 */
.L_x_4731:
[----:B------:R-:W-:Y:S05]  /*d2f0*/  BSYNC.RECONVERGENT B0 ;  /* 0x0000000000007941 */ /* 0x000fea0003800200 */
.L_x_4729:
[----:B------:R-:W-:-:S04]  /*d300*/  SHF.R.U32.HI R5, RZ, 0x18, R5 ;  /* 0x00000018ff057819 */ /* 0x000fc80000011605 */
[----:B------:R-:W-:-:S05]  /*d310*/  LOP3.LUT R5, R0, 0x80, R5, 0xf8, !PT ;  /* 0x0000008000057812 */ /* 0x000fca00078ef805 */
[----:B------:R3:W-:Y:S01]  /*d320*/  STG.E.U8 desc[UR36][R2.64], R5 ;  /* 0x0000000502007986 */ /* 0x0007e2000c101124 */
[----:B------:R-:W-:Y:S05]  /*d330*/  BRA `(.L_x_4702) ;  /* 0x0000000000047947 */ /* 0x000fea0003800000 */
.L_x_4723:
[----:B-1----:R1:W-:Y:S02]  /*d340*/  STG.E.U16 desc[UR36][R2.64], R5 ;  /* 0x0000000502007986 */ /* 0x0023e4000c101524 */
.L_x_4702:
[----:B------:R-:W-:-:S07]  /*d350*/  VIADD R17, R17, 0x80 ;  /* 0x0000008011117836 */ /* 0x000fce0000000000 */
.L_x_4629:
[----:B------:R-:W-:Y:S05]  /*d360*/  BSYNC.RECONVERGENT B6 ;  /* 0x0000000000067941 */ /* 0x000fea0003800200 */
.L_x_4628:
        /* <DEDUP_REMOVED lines=357> */
.L_x_4732:
        /* <DEDUP_REMOVED lines=22> */
.L_x_4736:
[----:B------:R-:W2:Y:S02]  /*eb20*/  LDG.E.U8 R2, desc[UR36][R2.64] ;  /* 0x0000002402027981 */ /* 0x000ea4000c1e1100 */
[----:B--2---:R-:W-:-:S04]  /*eb30*/  I2FP.F32.U32 R0, R2 ;  /* 0x0000000200007245 */ /* 0x004fc80000201000 */
[----:B------:R-:W-:-:S04]  /*eb40*/  F2FP.BF16.F32.PACK_AB R0, RZ, R0 ;  /* 0x00000000ff00723e */ /* 0x000fc800000010ff */
[----:B------:R-:W-:Y:S01]  /*eb50*/  PRMT R19, R0, 0x7610, R19 ;  /* 0x0000761000137816 */ /* 0x000fe20000000013 */
[----:B------:R-:W-:Y:S06]  /*eb60*/  BRA `(.L_x_4738) ;  /* 0x0000000c00c07947 */ /* 0x000fec0003800000 */
.L_x_4735:
        /* <DEDUP_REMOVED lines=11> */
.L_x_4740:
[----:B------:R-:W2:Y:S02]  /*ec20*/  LDG.E R2, desc[UR36][R2.64] ;  /* 0x0000002402027981 */ /* 0x000ea4000c1e1900 */
[----:B--2---:R-:W-:-:S04]  /*ec30*/  I2FP.F32.S32 R0, R2 ;  /* 0x0000000200007245 */ /* 0x004fc80000201400 */
[----:B------:R-:W-:-:S04]  /*ec40*/  F2FP.BF16.F32.PACK_AB R0, RZ, R0 ;  /* 0x00000000ff00723e */ /* 0x000fc800000010ff */
[----:B------:R-:W-:Y:S01]  /*ec50*/  PRMT R19, R0, 0x7610, R19 ;  /* 0x0000761000137816 */ /* 0x000fe20000000013 */
[----:B------:R-:W-:Y:S06]  /*ec60*/  BRA `(.L_x_4738) ;  /* 0x0000000c00807947 */ /* 0x000fec0003800000 */
.L_x_4739:
[----:B------:R-:W2:Y:S02]  /*ec70*/  LDG.E.U16 R2, desc[UR36][R2.64] ;  /* 0x0000002402027981 */ /* 0x000ea4000c1e1500 */
[----:B--2---:R-:W0:Y:S02]  /*ec80*/  I2F.S16 R0, R2 ;  /* 0x0000000200007306 */ /* 0x004e240000101400 */
[----:B0-----:R-:W-:-:S04]  /*ec90*/  F2FP.BF16.F32.PACK_AB R0, RZ, R0 ;  /* 0x00000000ff00723e */ /* 0x001fc800000010ff */
[----:B------:R-:W-:Y:S01]  /*eca0*/  PRMT R19, R0, 0x7610, R19 ;  /* 0x0000761000137816 */ /* 0x000fe20000000013 */
[----:B------:R-:W-:Y:S06]  /*ecb0*/  BRA `(.L_x_4738) ;  /* 0x0000000c006c7947 */ /* 0x000fec0003800000 */
.L_x_4734:
        /* <DEDUP_REMOVED lines=9> */
.L_x_4742:
[----:B------:R-:W2:Y:S02]  /*ed50*/  LDG.E.U16 R0, desc[UR36][R2.64] ;  /* 0x0000002402007981 */ /* 0x000ea4000c1e1500 */
[----:B--2---:R-:W-:-:S05]  /*ed60*/  HADD2.F32 R0, -RZ, R0.H0_H0 ;  /* 0x20000000ff007230 */ /* 0x004fca0000004100 */
[----:B------:R-:W-:-:S04]  /*ed70*/  F2FP.BF16.F32.PACK_AB R0, RZ, R0 ;  /* 0x00000000ff00723e */ /* 0x000fc800000010ff */
[----:B------:R-:W-:Y:S01]  /*ed80*/  PRMT R19, R0, 0x7610, R19 ;  /* 0x0000761000137816 */ /* 0x000fe20000000013 */
[----:B------:R-:W-:Y:S06]  /*ed90*/  BRA `(.L_x_4738) ;  /* 0x0000000c00347947 */ /* 0x000fec0003800000 */
.L_x_4741:
        /* <DEDUP_REMOVED lines=9> */
.L_x_4744:
[----:B------:R-:W2:Y:S02]  /*ee30*/  LDG.E.U16 R2, desc[UR36][R2.64] ;  /* 0x0000002402027981 */ /* 0x000ea4000c1e1500 */
[----:B--2---:R-:W-:-:S05]  /*ee40*/  HADD2.F32 R0, -RZ, R2.H0_H0 ;  /* 0x20000002ff007230 */ /* 0x004fca0000004100 */
[----:B------:R-:W-:-:S04]  /*ee50*/  F2FP.BF16.F32.PACK_AB R0, RZ, R0 ;  /* 0x00000000ff00723e */ /* 0x000fc800000010ff */
[----:B------:R-:W-:Y:S01]  /*ee60*/  PRMT R19, R0, 0x7610, R19 ;  /* 0x0000761000137816 */ /* 0x000fe20000000013 */
[----:B------:R-:W-:Y:S06]  /*ee70*/  BRA `(.L_x_4738) ;  /* 0x0000000800fc7947 */ /* 0x000fec0003800000 */
.L_x_4743:
        /* <DEDUP_REMOVED lines=9> */
.L_x_4733:
        /* <DEDUP_REMOVED lines=14> */
.L_x_4747:
        /* <DEDUP_REMOVED lines=9> */
.L_x_4746:
        /* <DEDUP_REMOVED lines=27> */
.L_x_4749:
        /* <DEDUP_REMOVED lines=14> */
.L_x_4748:
[----:B------:R0:W5:Y:S01]  /*f310*/  LDG.E.U16 R19, desc[UR36][R2.64] ;  /* 0x0000002402137981 */ /* 0x000162000c1e1500 */
[----:B------:R-:W-:Y:S05]  /*f320*/  BRA `(.L_x_4738) ;  /* 0x0000000400d07947 */ /* 0x000fea0003800000 */
.L_x_4745:
        /* <DEDUP_REMOVED lines=13> */
.L_x_4752:
        /* <DEDUP_REMOVED lines=21> */
.L_x_4756:
[----:B------:R-:W-:Y:S05]  /*f550*/  BSYNC.RECONVERGENT B1 ;  /* 0x0000000000017941 */ /* 0x000fea0003800200 */
.L_x_4755:
[----:B------:R-:W-:Y:S01]  /*f560*/  IMAD.SHL.U32 R0, R0, 0x100000, RZ ;  /* 0x0010000000007824 */ /* 0x000fe200078e00ff */
[----:B------:R-:W-:-:S04]  /*f570*/  LEA R2, R2, 0x3b800000, 0x17 ;  /* 0x3b80000002027811 */ /* 0x000fc800078eb8ff */
[----:B------:R-:W-:-:S07]  /*f580*/  LOP3.LUT R0, R2, R0, R7, 0xfe, !PT ;  /* 0x0000000002007212 */ /* 0x000fce00078efe07 */
.L_x_4754:
[----:B------:R-:W-:Y:S05]  /*f590*/  BSYNC.RECONVERGENT B0 ;  /* 0x0000000000007941 */ /* 0x000fea0003800200 */
.L_x_4753:
[----:B------:R-:W-:-:S04]  /*f5a0*/  F2FP.BF16.F32.PACK_AB R0, RZ, R0 ;  /* 0x00000000ff00723e */ /* 0x000fc800000010ff */
[----:B------:R-:W-:Y:S01]  /*f5b0*/  PRMT R19, R0, 0x7610, R19 ;  /* 0x0000761000137816 */ /* 0x000fe20000000013 */
[----:B------:R-:W-:Y:S06]  /*f5c0*/  BRA `(.L_x_4738) ;  /* 0x0000000400287947 */ /* 0x000fec0003800000 */
.L_x_4751:
        /* <DEDUP_REMOVED lines=21> */
.L_x_4760:
[----:B------:R-:W-:Y:S05]  /*f720*/  BSYNC.RECONVERGENT B1 ;  /* 0x0000000000017941 */ /* 0x000fea0003800200 */
.L_x_4759:
[----:B------:R-:W-:Y:S02]  /*f730*/  SHF.L.U32 R0, R0, 0x15, RZ ;  /* 0x0000001500007819 */ /* 0x000fe400000006ff */
[----:B------:R-:W-:-:S04]  /*f740*/  LEA R2, R2, 0x37800000, 0x17 ;  /* 0x3780000002027811 */ /* 0x000fc800078eb8ff */
[----:B------:R-:W-:-:S07]  /*f750*/  LOP3.LUT R0, R2, R0, R7, 0xfe, !PT ;  /* 0x0000000002007212 */ /* 0x000fce00078efe07 */
.L_x_4758:
[----:B------:R-:W-:Y:S05]  /*f760*/  BSYNC.RECONVERGENT B0 ;  /* 0x0000000000007941 */ /* 0x000fea0003800200 */
.L_x_4757:
[----:B------:R-:W-:-:S04]  /*f770*/  F2FP.BF16.F32.PACK_AB R0, RZ, R0 ;  /* 0x00000000ff00723e */ /* 0x000fc800000010ff */
[----:B------:R-:W-:Y:S01]  /*f780*/  PRMT R19, R0, 0x7610, R19 ;  /* 0x0000761000137816 */ /* 0x000fe20000000013 */
[----:B------:R-:W-:Y:S06]  /*f790*/  BRA `(.L_x_4738) ;  /* 0x0000000000b47947 */ /* 0x000fec0003800000 */
.L_x_4750:
        /* <DEDUP_REMOVED lines=14> */
.L_x_4764:
[----:B------:R-:W-:Y:S05]  /*f880*/  BSYNC.RECONVERGENT B0 ;  /* 0x0000000000007941 */ /* 0x000fea0003800200 */
.L_x_4763:
[----:B------:R-:W-:-:S04]  /*f890*/  F2FP.BF16.F32.PACK_AB R0, RZ, R0 ;  /* 0x00000000ff00723e */ /* 0x000fc800000010ff */
[----:B------:R-:W-:Y:S01]  /*f8a0*/  PRMT R19, R0, 0x7610, R19 ;  /* 0x0000761000137816 */ /* 0x000fe20000000013 */
[----:B------:R-:W-:Y:S06]  /*f8b0*/  BRA `(.L_x_4738) ;  /* 0x00000000006c7947 */ /* 0x000fec0003800000 */
.L_x_4737:
        /* <DEDUP_REMOVED lines=16> */
.L_x_4765:
[----:B------:R-:W-:Y:S01]  /*f9c0*/  PRMT R19, RZ, 0x7610, R19 ;  /* 0x00007610ff137816 */ /* 0x000fe20000000013 */
[----:B------:R-:W-:Y:S06]  /*f9d0*/  BRA `(.L_x_4738) ;  /* 0x0000000000247947 */ /* 0x000fec0003800000 */
.L_x_4762:
[----:B------:R-:W2:Y:S02]  /*f9e0*/  LDG.E.64 R2, desc[UR36][R2.64] ;  /* 0x0000002402027981 */ /* 0x000ea4000c1e1b00 */
[----:B--2---:R-:W0:Y:S02]  /*f9f0*/  I2F.U64 R0, R2 ;  /* 0x0000000200007312 */ /* 0x004e240000301000 */
[----:B0-----:R-:W-:-:S04]  /*fa00*/  F2FP.BF16.F32.PACK_AB R0, RZ, R0 ;  /* 0x00000000ff00723e */ /* 0x001fc800000010ff */
[----:B------:R-:W-:Y:S01]  /*fa10*/  PRMT R19, R0, 0x7610, R19 ;  /* 0x0000761000137816 */ /* 0x000fe20000000013 */
[----:B------:R-:W-:Y:S06]  /*fa20*/  BRA `(.L_x_4738) ;  /* 0x0000000000107947 */ /* 0x000fec0003800000 */
.L_x_4761:
[----:B------:R-:W2:Y:S02]  /*fa30*/  LDG.E R2, desc[UR36][R2.64] ;  /* 0x0000002402027981 */ /* 0x000ea4000c1e1900 */
[----:B--2---:R-:W-:-:S04]  /*fa40*/  I2FP.F32.U32 R0, R2 ;  /* 0x0000000200007245 */ /* 0x004fc80000201000 */
[----:B------:R-:W-:-:S04]  /*fa50*/  F2FP.BF16.F32.PACK_AB R0, RZ, R0 ;  /* 0x00000000ff00723e */ /* 0x000fc800000010ff */
[----:B------:R-:W-:-:S07]  /*fa60*/  PRMT R19, R0, 0x7610, R19 ;  /* 0x0000761000137816 */ /* 0x000fce0000000013 */
.L_x_4738:
        /* <DEDUP_REMOVED lines=18> */
.L_x_4769:
[----:B------:R-:W2:Y:S02]  /*fb90*/  LDG.E.U8 R2, desc[UR36][R2.64] ;  /* 0x0000002402027981 */ /* 0x000ea4000c1e1100 */
[----:B--2---:R-:W-:-:S04]  /*fba0*/  I2FP.F32.U32 R0, R2 ;  /* 0x0000000200007245 */ /* 0x004fc80000201000 */
[----:B------:R-:W-:Y:S01]  /*fbb0*/  F2FP.BF16.F32.PACK_AB R0, RZ, R0 ;  /* 0x00000000ff00723e */ /* 0x000fe200000010ff */
[----:B------:R-:W-:Y:S06]  /*fbc0*/  BRA `(.L_x_4771) ;  /* 0x0000000c00847947 */ /* 0x000fec0003800000 */
.L_x_4768:
        /* <DEDUP_REMOVED lines=10> */
.L_x_4773:
[----:B------:R-:W2:Y:S02]  /*fc70*/  LDG.E R2, desc[UR36][R2.64] ;  /* 0x0000002402027981 */ /* 0x000ea4000c1e1900 */
[----:B--2---:R-:W-:-:S04]  /*fc80*/  I2FP.F32.S32 R0, R2 ;  /* 0x0000000200007245 */ /* 0x004fc80000201400 */
[----:B------:R-:W-:Y:S01]  /*fc90*/  F2FP.BF16.F32.PACK_AB R0, RZ, R0 ;  /* 0x00000000ff00723e */ /* 0x000fe200000010ff */
[----:B------:R-:W-:Y:S06]  /*fca0*/  BRA `(.L_x_4771) ;  /* 0x0000000c004c7947 */ /* 0x000fec0003800000 */
.L_x_4772:
[----:B------:R-:W2:Y:S02]  /*fcb0*/  LDG.E.U16 R2, desc[UR36][R2.64] ;  /* 0x0000002402027981 */ /* 0x000ea4000c1e1500 */
[----:B--2---:R-:W0:Y:S02]  /*fcc0*/  I2F.S16 R0, R2 ;  /* 0x0000000200007306 */ /* 0x004e240000101400 */
[----:B0-----:R-:W-:Y:S01]  /*fcd0*/  F2FP.BF16.F32.PACK_AB R0, RZ, R0 ;  /* 0x00000000ff00723e */ /* 0x001fe200000010ff */
[----:B------:R-:W-:Y:S06]  /*fce0*/  BRA `(.L_x_4771) ;  /* 0x0000000c003c7947 */ /* 0x000fec0003800000 */
.L_x_4767:
        /* <DEDUP_REMOVED lines=9> */
.L_x_4775:
[----:B------:R-:W2:Y:S02]  /*fd80*/  LDG.E.U16 R0, desc[UR36][R2.64] ;  /* 0x0000002402007981 */ /* 0x000ea4000c1e1500 */
[----:B--2---:R-:W-:-:S05]  /*fd90*/  HADD2.F32 R0, -RZ, R0.H0_H0 ;  /* 0x20000000ff007230 */ /* 0x004fca0000004100 */
[----:B------:R-:W-:Y:S01]  /*fda0*/  F2FP.BF16.F32.PACK_AB R0, RZ, R0 ;  /* 0x00000000ff00723e */ /* 0x000fe200000010ff */
[----:B------:R-:W-:Y:S06]  /*fdb0*/  BRA `(.L_x_4771) ;  /* 0x0000000c00087947 */ /* 0x000fec0003800000 */
.L_x_4774:
        /* <DEDUP_REMOVED lines=9> */
.L_x_4777:
[----:B------:R-:W2:Y:S02]  /*fe50*/  LDG.E.U16 R2, desc[UR36][R2.64] ;  /* 0x0000002402027981 */ /* 0x000ea4000c1e1500 */
[----:B--2---:R-:W-:-:S05]  /*fe60*/  HADD2.F32 R0, -RZ, R2.H0_H0 ;  /* 0x20000002ff007230 */ /* 0x004fca0000004100 */
[----:B------:R-:W-:Y:S01]  /*fe70*/  F2FP.BF16.F32.PACK_AB R0, RZ, R0 ;  /* 0x00000000ff00723e */ /* 0x000fe200000010ff */
[----:B------:R-:W-:Y:S06]  /*fe80*/  BRA `(.L_x_4771) ;  /* 0x0000000800d47947 */ /* 0x000fec0003800000 */
.L_x_4776:
        /* <DEDUP_REMOVED lines=8> */
.L_x_4766:
        /* <DEDUP_REMOVED lines=13> */
.L_x_4780:
        /* <DEDUP_REMOVED lines=8> */
.L_x_4779:
        /* <DEDUP_REMOVED lines=27> */
.L_x_4782:
        /* <DEDUP_REMOVED lines=13> */
.L_x_4781:
[----:B------:R0:W5:Y:S01]  /*102e0*/  LDG.E.U16 R0, desc[UR36][R2.64] ;  /* 0x0000002402007981 */ /* 0x000162000c1e1500 */
[----:B------:R-:W-:Y:S05]  /*102f0*/  BRA `(.L_x_4771) ;  /* 0x0000000400b87947 */ /* 0x000fea0003800000 */
.L_x_4778:
        /* <DEDUP_REMOVED lines=12> */
.L_x_4785:
        /* <DEDUP_REMOVED lines=21> */
.L_x_4789:
[----:B------:R-:W-:Y:S05]  /*10510*/  BSYNC.RECONVERGENT B1 ;  /* 0x0000000000017941 */ /* 0x000fea0003800200 */
.L_x_4788:
[----:B------:R-:W-:Y:S01]  /*10520*/  IMAD.SHL.U32 R0, R0, 0x100000, RZ ;  /* 0x0010000000007824 */ /* 0x000fe200078e00ff */
[----:B------:R-:W-:-:S04]  /*10530*/  LEA R2, R2, 0x3b800000, 0x17 ;  /* 0x3b80000002027811 */ /* 0x000fc800078eb8ff */
[----:B------:R-:W-:-:S07]  /*10540*/  LOP3.LUT R0, R2, R0, R7, 0xfe, !PT ;  /* 0x0000000002007212 */ /* 0x000fce00078efe07 */
.L_x_4787:
[----:B------:R-:W-:Y:S05]  /*10550*/  BSYNC.RECONVERGENT B0 ;  /* 0x0000000000007941 */ /* 0x000fea0003800200 */
.L_x_4786:
[----:B------:R-:W-:Y:S01]  /*10560*/  F2FP.BF16.F32.PACK_AB R0, RZ, R0 ;  /* 0x00000000ff00723e */ /* 0x000fe200000010ff */
[----:B------:R-:W-:Y:S06]  /*10570*/  BRA `(.L_x_4771) ;  /* 0x0000000400187947 */ /* 0x000fec0003800000 */
.L_x_4784:
        /* <DEDUP_REMOVED lines=21> */
.L_x_4793:
[----:B------:R-:W-:Y:S05]  /*106d0*/  BSYNC.RECONVERGENT B1 ;  /* 0x0000000000017941 */ /* 0x000fea0003800200 */
.L_x_4792:
[----:B------:R-:W-:Y:S01]  /*106e0*/  IMAD.SHL.U32 R0, R0, 0x200000, RZ ;  /* 0x0020000000007824 */ /* 0x000fe200078e00ff */
[----:B------:R-:W-:-:S04]  /*106f0*/  LEA R2, R2, 0x37800000, 0x17 ;  /* 0x3780000002027811 */ /* 0x000fc800078eb8ff */
[----:B------:R-:W-:-:S07]  /*10700*/  LOP3.LUT R0, R2, R0, R7, 0xfe, !PT ;  /* 0x0000000002007212 */ /* 0x000fce00078efe07 */
.L_x_4791:
[----:B------:R-:W-:Y:S05]  /*10710*/  BSYNC.RECONVERGENT B0 ;  /* 0x0000000000007941 */ /* 0x000fea0003800200 */
.L_x_4790:
[----:B------:R-:W-:Y:S01]  /*10720*/  F2FP.BF16.F32.PACK_AB R0, RZ, R0 ;  /* 0x00000000ff00723e */ /* 0x000fe200000010ff */
[----:B------:R-:W-:Y:S06]  /*10730*/  BRA `(.L_x_4771) ;  /* 0x0000000000a87947 */ /* 0x000fec0003800000 */
.L_x_4783:
        /* <DEDUP_REMOVED lines=14> */
.L_x_4797:
[----:B------:R-:W-:Y:S05]  /*10820*/  BSYNC.RECONVERGENT B0 ;  /* 0x0000000000007941 */ /* 0x000fea0003800200 */
.L_x_4796:
[----:B------:R-:W-:Y:S01]  /*10830*/  F2FP.BF16.F32.PACK_AB R0, RZ, R0 ;  /* 0x00000000ff00723e */ /* 0x000fe200000010ff */
[----:B------:R-:W-:Y:S06]  /*10840*/  BRA `(.L_x_4771) ;  /* 0x0000000000647947 */ /* 0x000fec0003800000 */
.L_x_4770:
        /* <DEDUP_REMOVED lines=16> */
.L_x_4798:
[----:B------:R-:W-:Y:S01]  /*10950*/  PRMT R0, RZ, 0x7610, R0 ;  /* 0x00007610ff007816 */ /* 0x000fe20000000000 */
[----:B------:R-:W-:Y:S06]  /*10960*/  BRA `(.L_x_4771) ;  /* 0x00000000001c7947 */ /* 0x000fec0003800000 */
.L_x_4795:
[----:B------:R-:W2:Y:S02]  /*10970*/  LDG.E.64 R2, desc[UR36][R2.64] ;  /* 0x0000002402027981 */ /* 0x000ea4000c1e1b00 */
[----:B--2---:R-:W0:Y:S02]  /*10980*/  I2F.U64 R0, R2 ;  /* 0x0000000200007312 */ /* 0x004e240000301000 */
[----:B0-----:R-:W-:Y:S01]  /*10990*/  F2FP.BF16.F32.PACK_AB R0, RZ, R0 ;  /* 0x00000000ff00723e */ /* 0x001fe200000010ff */
[----:B------:R-:W-:Y:S06]  /*109a0*/  BRA `(.L_x_4771) ;  /* 0x00000000000c7947 */ /* 0x000fec0003800000 */
.L_x_4794:
[----:B------:R-:W2:Y:S02]  /*109b0*/  LDG.E R2, desc[UR36][R2.64] ;  /* 0x0000002402027981 */ /* 0x000ea4000c1e1900 */
[----:B--2---:R-:W-:-:S04]  /*109c0*/  I2FP.F32.U32 R0, R2 ;  /* 0x0000000200007245 */ /* 0x004fc80000201000 */
[----:B------:R-:W-:-:S07]  /*109d0*/  F2FP.BF16.F32.PACK_AB R0, RZ, R0 ;  /* 0x00000000ff00723e */ /* 0x000fce00000010ff */
.L_x_4771:
[----:B0----5:R-:W-:Y:S01]  /*109e0*/  IMAD.U32 R3, R0, 0x10000, RZ ;  /* 0x0001000000037824 */ /* 0x021fe200078e00ff */
[----:B------:R-:W-:Y:S01]  /*109f0*/  UPRMT UR4, UR43, 0x9910, URZ ;  /* 0x000099102b047896 */ /* 0x000fe200080000ff */
[----:B------:R-:W-:-:S03]  /*10a00*/  IMAD.U32 R19, R19, 0x10000, RZ ;  /* 0x0001000013137824 */ /* 0x000fc600078e00ff */
[C---:B------:R-:W-:Y:S01]  /*10a10*/  FSETP.GEU.FTZ.AND P1, PT, R3.reuse, RZ, PT ;  /* 0x000000ff0300720b */ /* 0x040fe20003f3e000 */
[----:B------:R-:W-:Y:S01]  /*10a20*/  UISETP.GT.AND UP0, UPT, UR4, 0x9, UPT ;  /* 0x000000090400788c */ /* 0x000fe2000bf04270 */
[----:B------:R-:W-:-:S04]  /*10a30*/  FSETP.GT.FTZ.AND P0, PT, R3, 1, PT ;  /* 0x3f8000000300780b */ /* 0x000fc80003f14000 */
[----:B------:R-:W-:-:S13]  /*10a40*/  PLOP3.LUT P0, PT, P1, P0, PT, 0x8f, 0xf8 ;  /* 0x0000000000f8781c */ /* 0x000fda0000f01177 */
[----:B------:R-:W-:-:S04]  /*10a50*/  @!P0 FADD.FTZ R0, -R3, 1 ;  /* 0x3f80000003008421 */ /* 0x000fc80000010100 */
[----:B------:R-:W-:Y:S01]  /*10a60*/  @!P0 FMUL.FTZ R2, R3, R0 ;  /* 0x0000000003028220 */ /* 0x000fe20000410000 */
[----:B------:R-:W-:-:S05]  /*10a70*/  MOV R0, 0x7fc00000 ;  /* 0x7fc0000000007802 */ /* 0x000fca0000000f00 */
        /* <DEDUP_REMOVED lines=16> */
.L_x_4802:
[----:B-1----:R-:W-:-:S06]  /*10b80*/  IMAD.U32 R3, R3, 0x10000, RZ ;  /* 0x0001000003037824 */ /* 0x002fcc00078e00ff */
[----:B------:R-:W1:Y:S02]  /*10b90*/  F2I.S64.TRUNC R2, R3 ;  /* 0x0000000300027311 */ /* 0x000e64000020d900 */
[----:B-1----:R-:W-:Y:S01]  /*10ba0*/  STG.E.U8 desc[UR36][R16.64], R2 ;  /* 0x0000000210007986 */ /* 0x002fe2000c101124 */
[----:B------:R-:W-:Y:S05]  /*10bb0*/  EXIT ;  /* 0x000000000000794d */ /* 0x000fea0003800000 */
.L_x_4801:
        /* <DEDUP_REMOVED lines=10> */
.L_x_4805:
[----:B-1----:R-:W-:-:S06]  /*10c60*/  IMAD.U32 R3, R3, 0x10000, RZ ;  /* 0x0001000003037824 */ /* 0x002fcc00078e00ff */
[----:B------:R-:W1:Y:S02]  /*10c70*/  F2I.FTZ.TRUNC.NTZ R3, R3 ;  /* 0x0000000300037305 */ /* 0x000e64000021f100 */
[----:B-1----:R-:W-:Y:S01]  /*10c80*/  STG.E desc[UR36][R16.64], R3 ;  /* 0x0000000310007986 */ /* 0x002fe2000c101924 */
[----:B------:R-:W-:Y:S05]  /*10c90*/  EXIT ;  /* 0x000000000000794d */ /* 0x000fea0003800000 */
.L_x_4804:
[----:B-1----:R-:W-:-:S06]  /*10ca0*/  SHF.L.U32 R3, R3, 0x10, RZ ;  /* 0x0000001003037819 */ /* 0x002fcc00000006ff */
[----:B------:R-:W1:Y:S02]  /*10cb0*/  F2I.FTZ.TRUNC.NTZ R3, R3 ;  /* 0x0000000300037305 */ /* 0x000e64000021f100 */
[----:B-1----:R-:W-:Y:S01]  /*10cc0*/  STG.E.U16 desc[UR36][R16.64], R3 ;  /* 0x0000000310007986 */ /* 0x002fe2000c101524 */
[----:B------:R-:W-:Y:S05]  /*10cd0*/  EXIT ;  /* 0x000000000000794d */ /* 0x000fea0003800000 */
.L_x_4800:
        /* <DEDUP_REMOVED lines=9> */
.L_x_4807:
[----:B01----:R-:W-:-:S05]  /*10d70*/  IMAD.U32 R0, R3, 0x10000, RZ ;  /* 0x0001000003007824 */ /* 0x003fca00078e00ff */
[----:B------:R-:W-:-:S05]  /*10d80*/  F2FP.F16.F32.PACK_AB R0, RZ, R0 ;  /* 0x00000000ff00723e */ /* 0x000fca00000000ff */
[----:B------:R-:W-:Y:S01]  /*10d90*/  STG.E.U16 desc[UR36][R16.64], R0 ;  /* 0x0000000010007986 */ /* 0x000fe2000c101524 */
[----:B------:R-:W-:Y:S05]  /*10da0*/  EXIT ;  /* 0x000000000000794d */ /* 0x000fea0003800000 */
.L_x_4806:
        /* <DEDUP_REMOVED lines=10> */
.L_x_4809:
[----:B-1----:R-:W-:-:S04]  /*10e50*/  SHF.L.U32 R3, R3, 0x10, RZ ;  /* 0x0000001003037819 */ /* 0x002fc800000006ff */
[----:B------:R-:W-:-:S04]  /*10e60*/  F2FP.F16.F32.PACK_AB R3, RZ, R3 ;  /* 0x00000003ff03723e */ /* 0x000fc800000000ff */
[----:B------:R-:W-:-:S05]  /*10e70*/  PRMT R3, R3, 0x5410, RZ ;  /* 0x0000541003037816 */ /* 0x000fca00000000ff */
[----:B------:R-:W-:Y:S01]  /*10e80*/  STG.E desc[UR36][R16.64], R3 ;  /* 0x0000000310007986 */ /* 0x000fe2000c101924 */
[----:B------:R-:W-:Y:S05]  /*10e90*/  EXIT ;  /* 0x000000000000794d */ /* 0x000fea0003800000 */
.L_x_4808:
[----:B-1----:R-:W-:-:S04]  /*10ea0*/  IMAD.U32 R2, R3, 0x10000, RZ ;  /* 0x0001000003027824 */ /* 0x002fc800078e00ff */
[----:B------:R-:W-:-:S06]  /*10eb0*/  FMUL.FTZ R2, R2, 1 ;  /* 0x3f80000002027820 */ /* 0x000fcc0000410000 */
[----:B------:R-:W1:Y:S02]  /*10ec0*/  F2F.F64.F32 R2, R2 ;  /* 0x0000000200027310 */ /* 0x000e640000201800 */
[----:B-1----:R-:W-:Y:S01]  /*10ed0*/  STG.E.64 desc[UR36][R16.64], R2 ;  /* 0x0000000210007986 */ /* 0x002fe2000c101b24 */
[----:B------:R-:W-:Y:S05]  /*10ee0*/  EXIT ;  /* 0x000000000000794d */ /* 0x000fea0003800000 */
.L_x_4799:
        /* <DEDUP_REMOVED lines=14> */
.L_x_4813:
        /* <DEDUP_REMOVED lines=17> */
.L_x_4816:
[----:B------:R-:W-:-:S04]  /*110e0*/  SHF.R.U32.HI R3, RZ, 0x18, R3 ;  /* 0x00000018ff037819 */ /* 0x000fc80000011603 */
[----:B------:R-:W-:-:S04]  /*110f0*/  LOP3.LUT R0, R0, 0x80, R3, 0xf8, !PT ;  /* 0x0000008000007812 */ /* 0x000fc800078ef803 */
[----:B------:R-:W-:-:S07]  /*11100*/  PRMT R8, R0, 0x7610, R8 ;  /* 0x0000761000087816 */ /* 0x000fce0000000008 */
.L_x_4815:
[----:B------:R-:W-:Y:S05]  /*11110*/  BSYNC.RECONVERGENT B0 ;  /* 0x0000000000007941 */ /* 0x000fea0003800200 */
.L_x_4814:
[----:B------:R-:W-:Y:S01]  /*11120*/  STG.E.U8 desc[UR36][R16.64], R8 ;  /* 0x0000000810007986 */ /* 0x000fe2000c101124 */
[----:B------:R-:W-:Y:S05]  /*11130*/  EXIT ;  /* 0x000000000000794d */ /* 0x000fea0003800000 */
.L_x_4812:
        /* <DEDUP_REMOVED lines=17> */
.L_x_4819:
[----:B------:R-:W-:-:S04]  /*11250*/  SHF.R.U32.HI R3, RZ, 0x18, R3 ;  /* 0x00000018ff037819 */ /* 0x000fc80000011603 */
[----:B------:R-:W-:-:S04]  /*11260*/  LOP3.LUT R0, R0, 0x80, R3, 0xf8, !PT ;  /* 0x0000008000007812 */ /* 0x000fc800078ef803 */
[----:B------:R-:W-:-:S07]  /*11270*/  PRMT R8, R0, 0x7610, R8 ;  /* 0x0000761000087816 */ /* 0x000fce0000000008 */
.L_x_4818:
[----:B------:R-:W-:Y:S05]  /*11280*/  BSYNC.RECONVERGENT B0 ;  /* 0x0000000000007941 */ /* 0x000fea0003800200 */
.L_x_4817:
[----:B------:R-:W-:Y:S01]  /*11290*/  STG.E.U8 desc[UR36][R16.64], R8 ;  /* 0x0000000810007986 */ /* 0x000fe2000c101124 */
[----:B------:R-:W-:Y:S05]  /*112a0*/  EXIT ;  /* 0x000000000000794d */ /* 0x000fea0003800000 */
.L_x_4811:
        /* <DEDUP_REMOVED lines=22> */
.L_x_4821:
[----:B-1----:R-:W-:-:S06]  /*11410*/  IMAD.U32 R3, R3, 0x10000, RZ ;  /* 0x0001000003037824 */ /* 0x002fcc00078e00ff */
[----:B------:R-:W1:Y:S02]  /*11420*/  F2I.U64.TRUNC R2, R3 ;  /* 0x0000000300027311 */ /* 0x000e64000020d800 */
[----:B-1----:R-:W-:Y:S01]  /*11430*/  STG.E.64 desc[UR36][R16.64], R2 ;  /* 0x0000000210007986 */ /* 0x002fe2000c101b24 */
[----:B------:R-:W-:Y:S05]  /*11440*/  EXIT ;  /* 0x000000000000794d */ /* 0x000fea0003800000 */
.L_x_4820:
[----:B-1----:R-:W-:-:S06]  /*11450*/  IMAD.U32 R3, R3, 0x10000, RZ ;  /* 0x0001000003037824 */ /* 0x002fcc00078e00ff */
[----:B------:R-:W1:Y:S02]  /*11460*/  F2I.FTZ.U32.TRUNC.NTZ R3, R3 ;  /* 0x0000000300037305 */ /* 0x000e64000021f000 */
[----:B-1----:R-:W-:Y:S01]  /*11470*/  STG.E desc[UR36][R16.64], R3 ;  /* 0x0000000310007986 */ /* 0x002fe2000c101924 */
[----:B------:R-:W-:Y:S05]  /*11480*/  EXIT ;  /* 0x000000000000794d */ /* 0x000fea0003800000 */
.L_x_4810:
        /* <DEDUP_REMOVED lines=11> */
.L_x_4823:
[----:B-1----:R-:W-:Y:S02]  /*11540*/  SHF.L.U32 R3, R3, 0x10, RZ ;  /* 0x0000001003037819 */ /* 0x002fe400000006ff */
[----:B------:R-:W-:-:S03]  /*11550*/  CS2R R6, SRZ ;  /* 0x0000000000067805 */ /* 0x000fc6000001ff00 */
[----:B------:R-:W-:-:S04]  /*11560*/  FMUL.FTZ R3, R3, 1 ;  /* 0x3f80000003037820 */ /* 0x000fc80000410000 */
[----:B------:R-:W1:Y:S02]  /*11570*/  F2F.F64.F32 R4, R3 ;  /* 0x0000000300047310 */ /* 0x000e640000201800 */
[----:B-1----:R-:W-:Y:S01]  /*11580*/  STG.E.128 desc[UR36][R16.64], R4 ;  /* 0x0000000410007986 */ /* 0x002fe2000c101d24 */
[----:B------:R-:W-:Y:S05]  /*11590*/  EXIT ;  /* 0x000000000000794d */ /* 0x000fea0003800000 */
.L_x_4822:
[----:B------:R-:W-:-:S09]  /*115a0*/  UISETP.NE.AND UP0, UPT, UR4, 0xf, UPT ;  /* 0x0000000f0400788c */ /* 0x000fd2000bf05270 */
[----:B------:R-:W-:Y:S05]  /*115b0*/  BRA.U !UP0, `(.L_x_4824) ;  /* 0x0000000108e87547 */ /* 0x000fea000b800000 */
[----:B------:R-:W-:-:S09]  /*115c0*/  UISETP.NE.AND UP0, UPT, UR4, 0x17, UPT ;  /* 0x000000170400788c */ /* 0x000fd2000bf05270 */
[----:B------:R-:W-:Y:S05]  /*115d0*/  BRA.U !UP0, `(.L_x_4825) ;  /* 0x0000000108907547 */ /* 0x000fea000b800000 */
[----:B------:R-:W-:-:S09]  /*115e0*/  UISETP.NE.AND UP0, UPT, UR4, 0x18, UPT ;  /* 0x000000180400788c */ /* 0x000fd2000bf05270 */
[----:B------:R-:W-:Y:S05]  /*115f0*/  BRA.U !UP0, `(.L_x_4826) ;  /* 0x0000000108447547 */ /* 0x000fea000b800000 */
.L_x_4803:
        /* <DEDUP_REMOVED lines=16> */
.L_x_4827:
[----:B------:R-:W-:Y:S05]  /*11700*/  EXIT ;  /* 0x000000000000794d */ /* 0x000fea0003800000 */
.L_x_4826:
        /* <DEDUP_REMOVED lines=13> */
.L_x_4829:
[----:B------:R-:W-:Y:S05]  /*117e0*/  BSYNC.RECONVERGENT B0 ;  /* 0x0000000000007941 */ /* 0x000fea0003800200 */
.L_x_4828:
[----:B------:R-:W-:-:S05]  /*117f0*/  LOP3.LUT R3, R0, 0x80, R3, 0xf8, !PT ;  /* 0x0000008000037812 */ /* 0x000fca00078ef803 */
[----:B------:R-:W-:Y:S01]  /*11800*/  STG.E.U8 desc[UR36][R16.64], R3 ;  /* 0x0000000310007986 */ /* 0x000fe2000c101124 */
[----:B------:R-:W-:Y:S05]  /*11810*/  EXIT ;  /* 0x000000000000794d */ /* 0x000fea0003800000 */
.L_x_4825:
        /* <DEDUP_REMOVED lines=12> */
.L_x_4831:
[----:B0-----:R-:W-:Y:S01]  /*118e0*/  IMAD.MOV.U32 R0, RZ, RZ, 0x7f ;  /* 0x0000007fff007424 */ /* 0x001fe200078e00ff */
[----:B------:R-:W-:-:S04]  /*118f0*/  ISETP.GT.U32.AND P0, PT, R2, 0x7f800000, PT ;  /* 0x7f8000000200780c */ /* 0x000fc80003f04070 */
[----:B------:R-:W-:-:S09]  /*11900*/  SEL R0, R0, 0x7c, P0 ;  /* 0x0000007c00007807 */ /* 0x000fd20000000000 */
.L_x_4832:
[----:B------:R-:W-:Y:S05]  /*11910*/  BSYNC.RECONVERGENT B0 ;  /* 0x0000000000007941 */ /* 0x000fea0003800200 */
.L_x_4830:
[----:B------:R-:W-:-:S04]  /*11920*/  SHF.R.U32.HI R3, RZ, 0x18, R3 ;  /* 0x00000018ff037819 */ /* 0x000fc80000011603 */
[----:B------:R-:W-:-:S05]  /*11930*/  LOP3.LUT R3, R0, 0x80, R3, 0xf8, !PT ;  /* 0x0000008000037812 */ /* 0x000fca00078ef803 */
[----:B------:R-:W-:Y:S01]  /*11940*/  STG.E.U8 desc[UR36][R16.64], R3 ;  /* 0x0000000310007986 */ /* 0x000fe2000c101124 */
[----:B------:R-:W-:Y:S05]  /*11950*/  EXIT ;  /* 0x000000000000794d */ /* 0x000fea0003800000 */
.L_x_4824:
[----:B-1----:R-:W-:Y:S01]  /*11960*/  STG.E.U16 desc[UR36][R16.64], R3 ;  /* 0x0000000310007986 */ /* 0x002fe2000c101524 */
[----:B------:R-:W-:Y:S05]  /*11970*/  EXIT ;  /* 0x000000000000794d */ /* 0x000fea0003800000 */
.L_x_4833:
        /* <DEDUP_REMOVED lines=16> */
.L_x_14627:


//--------------------- .text._ZN2at6native27unrolled_elementwise_kernelIZZZNS0_26logit_backward_kernel_cudaERNS_18TensorIteratorBaseERKN3c106ScalarEENKUlvE_clEvENKUlvE2_clEvEUlNS4_8BFloat16ESA_E_St5arrayIPcLm3EELi4E23TrivialOffsetCalculatorILi2EjESF_ILi1EjENS0_6memory12LoadWithCastILi2EEENSI_13StoreWithCastILi1EEEEEviT_T0_T2_T3_T4_T5_ --------------------------
	.section	.text._ZN2at6native27unrolled_elementwise_kernelIZZZNS0_26logit_backward_kernel_cudaERNS_18TensorIteratorBaseERKN3c106ScalarEENKUlvE_clEvENKUlvE2_clEvEUlNS4_8BFloat16ESA_E_St5arrayIPcLm3EELi4E23TrivialOffsetCalculatorILi2EjESF_ILi1EjENS0_6memory12LoadWithCastILi2EEENSI_13StoreWithCastILi1EEEEEviT_T0_T2_T3_T4_T5_,"ax",@progbits
	.align	128
        .global         _ZN2at6native27unrolled_elementwise_kernelIZZZNS0_26logit_backward_kernel_cudaERNS_18TensorIteratorBaseERKN3c106ScalarEENKUlvE_clEvENKUlvE2_clEvEUlNS4_8BFloat16ESA_E_St5arrayIPcLm3EELi4E23TrivialOffsetCalculatorILi2EjESF_ILi1EjENS0_6memory12LoadWithCastILi2EEENSI_13StoreWithCastILi1EEEEEviT_T0_T2_T3_T4_T5_
        .type           _ZN2at6native27unrolled_elementwise_kernelIZZZNS0_26logit_backward_kernel_cudaERNS_18TensorIteratorBaseERKN3c106ScalarEENKUlvE_clEvENKUlvE2_clEvEUlNS4_8BFloat16ESA_E_St5arrayIPcLm3EELi4E23TrivialOffsetCalculatorILi2EjESF_ILi1EjENS0_6memory12LoadWithCastILi2EEENSI_13StoreWithCastILi1EEEEEviT_T0_T2_T3_T4_T5_,@function
        .size           _ZN2at6native27unrolled_elementwise_kernelIZZZNS0_26logit_backward_kernel_cudaERNS_18TensorIteratorBaseERKN3c106ScalarEENKUlvE_clEvENKUlvE2_clEvEUlNS4_8BFloat16ESA_E_St5arrayIPcLm3EELi4E23TrivialOffsetCalculatorILi2EjESF_ILi1EjENS0_6memory12LoadWithCastILi2EEENSI_13StoreWithCastILi1EEEEEviT_T0_T2_T3_T4_T5_,(.L_x_14628 - _ZN2at6native27unrolled_elementwise_kernelIZZZNS0_26logit_backward_kernel_cudaERNS_18TensorIteratorBaseERKN3c106ScalarEENKUlvE_clEvENKUlvE2_clEvEUlNS4_8BFloat16ESA_E_St5arrayIPcLm3EELi4E23TrivialOffsetCalculatorILi2EjESF_ILi1EjENS0_6memory12LoadWithCastILi2EEENSI_13StoreWithCastILi1EEEEEviT_T0_T2_T3_T4_T5_)
        .other          _ZN2at6native27unrolled_elementwise_kernelIZZZNS0_26logit_backward_kernel_cudaERNS_18TensorIteratorBaseERKN3c106ScalarEENKUlvE_clEvENKUlvE2_clEvEUlNS4_8BFloat16ESA_E_St5arrayIPcLm3EELi4E23TrivialOffsetCalculatorILi2EjESF_ILi1EjENS0_6memory12LoadWithCastILi2EEENSI_13StoreWithCastILi1EEEEEviT_T0_T2_T3_T4_T5_,@"STO_CUDA_ENTRY STV_DEFAULT"
_ZN2at6native27unrolled_elementwise_kernelIZZZNS0_26logit_backward_kernel_cudaERNS_18TensorIteratorBaseERKN3c106ScalarEENKUlvE_clEvENKUlvE2_clEvEUlNS4_8BFloat16ESA_E_St5arrayIPcLm3EELi4E23TrivialOffsetCalculatorILi2EjESF_ILi1EjENS0_6memory12LoadWithCastILi2EEENSI_13StoreWithCastILi1EEEEEviT_T0_T2_T3_T4_T5_:
.text._ZN2at6native27unrolled_elementwise_kernelIZZZNS0_26logit_backward_kernel_cudaERNS_18TensorIteratorBaseERKN3c106ScalarEENKUlvE_clEvENKUlvE2_clEvEUlNS4_8BFloat16ESA_E_St5arrayIPcLm3EELi4E23TrivialOffsetCalculatorILi2EjESF_ILi1EjENS0_6memory12LoadWithCastILi2EEENSI_13StoreWithCastILi1EEEEEviT_T0_T2_T3_T4_T5_:
        /* <DEDUP_REMOVED lines=36> */
.L_x_4839:
[----:B------:R-:W2:Y:S02]  /*0240*/  LDG.E.U8 R4, desc[UR36][R4.64] ;  /* 0x0000002404047981 */ /* 0x000ea4000c1e1100 */
[----:B--2---:R-:W-:-:S04]  /*0250*/  I2FP.F32.U32 R0, R4 ;  /* 0x0000000400007245 */ /* 0x004fc80000201000 */
[----:B------:R-:W-:-:S04]  /*0260*/  F2FP.BF16.F32.PACK_AB R0, RZ, R0 ;  /* 0x00000000ff00723e */ /* 0x000fc800000010ff */
[----:B------:R-:W-:Y:S01]  /*0270*/  PRMT R28, R0, 0x7610, R28 ;  /* 0x00007610001c7816 */ /* 0x000fe2000000001c */
[----:B------:R-:W-:Y:S06]  /*0280*/  BRA `(.L_x_4841) ;  /* 0x0000000c00c47947 */ /* 0x000fec0003800000 */
.L_x_4838:
        /* <DEDUP_REMOVED lines=11> */
.L_x_4843:
[----:B------:R-:W2:Y:S02]  /*0340*/  LDG.E R4, desc[UR36][R4.64] ;  /* 0x0000002404047981 */ /* 0x000ea4000c1e1900 */
[----:B--2---:R-:W-:-:S04]  /*0350*/  I2FP.F32.S32 R0, R4 ;  /* 0x0000000400007245 */ /* 0x004fc80000201400 */
[----:B------:R-:W-:-:S04]  /*0360*/  F2FP.BF16.F32.PACK_AB R0, RZ, R0 ;  /* 0x00000000ff00723e */ /* 0x000fc800000010ff */
[----:B------:R-:W-:Y:S01]  /*0370*/  PRMT R28, R0, 0x7610, R28 ;  /* 0x00007610001c7816 */ /* 0x000fe2000000001c */
[----:B------:R-:W-:Y:S06]  /*0380*/  BRA `(.L_x_4841) ;  /* 0x0000000c00847947 */ /* 0x000fec0003800000 */
.L_x_4842:
[----:B------:R-:W2:Y:S02]  /*0390*/  LDG.E.U16 R4, desc[UR36][R4.64] ;  /* 0x0000002404047981 */ /* 0x000ea4000c1e1500 */
[----:B--2---:R-:W0:Y:S02]  /*03a0*/  I2F.S16 R0, R4 ;  /* 0x0000000400007306 */ /* 0x004e240000101400 */
[----:B0-----:R-:W-:-:S04]  /*03b0*/  F2FP.BF16.F32.PACK_AB R0, RZ, R0 ;  /* 0x00000000ff00723e */ /* 0x001fc800000010ff */
[----:B------:R-:W-:Y:S01]  /*03c0*/  PRMT R28, R0, 0x7610, R28 ;  /* 0x00007610001c7816 */ /* 0x000fe2000000001c */
[----:B------:R-:W-:Y:S06]  /*03d0*/  BRA `(.L_x_4841) ;  /* 0x0000000c00707947 */ /* 0x000fec0003800000 */
.L_x_4837:
        /* <DEDUP_REMOVED lines=9> */
.L_x_4845:
[----:B------:R-:W2:Y:S02]  /*0470*/  LDG.E.U16 R0, desc[UR36][R4.64] ;  /* 0x0000002404007981 */ /* 0x000ea4000c1e1500 */
[----:B--2---:R-:W-:-:S05]  /*0480*/  HADD2.F32 R0, -RZ, R0.H0_H0 ;  /* 0x20000000ff007230 */ /* 0x004fca0000004100 */
[----:B------:R-:W-:-:S04]  /*0490*/  F2FP.BF16.F32.PACK_AB R0, RZ, R0 ;  /* 0x00000000ff00723e */ /* 0x000fc800000010ff */
[----:B------:R-:W-:Y:S01]  /*04a0*/  PRMT R28, R0, 0x7610, R28 ;  /* 0x00007610001c7816 */ /* 0x000fe2000000001c */
[----:B------:R-:W-:Y:S06]  /*04b0*/  BRA `(.L_x_4841) ;  /* 0x0000000c00387947 */ /* 0x000fec0003800000 */
.L_x_4844:
        /* <DEDUP_REMOVED lines=9> */
.L_x_4847:
[----:B------:R-:W2:Y:S02]  /*0550*/  LDG.E.U16 R4, desc[UR36][R4.64] ;  /* 0x0000002404047981 */ /* 0x000ea4000c1e1500 */
[----:B--2---:R-:W-:-:S05]  /*0560*/  HADD2.F32 R0, -RZ, R4.H0_H0 ;  /* 0x20000004ff007230 */ /* 0x004fca0000004100 */
[----:B------:R-:W-:-:S04]  /*0570*/  F2FP.BF16.F32.PACK_AB R0, RZ, R0 ;  /* 0x00000000ff00723e */ /* 0x000fc800000010ff */
[----:B------:R-:W-:Y:S01]  /*0580*/  PRMT R28, R0, 0x7610, R28 ;  /* 0x00007610001c7816 */ /* 0x000fe2000000001c */
[----:B------:R-:W-:Y:S06]  /*0590*/  BRA `(.L_x_4841) ;  /* 0x0000000c00007947 */ /* 0x000fec0003800000 */
.L_x_4846:
        /* <DEDUP_REMOVED lines=9> */
.L_x_4836:
        /* <DEDUP_REMOVED lines=14> */
.L_x_4850:
        /* <DEDUP_REMOVED lines=9> */
.L_x_4849:
        /* <DEDUP_REMOVED lines=27> */
.L_x_4852:
        /* <DEDUP_REMOVED lines=15> */
.L_x_4851:
[----:B------:R0:W5:Y:S01]  /*0a40*/  LDG.E.U16 R28, desc[UR36][R4.64] ;  /* 0x00000024041c7981 */ /* 0x000162000c1e1500 */
[----:B------:R-:W-:Y:S05]  /*0a50*/  BRA `(.L_x_4841) ;  /* 0x0000000400d07947 */ /* 0x000fea0003800000 */
.L_x_4848:
        /* <DEDUP_REMOVED lines=13> */
.L_x_4855:
        /* <DEDUP_REMOVED lines=21> */
.L_x_4859:
[----:B------:R-:W-:Y:S05]  /*0c80*/  BSYNC.RECONVERGENT B1 ;  /* 0x0000000000017941 */ /* 0x000fea0003800200 */
.L_x_4858:
[----:B------:R-:W-:Y:S01]  /*0c90*/  IMAD.SHL.U32 R0, R0, 0x100000, RZ ;  /* 0x0010000000007824 */ /* 0x000fe200078e00ff */
[----:B------:R-:W-:-:S04]  /*0ca0*/  LEA R3, R3, 0x3b800000, 0x17 ;  /* 0x3b80000003037811 */ /* 0x000fc800078eb8ff */
[----:B------:R-:W-:-:S07]  /*0cb0*/  LOP3.LUT R0, R3, R0, R7, 0xfe, !PT ;  /* 0x0000000003007212 */ /* 0x000fce00078efe07 */
.L_x_4857:
[----:B------:R-:W-:Y:S05]  /*0cc0*/  BSYNC.RECONVERGENT B0 ;  /* 0x0000000000007941 */ /* 0x000fea0003800200 */
.L_x_4856:
[----:B------:R-:W-:-:S04]  /*0cd0*/  F2FP.BF16.F32.PACK_AB R0, RZ, R0 ;  /* 0x00000000ff00723e */ /* 0x000fc800000010ff */
[----:B------:R-:W-:Y:S01]  /*0ce0*/  PRMT R28, R0, 0x7610, R28 ;  /* 0x00007610001c7816 */ /* 0x000fe2000000001c */
[----:B------:R-:W-:Y:S06]  /*0cf0*/  BRA `(.L_x_4841) ;  /* 0x0000000400287947 */ /* 0x000fec0003800000 */
.L_x_4854:
        /* <DEDUP_REMOVED lines=21> */
.L_x_4863:
[----:B------:R-:W-:Y:S05]  /*0e50*/  BSYNC.RECONVERGENT B1 ;  /* 0x0000000000017941 */ /* 0x000fea0003800200 */
.L_x_4862:
[----:B------:R-:W-:Y:S01]  /*0e60*/  IMAD.SHL.U32 R0, R0, 0x200000, RZ ;  /* 0x0020000000007824 */ /* 0x000fe200078e00ff */
[----:B------:R-:W-:-:S04]  /*0e70*/  LEA R3, R3, 0x37800000, 0x17 ;  /* 0x3780000003037811 */ /* 0x000fc800078eb8ff */
[----:B------:R-:W-:-:S07]  /*0e80*/  LOP3.LUT R0, R3, R0, R7, 0xfe, !PT ;  /* 0x0000000003007212 */ /* 0x000fce00078efe07 */
.L_x_4861:
[----:B------:R-:W-:Y:S05]  /*0e90*/  BSYNC.RECONVERGENT B0 ;  /* 0x0000000000007941 */ /* 0x000fea0003800200 */
.L_x_4860:
[----:B------:R-:W-:-:S04]  /*0ea0*/  F2FP.BF16.F32.PACK_AB R0, RZ, R0 ;  /* 0x00000000ff00723e */ /* 0x000fc800000010ff */
[----:B------:R-:W-:Y:S01]  /*0eb0*/  PRMT R28, R0, 0x7610, R28 ;  /* 0x00007610001c7816 */ /* 0x000fe2000000001c */
[----:B------:R-:W-:Y:S06]  /*0ec0*/  BRA `(.L_x_4841) ;  /* 0x0000000000b47947 */ /* 0x000fec0003800000 */
.L_x_4853:
[----:B------:R-:W-:-:S09]  /*0ed0*/  UISETP.NE.AND UP0, UPT, UR4, 0x1c, UPT ;  /* 0x0000001c0400788c */ /* 0x000fd2000bf05270 */
[----:B------:R-:W-:Y:S05]  /*0ee0*/  BRA.U !UP0, `(.L_x_4864) ;  /* 0x00000001089c7547 */ /* 0x000fea000b800000 */
[----:B------:R-:W-:-:S09]  /*0ef0*/  UISETP.NE.AND UP0, UPT, UR4, 0x1d, UPT ;  /* 0x0000001d0400788c */ /* 0x000fd2000bf05270 */
[----:B------:R-:W-:Y:S05]  /*0f00*/  BRA.U !UP0, `(.L_x_4865) ;  /* 0x0000000108807547 */ /* 0x000fea000b800000 */
[----:B------:R-:W-:-:S09]  /*0f10*/  UISETP.NE.AND UP0, UPT, UR4, 0x2c, UPT ;  /* 0x0000002c0400788c */ /* 0x000fd2000bf05270 */
[----:B------:R-:W-:Y:S05]  /*0f20*/  BRA.U !UP0, `(.L_x_4866) ;  /* 0x0000000108487547 */ /* 0x000fea000b800000 */
.L_x_4840:
        /* <DEDUP_REMOVED lines=16> */
.L_x_4867:
[----:B------:R-:W-:Y:S01]  /*1030*/  PRMT R28, RZ, 0x7610, R28 ;  /* 0x00007610ff1c7816 */ /* 0x000fe2000000001c */
[----:B------:R-:W-:Y:S06]  /*1040*/  BRA `(.L_x_4841) ;  /* 0x0000000000547947 */ /* 0x000fec0003800000 */
.L_x_4866:
        /* <DEDUP_REMOVED lines=8> */
.L_x_4869:
[----:B------:R-:W-:Y:S05]  /*10d0*/  BSYNC.RECONVERGENT B0 ;  /* 0x0000000000007941 */ /* 0x000fea0003800200 */
.L_x_4868:
[----:B------:R-:W-:-:S04]  /*10e0*/  F2FP.BF16.F32.PACK_AB R0, RZ, R0 ;  /* 0x00000000ff00723e */ /* 0x000fc800000010ff */
[----:B------:R-:W-:Y:S01]  /*10f0*/  PRMT R28, R0, 0x7610, R28 ;  /* 0x00007610001c7816 */ /* 0x000fe2000000001c */
[----:B------:R-:W-:Y:S06]  /*1100*/  BRA `(.L_x_4841) ;  /* 0x0000000000247947 */ /* 0x000fec0003800000 */
.L_x_4865:
[----:B------:R-:W2:Y:S02]  /*1110*/  LDG.E.64 R4, desc[UR36][R4.64] ;  /* 0x0000002404047981 */ /* 0x000ea4000c1e1b00 */
[----:B--2---:R-:W0:Y:S02]  /*1120*/  I2F.U64 R0, R4 ;  /* 0x0000000400007312 */ /* 0x004e240000301000 */
[----:B0-----:R-:W-:-:S04]  /*1130*/  F2FP.BF16.F32.PACK_AB R0, RZ, R0 ;  /* 0x00000000ff00723e */ /* 0x001fc800000010ff */
[----:B------:R-:W-:Y:S01]  /*1140*/  PRMT R28, R0, 0x7610, R28 ;  /* 0x00007610001c7816 */ /* 0x000fe2000000001c */
[----:B------:R-:W-:Y:S06]  /*1150*/  BRA `(.L_x_4841) ;  /* 0x0000000000107947 */ /* 0x000fec0003800000 */
.L_x_4864:
[----:B------:R-:W2:Y:S02]  /*1160*/  LDG.E R4, desc[UR36][R4.64] ;  /* 0x0000002404047981 */ /* 0x000ea4000c1e1900 */
[----:B--2---:R-:W-:-:S04]  /*1170*/  I2FP.F32.U32 R0, R4 ;  /* 0x0000000400007245 */ /* 0x004fc80000201000 */
[----:B------:R-:W-:-:S04]  /*1180*/  F2FP.BF16.F32.PACK_AB R0, RZ, R0 ;  /* 0x00000000ff00723e */ /* 0x000fc800000010ff */
[----:B------:R-:W-:-:S07]  /*1190*/  PRMT R28, R0, 0x7610, R28 ;  /* 0x00007610001c7816 */ /* 0x000fce000000001c */
.L_x_4841:
        /* <DEDUP_REMOVED lines=21> */
.L_x_4873:
[----:B------:R-:W2:Y:S02]  /*12f0*/  LDG.E.U8 R4, desc[UR36][R4.64] ;  /* 0x0000002404047981 */ /* 0x000ea4000c1e1100 */
[----:B--2---:R-:W-:-:S04]  /*1300*/  I2FP.F32.U32 R0, R4 ;  /* 0x0000000400007245 */ /* 0x004fc80000201000 */
[----:B------:R-:W-:-:S04]  /*1310*/  F2FP.BF16.F32.PACK_AB R0, RZ, R0 ;  /* 0x00000000ff00723e */ /* 0x000fc800000010ff */
[----:B------:R-:W-:Y:S01]  /*1320*/  PRMT R22, R0, 0x7610, R22 ;  /* 0x0000761000167816 */ /* 0x000fe20000000016 */
[----:B------:R-:W-:Y:S06]  /*1330*/  BRA `(.L_x_4875) ;  /* 0x0000000c00c47947 */ /* 0x000fec0003800000 */
.L_x_4872:
        /* <DEDUP_REMOVED lines=11> */
.L_x_4877:
[----:B------:R-:W2:Y:S02]  /*13f0*/  LDG.E R4, desc[UR36][R4.64] ;  /* 0x0000002404047981 */ /* 0x000ea4000c1e1900 */
[----:B--2---:R-:W-:-:S04]  /*1400*/  I2FP.F32.S32 R0, R4 ;  /* 0x0000000400007245 */ /* 0x004fc80000201400 */
[----:B------:R-:W-:-:S04]  /*1410*/  F2FP.BF16.F32.PACK_AB R0, RZ, R0 ;  /* 0x00000000ff00723e */ /* 0x000fc800000010ff */
[----:B------:R-:W-:Y:S01]  /*1420*/  PRMT R22, R0, 0x7610, R22 ;  /* 0x0000761000167816 */ /* 0x000fe20000000016 */
[----:B------:R-:W-:Y:S06]  /*1430*/  BRA `(.L_x_4875) ;  /* 0x0000000c00847947 */ /* 0x000fec0003800000 */
.L_x_4876:
[----:B------:R-:W2:Y:S02]  /*1440*/  LDG.E.U16 R4, desc[UR36][R4.64] ;  /* 0x0000002404047981 */ /* 0x000ea4000c1e1500 */
[----:B--2---:R-:W0:Y:S02]  /*1450*/  I2F.S16 R0, R4 ;  /* 0x0000000400007306 */ /* 0x004e240000101400 */
[----:B0-----:R-:W-:-:S04]  /*1460*/  F2FP.BF16.F32.PACK_AB R0, RZ, R0 ;  /* 0x00000000ff00723e */ /* 0x001fc800000010ff */
[----:B------:R-:W-:Y:S01]  /*1470*/  PRMT R22, R0, 0x7610, R22 ;  /* 0x0000761000167816 */ /* 0x000fe20000000016 */
[----:B------:R-:W-:Y:S06]  /*1480*/  BRA `(.L_x_4875) ;  /* 0x0000000c00707947 */ /* 0x000fec0003800000 */
.L_x_4871:
        /* <DEDUP_REMOVED lines=9> */
.L_x_4879:
[----:B------:R-:W2:Y:S02]  /*1520*/  LDG.E.U16 R0, desc[UR36][R4.64] ;  /* 0x0000002404007981 */ /* 0x000ea4000c1e1500 */
[----:B--2---:R-:W-:-:S05]  /*1530*/  HADD2.F32 R0, -RZ, R0.H0_H0 ;  /* 0x20000000ff007230 */ /* 0x004fca0000004100 */
[----:B------:R-:W-:-:S04]  /*1540*/  F2FP.BF16.F32.PACK_AB R0, RZ, R0 ;  /* 0x00000000ff00723e */ /* 0x000fc800000010ff */
[----:B------:R-:W-:Y:S01]  /*1550*/  PRMT R22, R0, 0x7610, R22 ;  /* 0x0000761000167816 */ /* 0x000fe20000000016 */
[----:B------:R-:W-:Y:S06]  /*1560*/  BRA `(.L_x_4875) ;  /* 0x0000000c00387947 */ /* 0x000fec0003800000 */
.L_x_4878:
        /* <DEDUP_REMOVED lines=9> */
.L_x_4881:
[----:B------:R-:W2:Y:S02]  /*1600*/  LDG.E.U16 R4, desc[UR36][R4.64] ;  /* 0x0000002404047981 */ /* 0x000ea4000c1e1500 */
[----:B--2---:R-:W-:-:S05]  /*1610*/  HADD2.F32 R0, -RZ, R4.H0_H0 ;  /* 0x20000004ff007230 */ /* 0x004fca0000004100 */
[----:B------:R-:W-:-:S04]  /*1620*/  F2FP.BF16.F32.PACK_AB R0, RZ, R0 ;  /* 0x00000000ff00723e */ /* 0x000fc800000010ff */
[----:B------:R-:W-:Y:S01]  /*1630*/  PRMT R22, R0, 0x7610, R22 ;  /* 0x0000761000167816 */ /* 0x000fe20000000016 */
[----:B------:R-:W-:Y:S06]  /*1640*/  BRA `(.L_x_4875) ;  /* 0x0000000c00007947 */ /* 0x000fec0003800000 */
.L_x_4880:
        /* <DEDUP_REMOVED lines=9> */
.L_x_4870:
        /* <DEDUP_REMOVED lines=14> */
.L_x_4884:
        /* <DEDUP_REMOVED lines=9> */
.L_x_4883:
        /* <DEDUP_REMOVED lines=27> */
.L_x_4886:
        /* <DEDUP_REMOVED lines=15> */
.L_x_4885:
[----:B------:R0:W5:Y:S01]  /*1af0*/  LDG.E.U16 R22, desc[UR36][R4.64] ;  /* 0x0000002404167981 */ /* 0x000162000c1e1500 */
[----:B------:R-:W-:Y:S05]  /*1b00*/  BRA `(.L_x_4875) ;  /* 0x0000000400d07947 */ /* 0x000fea0003800000 */
.L_x_4882:
        /* <DEDUP_REMOVED lines=13> */
.L_x_4889:
        /* <DEDUP_REMOVED lines=21> */
.L_x_4893:
[----:B------:R-:W-:Y:S05]  /*1d30*/  BSYNC.RECONVERGENT B1 ;  /* 0x0000000000017941 */ /* 0x000fea0003800200 */
.L_x_4892:
[----:B------:R-:W-:Y:S01]  /*1d40*/  IMAD.SHL.U32 R0, R0, 0x100000, RZ ;  /* 0x0010000000007824 */ /* 0x000fe200078e00ff */
[----:B------:R-:W-:-:S04]  /*1d50*/  LEA R3, R3, 0x3b800000, 0x17 ;  /* 0x3b80000003037811 */ /* 0x000fc800078eb8ff */
[----:B------:R-:W-:-:S07]  /*1d60*/  LOP3.LUT R0, R3, R0, R7, 0xfe, !PT ;  /* 0x0000000003007212 */ /* 0x000fce00078efe07 */
.L_x_4891:
[----:B------:R-:W-:Y:S05]  /*1d70*/  BSYNC.RECONVERGENT B0 ;  /* 0x0000000000007941 */ /* 0x000fea0003800200 */
.L_x_4890:
[----:B------:R-:W-:-:S04]  /*1d80*/  F2FP.BF16.F32.PACK_AB R0, RZ, R0 ;  /* 0x00000000ff00723e */ /* 0x000fc800000010ff */
[----:B------:R-:W-:Y:S01]  /*1d90*/  PRMT R22, R0, 0x7610, R22 ;  /* 0x0000761000167816 */ /* 0x000fe20000000016 */
[----:B------:R-:W-:Y:S06]  /*1da0*/  BRA `(.L_x_4875) ;  /* 0x0000000400287947 */ /* 0x000fec0003800000 */
.L_x_4888:
        /* <DEDUP_REMOVED lines=21> */
.L_x_4897:
[----:B------:R-:W-:Y:S05]  /*1f00*/  BSYNC.RECONVERGENT B1 ;  /* 0x0000000000017941 */ /* 0x000fea0003800200 */
.L_x_4896:
[----:B------:R-:W-:Y:S01]  /*1f10*/  IMAD.SHL.U32 R0, R0, 0x200000, RZ ;  /* 0x0020000000007824 */ /* 0x000fe200078e00ff */
[----:B------:R-:W-:-:S04]  /*1f20*/  LEA R3, R3, 0x37800000, 0x17 ;  /* 0x3780000003037811 */ /* 0x000fc800078eb8ff */
[----:B------:R-:W-:-:S07]  /*1f30*/  LOP3.LUT R0, R3, R0, R7, 0xfe, !PT ;  /* 0x0000000003007212 */ /* 0x000fce00078efe07 */
.L_x_4895:
[----:B------:R-:W-:Y:S05]  /*1f40*/  BSYNC.RECONVERGENT B0 ;  /* 0x0000000000007941 */ /* 0x000fea0003800200 */
.L_x_4894:
[----:B------:R-:W-:-:S04]  /*1f50*/  F2FP.BF16.F32.PACK_AB R0, RZ, R0 ;  /* 0x00000000ff00723e */ /* 0x000fc800000010ff */
[----:B------:R-:W-:Y:S01]  /*1f60*/  PRMT R22, R0, 0x7610, R22 ;  /* 0x0000761000167816 */ /* 0x000fe20000000016 */
[----:B------:R-:W-:Y:S06]  /*1f70*/  BRA `(.L_x_4875) ;  /* 0x0000000000b47947 */ /* 0x000fec0003800000 */
.L_x_4887:
[----:B------:R-:W-:-:S09]  /*1f80*/  UISETP.NE.AND UP0, UPT, UR4, 0x1c, UPT ;  /* 0x0000001c0400788c */ /* 0x000fd2000bf05270 */
[----:B------:R-:W-:Y:S05]  /*1f90*/  BRA.U !UP0, `(.L_x_4898) ;  /* 0x00000001089c7547 */ /* 0x000fea000b800000 */
[----:B------:R-:W-:-:S09]  /*1fa0*/  UISETP.NE.AND UP0, UPT, UR4, 0x1d, UPT ;  /* 0x0000001d0400788c */ /* 0x000fd2000bf05270 */
[----:B------:R-:W-:Y:S05]  /*1fb0*/  BRA.U !UP0, `(.L_x_4899) ;  /* 0x0000000108807547 */ /* 0x000fea000b800000 */
[----:B------:R-:W-:-:S09]  /*1fc0*/  UISETP.NE.AND UP0, UPT, UR4, 0x2c, UPT ;  /* 0x0000002c0400788c */ /* 0x000fd2000bf05270 */
[----:B------:R-:W-:Y:S05]  /*1fd0*/  BRA.U !UP0, `(.L_x_4900) ;  /* 0x0000000108487547 */ /* 0x000fea000b800000 */
.L_x_4874:
        /* <DEDUP_REMOVED lines=16> */
.L_x_4901:
[----:B------:R-:W-:Y:S01]  /*20e0*/  PRMT R22, RZ, 0x7610, R22 ;  /* 0x00007610ff167816 */ /* 0x000fe20000000016 */
[----:B------:R-:W-:Y:S06]  /*20f0*/  BRA `(.L_x_4875) ;  /* 0x0000000000547947 */ /* 0x000fec0003800000 */
.L_x_4900:
        /* <DEDUP_REMOVED lines=8> */
.L_x_4903:
[----:B------:R-:W-:Y:S05]  /*2180*/  BSYNC.RECONVERGENT B0 ;  /* 0x0000000000007941 */ /* 0x000fea0003800200 */
.L_x_4902:
[----:B------:R-:W-:-:S04]  /*2190*/  F2FP.BF16.F32.PACK_AB R0, RZ, R0 ;  /* 0x00000000ff00723e */ /* 0x000fc800000010ff */
[----:B------:R-:W-:Y:S01]  /*21a0*/  PRMT R22, R0, 0x7610, R22 ;  /* 0x0000761000167816 */ /* 0x000fe20000000016 */
[----:B------:R-:W-:Y:S06]  /*21b0*/  BRA `(.L_x_4875) ;  /* 0x0000000000247947 */ /* 0x000fec0003800000 */
.L_x_4899:
[----:B------:R-:W2:Y:S02]  /*21c0*/  LDG.E.64 R4, desc[UR36][R4.64] ;  /* 0x0000002404047981 */ /* 0x000ea4000c1e1b00 */
[----:B--2---:R-:W0:Y:S02]  /*21d0*/  I2F.U64 R0, R4 ;  /* 0x0000000400007312 */ /* 0x004e240000301000 */
[----:B0-----:R-:W-:-:S04]  /*21e0*/  F2FP.BF16.F32.PACK_AB R0, RZ, R0 ;  /* 0x00000000ff00723e */ /* 0x001fc800000010ff */
[----:B------:R-:W-:Y:S01]  /*21f0*/  PRMT R22, R0, 0x7610, R22 ;  /* 0x0000761000167816 */ /* 0x000fe20000000016 */
[----:B------:R-:W-:Y:S06]  /*2200*/  BRA `(.L_x_4875) ;  /* 0x0000000000107947 */ /* 0x000fec0003800000 */
.L_x_4898:
[----:B------:R-:W2:Y:S02]  /*2210*/  LDG.E R4, desc[UR36][R4.64] ;  /* 0x0000002404047981 */ /* 0x000ea4000c1e1900 */
[----:B--2---:R-:W-:-:S04]  /*2220*/  I2FP.F32.U32 R0, R4 ;  /* 0x0000000400007245 */ /* 0x004fc80000201000 */
[----:B------:R-:W-:-:S04]  /*2230*/  F2FP.BF16.F32.PACK_AB R0, RZ, R0 ;  /* 0x00000000ff00723e */ /* 0x000fc800000010ff */
[----:B------:R-:W-:-:S07]  /*2240*/  PRMT R22, R0, 0x7610, R22 ;  /* 0x0000761000167816 */ /* 0x000fce0000000016 */
.L_x_4875:
[----:B------:R-:W-:-:S07]  /*2250*/  VIADD R17, R25, 0x80 ;  /* 0x0000008019117836 */ /* 0x000fce0000000000 */
.L_x_4835:
[----:B------:R-:W-:Y:S05]  /*2260*/  BSYNC.RECONVERGENT B6 ;  /* 0x0000000000067941 */ /* 0x000fea0003800200 */
.L_x_4834:
        /* <DEDUP_REMOVED lines=27> */
.L_x_4909:
[----:B------:R-:W2:Y:S02]  /*2420*/  LDG.E.U8 R4, desc[UR36][R4.64] ;  /* 0x0000002404047981 */ /* 0x000ea4000c1e1100 */
[----:B--2---:R-:W-:-:S04]  /*2430*/  I2FP.F32.U32 R0, R4 ;  /* 0x0000000400007245 */ /* 0x004fc80000201000 */
[----:B------:R-:W-:-:S04]  /*2440*/  F2FP.BF16.F32.PACK_AB R0, RZ, R0 ;  /* 0x00000000ff00723e */ /* 0x000fc800000010ff */
[----:B------:R-:W-:Y:S01]  /*2450*/  PRMT R26, R0, 0x7610, R26 ;  /* 0x00007610001a7816 */ /* 0x000fe2000000001a */
[----:B------:R-:W-:Y:S06]  /*2460*/  BRA `(.L_x_4911) ;  /* 0x0000000c00c47947 */ /* 0x000fec0003800000 */
.L_x_4908:
        /* <DEDUP_REMOVED lines=11> */
.L_x_4913:
[----:B------:R-:W2:Y:S02]  /*2520*/  LDG.E R4, desc[UR36][R4.64] ;  /* 0x0000002404047981 */ /* 0x000ea4000c1e1900 */
[----:B--2---:R-:W-:-:S04]  /*2530*/  I2FP.F32.S32 R0, R4 ;  /* 0x0000000400007245 */ /* 0x004fc80000201400 */
[----:B------:R-:W-:-:S04]  /*2540*/  F2FP.BF16.F32.PACK_AB R0, RZ, R0 ;  /* 0x00000000ff00723e */ /* 0x000fc800000010ff */
[----:B------:R-:W-:Y:S01]  /*2550*/  PRMT R26, R0, 0x7610, R26 ;  /* 0x00007610001a7816 */ /* 0x000fe2000000001a */
[----:B------:R-:W-:Y:S06]  /*2560*/  BRA `(.L_x_4911) ;  /* 0x0000000c00847947 */ /* 0x000fec0003800000 */
.L_x_4912:
[----:B------:R-:W2:Y:S02]  /*2570*/  LDG.E.U16 R4, desc[UR36][R4.64] ;  /* 0x0000002404047981 */ /* 0x000ea4000c1e1500 */
[----:B--2---:R-:W0:Y:S02]  /*2580*/  I2F.S16 R0, R4 ;  /* 0x0000000400007306 */ /* 0x004e240000101400 */
[----:B0-----:R-:W-:-:S04]  /*2590*/  F2FP.BF16.F32.PACK_AB R0, RZ, R0 ;  /* 0x00000000ff00723e */ /* 0x001fc800000010ff */
[----:B------:R-:W-:Y:S01]  /*25a0*/  PRMT R26, R0, 0x7610, R26 ;  /* 0x00007610001a7816 */ /* 0x000fe2000000001a */
[----:B------:R-:W-:Y:S06]  /*25b0*/  BRA `(.L_x_4911) ;  /* 0x0000000c00707947 */ /* 0x000fec0003800000 */
.L_x_4907:
        /* <DEDUP_REMOVED lines=9> */
.L_x_4915:
[----:B------:R-:W2:Y:S02]  /*2650*/  LDG.E.U16 R0, desc[UR36][R4.64] ;  /* 0x0000002404007981 */ /* 0x000ea4000c1e1500 */
[----:B--2---:R-:W-:-:S05]  /*2660*/  HADD2.F32 R0, -RZ, R0.H0_H0 ;  /* 0x20000000ff007230 */ /* 0x004fca0000004100 */
[----:B------:R-:W-:-:S04]  /*2670*/  F2FP.BF16.F32.PACK_AB R0, RZ, R0 ;  /* 0x00000000ff00723e */ /* 0x000fc800000010ff */
[----:B------:R-:W-:Y:S01]  /*2680*/  PRMT R26, R0, 0x7610, R26 ;  /* 0x00007610001a7816 */ /* 0x000fe2000000001a */
[----:B------:R-:W-:Y:S06]  /*2690*/  BRA `(.L_x_4911) ;  /* 0x0000000c00387947 */ /* 0x000fec0003800000 */
.L_x_4914:
        /* <DEDUP_REMOVED lines=9> */
.L_x_4917:
[----:B------:R-:W2:Y:S02]  /*2730*/  LDG.E.U16 R4, desc[UR36][R4.64] ;  /* 0x0000002404047981 */ /* 0x000ea4000c1e1500 */
[----:B--2---:R-:W-:-:S05]  /*2740*/  HADD2.F32 R0, -RZ, R4.H0_H0 ;  /* 0x20000004ff007230 */ /* 0x004fca0000004100 */
[----:B------:R-:W-:-:S04]  /*2750*/  F2FP.BF16.F32.PACK_AB R0, RZ, R0 ;  /* 0x00000000ff00723e */ /* 0x000fc800000010ff */
[----:B------:R-:W-:Y:S01]  /*2760*/  PRMT R26, R0, 0x7610, R26 ;  /* 0x00007610001a7816 */ /* 0x000fe2000000001a */
[----:B------:R-:W-:Y:S06]  /*2770*/  BRA `(.L_x_4911) ;  /* 0x0000000c00007947 */ /* 0x000fec0003800000 */
.L_x_4916:
        /* <DEDUP_REMOVED lines=9> */
.L_x_4906:
        /* <DEDUP_REMOVED lines=14> */
.L_x_4920:
        /* <DEDUP_REMOVED lines=9> */
.L_x_4919:
        /* <DEDUP_REMOVED lines=27> */
.L_x_4922:
        /* <DEDUP_REMOVED lines=15> */
.L_x_4921:
[----:B------:R0:W5:Y:S01]  /*2c20*/  LDG.E.U16 R26, desc[UR36][R4.64] ;  /* 0x00000024041a7981 */ /* 0x000162000c1e1500 */
[----:B------:R-:W-:Y:S05]  /*2c30*/  BRA `(.L_x_4911) ;  /* 0x0000000400d07947 */ /* 0x000fea0003800000 */
.L_x_4918:
        /* <DEDUP_REMOVED lines=13> */
.L_x_4925:
        /* <DEDUP_REMOVED lines=21> */
.L_x_4929:
[----:B------:R-:W-:Y:S05]  /*2e60*/  BSYNC.RECONVERGENT B1 ;  /* 0x0000000000017941 */ /* 0x000fea0003800200 */
.L_x_4928:
[----:B------:R-:W-:Y:S01]  /*2e70*/  IMAD.SHL.U32 R0, R0, 0x100000, RZ ;  /* 0x0010000000007824 */ /* 0x000fe200078e00ff */
[----:B------:R-:W-:-:S04]  /*2e80*/  LEA R3, R3, 0x3b800000, 0x17 ;  /* 0x3b80000003037811 */ /* 0x000fc800078eb8ff */
[----:B------:R-:W-:-:S07]  /*2e90*/  LOP3.LUT R0, R3, R0, R7, 0xfe, !PT ;  /* 0x0000000003007212 */ /* 0x000fce00078efe07 */
.L_x_4927:
[----:B------:R-:W-:Y:S05]  /*2ea0*/  BSYNC.RECONVERGENT B0 ;  /* 0x0000000000007941 */ /* 0x000fea0003800200 */
.L_x_4926:
[----:B------:R-:W-:-:S04]  /*2eb0*/  F2FP.BF16.F32.PACK_AB R0, RZ, R0 ;  /* 0x00000000ff00723e */ /* 0x000fc800000010ff */
[----:B------:R-:W-:Y:S01]  /*2ec0*/  PRMT R26, R0, 0x7610, R26 ;  /* 0x00007610001a7816 */ /* 0x000fe2000000001a */
[----:B------:R-:W-:Y:S06]  /*2ed0*/  BRA `(.L_x_4911) ;  /* 0x0000000400287947 */ /* 0x000fec0003800000 */
.L_x_4924:
        /* <DEDUP_REMOVED lines=21> */
.L_x_4933:
[----:B------:R-:W-:Y:S05]  /*3030*/  BSYNC.RECONVERGENT B1 ;  /* 0x0000000000017941 */ /* 0x000fea0003800200 */
.L_x_4932:
[----:B------:R-:W-:Y:S01]  /*3040*/  IMAD.SHL.U32 R0, R0, 0x200000, RZ ;  /* 0x0020000000007824 */ /* 0x000fe200078e00ff */
[----:B------:R-:W-:-:S04]  /*3050*/  LEA R3, R3, 0x37800000, 0x17 ;  /* 0x3780000003037811 */ /* 0x000fc800078eb8ff */
[----:B------:R-:W-:-:S07]  /*3060*/  LOP3.LUT R0, R3, R0, R7, 0xfe, !PT ;  /* 0x0000000003007212 */ /* 0x000fce00078efe07 */
.L_x_4931:
[----:B------:R-:W-:Y:S05]  /*3070*/  BSYNC.RECONVERGENT B0 ;  /* 0x0000000000007941 */ /* 0x000fea0003800200 */
.L_x_4930:
[----:B------:R-:W-:-:S04]  /*3080*/  F2FP.BF16.F32.PACK_AB R0, RZ, R0 ;  /* 0x00000000ff00723e */ /* 0x000fc800000010ff */
[----:B------:R-:W-:Y:S01]  /*3090*/  PRMT R26, R0, 0x7610, R26 ;  /* 0x00007610001a7816 */ /* 0x000fe2000000001a */
[----:B------:R-:W-:Y:S06]  /*30a0*/  BRA `(.L_x_4911) ;  /* 0x0000000000b47947 */ /* 0x000fec0003800000 */
.L_x_4923:
        /* <DEDUP_REMOVED lines=14> */
.L_x_4937:
[----:B------:R-:W-:Y:S05]  /*3190*/  BSYNC.RECONVERGENT B0 ;  /* 0x0000000000007941 */ /* 0x000fea0003800200 */
.L_x_4936:
[----:B------:R-:W-:-:S04]  /*31a0*/  F2FP.BF16.F32.PACK_AB R0, RZ, R0 ;  /* 0x00000000ff00723e */ /* 0x000fc800000010ff */
[----:B------:R-:W-:Y:S01]  /*31b0*/  PRMT R26, R0, 0x7610, R26 ;  /* 0x00007610001a7816 */ /* 0x000fe2000000001a */
[----:B------:R-:W-:Y:S06]  /*31c0*/  BRA `(.L_x_4911) ;  /* 0x00000000006c7947 */ /* 0x000fec0003800000 */
.L_x_4910:
        /* <DEDUP_REMOVED lines=16> */
.L_x_4938:
[----:B------:R-:W-:Y:S01]  /*32d0*/  PRMT R26, RZ, 0x7610, R26 ;  /* 0x00007610ff1a7816 */ /* 0x000fe2000000001a */
[----:B------:R-:W-:Y:S06]  /*32e0*/  BRA `(.L_x_4911) ;  /* 0x0000000000247947 */ /* 0x000fec0003800000 */
.L_x_4935:
[----:B------:R-:W2:Y:S02]  /*32f0*/  LDG.E.64 R4, desc[UR36][R4.64] ;  /* 0x0000002404047981 */ /* 0x000ea4000c1e1b00 */
[----:B--2---:R-:W0:Y:S02]  /*3300*/  I2F.U64 R0, R4 ;  /* 0x0000000400007312 */ /* 0x004e240000301000 */
[----:B0-----:R-:W-:-:S04]  /*3310*/  F2FP.BF16.F32.PACK_AB R0, RZ, R0 ;  /* 0x00000000ff00723e */ /* 0x001fc800000010ff */
[----:B------:R-:W-:Y:S01]  /*3320*/  PRMT R26, R0, 0x7610, R26 ;  /* 0x00007610001a7816 */ /* 0x000fe2000000001a */
[----:B------:R-:W-:Y:S06]  /*3330*/  BRA `(.L_x_4911) ;  /* 0x0000000000107947 */ /* 0x000fec0003800000 */
.L_x_4934:
[----:B------:R-:W2:Y:S02]  /*3340*/  LDG.E R4, desc[UR36][R4.64] ;  /* 0x0000002404047981 */ /* 0x000ea4000c1e1900 */
[----:B--2---:R-:W-:-:S04]  /*3350*/  I2FP.F32.U32 R0, R4 ;  /* 0x0000000400007245 */ /* 0x004fc80000201000 */
[----:B------:R-:W-:-:S04]  /*3360*/  F2FP.BF16.F32.PACK_AB R0, RZ, R0 ;  /* 0x00000000ff00723e */ /* 0x000fc800000010ff */
[----:B------:R-:W-:-:S07]  /*3370*/  PRMT R26, R0, 0x7610, R26 ;  /* 0x00007610001a7816 */ /* 0x000fce000000001a */
.L_x_4911:
        /* <DEDUP_REMOVED lines=21> */
.L_x_4942:
[----:B------:R-:W2:Y:S02]  /*34d0*/  LDG.E.U8 R4, desc[UR36][R4.64] ;  /* 0x0000002404047981 */ /* 0x000ea4000c1e1100 */
[----:B--2---:R-:W-:-:S04]  /*34e0*/  I2FP.F32.U32 R0, R4 ;  /* 0x0000000400007245 */ /* 0x004fc80000201000 */
[----:B------:R-:W-:-:S04]  /*34f0*/  F2FP.BF16.F32.PACK_AB R0, RZ, R0 ;  /* 0x00000000ff00723e */ /* 0x000fc800000010ff */
[----:B------:R-:W-:Y:S01]  /*3500*/  PRMT R27, R0, 0x7610, R27 ;  /* 0x00007610001b7816 */ /* 0x000fe2000000001b */
[----:B------:R-:W-:Y:S06]  /*3510*/  BRA `(.L_x_4944) ;  /* 0x0000000c00c47947 */ /* 0x000fec0003800000 */
.L_x_4941:
        /* <DEDUP_REMOVED lines=11> */
.L_x_4946:
[----:B------:R-:W2:Y:S02]  /*35d0*/  LDG.E R4, desc[UR36][R4.64] ;  /* 0x0000002404047981 */ /* 0x000ea4000c1e1900 */
[----:B--2---:R-:W-:-:S04]  /*35e0*/  I2FP.F32.S32 R0, R4 ;  /* 0x0000000400007245 */ /* 0x004fc80000201400 */
[----:B------:R-:W-:-:S04]  /*35f0*/  F2FP.BF16.F32.PACK_AB R0, RZ, R0 ;  /* 0x00000000ff00723e */ /* 0x000fc800000010ff */
[----:B------:R-:W-:Y:S01]  /*3600*/  PRMT R27, R0, 0x7610, R27 ;  /* 0x00007610001b7816 */ /* 0x000fe2000000001b */
[----:B------:R-:W-:Y:S06]  /*3610*/  BRA `(.L_x_4944) ;  /* 0x0000000c00847947 */ /* 0x000fec0003800000 */
.L_x_4945:
[----:B------:R-:W2:Y:S02]  /*3620*/  LDG.E.U16 R4, desc[UR36][R4.64] ;  /* 0x0000002404047981 */ /* 0x000ea4000c1e1500 */
[----:B--2---:R-:W0:Y:S02]  /*3630*/  I2F.S16 R0, R4 ;  /* 0x0000000400007306 */ /* 0x004e240000101400 */
[----:B0-----:R-:W-:-:S04]  /*3640*/  F2FP.BF16.F32.PACK_AB R0, RZ, R0 ;  /* 0x00000000ff00723e */ /* 0x001fc800000010ff */
[----:B------:R-:W-:Y:S01]  /*3650*/  PRMT R27, R0, 0x7610, R27 ;  /* 0x00007610001b7816 */ /* 0x000fe2000000001b */
[----:B------:R-:W-:Y:S06]  /*3660*/  BRA `(.L_x_4944) ;  /* 0x0000000c00707947 */ /* 0x000fec0003800000 */
.L_x_4940:
        /* <DEDUP_REMOVED lines=9> */
.L_x_4948:
[----:B------:R-:W2:Y:S02]  /*3700*/  LDG.E.U16 R0, desc[UR36][R4.64] ;  /* 0x0000002404007981 */ /* 0x000ea4000c1e1500 */
[----:B--2---:R-:W-:-:S05]  /*3710*/  HADD2.F32 R0, -RZ, R0.H0_H0 ;  /* 0x20000000ff007230 */ /* 0x004fca0000004100 */
[----:B------:R-:W-:-:S04]  /*3720*/  F2FP.BF16.F32.PACK_AB R0, RZ, R0 ;  /* 0x00000000ff00723e */ /* 0x000fc800000010ff */
[----:B------:R-:W-:Y:S01]  /*3730*/  PRMT R27, R0, 0x7610, R27 ;  /* 0x00007610001b7816 */ /* 0x000fe2000000001b */
[----:B------:R-:W-:Y:S06]  /*3740*/  BRA `(.L_x_4944) ;  /* 0x0000000c00387947 */ /* 0x000fec0003800000 */
.L_x_4947:
        /* <DEDUP_REMOVED lines=9> */
.L_x_4950:
[----:B------:R-:W2:Y:S02]  /*37e0*/  LDG.E.U16 R4, desc[UR36][R4.64] ;  /* 0x0000002404047981 */ /* 0x000ea4000c1e1500 */
[----:B--2---:R-:W-:-:S05]  /*37f0*/  HADD2.F32 R0, -RZ, R4.H0_H0 ;  /* 0x20000004ff007230 */ /* 0x004fca0000004100 */
[----:B------:R-:W-:-:S04]  /*3800*/  F2FP.BF16.F32.PACK_AB R0, RZ, R0 ;  /* 0x00000000ff00723e */ /* 0x000fc800000010ff */
[----:B------:R-:W-:Y:S01]  /*3810*/  PRMT R27, R0, 0x7610, R27 ;  /* 0x00007610001b7816 */ /* 0x000fe2000000001b */
[----:B------:R-:W-:Y:S06]  /*3820*/  BRA `(.L_x_4944) ;  /* 0x0000000c00007947 */ /* 0x000fec0003800000 */
.L_x_4949:
        /* <DEDUP_REMOVED lines=9> */
.L_x_4939:
        /* <DEDUP_REMOVED lines=14> */
.L_x_4953:
        /* <DEDUP_REMOVED lines=9> */
.L_x_4952:
        /* <DEDUP_REMOVED lines=27> */
.L_x_4955:
        /* <DEDUP_REMOVED lines=15> */
.L_x_4954:
[----:B------:R0:W5:Y:S01]  /*3cd0*/  LDG.E.U16 R27, desc[UR36][R4.64] ;  /* 0x00000024041b7981 */ /* 0x000162000c1e1500 */
[----:B------:R-:W-:Y:S05]  /*3ce0*/  BRA `(.L_x_4944) ;  /* 0x0000000400d07947 */ /* 0x000fea0003800000 */
.L_x_4951:
        /* <DEDUP_REMOVED lines=13> */
.L_x_4958:
        /* <DEDUP_REMOVED lines=21> */
.L_x_4962:
[----:B------:R-:W-:Y:S05]  /*3f10*/  BSYNC.RECONVERGENT B1 ;  /* 0x0000000000017941 */ /* 0x000fea0003800200 */
.L_x_4961:
[----:B------:R-:W-:Y:S01]  /*3f20*/  IMAD.SHL.U32 R0, R0, 0x100000, RZ ;  /* 0x0010000000007824 */ /* 0x000fe200078e00ff */
[----:B------:R-:W-:-:S04]  /*3f30*/  LEA R3, R3, 0x3b800000, 0x17 ;  /* 0x3b80000003037811 */ /* 0x000fc800078eb8ff */
[----:B------:R-:W-:-:S07]  /*3f40*/  LOP3.LUT R0, R3, R0, R7, 0xfe, !PT ;  /* 0x0000000003007212 */ /* 0x000fce00078efe07 */
.L_x_4960:
[----:B------:R-:W-:Y:S05]  /*3f50*/  BSYNC.RECONVERGENT B0 ;  /* 0x0000000000007941 */ /* 0x000fea0003800200 */
.L_x_4959:
[----:B------:R-:W-:-:S04]  /*3f60*/  F2FP.BF16.F32.PACK_AB R0, RZ, R0 ;  /* 0x00000000ff00723e */ /* 0x000fc800000010ff */
[----:B------:R-:W-:Y:S01]  /*3f70*/  PRMT R27, R0, 0x7610, R27 ;  /* 0x00007610001b7816 */ /* 0x000fe2000000001b */
[----:B------:R-:W-:Y:S06]  /*3f80*/  BRA `(.L_x_4944) ;  /* 0x0000000400287947 */ /* 0x000fec0003800000 */
.L_x_4957:
        /* <DEDUP_REMOVED lines=21> */
.L_x_4966:
[----:B------:R-:W-:Y:S05]  /*40e0*/  BSYNC.RECONVERGENT B1 ;  /* 0x0000000000017941 */ /* 0x000fea0003800200 */
.L_x_4965:
[----:B------:R-:W-:Y:S01]  /*40f0*/  IMAD.SHL.U32 R0, R0, 0x200000, RZ ;  /* 0x0020000000007824 */ /* 0x000fe200078e00ff */
[----:B------:R-:W-:-:S04]  /*4100*/  LEA R3, R3, 0x37800000, 0x17 ;  /* 0x3780000003037811 */ /* 0x000fc800078eb8ff */
[----:B------:R-:W-:-:S07]  /*4110*/  LOP3.LUT R0, R3, R0, R7, 0xfe, !PT ;  /* 0x0000000003007212 */ /* 0x000fce00078efe07 */
.L_x_4964:
[----:B------:R-:W-:Y:S05]  /*4120*/  BSYNC.RECONVERGENT B0 ;  /* 0x0000000000007941 */ /* 0x000fea0003800200 */
.L_x_4963:
[----:B------:R-:W-:-:S04]  /*4130*/  F2FP.BF16.F32.PACK_AB R0, RZ, R0 ;  /* 0x00000000ff00723e */ /* 0x000fc800000010ff */
[----:B------:R-:W-:Y:S01]  /*4140*/  PRMT R27, R0, 0x7610, R27 ;  /* 0x00007610001b7816 */ /* 0x000fe2000000001b */
[----:B------:R-:W-:Y:S06]  /*4150*/  BRA `(.L_x_4944) ;  /* 0x0000000000b47947 */ /* 0x000fec0003800000 */
.L_x_4956:
        /* <DEDUP_REMOVED lines=14> */
.L_x_4970:
[----:B------:R-:W-:Y:S05]  /*4240*/  BSYNC.RECONVERGENT B0 ;  /* 0x0000000000007941 */ /* 0x000fea0003800200 */
.L_x_4969:
[----:B------:R-:W-:-:S04]  /*4250*/  F2FP.BF16.F32.PACK_AB R0, RZ, R0 ;  /* 0x00000000ff00723e */ /* 0x000fc800000010ff */
[----:B------:R-:W-:Y:S01]  /*4260*/  PRMT R27, R0, 0x7610, R27 ;  /* 0x00007610001b7816 */ /* 0x000fe2000000001b */
[----:B------:R-:W-:Y:S06]  /*4270*/  BRA `(.L_x_4944) ;  /* 0x00000000006c7947 */ /* 0x000fec0003800000 */
.L_x_4943:
        /* <DEDUP_REMOVED lines=16> */
.L_x_4971:
[----:B------:R-:W-:Y:S01]  /*4380*/  PRMT R27, RZ, 0x7610, R27 ;  /* 0x00007610ff1b7816 */ /* 0x000fe2000000001b */
[----:B------:R-:W-:Y:S06]  /*4390*/  BRA `(.L_x_4944) ;  /* 0x0000000000247947 */ /* 0x000fec0003800000 */
.L_x_4968:
[----:B------:R-:W2:Y:S02]  /*43a0*/  LDG.E.64 R4, desc[UR36][R4.64] ;  /* 0x0000002404047981 */ /* 0x000ea4000c1e1b00 */
[----:B--2---:R-:W0:Y:S02]  /*43b0*/  I2F.U64 R0, R4 ;  /* 0x0000000400007312 */ /* 0x004e240000301000 */
[----:B0-----:R-:W-:-:S04]  /*43c0*/  F2FP.BF16.F32.PACK_AB R0, RZ, R0 ;  /* 0x00000000ff00723e */ /* 0x001fc800000010ff */
[----:B------:R-:W-:Y:S01]  /*43d0*/  PRMT R27, R0, 0x7610, R27 ;  /* 0x00007610001b7816 */ /* 0x000fe2000000001b */
[----:B------:R-:W-:Y:S06]  /*43e0*/  BRA `(.L_x_4944) ;  /* 0x0000000000107947 */ /* 0x000fec0003800000 */
.L_x_4967:
[----:B------:R-:W2:Y:S02]  /*43f0*/  LDG.E R4, desc[UR36][R4.64] ;  /* 0x0000002404047981 */ /* 0x000ea4000c1e1900 */
[----:B--2---:R-:W-:-:S04]  /*4400*/  I2FP.F32.U32 R0, R4 ;  /* 0x0000000400007245 */ /* 0x004fc80000201000 */
[----:B------:R-:W-:-:S04]  /*4410*/  F2FP.BF16.F32.PACK_AB R0, RZ, R0 ;  /* 0x00000000ff00723e */ /* 0x000fc800000010ff */
[----:B------:R-:W-:-:S07]  /*4420*/  PRMT R27, R0, 0x7610, R27 ;  /* 0x00007610001b7816 */ /* 0x000fce000000001b */
.L_x_4944:
[----:B------:R-:W-:-:S07]  /*4430*/  VIADD R17, R17, 0x80 ;  /* 0x0000008011117836 */ /* 0x000fce0000000000 */
.L_x_4905:
[----:B------:R-:W-:Y:S05]  /*4440*/  BSYNC.RECONVERGENT B6 ;  /* 0x0000000000067941 */ /* 0x000fea0003800200 */
.L_x_4904:
        /* <DEDUP_REMOVED lines=27> */
.L_x_4977:
[----:B------:R-:W2:Y:S02]  /*4600*/  LDG.E.U8 R4, desc[UR36][R4.64] ;  /* 0x0000002404047981 */ /* 0x000ea4000c1e1100 */
[----:B--2---:R-:W-:-:S04]  /*4610*/  I2FP.F32.U32 R0, R4 ;  /* 0x0000000400007245 */ /* 0x004fc80000201000 */
[----:B------:R-:W-:-:S04]  /*4620*/  F2FP.BF16.F32.PACK_AB R0, RZ, R0 ;  /* 0x00000000ff00723e */ /* 0x000fc800000010ff */
[----:B------:R-:W-:Y:S01]  /*4630*/  PRMT R18, R0, 0x7610, R18 ;  /* 0x0000761000127816 */ /* 0x000fe20000000012 */
[----:B------:R-:W-:Y:S06]  /*4640*/  BRA `(.L_x_4979) ;  /* 0x0000000c00c47947 */ /* 0x000fec0003800000 */
.L_x_4976:
        /* <DEDUP_REMOVED lines=11> */
.L_x_4981:
[----:B------:R-:W2:Y:S02]  /*4700*/  LDG.E R4, desc[UR36][R4.64] ;  /* 0x0000002404047981 */ /* 0x000ea4000c1e1900 */
[----:B--2---:R-:W-:-:S04]  /*4710*/  I2FP.F32.S32 R0, R4 ;  /* 0x0000000400007245 */ /* 0x004fc80000201400 */
[----:B------:R-:W-:-:S04]  /*4720*/  F2FP.BF16.F32.PACK_AB R0, RZ, R0 ;  /* 0x00000000ff00723e */ /* 0x000fc800000010ff */
[----:B------:R-:W-:Y:S01]  /*4730*/  PRMT R18, R0, 0x7610, R18 ;  /* 0x0000761000127816 */ /* 0x000fe20000000012 */
[----:B------:R-:W-:Y:S06]  /*4740*/  BRA `(.L_x_4979) ;  /* 0x0000000c00847947 */ /* 0x000fec0003800000 */
.L_x_4980:
[----:B------:R-:W2:Y:S02]  /*4750*/  LDG.E.U16 R4, desc[UR36][R4.64] ;  /* 0x0000002404047981 */ /* 0x000ea4000c1e1500 */
[----:B--2---:R-:W0:Y:S02]  /*4760*/  I2F.S16 R0, R4 ;  /* 0x0000000400007306 */ /* 0x004e240000101400 */
[----:B0-----:R-:W-:-:S04]  /*4770*/  F2FP.BF16.F32.PACK_AB R0, RZ, R0 ;  /* 0x00000000ff00723e */ /* 0x001fc800000010ff */
[----:B------:R-:W-:Y:S01]  /*4780*/  PRMT R18, R0, 0x7610, R18 ;  /* 0x0000761000127816 */ /* 0x000fe20000000012 */
[----:B------:R-:W-:Y:S06]  /*4790*/  BRA `(.L_x_4979) ;  /* 0x0000000c00707947 */ /* 0x000fec0003800000 */
.L_x_4975:
        /* <DEDUP_REMOVED lines=9> */
.L_x_4983:
[----:B------:R-:W2:Y:S02]  /*4830*/  LDG.E.U16 R0, desc[UR36][R4.64] ;  /* 0x0000002404007981 */ /* 0x000ea4000c1e1500 */
[----:B--2---:R-:W-:-:S05]  /*4840*/  HADD2.F32 R0, -RZ, R0.H0_H0 ;  /* 0x20000000ff007230 */ /* 0x004fca0000004100 */
[----:B------:R-:W-:-:S04]  /*4850*/  F2FP.BF16.F32.PACK_AB R0, RZ, R0 ;  /* 0x00000000ff00723e */ /* 0x000fc800000010ff */
[----:B------:R-:W-:Y:S01]  /*4860*/  PRMT R18, R0, 0x7610, R18 ;  /* 0x0000761000127816 */ /* 0x000fe20000000012 */
[----:B------:R-:W-:Y:S06]  /*4870*/  BRA `(.L_x_4979) ;  /* 0x0000000c00387947 */ /* 0x000fec0003800000 */
.L_x_4982:
        /* <DEDUP_REMOVED lines=9> */
.L_x_4985:
[----:B------:R-:W2:Y:S02]  /*4910*/  LDG.E.U16 R4, desc[UR36][R4.64] ;  /* 0x0000002404047981 */ /* 0x000ea4000c1e1500 */
[----:B--2---:R-:W-:-:S05]  /*4920*/  HADD2.F32 R0, -RZ, R4.H0_H0 ;  /* 0x20000004ff007230 */ /* 0x004fca0000004100 */
[----:B------:R-:W-:-:S04]  /*4930*/  F2FP.BF16.F32.PACK_AB R0, RZ, R0 ;  /* 0x00000000ff00723e */ /* 0x000fc800000010ff */
[----:B------:R-:W-:Y:S01]  /*4940*/  PRMT R18, R0, 0x7610, R18 ;  /* 0x0000761000127816 */ /* 0x000fe20000000012 */
[----:B------:R-:W-:Y:S06]  /*4950*/  BRA `(.L_x_4979) ;  /* 0x0000000c00007947 */ /* 0x000fec0003800000 */
.L_x_4984:
        /* <DEDUP_REMOVED lines=9> */
.L_x_4974:
        /* <DEDUP_REMOVED lines=14> */
.L_x_4988:
        /* <DEDUP_REMOVED lines=9> */
.L_x_4987:
        /* <DEDUP_REMOVED lines=27> */
.L_x_4990:
        /* <DEDUP_REMOVED lines=15> */
.L_x_4989:
[----:B------:R0:W5:Y:S01]  /*4e00*/  LDG.E.U16 R18, desc[UR36][R4.64] ;  /* 0x0000002404127981 */ /* 0x000162000c1e1500 */
[----:B------:R-:W-:Y:S05]  /*4e10*/  BRA `(.L_x_4979) ;  /* 0x0000000400d07947 */ /* 0x000fea0003800000 */
.L_x_4986:
        /* <DEDUP_REMOVED lines=13> */
.L_x_4993:
        /* <DEDUP_REMOVED lines=21> */
.L_x_4997:
[----:B------:R-:W-:Y:S05]  /*5040*/  BSYNC.RECONVERGENT B1 ;  /* 0x0000000000017941 */ /* 0x000fea0003800200 */
.L_x_4996:
[----:B------:R-:W-:Y:S01]  /*5050*/  IMAD.SHL.U32 R0, R0, 0x100000, RZ ;  /* 0x0010000000007824 */ /* 0x000fe200078e00ff */
[----:B------:R-:W-:-:S04]  /*5060*/  LEA R3, R3, 0x3b800000, 0x17 ;  /* 0x3b80000003037811 */ /* 0x000fc800078eb8ff */
[----:B------:R-:W-:-:S07]  /*5070*/  LOP3.LUT R0, R3, R0, R7, 0xfe, !PT ;  /* 0x0000000003007212 */ /* 0x000fce00078efe07 */
.L_x_4995:
[----:B------:R-:W-:Y:S05]  /*5080*/  BSYNC.RECONVERGENT B0 ;  /* 0x0000000000007941 */ /* 0x000fea0003800200 */
.L_x_4994:
[----:B------:R-:W-:-:S04]  /*5090*/  F2FP.BF16.F32.PACK_AB R0, RZ, R0 ;  /* 0x00000000ff00723e */ /* 0x000fc800000010ff */
[----:B------:R-:W-:Y:S01]  /*50a0*/  PRMT R18, R0, 0x7610, R18 ;  /* 0x0000761000127816 */ /* 0x000fe20000000012 */
[----:B------:R-:W-:Y:S06]  /*50b0*/  BRA `(.L_x_4979) ;  /* 0x0000000400287947 */ /* 0x000fec0003800000 */
.L_x_4992:
        /* <DEDUP_REMOVED lines=21> */
.L_x_5001:
[----:B------:R-:W-:Y:S05]  /*5210*/  BSYNC.RECONVERGENT B1 ;  /* 0x0000000000017941 */ /* 0x000fea0003800200 */
.L_x_5000:
[----:B------:R-:W-:Y:S01]  /*5220*/  IMAD.SHL.U32 R0, R0, 0x200000, RZ ;  /* 0x0020000000007824 */ /* 0x000fe200078e00ff */
[----:B------:R-:W-:-:S04]  /*5230*/  LEA R3, R3, 0x37800000, 0x17 ;  /* 0x3780000003037811 */ /* 0x000fc800078eb8ff */
[----:B------:R-:W-:-:S07]  /*5240*/  LOP3.LUT R0, R3, R0, R7, 0xfe, !PT ;  /* 0x0000000003007212 */ /* 0x000fce00078efe07 */
.L_x_4999:
[----:B------:R-:W-:Y:S05]  /*5250*/  BSYNC.RECONVERGENT B0 ;  /* 0x0000000000007941 */ /* 0x000fea0003800200 */
.L_x_4998:
[----:B------:R-:W-:-:S04]  /*5260*/  F2FP.BF16.F32.PACK_AB R0, RZ, R0 ;  /* 0x00000000ff00723e */ /* 0x000fc800000010ff */
[----:B------:R-:W-:Y:S01]  /*5270*/  PRMT R18, R0, 0x7610, R18 ;  /* 0x0000761000127816 */ /* 0x000fe20000000012 */
[----:B------:R-:W-:Y:S06]  /*5280*/  BRA `(.L_x_4979) ;  /* 0x0000000000b47947 */ /* 0x000fec0003800000 */
.L_x_4991:
        /* <DEDUP_REMOVED lines=14> */
.L_x_5005:
[----:B------:R-:W-:Y:S05]  /*5370*/  BSYNC.RECONVERGENT B0 ;  /* 0x0000000000007941 */ /* 0x000fea0003800200 */
.L_x_5004:
[----:B------:R-:W-:-:S04]  /*5380*/  F2FP.BF16.F32.PACK_AB R0, RZ, R0 ;  /* 0x00000000ff00723e */ /* 0x000fc800000010ff */
[----:B------:R-:W-:Y:S01]  /*5390*/  PRMT R18, R0, 0x7610, R18 ;  /* 0x0000761000127816 */ /* 0x000fe20000000012 */
[----:B------:R-:W-:Y:S06]  /*53a0*/  BRA `(.L_x_4979) ;  /* 0x00000000006c7947 */ /* 0x000fec0003800000 */
.L_x_4978:
        /* <DEDUP_REMOVED lines=16> */
.L_x_5006:
[----:B------:R-:W-:Y:S01]  /*54b0*/  PRMT R18, RZ, 0x7610, R18 ;  /* 0x00007610ff127816 */ /* 0x000fe20000000012 */
[----:B------:R-:W-:Y:S06]  /*54c0*/  BRA `(.L_x_4979) ;  /* 0x0000000000247947 */ /* 0x000fec0003800000 */
.L_x_5003:
[----:B------:R-:W2:Y:S02]  /*54d0*/  LDG.E.64 R4, desc[UR36][R4.64] ;  /* 0x0000002404047981 */ /* 0x000ea4000c1e1b00 */
[----:B--2---:R-:W0:Y:S02]  /*54e0*/  I2F.U64 R0, R4 ;  /* 0x0000000400007312 */ /* 0x004e240000301000 */
[----:B0-----:R-:W-:-:S04]  /*54f0*/  F2FP.BF16.F32.PACK_AB R0, RZ, R0 ;  /* 0x00000000ff00723e */ /* 0x001fc800000010ff */
[----:B------:R-:W-:Y:S01]  /*5500*/  PRMT R18, R0, 0x7610, R18 ;  /* 0x0000761000127816 */ /* 0x000fe20000000012 */
[----:B------:R-:W-:Y:S06]  /*5510*/  BRA `(.L_x_4979) ;  /* 0x0000000000107947 */ /* 0x000fec0003800000 */
.L_x_5002:
[----:B------:R-:W2:Y:S02]  /*5520*/  LDG.E R4, desc[UR36][R4.64] ;  /* 0x0000002404047981 */ /* 0x000ea4000c1e1900 */
[----:B--2---:R-:W-:-:S04]  /*5530*/  I2FP.F32.U32 R0, R4 ;  /* 0x0000000400007245 */ /* 0x004fc80000201000 */
[----:B------:R-:W-:-:S04]  /*5540*/  F2FP.BF16.F32.PACK_AB R0, RZ, R0 ;  /* 0x00000000ff00723e */ /* 0x000fc800000010ff */
[----:B------:R-:W-:-:S07]  /*5550*/  PRMT R18, R0, 0x7610, R18 ;  /* 0x0000761000127816 */ /* 0x000fce0000000012 */
.L_x_4979:
        /* <DEDUP_REMOVED lines=22> */
.L_x_5010:
[----:B------:R-:W2:Y:S02]  /*56c0*/  LDG.E.U8 R4, desc[UR36][R4.64] ;  /* 0x0000002404047981 */ /* 0x000ea4000c1e1100 */
[----:B--2---:R-:W-:-:S04]  /*56d0*/  I2FP.F32.U32 R0, R4 ;  /* 0x0000000400007245 */ /* 0x004fc80000201000 */
[----:B------:R-:W-:-:S04]  /*56e0*/  F2FP.BF16.F32.PACK_AB R0, RZ, R0 ;  /* 0x00000000ff00723e */ /* 0x000fc800000010ff */
[----:B------:R-:W-:Y:S01]  /*56f0*/  PRMT R24, R0, 0x7610, R24 ;  /* 0x0000761000187816 */ /* 0x000fe20000000018 */
[----:B------:R-:W-:Y:S06]  /*5700*/  BRA `(.L_x_5012) ;  /* 0x0000000c00c47947 */ /* 0x000fec0003800000 */
.L_x_5009:
        /* <DEDUP_REMOVED lines=11> */
.L_x_5014:
[----:B------:R-:W2:Y:S02]  /*57c0*/  LDG.E R4, desc[UR36][R4.64] ;  /* 0x0000002404047981 */ /* 0x000ea4000c1e1900 */
[----:B--2---:R-:W-:-:S04]  /*57d0*/  I2FP.F32.S32 R0, R4 ;  /* 0x0000000400007245 */ /* 0x004fc80000201400 */
[----:B------:R-:W-:-:S04]  /*57e0*/  F2FP.BF16.F32.PACK_AB R0, RZ, R0 ;  /* 0x00000000ff00723e */ /* 0x000fc800000010ff */
[----:B------:R-:W-:Y:S01]  /*57f0*/  PRMT R24, R0, 0x7610, R24 ;  /* 0x0000761000187816 */ /* 0x000fe20000000018 */
[----:B------:R-:W-:Y:S06]  /*5800*/  BRA `(.L_x_5012) ;  /* 0x0000000c00847947 */ /* 0x000fec0003800000 */
.L_x_5013:
[----:B------:R-:W2:Y:S02]  /*5810*/  LDG.E.U16 R4, desc[UR36][R4.64] ;  /* 0x0000002404047981 */ /* 0x000ea4000c1e1500 */
[----:B--2---:R-:W0:Y:S02]  /*5820*/  I2F.S16 R0, R4 ;  /* 0x0000000400007306 */ /* 0x004e240000101400 */
[----:B0-----:R-:W-:-:S04]  /*5830*/  F2FP.BF16.F32.PACK_AB R0, RZ, R0 ;  /* 0x00000000ff00723e */ /* 0x001fc800000010ff */
[----:B------:R-:W-:Y:S01]  /*5840*/  PRMT R24, R0, 0x7610, R24 ;  /* 0x0000761000187816 */ /* 0x000fe20000000018 */
[----:B------:R-:W-:Y:S06]  /*5850*/  BRA `(.L_x_5012) ;  /* 0x0000000c00707947 */ /* 0x000fec0003800000 */
.L_x_5008:
        /* <DEDUP_REMOVED lines=9> */
.L_x_5016:
[----:B------:R-:W2:Y:S02]  /*58f0*/  LDG.E.U16 R0, desc[UR36][R4.64] ;  /* 0x0000002404007981 */ /* 0x000ea4000c1e1500 */
[----:B--2---:R-:W-:-:S05]  /*5900*/  HADD2.F32 R0, -RZ, R0.H0_H0 ;  /* 0x20000000ff007230 */ /* 0x004fca0000004100 */
[----:B------:R-:W-:-:S04]  /*5910*/  F2FP.BF16.F32.PACK_AB R0, RZ, R0 ;  /* 0x00000000ff00723e */ /* 0x000fc800000010ff */
[----:B------:R-:W-:Y:S01]  /*5920*/  PRMT R24, R0, 0x7610, R24 ;  /* 0x0000761000187816 */ /* 0x000fe20000000018 */
[----:B------:R-:W-:Y:S06]  /*5930*/  BRA `(.L_x_5012) ;  /* 0x0000000c00387947 */ /* 0x000fec0003800000 */
.L_x_5015:
        /* <DEDUP_REMOVED lines=9> */
.L_x_5018:
[----:B------:R-:W2:Y:S02]  /*59d0*/  LDG.E.U16 R4, desc[UR36][R4.64] ;  /* 0x0000002404047981 */ /* 0x000ea4000c1e1500 */
[----:B--2---:R-:W-:-:S05]  /*59e0*/  HADD2.F32 R0, -RZ, R4.H0_H0 ;  /* 0x20000004ff007230 */ /* 0x004fca0000004100 */
[----:B------:R-:W-:-:S04]  /*59f0*/  F2FP.BF16.F32.PACK_AB R0, RZ, R0 ;  /* 0x00000000ff00723e */ /* 0x000fc800000010ff */
[----:B------:R-:W-:Y:S01]  /*5a00*/  PRMT R24, R0, 0x7610, R24 ;  /* 0x0000761000187816 */ /* 0x000fe20000000018 */
[----:B------:R-:W-:Y:S06]  /*5a10*/  BRA `(.L_x_5012) ;  /* 0x0000000c00007947 */ /* 0x000fec0003800000 */
.L_x_5017:
        /* <DEDUP_REMOVED lines=9> */
.L_x_5007:
        /* <DEDUP_REMOVED lines=14> */
.L_x_5021:
        /* <DEDUP_REMOVED lines=9> */
.L_x_5020:
        /* <DEDUP_REMOVED lines=27> */
.L_x_5023:
        /* <DEDUP_REMOVED lines=15> */
.L_x_5022:
[----:B------:R0:W5:Y:S01]  /*5ec0*/  LDG.E.U16 R24, desc[UR36][R4.64] ;  /* 0x0000002404187981 */ /* 0x000162000c1e1500 */
[----:B------:R-:W-:Y:S05]  /*5ed0*/  BRA `(.L_x_5012) ;  /* 0x0000000400d07947 */ /* 0x000fea0003800000 */
.L_x_5019:
        /* <DEDUP_REMOVED lines=13> */
.L_x_5026:
        /* <DEDUP_REMOVED lines=21> */
.L_x_5030:
[----:B------:R-:W-:Y:S05]  /*6100*/  BSYNC.RECONVERGENT B1 ;  /* 0x0000000000017941 */ /* 0x000fea0003800200 */
.L_x_5029:
[----:B------:R-:W-:Y:S01]  /*6110*/  IMAD.SHL.U32 R0, R0, 0x100000, RZ ;  /* 0x0010000000007824 */ /* 0x000fe200078e00ff */
[----:B------:R-:W-:-:S04]  /*6120*/  LEA R3, R3, 0x3b800000, 0x17 ;  /* 0x3b80000003037811 */ /* 0x000fc800078eb8ff */
[----:B------:R-:W-:-:S07]  /*6130*/  LOP3.LUT R0, R3, R0, R7, 0xfe, !PT ;  /* 0x0000000003007212 */ /* 0x000fce00078efe07 */
.L_x_5028:
[----:B------:R-:W-:Y:S05]  /*6140*/  BSYNC.RECONVERGENT B0 ;  /* 0x0000000000007941 */ /* 0x000fea0003800200 */
.L_x_5027:
[----:B------:R-:W-:-:S04]  /*6150*/  F2FP.BF16.F32.PACK_AB R0, RZ, R0 ;  /* 0x00000000ff00723e */ /* 0x000fc800000010ff */
[----:B------:R-:W-:Y:S01]  /*6160*/  PRMT R24, R0, 0x7610, R24 ;  /* 0x0000761000187816 */ /* 0x000fe20000000018 */
[----:B------:R-:W-:Y:S06]  /*6170*/  BRA `(.L_x_5012) ;  /* 0x0000000400287947 */ /* 0x000fec0003800000 */
.L_x_5025:
        /* <DEDUP_REMOVED lines=21> */
.L_x_5034:
[----:B------:R-:W-:Y:S05]  /*62d0*/  BSYNC.RECONVERGENT B1 ;  /* 0x0000000000017941 */ /* 0x000fea0003800200 */
.L_x_5033:
[----:B------:R-:W-:Y:S01]  /*62e0*/  IMAD.SHL.U32 R0, R0, 0x200000, RZ ;  /* 0x0020000000007824 */ /* 0x000fe200078e00ff */
[----:B------:R-:W-:-:S04]  /*62f0*/  LEA R3, R3, 0x37800000, 0x17 ;  /* 0x3780000003037811 */ /* 0x000fc800078eb8ff */
[----:B------:R-:W-:-:S07]  /*6300*/  LOP3.LUT R0, R3, R0, R7, 0xfe, !PT ;  /* 0x0000000003007212 */ /* 0x000fce00078efe07 */
.L_x_5032:
[----:B------:R-:W-:Y:S05]  /*6310*/  BSYNC.RECONVERGENT B0 ;  /* 0x0000000000007941 */ /* 0x000fea0003800200 */
.L_x_5031:
[----:B------:R-:W-:-:S04]  /*6320*/  F2FP.BF16.F32.PACK_AB R0, RZ, R0 ;  /* 0x00000000ff00723e */ /* 0x000fc800000010ff */
[----:B------:R-:W-:Y:S01]  /*6330*/  PRMT R24, R0, 0x7610, R24 ;  /* 0x0000761000187816 */ /* 0x000fe20000000018 */
[----:B------:R-:W-:Y:S06]  /*6340*/  BRA `(.L_x_5012) ;  /* 0x0000000000b47947 */ /* 0x000fec0003800000 */
.L_x_5024:
        /* <DEDUP_REMOVED lines=14> */
.L_x_5038:
[----:B------:R-:W-:Y:S05]  /*6430*/  BSYNC.RECONVERGENT B0 ;  /* 0x0000000000007941 */ /* 0x000fea0003800200 */
.L_x_5037:
[----:B------:R-:W-:-:S04]  /*6440*/  F2FP.BF16.F32.PACK_AB R0, RZ, R0 ;  /* 0x00000000ff00723e */ /* 0x000fc800000010ff */
[----:B------:R-:W-:Y:S01]  /*6450*/  PRMT R24, R0, 0x7610, R24 ;  /* 0x0000761000187816 */ /* 0x000fe20000000018 */
[----:B------:R-:W-:Y:S06]  /*6460*/  BRA `(.L_x_5012) ;  /* 0x00000000006c7947 */ /* 0x000fec0003800000 */
.L_x_5011:
        /* <DEDUP_REMOVED lines=16> */
.L_x_5039:
[----:B------:R-:W-:Y:S01]  /*6570*/  PRMT R24, RZ, 0x7610, R24 ;  /* 0x00007610ff187816 */ /* 0x000fe20000000018 */
[----:B------:R-:W-:Y:S06]  /*6580*/  BRA `(.L_x_5012) ;  /* 0x0000000000247947 */ /* 0x000fec0003800000 */
.L_x_5036:
[----:B------:R-:W2:Y:S02]  /*6590*/  LDG.E.64 R4, desc[UR36][R4.64] ;  /* 0x0000002404047981 */ /* 0x000ea4000c1e1b00 */
[----:B--2---:R-:W0:Y:S02]  /*65a0*/  I2F.U64 R0, R4 ;  /* 0x0000000400007312 */ /* 0x004e240000301000 */
[----:B0-----:R-:W-:-:S04]  /*65b0*/  F2FP.BF16.F32.PACK_AB R0, RZ, R0 ;  /* 0x00000000ff00723e */ /* 0x001fc800000010ff */
[----:B------:R-:W-:Y:S01]  /*65c0*/  PRMT R24, R0, 0x7610, R24 ;  /* 0x0000761000187816 */ /* 0x000fe20000000018 */
[----:B------:R-:W-:Y:S06]  /*65d0*/  BRA `(.L_x_5012) ;  /* 0x0000000000107947 */ /* 0x000fec0003800000 */
.L_x_5035:
[----:B------:R-:W2:Y:S02]  /*65e0*/  LDG.E R4, desc[UR36][R4.64] ;  /* 0x0000002404047981 */ /* 0x000ea4000c1e1900 */
[----:B--2---:R-:W-:-:S04]  /*65f0*/  I2FP.F32.U32 R0, R4 ;  /* 0x0000000400007245 */ /* 0x004fc80000201000 */
[----:B------:R-:W-:-:S04]  /*6600*/  F2FP.BF16.F32.PACK_AB R0, RZ, R0 ;  /* 0x00000000ff00723e */ /* 0x000fc800000010ff */
[----:B------:R-:W-:-:S07]  /*6610*/  PRMT R24, R0, 0x7610, R24 ;  /* 0x0000761000187816 */ /* 0x000fce0000000018 */
.L_x_5012:
[----:B------:R-:W-:-:S07]  /*6620*/  VIADD R17, R17, 0x80 ;  /* 0x0000008011117836 */ /* 0x000fce0000000000 */
.L_x_4973:
[----:B------:R-:W-:Y:S05]  /*6630*/  BSYNC.RECONVERGENT B6 ;  /* 0x0000000000067941 */ /* 0x000fea0003800200 */
.L_x_4972:
        /* <DEDUP_REMOVED lines=27> */
.L_x_5045:
[----:B------:R-:W2:Y:S02]  /*67f0*/  LDG.E.U8 R4, desc[UR36][R4.64] ;  /* 0x0000002404047981 */ /* 0x000ea4000c1e1100 */
[----:B--2---:R-:W-:-:S04]  /*6800*/  I2FP.F32.U32 R0, R4 ;  /* 0x0000000400007245 */ /* 0x004fc80000201000 */
[----:B------:R-:W-:-:S04]  /*6810*/  F2FP.BF16.F32.PACK_AB R0, RZ, R0 ;  /* 0x00000000ff00723e */ /* 0x000fc800000010ff */
[----:B------:R-:W-:Y:S01]  /*6820*/  PRMT R19, R0, 0x7610, R19 ;  /* 0x0000761000137816 */ /* 0x000fe20000000013 */
[----:B------:R-:W-:Y:S06]  /*6830*/  BRA `(.L_x_5047) ;  /* 0x0000000c00c47947 */ /* 0x000fec0003800000 */
.L_x_5044:
        /* <DEDUP_REMOVED lines=11> */
.L_x_5049:
[----:B------:R-:W2:Y:S02]  /*68f0*/  LDG.E R4, desc[UR36][R4.64] ;  /* 0x0000002404047981 */ /* 0x000ea4000c1e1900 */
[----:B--2---:R-:W-:-:S04]  /*6900*/  I2FP.F32.S32 R0, R4 ;  /* 0x0000000400007245 */ /* 0x004fc80000201400 */
[----:B------:R-:W-:-:S04]  /*6910*/  F2FP.BF16.F32.PACK_AB R0, RZ, R0 ;  /* 0x00000000ff00723e */ /* 0x000fc800000010ff */
[----:B------:R-:W-:Y:S01]  /*6920*/  PRMT R19, R0, 0x7610, R19 ;  /* 0x0000761000137816 */ /* 0x000fe20000000013 */
[----:B------:R-:W-:Y:S06]  /*6930*/  BRA `(.L_x_5047) ;  /* 0x0000000c00847947 */ /* 0x000fec0003800000 */
.L_x_5048:
[----:B------:R-:W2:Y:S02]  /*6940*/  LDG.E.U16 R4, desc[UR36][R4.64] ;  /* 0x0000002404047981 */ /* 0x000ea4000c1e1500 */
[----:B--2---:R-:W0:Y:S02]  /*6950*/  I2F.S16 R0, R4 ;  /* 0x0000000400007306 */ /* 0x004e240000101400 */
[----:B0-----:R-:W-:-:S04]  /*6960*/  F2FP.BF16.F32.PACK_AB R0, RZ, R0 ;  /* 0x00000000ff00723e */ /* 0x001fc800000010ff */
[----:B------:R-:W-:Y:S01]  /*6970*/  PRMT R19, R0, 0x7610, R19 ;  /* 0x0000761000137816 */ /* 0x000fe20000000013 */
[----:B------:R-:W-:Y:S06]  /*6980*/  BRA `(.L_x_5047) ;  /* 0x0000000c00707947 */ /* 0x000fec0003800000 */
.L_x_5043:
        /* <DEDUP_REMOVED lines=9> */
.L_x_5051:
[----:B------:R-:W2:Y:S02]  /*6a20*/  LDG.E.U16 R0, desc[UR36][R4.64] ;  /* 0x0000002404007981 */ /* 0x000ea4000c1e1500 */
[----:B--2---:R-:W-:-:S05]  /*6a30*/  HADD2.F32 R0, -RZ, R0.H0_H0 ;  /* 0x20000000ff007230 */ /* 0x004fca0000004100 */
[----:B------:R-:W-:-:S04]  /*6a40*/  F2FP.BF16.F32.PACK_AB R0, RZ, R0 ;  /* 0x00000000ff00723e */ /* 0x000fc800000010ff */
[----:B------:R-:W-:Y:S01]  /*6a50*/  PRMT R19, R0, 0x7610, R19 ;  /* 0x0000761000137816 */ /* 0x000fe20000000013 */
[----:B------:R-:W-:Y:S06]  /*6a60*/  BRA `(.L_x_5047) ;  /* 0x0000000c00387947 */ /* 0x000fec0003800000 */
.L_x_5050:
        /* <DEDUP_REMOVED lines=9> */
.L_x_5053:
[----:B------:R-:W2:Y:S02]  /*6b00*/  LDG.E.U16 R4, desc[UR36][R4.64] ;  /* 0x0000002404047981 */ /* 0x000ea4000c1e1500 */
[----:B--2---:R-:W-:-:S05]  /*6b10*/  HADD2.F32 R0, -RZ, R4.H0_H0 ;  /* 0x20000004ff007230 */ /* 0x004fca0000004100 */
[----:B------:R-:W-:-:S04]  /*6b20*/  F2FP.BF16.F32.PACK_AB R0, RZ, R0 ;  /* 0x00000000ff00723e */ /* 0x000fc800000010ff */
[----:B------:R-:W-:Y:S01]  /*6b30*/  PRMT R19, R0, 0x7610, R19 ;  /* 0x0000761000137816 */ /* 0x000fe20000000013 */
[----:B------:R-:W-:Y:S06]  /*6b40*/  BRA `(.L_x_5047) ;  /* 0x0000000c00007947 */ /* 0x000fec0003800000 */
.L_x_5052:
        /* <DEDUP_REMOVED lines=9> */
.L_x_5042:
        /* <DEDUP_REMOVED lines=14> */
.L_x_5056:
        /* <DEDUP_REMOVED lines=9> */
.L_x_5055:
        /* <DEDUP_REMOVED lines=27> */
.L_x_5058:
        /* <DEDUP_REMOVED lines=15> */
.L_x_5057:
[----:B------:R0:W5:Y:S01]  /*6ff0*/  LDG.E.U16 R19, desc[UR36][R4.64] ;  /* 0x0000002404137981 */ /* 0x000162000c1e1500 */
[----:B------:R-:W-:Y:S05]  /*7000*/  BRA `(.L_x_5047) ;  /* 0x0000000400d07947 */ /* 0x000fea0003800000 */
.L_x_5054:
        /* <DEDUP_REMOVED lines=13> */
.L_x_5061:
        /* <DEDUP_REMOVED lines=21> */
.L_x_5065:
[----:B------:R-:W-:Y:S05]  /*7230*/  BSYNC.RECONVERGENT B1 ;  /* 0x0000000000017941 */ /* 0x000fea0003800200 */
.L_x_5064:
[----:B------:R-:W-:Y:S01]  /*7240*/  IMAD.SHL.U32 R0, R0, 0x100000, RZ ;  /* 0x0010000000007824 */ /* 0x000fe200078e00ff */
[----:B------:R-:W-:-:S04]  /*7250*/  LEA R3, R3, 0x3b800000, 0x17 ;  /* 0x3b80000003037811 */ /* 0x000fc800078eb8ff */
[----:B------:R-:W-:-:S07]  /*7260*/  LOP3.LUT R0, R3, R0, R7, 0xfe, !PT ;  /* 0x0000000003007212 */ /* 0x000fce00078efe07 */
.L_x_5063:
[----:B------:R-:W-:Y:S05]  /*7270*/  BSYNC.RECONVERGENT B0 ;  /* 0x0000000000007941 */ /* 0x000fea0003800200 */
.L_x_5062:
[----:B------:R-:W-:-:S04]  /*7280*/  F2FP.BF16.F32.PACK_AB R0, RZ, R0 ;  /* 0x00000000ff00723e */ /* 0x000fc800000010ff */
[----:B------:R-:W-:Y:S01]  /*7290*/  PRMT R19, R0, 0x7610, R19 ;  /* 0x0000761000137816 */ /* 0x000fe20000000013 */
[----:B------:R-:W-:Y:S06]  /*72a0*/  BRA `(.L_x_5047) ;  /* 0x0000000400287947 */ /* 0x000fec0003800000 */
.L_x_5060:
        /* <DEDUP_REMOVED lines=21> */
.L_x_5069:
[----:B------:R-:W-:Y:S05]  /*7400*/  BSYNC.RECONVERGENT B1 ;  /* 0x0000000000017941 */ /* 0x000fea0003800200 */
.L_x_5068:
[----:B------:R-:W-:Y:S01]  /*7410*/  IMAD.SHL.U32 R0, R0, 0x200000, RZ ;  /* 0x0020000000007824 */ /* 0x000fe200078e00ff */
[----:B------:R-:W-:-:S04]  /*7420*/  LEA R3, R3, 0x37800000, 0x17 ;  /* 0x3780000003037811 */ /* 0x000fc800078eb8ff */
[----:B------:R-:W-:-:S07]  /*7430*/  LOP3.LUT R0, R3, R0, R7, 0xfe, !PT ;  /* 0x0000000003007212 */ /* 0x000fce00078efe07 */
.L_x_5067:
[----:B------:R-:W-:Y:S05]  /*7440*/  BSYNC.RECONVERGENT B0 ;  /* 0x0000000000007941 */ /* 0x000fea0003800200 */
.L_x_5066:
[----:B------:R-:W-:-:S04]  /*7450*/  F2FP.BF16.F32.PACK_AB R0, RZ, R0 ;  /* 0x00000000ff00723e */ /* 0x000fc800000010ff */
[----:B------:R-:W-:Y:S01]  /*7460*/  PRMT R19, R0, 0x7610, R19 ;  /* 0x0000761000137816 */ /* 0x000fe20000000013 */
[----:B------:R-:W-:Y:S06]  /*7470*/  BRA `(.L_x_5047) ;  /* 0x0000000000b47947 */ /* 0x000fec0003800000 */
.L_x_5059:
        /* <DEDUP_REMOVED lines=14> */
.L_x_5073:
[----:B------:R-:W-:Y:S05]  /*7560*/  BSYNC.RECONVERGENT B0 ;  /* 0x0000000000007941 */ /* 0x000fea0003800200 */
.L_x_5072:
[----:B------:R-:W-:-:S04]  /*7570*/  F2FP.BF16.F32.PACK_AB R0, RZ, R0 ;  /* 0x00000000ff00723e */ /* 0x000fc800000010ff */
[----:B------:R-:W-:Y:S01]  /*7580*/  PRMT R19, R0, 0x7610, R19 ;  /* 0x0000761000137816 */ /* 0x000fe20000000013 */
[----:B------:R-:W-:Y:S06]  /*7590*/  BRA `(.L_x_5047) ;  /* 0x00000000006c7947 */ /* 0x000fec0003800000 */
.L_x_5046:
        /* <DEDUP_REMOVED lines=16> */
.L_x_5074:
[----:B------:R-:W-:Y:S01]  /*76a0*/  PRMT R19, RZ, 0x7610, R19 ;  /* 0x00007610ff137816 */ /* 0x000fe20000000013 */
[----:B------:R-:W-:Y:S06]  /*76b0*/  BRA `(.L_x_5047) ;  /* 0x0000000000247947 */ /* 0x000fec0003800000 */
.L_x_5071:
[----:B------:R-:W2:Y:S02]  /*76c0*/  LDG.E.64 R4, desc[UR36][R4.64] ;  /* 0x0000002404047981 */ /* 0x000ea4000c1e1b00 */
[----:B--2---:R-:W0:Y:S02]  /*76d0*/  I2F.U64 R0, R4 ;  /* 0x0000000400007312 */ /* 0x004e240000301000 */
[----:B0-----:R-:W-:-:S04]  /*76e0*/  F2FP.BF16.F32.PACK_AB R0, RZ, R0 ;  /* 0x00000000ff00723e */ /* 0x001fc800000010ff */
[----:B------:R-:W-:Y:S01]  /*76f0*/  PRMT R19, R0, 0x7610, R19 ;  /* 0x0000761000137816 */ /* 0x000fe20000000013 */
[----:B------:R-:W-:Y:S06]  /*7700*/  BRA `(.L_x_5047) ;  /* 0x0000000000107947 */ /* 0x000fec0003800000 */
.L_x_5070:
[----:B------:R-:W2:Y:S02]  /*7710*/  LDG.E R4, desc[UR36][R4.64] ;  /* 0x0000002404047981 */ /* 0x000ea4000c1e1900 */
[----:B--2---:R-:W-:-:S04]  /*7720*/  I2FP.F32.U32 R0, R4 ;  /* 0x0000000400007245 */ /* 0x004fc80000201000 */
[----:B------:R-:W-:-:S04]  /*7730*/  F2FP.BF16.F32.PACK_AB R0, RZ, R0 ;  /* 0x00000000ff00723e */ /* 0x000fc800000010ff */
[----:B------:R-:W-:-:S07]  /*7740*/  PRMT R19, R0, 0x7610, R19 ;  /* 0x0000761000137816 */ /* 0x000fce0000000013 */
.L_x_5047:
        /* <DEDUP_REMOVED lines=21> */
.L_x_5078:
[----:B------:R-:W2:Y:S02]  /*78a0*/  LDG.E.U8 R4, desc[UR36][R4.64] ;  /* 0x0000002404047981 */ /* 0x000ea4000c1e1100 */
[----:B--2---:R-:W-:-:S04]  /*78b0*/  I2FP.F32.U32 R0, R4 ;  /* 0x0000000400007245 */ /* 0x004fc80000201000 */
[----:B------:R-:W-:Y:S01]  /*78c0*/  F2FP.BF16.F32.PACK_AB R0, RZ, R0 ;  /* 0x00000000ff00723e */ /* 0x000fe200000010ff */
[----:B------:R-:W-:Y:S06]  /*78d0*/  BRA `(.L_x_5041) ;  /* 0x0000000c00887947 */ /* 0x000fec0003800000 */
.L_x_5077:
        /* <DEDUP_REMOVED lines=10> */
.L_x_5081:
[----:B------:R-:W2:Y:S02]  /*7980*/  LDG.E R4, desc[UR36][R4.64] ;  /* 0x0000002404047981 */ /* 0x000ea4000c1e1900 */
[----:B--2---:R-:W-:-:S04]  /*7990*/  I2FP.F32.S32 R0, R4 ;  /* 0x0000000400007245 */ /* 0x004fc80000201400 */
[----:B------:R-:W-:Y:S01]  /*79a0*/  F2FP.BF16.F32.PACK_AB R0, RZ, R0 ;  /* 0x00000000ff00723e */ /* 0x000fe200000010ff */
[----:B------:R-:W-:Y:S06]  /*79b0*/  BRA `(.L_x_5041) ;  /* 0x0000000c00507947 */ /* 0x000fec0003800000 */
.L_x_5080:
[----:B------:R-:W2:Y:S02]  /*79c0*/  LDG.E.U16 R4, desc[UR36][R4.64] ;  /* 0x0000002404047981 */ /* 0x000ea4000c1e1500 */
[----:B--2---:R-:W0:Y:S02]  /*79d0*/  I2F.S16 R0, R4 ;  /* 0x0000000400007306 */ /* 0x004e240000101400 */
[----:B0-----:R-:W-:Y:S01]  /*79e0*/  F2FP.BF16.F32.PACK_AB R0, RZ, R0 ;  /* 0x00000000ff00723e */ /* 0x001fe200000010ff */
[----:B------:R-:W-:Y:S06]  /*79f0*/  BRA `(.L_x_5041) ;  /* 0x0000000c00407947 */ /* 0x000fec0003800000 */
.L_x_5076:
        /* <DEDUP_REMOVED lines=9> */
.L_x_5083:
[----:B------:R-:W2:Y:S02]  /*7a90*/  LDG.E.U16 R0, desc[UR36][R4.64] ;  /* 0x0000002404007981 */ /* 0x000ea4000c1e1500 */
[----:B--2---:R-:W-:-:S05]  /*7aa0*/  HADD2.F32 R0, -RZ, R0.H0_H0 ;  /* 0x20000000ff007230 */ /* 0x004fca0000004100 */
[----:B------:R-:W-:Y:S01]  /*7ab0*/  F2FP.BF16.F32.PACK_AB R0, RZ, R0 ;  /* 0x00000000ff00723e */ /* 0x000fe200000010ff */
[----:B------:R-:W-:Y:S06]  /*7ac0*/  BRA `(.L_x_5041) ;  /* 0x0000000c000c7947 */ /* 0x000fec0003800000 */
.L_x_5082:
        /* <DEDUP_REMOVED lines=9> */
.L_x_5085:
[----:B------:R-:W2:Y:S02]  /*7b60*/  LDG.E.U16 R4, desc[UR36][R4.64] ;  /* 0x0000002404047981 */ /* 0x000ea4000c1e1500 */
[----:B--2---:R-:W-:-:S05]  /*7b70*/  HADD2.F32 R0, -RZ, R4.H0_H0 ;  /* 0x20000004ff007230 */ /* 0x004fca0000004100 */
[----:B------:R-:W-:Y:S01]  /*7b80*/  F2FP.BF16.F32.PACK_AB R0, RZ, R0 ;  /* 0x00000000ff00723e */ /* 0x000fe200000010ff */
[----:B------:R-:W-:Y:S06]  /*7b90*/  BRA `(.L_x_5041) ;  /* 0x0000000800d87947 */ /* 0x000fec0003800000 */
.L_x_5084:
        /* <DEDUP_REMOVED lines=8> */
.L_x_5075:
        /* <DEDUP_REMOVED lines=13> */
.L_x_5088:
        /* <DEDUP_REMOVED lines=8> */
.L_x_5087:
        /* <DEDUP_REMOVED lines=27> */
.L_x_5090:
        /* <DEDUP_REMOVED lines=14> */
.L_x_5089:
[----:B------:R1:W5:Y:S01]  /*8000*/  LDG.E.U16 R0, desc[UR36][R4.64] ;  /* 0x0000002404007981 */ /* 0x000362000c1e1500 */
[----:B------:R-:W-:Y:S05]  /*8010*/  BRA `(.L_x_5041) ;  /* 0x0000000400b87947 */ /* 0x000fea0003800000 */
.L_x_5086:
        /* <DEDUP_REMOVED lines=12> */
.L_x_5093:
        /* <DEDUP_REMOVED lines=21> */
.L_x_5097:
[----:B------:R-:W-:Y:S05]  /*8230*/  BSYNC.RECONVERGENT B1 ;  /* 0x0000000000017941 */ /* 0x000fea0003800200 */
.L_x_5096:
[----:B------:R-:W-:Y:S01]  /*8240*/  IMAD.SHL.U32 R0, R0, 0x100000, RZ ;  /* 0x0010000000007824 */ /* 0x000fe200078e00ff */
[----:B------:R-:W-:-:S04]  /*8250*/  LEA R3, R3, 0x3b800000, 0x17 ;  /* 0x3b80000003037811 */ /* 0x000fc800078eb8ff */
[----:B------:R-:W-:-:S07]  /*8260*/  LOP3.LUT R0, R3, R0, R7, 0xfe, !PT ;  /* 0x0000000003007212 */ /* 0x000fce00078efe07 */
.L_x_5095:
[----:B------:R-:W-:Y:S05]  /*8270*/  BSYNC.RECONVERGENT B0 ;  /* 0x0000000000007941 */ /* 0x000fea0003800200 */
.L_x_5094:
[----:B------:R-:W-:Y:S01]  /*8280*/  F2FP.BF16.F32.PACK_AB R0, RZ, R0 ;  /* 0x00000000ff00723e */ /* 0x000fe200000010ff */
[----:B------:R-:W-:Y:S06]  /*8290*/  BRA `(.L_x_5041) ;  /* 0x0000000400187947 */ /* 0x000fec0003800000 */
.L_x_5092:
        /* <DEDUP_REMOVED lines=21> */
.L_x_5101:
[----:B------:R-:W-:Y:S05]  /*83f0*/  BSYNC.RECONVERGENT B1 ;  /* 0x0000000000017941 */ /* 0x000fea0003800200 */
.L_x_5100:
[----:B------:R-:W-:Y:S01]  /*8400*/  IMAD.SHL.U32 R0, R0, 0x200000, RZ ;  /* 0x0020000000007824 */ /* 0x000fe200078e00ff */
[----:B------:R-:W-:-:S04]  /*8410*/  LEA R3, R3, 0x37800000, 0x17 ;  /* 0x3780000003037811 */ /* 0x000fc800078eb8ff */
[----:B------:R-:W-:-:S07]  /*8420*/  LOP3.LUT R0, R3, R0, R7, 0xfe, !PT ;  /* 0x0000000003007212 */ /* 0x000fce00078efe07 */
.L_x_5099:
[----:B------:R-:W-:Y:S05]  /*8430*/  BSYNC.RECONVERGENT B0 ;  /* 0x0000000000007941 */ /* 0x000fea0003800200 */
.L_x_5098:
[----:B------:R-:W-:Y:S01]  /*8440*/  F2FP.BF16.F32.PACK_AB R0, RZ, R0 ;  /* 0x00000000ff00723e */ /* 0x000fe200000010ff */
[----:B------:R-:W-:Y:S06]  /*8450*/  BRA `(.L_x_5041) ;  /* 0x0000000000a87947 */ /* 0x000fec0003800000 */
.L_x_5091:
        /* <DEDUP_REMOVED lines=14> */
.L_x_5105:
[----:B------:R-:W-:Y:S05]  /*8540*/  BSYNC.RECONVERGENT B0 ;  /* 0x0000000000007941 */ /* 0x000fea0003800200 */
.L_x_5104:
[----:B------:R-:W-:Y:S01]  /*8550*/  F2FP.BF16.F32.PACK_AB R0, RZ, R0 ;  /* 0x00000000ff00723e */ /* 0x000fe200000010ff */
[----:B------:R-:W-:Y:S06]  /*8560*/  BRA `(.L_x_5041) ;  /* 0x0000000000647947 */ /* 0x000fec0003800000 */
.L_x_5079:
        /* <DEDUP_REMOVED lines=16> */
.L_x_5106:
[----:B------:R-:W-:Y:S01]  /*8670*/  PRMT R0, RZ, 0x7610, R0 ;  /* 0x00007610ff007816 */ /* 0x000fe20000000000 */
[----:B------:R-:W-:Y:S06]  /*8680*/  BRA `(.L_x_5041) ;  /* 0x00000000001c7947 */ /* 0x000fec0003800000 */
.L_x_5103:
[----:B------:R-:W2:Y:S02]  /*8690*/  LDG.E.64 R4, desc[UR36][R4.64] ;  /* 0x0000002404047981 */ /* 0x000ea4000c1e1b00 */
[----:B--2---:R-:W0:Y:S02]  /*86a0*/  I2F.U64 R0, R4 ;  /* 0x0000000400007312 */ /* 0x004e240000301000 */
[----:B0-----:R-:W-:Y:S01]  /*86b0*/  F2FP.BF16.F32.PACK_AB R0, RZ, R0 ;  /* 0x00000000ff00723e */ /* 0x001fe200000010ff */
[----:B------:R-:W-:Y:S06]  /*86c0*/  BRA `(.L_x_5041) ;  /* 0x00000000000c7947 */ /* 0x000fec0003800000 */
.L_x_5102:
[----:B------:R-:W2:Y:S02]  /*86d0*/  LDG.E R4, desc[UR36][R4.64] ;  /* 0x0000002404047981 */ /* 0x000ea4000c1e1900 */
[----:B--2---:R-:W-:-:S04]  /*86e0*/  I2FP.F32.U32 R0, R4 ;  /* 0x0000000400007245 */ /* 0x004fc80000201000 */
[----:B------:R-:W-:-:S07]  /*86f0*/  F2FP.BF16.F32.PACK_AB R0, RZ, R0 ;  /* 0x00000000ff00723e */ /* 0x000fce00000010ff */
.L_x_5041:
[----:B------:R-:W-:Y:S05]  /*8700*/  BSYNC.RECONVERGENT B6 ;  /* 0x0000000000067941 */ /* 0x000fea0003800200 */
.L_x_5040:
        /* <DEDUP_REMOVED lines=11> */
[----:B------:R-:W-:-:S03]  /*87c0*/  IMAD.U32 R5, R28, 0x10000, RZ ;  /* 0x000100001c057824 */ /* 0x000fc600078e00ff */
[C---:B------:R-:W-:Y:S02]  /*87d0*/  FSETP.GEU.FTZ.AND P5, PT, R22.reuse, RZ, PT ;  /* 0x000000ff1600720b */ /* 0x040fe40003fbe000 */
[----:B------:R-:W-:-:S04]  /*87e0*/  FSETP.GT.FTZ.AND P0, PT, R22, 1, PT ;  /* 0x3f8000001600780b */ /* 0x000fc80003f14000 */
[----:B------:R-:W-:-:S13]  /*87f0*/  PLOP3.LUT P0, PT, P5, P0, PT, 0x8f, 0xf8 ;  /* 0x0000000000f8781c */ /* 0x000fda0002f01177 */
[----:B------:R-:W-:-:S04]  /*8800*/  @!P0 FADD.FTZ R3, -R22, 1 ;  /* 0x3f80000016038421 */ /* 0x000fc80000010100 */
[----:B------:R-:W-:Y:S01]  /*8810*/  @!P0 FMUL.FTZ R4, R22, R3 ;  /* 0x0000000316048220 */ /* 0x000fe20000410000 */
[----:B------:R-:W-:-:S05]  /*8820*/  IMAD.MOV.U32 R3, RZ, RZ, 0x7fc00000 ;  /* 0x7fc00000ff037424 */ /* 0x000fca00078e00ff */
[----:B------:R-:W0:Y:S02]  /*8830*/  @!P0 MUFU.RCP R4, R4 ;  /* 0x0000000400048308 */ /* 0x000e240000001000 */
[----:B0-----:R-:W-:-:S06]  /*8840*/  @!P0 FMUL.FTZ R3, R5, R4 ;  /* 0x0000000405038220 */ /* 0x001fcc0000410000 */
[----:B------:R-:W0:Y:S02]  /*8850*/  F2F.BF16.F32 R3, R3 ;  /* 0x0000000300037304 */ /* 0x000e240000202000 */
.L_x_5108:
[----:B------:R-:W-:Y:S05]  /*8860*/  BSYNC.RECONVERGENT B0 ;  /* 0x0000000000007941 */ /* 0x000fea0003800200 */
.L_x_5107:
[----:B------:R-:W-:Y:S04]  /*8870*/  BSSY.RECONVERGENT B0, `(.L_x_5109) ;  /* 0x000000d000007945 */ /* 0x000fe80003800200 */
[----:B------:R-:W-:Y:S05]  /*8880*/  @P4 BRA `(.L_x_5110) ;  /* 0x00000000002c4947 */ /* 0x000fea0003800000 */
[----:B-----5:R-:W-:Y:S02]  /*8890*/  IMAD.U32 R27, R27, 0x10000, RZ ;  /* 0x000100001b1b7824 */ /* 0x020fe400078e00ff */
[----:B------:R-:W-:Y:S02]  /*88a0*/  IMAD.U32 R5, R26, 0x10000, RZ ;  /* 0x000100001a057824 */ /* 0x000fe400078e00ff */
[----:B------:R-:W-:Y:S01]  /*88b0*/  IMAD.MOV.U32 R22, RZ, RZ, 0x7fc00000 ;  /* 0x7fc00000ff167424 */ /* 0x000fe200078e00ff */
[C---:B------:R-:W-:Y:S02]  /*88c0*/  FSETP.GEU.FTZ.AND P4, PT, R27.reuse, RZ, PT ;  /* 0x000000ff1b00720b */ /* 0x040fe40003f9e000 */
[----:B------:R-:W-:-:S04]  /*88d0*/  FSETP.GT.FTZ.AND P0, PT, R27, 1, PT ;  /* 0x3f8000001b00780b */ /* 0x000fc80003f14000 */
[----:B------:R-:W-:-:S13]  /*88e0*/  PLOP3.LUT P0, PT, P4, P0, PT, 0x8f, 0xf8 ;  /* 0x0000000000f8781c */ /* 0x000fda0002701177 */
[----:B------:R-:W-:-:S04]  /*88f0*/  @!P0 FADD.FTZ R4, -R27, 1 ;  /* 0x3f8000001b048421 */ /* 0x000fc80000010100 */
[----:B------:R-:W-:-:S06]  /*8900*/  @!P0 FMUL.FTZ R4, R27, R4 ;  /* 0x000000041b048220 */ /* 0x000fcc0000410000 */
[----:B------:R-:W1:Y:S02]  /*8910*/  @!P0 MUFU.RCP R4, R4 ;  /* 0x0000000400048308 */ /* 0x000e640000001000 */
[----:B-1----:R-:W-:-:S06]  /*8920*/  @!P0 FMUL.FTZ R22, R5, R4 ;  /* 0x0000000405168220 */ /* 0x002fcc0000410000 */
[----:B------:R-:W1:Y:S02]  /*8930*/  F2F.BF16.F32 R22, R22 ;  /* 0x0000001600167304 */ /* 0x000e640000202000 */
.L_x_5110:
[----:B------:R-:W-:Y:S05]  /*8940*/  BSYNC.RECONVERGENT B0 ;  /* 0x0000000000007941 */ /* 0x000fea0003800200 */
.L_x_5109:
[----:B------:R-:W-:Y:S04]  /*8950*/  BSSY.RECONVERGENT B0, `(.L_x_5111) ;  /* 0x000000d000007945 */ /* 0x000fe80003800200 */
[----:B------:R-:W-:Y:S05]  /*8960*/  @P1 BRA `(.L_x_5112) ;  /* 0x00000000002c1947 */ /* 0x000fea0003800000 */
[----:B-----5:R-:W-:-:S05]  /*8970*/  IMAD.U32 R5, R24, 0x10000, RZ ;  /* 0x0001000018057824 */ /* 0x020fca00078e00ff */
[C---:B------:R-:W-:Y:S02]  /*8980*/  FSETP.GEU.FTZ.AND P1, PT, R5.reuse, RZ, PT ;  /* 0x000000ff0500720b */ /* 0x040fe40003f3e000 */
[----:B------:R-:W-:-:S04]  /*8990*/  FSETP.GT.FTZ.AND P0, PT, R5, 1, PT ;  /* 0x3f8000000500780b */ /* 0x000fc80003f14000 */
[----:B------:R-:W-:-:S13]  /*89a0*/  PLOP3.LUT P0, PT, P1, P0, PT, 0x8f, 0xf8 ;  /* 0x0000000000f8781c */ /* 0x000fda0000f01177 */
[----:B------:R-:W-:-:S04]  /*89b0*/  @!P0 FADD.FTZ R4, -R5, 1 ;  /* 0x3f80000005048421 */ /* 0x000fc80000010100 */
[----:B------:R-:W-:Y:S01]  /*89c0*/  @!P0 FMUL.FTZ R4, R5, R4 ;  /* 0x0000000405048220 */ /* 0x000fe20000410000 */
[----:B------:R-:W-:Y:S02]  /*89d0*/  IMAD.U32 R5, R18, 0x10000, RZ ;  /* 0x0001000012057824 */ /* 0x000fe400078e00ff */
[----:B------:R-:W-:-:S03]  /*89e0*/  IMAD.MOV.U32 R18, RZ, RZ, 0x7fc00000 ;  /* 0x7fc00000ff127424 */ /* 0x000fc600078e00ff */
[----:B------:R-:W3:Y:S02]  /*89f0*/  @!P0 MUFU.RCP R4, R4 ;  /* 0x0000000400048308 */ /* 0x000ee40000001000 */
[----:B---3--:R-:W-:-:S06]  /*8a00*/  @!P0 FMUL.FTZ R18, R5, R4 ;  /* 0x0000000405128220 */ /* 0x008fcc0000410000 */
[----:B------:R-:W3:Y:S02]  /*8a10*/  F2F.BF16.F32 R18, R18 ;  /* 0x0000001200127304 */ /* 0x000ee40000202000 */
.L_x_5112:
[----:B------:R-:W-:Y:S05]  /*8a20*/  BSYNC.RECONVERGENT B0 ;  /* 0x0000000000007941 */ /* 0x000fea0003800200 */
.L_x_5111:
        /* <DEDUP_REMOVED lines=10> */
[----:B------:R-:W4:Y:S02]  /*8ad0*/  @!P0 MUFU.RCP R0, R0 ;  /* 0x0000000000008308 */ /* 0x000f240000001000 */
[----:B----4-:R-:W-:-:S06]  /*8ae0*/  @!P0 FMUL.FTZ R19, R5, R0 ;  /* 0x0000000005138220 */ /* 0x010fcc0000410000 */
[----:B------:R-:W4:Y:S02]  /*8af0*/  F2F.BF16.F32 R19, R19 ;  /* 0x0000001300137304 */ /* 0x000f240000202000 */
.L_x_5114:
[----:B------:R-:W-:Y:S05]  /*8b00*/  BSYNC.RECONVERGENT B0 ;  /* 0x0000000000007941 */ /* 0x000fea0003800200 */
.L_x_5113:
        /* <DEDUP_REMOVED lines=25> */
.L_x_5120:
[----:B------:R-:W-:Y:S02]  /*8ca0*/  IMAD.U32 R5, R3, 0x10000, RZ ;  /* 0x0001000003057824 */ /* 0x000fe400078e00ff */
[----:B------:R-:W-:-:S04]  /*8cb0*/  IMAD.MOV.U32 R25, RZ, RZ, R23 ;  /* 0x000000ffff197224 */ /* 0x000fc800078e0017 */
[----:B------:R-:W0:Y:S02]  /*8cc0*/  F2I.S64.TRUNC R4, R5 ;  /* 0x0000000500047311 */ /* 0x000e24000020d900 */
[----:B0-----:R0:W-:Y:S01]  /*8cd0*/  STG.E.U8 desc[UR36][R8.64], R4 ;  /* 0x0000000408007986 */ /* 0x0011e2000c101124 */
[----:B------:R-:W-:Y:S05]  /*8ce0*/  BRA `(.L_x_5116) ;  /* 0x0000000c00c07947 */ /* 0x000fea0003800000 */
.L_x_5119:
        /* <DEDUP_REMOVED lines=11> */
.L_x_5123:
[----:B------:R-:W-:Y:S02]  /*8da0*/  IMAD.U32 R3, R3, 0x10000, RZ ;  /* 0x0001000003037824 */ /* 0x000fe400078e00ff */
[----:B------:R-:W-:-:S04]  /*8db0*/  IMAD.MOV.U32 R25, RZ, RZ, R23 ;  /* 0x000000ffff197224 */ /* 0x000fc800078e0017 */
[----:B------:R-:W0:Y:S02]  /*8dc0*/  F2I.FTZ.TRUNC.NTZ R3, R3 ;  /* 0x0000000300037305 */ /* 0x000e24000021f100 */
[----:B0-----:R0:W-:Y:S01]  /*8dd0*/  STG.E desc[UR36][R8.64], R3 ;  /* 0x0000000308007986 */ /* 0x0011e2000c101924 */
[----:B------:R-:W-:Y:S05]  /*8de0*/  BRA `(.L_x_5116) ;  /* 0x0000000c00807947 */ /* 0x000fea0003800000 */
.L_x_5122:
[----:B------:R-:W-:Y:S02]  /*8df0*/  IMAD.U32 R3, R3, 0x10000, RZ ;  /* 0x0001000003037824 */ /* 0x000fe400078e00ff */
[----:B------:R-:W-:-:S04]  /*8e00*/  IMAD.MOV.U32 R25, RZ, RZ, R23 ;  /* 0x000000ffff197224 */ /* 0x000fc800078e0017 */
[----:B------:R-:W0:Y:S02]  /*8e10*/  F2I.FTZ.TRUNC.NTZ R3, R3 ;  /* 0x0000000300037305 */ /* 0x000e24000021f100 */
[----:B0-----:R0:W-:Y:S01]  /*8e20*/  STG.E.U16 desc[UR36][R8.64], R3 ;  /* 0x0000000308007986 */ /* 0x0011e2000c101524 */
[----:B------:R-:W-:Y:S05]  /*8e30*/  BRA `(.L_x_5116) ;  /* 0x0000000c006c7947 */ /* 0x000fea0003800000 */
.L_x_5118:
        /* <DEDUP_REMOVED lines=10> */
.L_x_5125:
[----:B------:R-:W-:Y:S02]  /*8ee0*/  IMAD.U32 R0, R3, 0x10000, RZ ;  /* 0x0001000003007824 */ /* 0x000fe400078e00ff */
[----:B------:R-:W-:-:S03]  /*8ef0*/  IMAD.MOV.U32 R25, RZ, RZ, R23 ;  /* 0x000000ffff197224 */ /* 0x000fc600078e0017 */
[----:B------:R-:W-:-:S05]  /*8f00*/  F2FP.F16.F32.PACK_AB R0, RZ, R0 ;  /* 0x00000000ff00723e */ /* 0x000fca00000000ff */
[----:B------:R0:W-:Y:S01]  /*8f10*/  STG.E.U16 desc[UR36][R8.64], R0 ;  /* 0x0000000008007986 */ /* 0x0001e2000c101524 */
[----:B------:R-:W-:Y:S05]  /*8f20*/  BRA `(.L_x_5116) ;  /* 0x0000000c00307947 */ /* 0x000fea0003800000 */
.L_x_5124:
        /* <DEDUP_REMOVED lines=11> */
.L_x_5127:
[----:B------:R-:W-:Y:S02]  /*8fe0*/  IMAD.U32 R3, R3, 0x10000, RZ ;  /* 0x0001000003037824 */ /* 0x000fe400078e00ff */
[----:B------:R-:W-:-:S03]  /*8ff0*/  IMAD.MOV.U32 R25, RZ, RZ, R23 ;  /* 0x000000ffff197224 */ /* 0x000fc600078e0017 */
[----:B------:R-:W-:-:S04]  /*9000*/  F2FP.F16.F32.PACK_AB R3, RZ, R3 ;  /* 0x00000003ff03723e */ /* 0x000fc800000000ff */
[----:B------:R-:W-:-:S05]  /*9010*/  PRMT R3, R3, 0x5410, RZ ;  /* 0x0000541003037816 */ /* 0x000fca00000000ff */
[----:B------:R0:W-:Y:S01]  /*9020*/  STG.E desc[UR36][R8.64], R3 ;  /* 0x0000000308007986 */ /* 0x0001e2000c101924 */
[----:B------:R-:W-:Y:S05]  /*9030*/  BRA `(.L_x_5116) ;  /* 0x0000000800ec7947 */ /* 0x000fea0003800000 */
.L_x_5126:
[----:B------:R-:W-:Y:S02]  /*9040*/  IMAD.U32 R4, R3, 0x10000, RZ ;  /* 0x0001000003047824 */ /* 0x000fe400078e00ff */
[----:B------:R-:W-:Y:S02]  /*9050*/  IMAD.MOV.U32 R25, RZ, RZ, R23 ;  /* 0x000000ffff197224 */ /* 0x000fe400078e0017 */
[----:B------:R-:W-:-:S06]  /*9060*/  FMUL.FTZ R4, R4, 1 ;  /* 0x3f80000004047820 */ /* 0x000fcc0000410000 */
[----:B------:R-:W0:Y:S02]  /*9070*/  F2F.F64.F32 R4, R4 ;  /* 0x0000000400047310 */ /* 0x000e240000201800 */
[----:B0-----:R0:W-:Y:S01]  /*9080*/  STG.E.64 desc[UR36][R8.64], R4 ;  /* 0x0000000408007986 */ /* 0x0011e2000c101b24 */
[----:B------:R-:W-:Y:S05]  /*9090*/  BRA `(.L_x_5116) ;  /* 0x0000000800d47947 */ /* 0x000fea0003800000 */
.L_x_5117:
        /* <DEDUP_REMOVED lines=14> */
.L_x_5130:
[----:B------:R-:W-:Y:S01]  /*9180*/  IMAD.U32 R3, R3, 0x10000, RZ ;  /* 0x0001000003037824 */ /* 0x000fe200078e00ff */
[----:B------:R-:W-:Y:S01]  /*9190*/  CS2R R6, SRZ ;  /* 0x0000000000067805 */ /* 0x000fe2000001ff00 */
[----:B------:R-:W-:Y:S02]  /*91a0*/  IMAD.MOV.U32 R25, RZ, RZ, R23 ;  /* 0x000000ffff197224 */ /* 0x000fe400078e0017 */
[----:B------:R-:W-:-:S04]  /*91b0*/  FMUL.FTZ R3, R3, 1 ;  /* 0x3f80000003037820 */ /* 0x000fc80000410000 */
[----:B------:R-:W0:Y:S02]  /*91c0*/  F2F.F64.F32 R4, R3 ;  /* 0x0000000300047310 */ /* 0x000e240000201800 */
[----:B0-----:R0:W-:Y:S01]  /*91d0*/  STG.E.128 desc[UR36][R8.64], R4 ;  /* 0x0000000408007986 */ /* 0x0011e2000c101d24 */
[----:B------:R-:W-:Y:S05]  /*91e0*/  BRA `(.L_x_5116) ;  /* 0x0000000800807947 */ /* 0x000fea0003800000 */
.L_x_5129:
        /* <DEDUP_REMOVED lines=19> */
.L_x_5134:
[----:B------:R-:W-:Y:S05]  /*9320*/  BSYNC.RECONVERGENT B0 ;  /* 0x0000000000007941 */ /* 0x000fea0003800200 */
.L_x_5133:
[----:B------:R-:W-:Y:S01]  /*9330*/  LOP3.LUT R5, R0, 0x80, R5, 0xf8, !PT ;  /* 0x0000008000057812 */ /* 0x000fe200078ef805 */
[----:B------:R-:W-:-:S04]  /*9340*/  IMAD.MOV.U32 R25, RZ, RZ, R23 ;  /* 0x000000ffff197224 */ /* 0x000fc800078e0017 */
[----:B------:R0:W-:Y:S01]  /*9350*/  STG.E.U8 desc[UR36][R8.64], R5 ;  /* 0x0000000508007986 */ /* 0x0001e2000c101124 */
[----:B------:R-:W-:Y:S05]  /*9360*/  BRA `(.L_x_5116) ;  /* 0x0000000800207947 */ /* 0x000fea0003800000 */
.L_x_5132:
        /* <DEDUP_REMOVED lines=15> */
.L_x_5136:
[----:B------:R-:W-:Y:S05]  /*9460*/  BSYNC.RECONVERGENT B0 ;  /* 0x0000000000007941 */ /* 0x000fea0003800200 */
.L_x_5135:
[----:B------:R-:W-:Y:S01]  /*9470*/  LOP3.LUT R5, R0, 0x80, R5, 0xf8, !PT ;  /* 0x0000008000057812 */ /* 0x000fe200078ef805 */
[----:B------:R-:W-:-:S04]  /*9480*/  IMAD.MOV.U32 R25, RZ, RZ, R23 ;  /* 0x000000ffff197224 */ /* 0x000fc800078e0017 */
[----:B------:R0:W-:Y:S01]  /*9490*/  STG.E.U8 desc[UR36][R8.64], R5 ;  /* 0x0000000508007986 */ /* 0x0001e2000c101124 */
[----:B------:R-:W-:Y:S05]  /*94a0*/  BRA `(.L_x_5116) ;  /* 0x0000000400d07947 */ /* 0x000fea0003800000 */
.L_x_5131:
[----:B------:R0:W-:Y:S01]  /*94b0*/  STG.E.U16 desc[UR36][R8.64], R3 ;  /* 0x0000000308007986 */ /* 0x0001e2000c101524 */
[----:B------:R-:W-:Y:S01]  /*94c0*/  IMAD.MOV.U32 R25, RZ, RZ, R23 ;  /* 0x000000ffff197224 */ /* 0x000fe200078e0017 */
[----:B------:R-:W-:Y:S06]  /*94d0*/  BRA `(.L_x_5116) ;  /* 0x0000000400c47947 */ /* 0x000fec0003800000 */
.L_x_5128:
        /* <DEDUP_REMOVED lines=13> */
.L_x_5139:
        /* <DEDUP_REMOVED lines=13> */
.L_x_5142:
[----:B------:R-:W-:-:S04]  /*9680*/  SHF.R.U32.HI R0, RZ, 0x14, R3 ;  /* 0x00000014ff007819 */ /* 0x000fc80000011603 */
[----:B------:R-:W-:-:S04]  /*9690*/  LOP3.LUT R0, R0, 0x1, RZ, 0xc0, !PT ;  /* 0x0000000100007812 */ /* 0x000fc800078ec0ff */
[----:B------:R-:W-:-:S04]  /*96a0*/  IADD3 R0, PT, PT, R3, 0x487ffff, R0 ;  /* 0x0487ffff03007810 */ /* 0x000fc80007ffe000 */
[----:B------:R-:W-:-:S04]  /*96b0*/  SHF.R.U32.HI R0, RZ, 0x14, R0 ;  /* 0x00000014ff007819 */ /* 0x000fc80000011600 */
[----:B------:R-:W-:-:S07]  /*96c0*/  LOP3.LUT R0, R0, 0xff, RZ, 0xc0, !PT ;  /* 0x000000ff00007812 */ /* 0x000fce00078ec0ff */
.L_x_5143:
[----:B------:R-:W-:-:S04]  /*96d0*/  SHF.R.U32.HI R3, RZ, 0x18, R3 ;  /* 0x00000018ff037819 */ /* 0x000fc80000011603 */
[----:B------:R-:W-:-:S04]  /*96e0*/  LOP3.LUT R0, R0, 0x80, R3, 0xf8, !PT ;  /* 0x0000008000007812 */ /* 0x000fc800078ef803 */
[----:B------:R-:W-:-:S07]  /*96f0*/  PRMT R4, R0, 0x7610, R4 ;  /* 0x0000761000047816 */ /* 0x000fce0000000004 */
.L_x_5141:
[----:B------:R-:W-:Y:S05]  /*9700*/  BSYNC.RECONVERGENT B0 ;  /* 0x0000000000007941 */ /* 0x000fea0003800200 */
.L_x_5140:
[----:B------:R0:W-:Y:S01]  /*9710*/  STG.E.U8 desc[UR36][R8.64], R4 ;  /* 0x0000000408007986 */ /* 0x0001e2000c101124 */
[----:B------:R-:W-:Y:S01]  /*9720*/  IMAD.MOV.U32 R25, RZ, RZ, R23 ;  /* 0x000000ffff197224 */ /* 0x000fe200078e0017 */
[----:B------:R-:W-:Y:S06]  /*9730*/  BRA `(.L_x_5116) ;  /* 0x00000004002c7947 */ /* 0x000fec0003800000 */
.L_x_5138:
        /* <DEDUP_REMOVED lines=13> */
.L_x_5146:
[----:B------:R-:W-:-:S04]  /*9810*/  SHF.R.U32.HI R0, RZ, 0x15, R3 ;  /* 0x00000015ff007819 */ /* 0x000fc80000011603 */
[----:B------:R-:W-:-:S04]  /*9820*/  LOP3.LUT R0, R0, 0x1, RZ, 0xc0, !PT ;  /* 0x0000000100007812 */ /* 0x000fc800078ec0ff */
[----:B------:R-:W-:-:S04]  /*9830*/  IADD3 R0, PT, PT, R3, 0x88fffff, R0 ;  /* 0x088fffff03007810 */ /* 0x000fc80007ffe000 */
[----:B------:R-:W-:-:S04]  /*9840*/  SHF.R.U32.HI R0, RZ, 0x15, R0 ;  /* 0x00000015ff007819 */ /* 0x000fc80000011600 */
[----:B------:R-:W-:-:S07]  /*9850*/  LOP3.LUT R0, R0, 0xff, RZ, 0xc0, !PT ;  /* 0x000000ff00007812 */ /* 0x000fce00078ec0ff */
.L_x_5147:
[----:B------:R-:W-:-:S04]  /*9860*/  SHF.R.U32.HI R3, RZ, 0x18, R3 ;  /* 0x00000018ff037819 */ /* 0x000fc80000011603 */
[----:B------:R-:W-:-:S04]  /*9870*/  LOP3.LUT R0, R0, 0x80, R3, 0xf8, !PT ;  /* 0x0000008000007812 */ /* 0x000fc800078ef803 */
[----:B------:R-:W-:-:S07]  /*9880*/  PRMT R4, R0, 0x7610, R4 ;  /* 0x0000761000047816 */ /* 0x000fce0000000004 */
.L_x_5145:
[----:B------:R-:W-:Y:S05]  /*9890*/  BSYNC.RECONVERGENT B0 ;  /* 0x0000000000007941 */ /* 0x000fea0003800200 */
.L_x_5144:
[----:B------:R0:W-:Y:S01]  /*98a0*/  STG.E.U8 desc[UR36][R8.64], R4 ;  /* 0x0000000408007986 */ /* 0x0001e2000c101124 */
[----:B------:R-:W-:Y:S01]  /*98b0*/  IMAD.MOV.U32 R25, RZ, RZ, R23 ;  /* 0x000000ffff197224 */ /* 0x000fe200078e0017 */
[----:B------:R-:W-:Y:S06]  /*98c0*/  BRA `(.L_x_5116) ;  /* 0x0000000000c87947 */ /* 0x000fec0003800000 */
.L_x_5137:
[----:B------:R-:W-:-:S13]  /*98d0*/  ISETP.NE.AND P0, PT, R0, 0x1c, PT ;  /* 0x0000001c0000780c */ /* 0x000fda0003f05270 */
[----:B------:R-:W-:Y:S05]  /*98e0*/  @!P0 BRA `(.L_x_5148) ;  /* 0x0000000000b08947 */ /* 0x000fea0003800000 */
[----:B------:R-:W-:-:S13]  /*98f0*/  ISETP.NE.AND P0, PT, R0, 0x1d, PT ;  /* 0x0000001d0000780c */ /* 0x000fda0003f05270 */
[----:B------:R-:W-:Y:S05]  /*9900*/  @!P0 BRA `(.L_x_5149) ;  /* 0x0000000000948947 */ /* 0x000fea0003800000 */
[----:B------:R-:W-:-:S13]  /*9910*/  ISETP.NE.AND P0, PT, R0, 0x2c, PT ;  /* 0x0000002c0000780c */ /* 0x000fda0003f05270 */
[----:B------:R-:W-:Y:S05]  /*9920*/  @!P0 BRA `(.L_x_5150) ;  /* 0x0000000000488947 */ /* 0x000fea0003800000 */
.L_x_5121:
        /* <DEDUP_REMOVED lines=16> */
.L_x_5151:
[----:B------:R-:W-:Y:S01]  /*9a30*/  IMAD.MOV.U32 R25, RZ, RZ, R23 ;  /* 0x000000ffff197224 */ /* 0x000fe200078e0017 */
[----:B------:R-:W-:Y:S06]  /*9a40*/  BRA `(.L_x_5116) ;  /* 0x0000000000687947 */ /* 0x000fec0003800000 */
.L_x_5150:
        /* <DEDUP_REMOVED lines=17> */
.L_x_5149:
[----:B------:R-:W-:Y:S02]  /*9b60*/  IMAD.U32 R4, R3, 0x10000, RZ ;  /* 0x0001000003047824 */ /* 0x000fe400078e00ff */
[----:B------:R-:W-:-:S04]  /*9b70*/  IMAD.MOV.U32 R25, RZ, RZ, R23 ;  /* 0x000000ffff197224 */ /* 0x000fc800078e0017 */
[----:B------:R-:W0:Y:S02]  /*9b80*/  F2I.U64.TRUNC R4, R4 ;  /* 0x0000000400047311 */ /* 0x000e24000020d800 */
[----:B0-----:R0:W-:Y:S01]  /*9b90*/  STG.E.64 desc[UR36][R8.64], R4 ;  /* 0x0000000408007986 */ /* 0x0011e2000c101b24 */
[----:B------:R-:W-:Y:S05]  /*9ba0*/  BRA `(.L_x_5116) ;  /* 0x0000000000107947 */ /* 0x000fea0003800000 */
.L_x_5148:
[----:B------:R-:W-:Y:S02]  /*9bb0*/  IMAD.U32 R3, R3, 0x10000, RZ ;  /* 0x0001000003037824 */ /* 0x000fe400078e00ff */
[----:B------:R-:W-:-:S04]  /*9bc0*/  IMAD.MOV.U32 R25, RZ, RZ, R23 ;  /* 0x000000ffff197224 */ /* 0x000fc800078e0017 */
[----:B------:R-:W0:Y:S02]  /*9bd0*/  F2I.FTZ.U32.TRUNC.NTZ R3, R3 ;  /* 0x0000000300037305 */ /* 0x000e24000021f000 */
[----:B0-----:R0:W-:Y:S02]  /*9be0*/  STG.E desc[UR36][R8.64], R3 ;  /* 0x0000000308007986 */ /* 0x0011e4000c101924 */
.L_x_5116:
[----:B------:R-:W-:Y:S05]  /*9bf0*/  BSYNC.RECONVERGENT B6 ;  /* 0x0000000000067941 */ /* 0x000fea0003800200 */
.L_x_5115:
        /* <DEDUP_REMOVED lines=25> */
.L_x_5157:
[----:B------:R-:W-:-:S06]  /*9d90*/  IMAD.U32 R5, R22, 0x10000, RZ ;  /* 0x0001000016057824 */ /* 0x000fcc00078e00ff */
[----:B------:R-:W0:Y:S02]  /*9da0*/  F2I.S64.TRUNC R4, R5 ;  /* 0x0000000500047311 */ /* 0x000e24000020d900 */
[----:B0-----:R0:W-:Y:S01]  /*9db0*/  STG.E.U8 desc[UR36][R8.64], R4 ;  /* 0x0000000408007986 */ /* 0x0011e2000c101124 */
[----:B------:R-:W-:Y:S05]  /*9dc0*/  BRA `(.L_x_5159) ;  /* 0x0000000c006c7947 */ /* 0x000fea0003800000 */
.L_x_5156:
        /* <DEDUP_REMOVED lines=10> */
.L_x_5161:
[----:B------:R-:W-:-:S04]  /*9e70*/  IMAD.U32 R22, R22, 0x10000, RZ ;  /* 0x0001000016167824 */ /* 0x000fc800078e00ff */
[----:B------:R-:W0:Y:S02]  /*9e80*/  F2I.FTZ.TRUNC.NTZ R3, R22 ;  /* 0x0000001600037305 */ /* 0x000e24000021f100 */
[----:B0-----:R0:W-:Y:S01]  /*9e90*/  STG.E desc[UR36][R8.64], R3 ;  /* 0x0000000308007986 */ /* 0x0011e2000c101924 */
[----:B------:R-:W-:Y:S05]  /*9ea0*/  BRA `(.L_x_5159) ;  /* 0x0000000c00347947 */ /* 0x000fea0003800000 */
.L_x_5160:
[----:B------:R-:W-:-:S04]  /*9eb0*/  IMAD.U32 R22, R22, 0x10000, RZ ;  /* 0x0001000016167824 */ /* 0x000fc800078e00ff */
[----:B------:R-:W0:Y:S02]  /*9ec0*/  F2I.FTZ.TRUNC.NTZ R3, R22 ;  /* 0x0000001600037305 */ /* 0x000e24000021f100 */
[----:B0-----:R0:W-:Y:S01]  /*9ed0*/  STG.E.U16 desc[UR36][R8.64], R3 ;  /* 0x0000000308007986 */ /* 0x0011e2000c101524 */
[----:B------:R-:W-:Y:S05]  /*9ee0*/  BRA `(.L_x_5159) ;  /* 0x0000000c00247947 */ /* 0x000fea0003800000 */
.L_x_5155:
        /* <DEDUP_REMOVED lines=9> */
.L_x_5163:
[----:B------:R-:W-:-:S05]  /*9f80*/  IMAD.U32 R0, R22, 0x10000, RZ ;  /* 0x0001000016007824 */ /* 0x000fca00078e00ff */
[----:B------:R-:W-:-:S05]  /*9f90*/  F2FP.F16.F32.PACK_AB R0, RZ, R0 ;  /* 0x00000000ff00723e */ /* 0x000fca00000000ff */
[----:B------:R0:W-:Y:S01]  /*9fa0*/  STG.E.U16 desc[UR36][R8.64], R0 ;  /* 0x0000000008007986 */ /* 0x0001e2000c101524 */
[----:B------:R-:W-:Y:S05]  /*9fb0*/  BRA `(.L_x_5159) ;  /* 0x0000000800f07947 */ /* 0x000fea0003800000 */
.L_x_5162:
        /* <DEDUP_REMOVED lines=10> */
.L_x_5165:
[----:B------:R-:W-:-:S05]  /*a060*/  IMAD.U32 R22, R22, 0x10000, RZ ;  /* 0x0001000016167824 */ /* 0x000fca00078e00ff */
[----:B------:R-:W-:-:S04]  /*a070*/  F2FP.F16.F32.PACK_AB R3, RZ, R22 ;  /* 0x00000016ff03723e */ /* 0x000fc800000000ff */
[----:B------:R-:W-:-:S05]  /*a080*/  PRMT R3, R3, 0x5410, RZ ;  /* 0x0000541003037816 */ /* 0x000fca00000000ff */
[----:B------:R2:W-:Y:S01]  /*a090*/  STG.E desc[UR36][R8.64], R3 ;  /* 0x0000000308007986 */ /* 0x0005e2000c101924 */
[----:B------:R-:W-:Y:S05]  /*a0a0*/  BRA `(.L_x_5159) ;  /* 0x0000000800b47947 */ /* 0x000fea0003800000 */
.L_x_5164:
[----:B------:R-:W-:-:S04]  /*a0b0*/  IMAD.U32 R4, R22, 0x10000, RZ ;  /* 0x0001000016047824 */ /* 0x000fc800078e00ff */
[----:B------:R-:W-:-:S06]  /*a0c0*/  FMUL.FTZ R4, R4, 1 ;  /* 0x3f80000004047820 */ /* 0x000fcc0000410000 */
[----:B------:R-:W0:Y:S02]  /*a0d0*/  F2F.F64.F32 R4, R4 ;  /* 0x0000000400047310 */ /* 0x000e240000201800 */
[----:B0-----:R0:W-:Y:S01]  /*a0e0*/  STG.E.64 desc[UR36][R8.64], R4 ;  /* 0x0000000408007986 */ /* 0x0011e2000c101b24 */
[----:B------:R-:W-:Y:S05]  /*a0f0*/  BRA `(.L_x_5159) ;  /* 0x0000000800a07947 */ /* 0x000fea0003800000 */
.L_x_5154:
        /* <DEDUP_REMOVED lines=14> */
.L_x_5169:
        /* <DEDUP_REMOVED lines=17> */
.L_x_5172:
[----:B------:R-:W-:-:S04]  /*a2f0*/  SHF.R.U32.HI R3, RZ, 0x18, R5 ;  /* 0x00000018ff037819 */ /* 0x000fc80000011605 */
[----:B------:R-:W-:-:S04]  /*a300*/  LOP3.LUT R0, R0, 0x80, R3, 0xf8, !PT ;  /* 0x0000008000007812 */ /* 0x000fc800078ef803 */
[----:B------:R-:W-:-:S07]  /*a310*/  PRMT R4, R0, 0x7610, R4 ;  /* 0x0000761000047816 */ /* 0x000fce0000000004 */
.L_x_5171:
[----:B------:R-:W-:Y:S05]  /*a320*/  BSYNC.RECONVERGENT B0 ;  /* 0x0000000000007941 */ /* 0x000fea0003800200 */
.L_x_5170:
[----:B------:R0:W-:Y:S01]  /*a330*/  STG.E.U8 desc[UR36][R8.64], R4 ;  /* 0x0000000408007986 */ /* 0x0001e2000c101124 */
[----:B------:R-:W-:Y:S05]  /*a340*/  BRA `(.L_x_5159) ;  /* 0x00000008000c7947 */ /* 0x000fea0003800000 */
.L_x_5168:
        /* <DEDUP_REMOVED lines=17> */
.L_x_5175:
[----:B------:R-:W-:-:S04]  /*a460*/  SHF.R.U32.HI R3, RZ, 0x18, R5 ;  /* 0x00000018ff037819 */ /* 0x000fc80000011605 */
[----:B------:R-:W-:-:S04]  /*a470*/  LOP3.LUT R0, R0, 0x80, R3, 0xf8, !PT ;  /* 0x0000008000007812 */ /* 0x000fc800078ef803 */
[----:B------:R-:W-:-:S07]  /*a480*/  PRMT R4, R0, 0x7610, R4 ;  /* 0x0000761000047816 */ /* 0x000fce0000000004 */
.L_x_5174:
[----:B------:R-:W-:Y:S05]  /*a490*/  BSYNC.RECONVERGENT B0 ;  /* 0x0000000000007941 */ /* 0x000fea0003800200 */
.L_x_5173:
[----:B------:R0:W-:Y:S01]  /*a4a0*/  STG.E.U8 desc[UR36][R8.64], R4 ;  /* 0x0000000408007986 */ /* 0x0001e2000c101124 */
[----:B------:R-:W-:Y:S05]  /*a4b0*/  BRA `(.L_x_5159) ;  /* 0x0000000400b07947 */ /* 0x000fea0003800000 */
.L_x_5167:
        /* <DEDUP_REMOVED lines=22> */
.L_x_5177:
[----:B------:R-:W-:-:S06]  /*a620*/  IMAD.U32 R4, R22, 0x10000, RZ ;  /* 0x0001000016047824 */ /* 0x000fcc00078e00ff */
[----:B------:R-:W0:Y:S02]  /*a630*/  F2I.U64.TRUNC R4, R4 ;  /* 0x0000000400047311 */ /* 0x000e24000020d800 */
[----:B0-----:R0:W-:Y:S01]  /*a640*/  STG.E.64 desc[UR36][R8.64], R4 ;  /* 0x0000000408007986 */ /* 0x0011e2000c101b24 */
[----:B------:R-:W-:Y:S05]  /*a650*/  BRA `(.L_x_5159) ;  /* 0x0000000400487947 */ /* 0x000fea0003800000 */
.L_x_5176:
[----:B------:R-:W-:-:S04]  /*a660*/  IMAD.U32 R22, R22, 0x10000, RZ ;  /* 0x0001000016167824 */ /* 0x000fc800078e00ff */
[----:B------:R-:W0:Y:S02]  /*a670*/  F2I.FTZ.U32.TRUNC.NTZ R3, R22 ;  /* 0x0000001600037305 */ /* 0x000e24000021f000 */
[----:B0-----:R0:W-:Y:S01]  /*a680*/  STG.E desc[UR36][R8.64], R3 ;  /* 0x0000000308007986 */ /* 0x0011e2000c101924 */
[----:B------:R-:W-:Y:S05]  /*a690*/  BRA `(.L_x_5159) ;  /* 0x0000000400387947 */ /* 0x000fea0003800000 */
.L_x_5166:
        /* <DEDUP_REMOVED lines=11> */
.L_x_5179:
[----:B------:R-:W-:Y:S01]  /*a750*/  IMAD.U32 R22, R22, 0x10000, RZ ;  /* 0x0001000016167824 */ /* 0x000fe200078e00ff */
[----:B------:R-:W-:-:S03]  /*a760*/  CS2R R6, SRZ ;  /* 0x0000000000067805 */ /* 0x000fc6000001ff00 */
[----:B------:R-:W-:-:S06]  /*a770*/  FMUL.FTZ R4, R22, 1 ;  /* 0x3f80000016047820 */ /* 0x000fcc0000410000 */
[----:B------:R-:W0:Y:S02]  /*a780*/  F2F.F64.F32 R4, R4 ;  /* 0x0000000400047310 */ /* 0x000e240000201800 */
[----:B0-----:R0:W-:Y:S01]  /*a790*/  STG.E.128 desc[UR36][R8.64], R4 ;  /* 0x0000000408007986 */ /* 0x0011e2000c101d24 */
[----:B------:R-:W-:Y:S05]  /*a7a0*/  BRA `(.L_x_5159) ;  /* 0x0000000000f47947 */ /* 0x000fea0003800000 */
.L_x_5178:
[----:B------:R-:W-:-:S13]  /*a7b0*/  ISETP.NE.AND P0, PT, R0, 0xf, PT ;  /* 0x0000000f0000780c */ /* 0x000fda0003f05270 */
[----:B------:R-:W-:Y:S05]  /*a7c0*/  @!P0 BRA `(.L_x_5180) ;  /* 0x0000000000e88947 */ /* 0x000fea0003800000 */
[----:B------:R-:W-:-:S13]  /*a7d0*/  ISETP.NE.AND P0, PT, R0, 0x17, PT ;  /* 0x000000170000780c */ /* 0x000fda0003f05270 */
[----:B------:R-:W-:Y:S05]  /*a7e0*/  @!P0 BRA `(.L_x_5181) ;  /* 0x0000000000908947 */ /* 0x000fea0003800000 */
[----:B------:R-:W-:-:S13]  /*a7f0*/  ISETP.NE.AND P0, PT, R0, 0x18, PT ;  /* 0x000000180000780c */ /* 0x000fda0003f05270 */
[----:B------:R-:W-:Y:S05]  /*a800*/  @!P0 BRA `(.L_x_5182) ;  /* 0x0000000000448947 */ /* 0x000fea0003800000 */
.L_x_5158:
        /* <DEDUP_REMOVED lines=16> */
.L_x_5183:
[----:B------:R-:W-:Y:S05]  /*a910*/  BRA `(.L_x_5159) ;  /* 0x0000000000987947 */ /* 0x000fea0003800000 */
.L_x_5182:
        /* <DEDUP_REMOVED lines=13> */
.L_x_5185:
[----:B------:R-:W-:Y:S05]  /*a9f0*/  BSYNC.RECONVERGENT B0 ;  /* 0x0000000000007941 */ /* 0x000fea0003800200 */
.L_x_5184:
[----:B------:R-:W-:-:S05]  /*aa00*/  LOP3.LUT R3, R0, 0x80, R3, 0xf8, !PT ;  /* 0x0000008000037812 */ /* 0x000fca00078ef803 */
[----:B------:R0:W-:Y:S01]  /*aa10*/  STG.E.U8 desc[UR36][R8.64], R3 ;  /* 0x0000000308007986 */ /* 0x0001e2000c101124 */
[----:B------:R-:W-:Y:S05]  /*aa20*/  BRA `(.L_x_5159) ;  /* 0x0000000000547947 */ /* 0x000fea0003800000 */
.L_x_5181:
        /* <DEDUP_REMOVED lines=12> */
.L_x_5187:
[----:B------:R-:W-:Y:S01]  /*aaf0*/  IMAD.MOV.U32 R0, RZ, RZ, 0x7f ;  /* 0x0000007fff007424 */ /* 0x000fe200078e00ff */
[----:B------:R-:W-:-:S04]  /*ab00*/  ISETP.GT.U32.AND P0, PT, R4, 0x7f800000, PT ;  /* 0x7f8000000400780c */ /* 0x000fc80003f04070 */
[----:B------:R-:W-:-:S09]  /*ab10*/  SEL R0, R0, 0x7c, P0 ;  /* 0x0000007c00007807 */ /* 0x000fd20000000000 */
.L_x_5188:
[----:B------:R-:W-:Y:S05]  /*ab20*/  BSYNC.RECONVERGENT B0 ;  /* 0x0000000000007941 */ /* 0x000fea0003800200 */
.L_x_5186:
[----:B------:R-:W-:-:S04]  /*ab30*/  SHF.R.U32.HI R3, RZ, 0x18, R3 ;  /* 0x00000018ff037819 */ /* 0x000fc80000011603 */
[----:B------:R-:W-:-:S05]  /*ab40*/  LOP3.LUT R3, R0, 0x80, R3, 0xf8, !PT ;  /* 0x0000008000037812 */ /* 0x000fca00078ef803 */
[----:B------:R0:W-:Y:S01]  /*ab50*/  STG.E.U8 desc[UR36][R8.64], R3 ;  /* 0x0000000308007986 */ /* 0x0001e2000c101124 */
[----:B------:R-:W-:Y:S05]  /*ab60*/  BRA `(.L_x_5159) ;  /* 0x0000000000047947 */ /* 0x000fea0003800000 */
.L_x_5180:
[----:B------:R0:W-:Y:S02]  /*ab70*/  STG.E.U16 desc[UR36][R8.64], R22 ;  /* 0x0000001608007986 */ /* 0x0001e4000c101524 */
.L_x_5159:
        /* <DEDUP_REMOVED lines=25> */
.L_x_5192:
[----:B---3--:R-:W-:-:S06]  /*ad10*/  IMAD.U32 R5, R18, 0x10000, RZ ;  /* 0x0001000012057824 */ /* 0x008fcc00078e00ff */
[----:B------:R-:W0:Y:S02]  /*ad20*/  F2I.S64.TRUNC R4, R5 ;  /* 0x0000000500047311 */ /* 0x000e24000020d900 */
[----:B0-----:R0:W-:Y:S01]  /*ad30*/  STG.E.U8 desc[UR36][R8.64], R4 ;  /* 0x0000000408007986 */ /* 0x0011e2000c101124 */
[----:B------:R-:W-:Y:S05]  /*ad40*/  BRA `(.L_x_5194) ;  /* 0x0000000c006c7947 */ /* 0x000fea0003800000 */
.L_x_5191:
        /* <DEDUP_REMOVED lines=10> */
.L_x_5196:
[----:B---3--:R-:W-:-:S04]  /*adf0*/  IMAD.U32 R18, R18, 0x10000, RZ ;  /* 0x0001000012127824 */ /* 0x008fc800078e00ff */
[----:B------:R-:W0:Y:S02]  /*ae00*/  F2I.FTZ.TRUNC.NTZ R3, R18 ;  /* 0x0000001200037305 */ /* 0x000e24000021f100 */
[----:B0-----:R0:W-:Y:S01]  /*ae10*/  STG.E desc[UR36][R8.64], R3 ;  /* 0x0000000308007986 */ /* 0x0011e2000c101924 */
[----:B------:R-:W-:Y:S05]  /*ae20*/  BRA `(.L_x_5194) ;  /* 0x0000000c00347947 */ /* 0x000fea0003800000 */
.L_x_5195:
[----:B---3--:R-:W-:-:S04]  /*ae30*/  IMAD.U32 R18, R18, 0x10000, RZ ;  /* 0x0001000012127824 */ /* 0x008fc800078e00ff */
[----:B------:R-:W0:Y:S02]  /*ae40*/  F2I.FTZ.TRUNC.NTZ R3, R18 ;  /* 0x0000001200037305 */ /* 0x000e24000021f100 */
[----:B0-----:R0:W-:Y:S01]  /*ae50*/  STG.E.U16 desc[UR36][R8.64], R3 ;  /* 0x0000000308007986 */ /* 0x0011e2000c101524 */
[----:B------:R-:W-:Y:S05]  /*ae60*/  BRA `(.L_x_5194) ;  /* 0x0000000c00247947 */ /* 0x000fea0003800000 */
.L_x_5190:
        /* <DEDUP_REMOVED lines=9> */
.L_x_5198:
[----:B---3--:R-:W-:-:S05]  /*af00*/  IMAD.U32 R0, R18, 0x10000, RZ ;  /* 0x0001000012007824 */ /* 0x008fca00078e00ff */
[----:B------:R-:W-:-:S05]  /*af10*/  F2FP.F16.F32.PACK_AB R0, RZ, R0 ;  /* 0x00000000ff00723e */ /* 0x000fca00000000ff */
[----:B------:R0:W-:Y:S01]  /*af20*/  STG.E.U16 desc[UR36][R8.64], R0 ;  /* 0x0000000008007986 */ /* 0x0001e2000c101524 */
[----:B------:R-:W-:Y:S05]  /*af30*/  BRA `(.L_x_5194) ;  /* 0x0000000800f07947 */ /* 0x000fea0003800000 */
.L_x_5197:
        /* <DEDUP_REMOVED lines=10> */
.L_x_5200:
[----:B---3--:R-:W-:-:S05]  /*afe0*/  IMAD.U32 R18, R18, 0x10000, RZ ;  /* 0x0001000012127824 */ /* 0x008fca00078e00ff */
[----:B------:R-:W-:-:S04]  /*aff0*/  F2FP.F16.F32.PACK_AB R3, RZ, R18 ;  /* 0x00000012ff03723e */ /* 0x000fc800000000ff */
[----:B------:R-:W-:-:S05]  /*b000*/  PRMT R3, R3, 0x5410, RZ ;  /* 0x0000541003037816 */ /* 0x000fca00000000ff */
[----:B------:R0:W-:Y:S01]  /*b010*/  STG.E desc[UR36][R8.64], R3 ;  /* 0x0000000308007986 */ /* 0x0001e2000c101924 */
[----:B------:R-:W-:Y:S05]  /*b020*/  BRA `(.L_x_5194) ;  /* 0x0000000800b47947 */ /* 0x000fea0003800000 */
.L_x_5199:
[----:B---3--:R-:W-:-:S04]  /*b030*/  IMAD.U32 R4, R18, 0x10000, RZ ;  /* 0x0001000012047824 */ /* 0x008fc800078e00ff */
[----:B------:R-:W-:-:S06]  /*b040*/  FMUL.FTZ R4, R4, 1 ;  /* 0x3f80000004047820 */ /* 0x000fcc0000410000 */
[----:B------:R-:W0:Y:S02]  /*b050*/  F2F.F64.F32 R4, R4 ;  /* 0x0000000400047310 */ /* 0x000e240000201800 */
[----:B0-----:R0:W-:Y:S01]  /*b060*/  STG.E.64 desc[UR36][R8.64], R4 ;  /* 0x0000000408007986 */ /* 0x0011e2000c101b24 */
[----:B------:R-:W-:Y:S05]  /*b070*/  BRA `(.L_x_5194) ;  /* 0x0000000800a07947 */ /* 0x000fea0003800000 */
.L_x_5189:
        /* <DEDUP_REMOVED lines=14> */
.L_x_5204:
        /* <DEDUP_REMOVED lines=17> */
.L_x_5207:
[----:B------:R-:W-:-:S04]  /*b270*/  SHF.R.U32.HI R3, RZ, 0x18, R5 ;  /* 0x00000018ff037819 */ /* 0x000fc80000011605 */
[----:B------:R-:W-:-:S04]  /*b280*/  LOP3.LUT R0, R0, 0x80, R3, 0xf8, !PT ;  /* 0x0000008000007812 */ /* 0x000fc800078ef803 */
[----:B------:R-:W-:-:S07]  /*b290*/  PRMT R4, R0, 0x7610, R4 ;  /* 0x0000761000047816 */ /* 0x000fce0000000004 */
.L_x_5206:
[----:B------:R-:W-:Y:S05]  /*b2a0*/  BSYNC.RECONVERGENT B0 ;  /* 0x0000000000007941 */ /* 0x000fea0003800200 */
.L_x_5205:
[----:B------:R0:W-:Y:S01]  /*b2b0*/  STG.E.U8 desc[UR36][R8.64], R4 ;  /* 0x0000000408007986 */ /* 0x0001e2000c101124 */
[----:B------:R-:W-:Y:S05]  /*b2c0*/  BRA `(.L_x_5194) ;  /* 0x00000008000c7947 */ /* 0x000fea0003800000 */
.L_x_5203:
        /* <DEDUP_REMOVED lines=17> */
.L_x_5210:
[----:B------:R-:W-:-:S04]  /*b3e0*/  SHF.R.U32.HI R3, RZ, 0x18, R5 ;  /* 0x00000018ff037819 */ /* 0x000fc80000011605 */
[----:B------:R-:W-:-:S04]  /*b3f0*/  LOP3.LUT R0, R0, 0x80, R3, 0xf8, !PT ;  /* 0x0000008000007812 */ /* 0x000fc800078ef803 */
[----:B------:R-:W-:-:S07]  /*b400*/  PRMT R4, R0, 0x7610, R4 ;  /* 0x0000761000047816 */ /* 0x000fce0000000004 */
.L_x_5209:
[----:B------:R-:W-:Y:S05]  /*b410*/  BSYNC.RECONVERGENT B0 ;  /* 0x0000000000007941 */ /* 0x000fea0003800200 */
.L_x_5208:
[----:B------:R0:W-:Y:S01]  /*b420*/  STG.E.U8 desc[UR36][R8.64], R4 ;  /* 0x0000000408007986 */ /* 0x0001e2000c101124 */
[----:B------:R-:W-:Y:S05]  /*b430*/  BRA `(.L_x_5194) ;  /* 0x0000000400b07947 */ /* 0x000fea0003800000 */
.L_x_5202:
        /* <DEDUP_REMOVED lines=22> */
.L_x_5212:
[----:B---3--:R-:W-:-:S06]  /*b5a0*/  IMAD.U32 R4, R18, 0x10000, RZ ;  /* 0x0001000012047824 */ /* 0x008fcc00078e00ff */
[----:B------:R-:W0:Y:S02]  /*b5b0*/  F2I.U64.TRUNC R4, R4 ;  /* 0x0000000400047311 */ /* 0x000e24000020d800 */
[----:B0-----:R0:W-:Y:S01]  /*b5c0*/  STG.E.64 desc[UR36][R8.64], R4 ;  /* 0x0000000408007986 */ /* 0x0011e2000c101b24 */
[----:B------:R-:W-:Y:S05]  /*b5d0*/  BRA `(.L_x_5194) ;  /* 0x0000000400487947 */ /* 0x000fea0003800000 */
.L_x_5211:
[----:B---3--:R-:W-:-:S04]  /*b5e0*/  IMAD.U32 R18, R18, 0x10000, RZ ;  /* 0x0001000012127824 */ /* 0x008fc800078e00ff */
[----:B------:R-:W0:Y:S02]  /*b5f0*/  F2I.FTZ.U32.TRUNC.NTZ R3, R18 ;  /* 0x0000001200037305 */ /* 0x000e24000021f000 */
[----:B0-----:R0:W-:Y:S01]  /*b600*/  STG.E desc[UR36][R8.64], R3 ;  /* 0x0000000308007986 */ /* 0x0011e2000c101924 */
[----:B------:R-:W-:Y:S05]  /*b610*/  BRA `(.L_x_5194) ;  /* 0x0000000400387947 */ /* 0x000fea0003800000 */
.L_x_5201:
        /* <DEDUP_REMOVED lines=11> */
.L_x_5214:
[----:B---3--:R-:W-:Y:S01]  /*b6d0*/  IMAD.U32 R18, R18, 0x10000, RZ ;  /* 0x0001000012127824 */ /* 0x008fe200078e00ff */
[----:B------:R-:W-:-:S03]  /*b6e0*/  CS2R R6, SRZ ;  /* 0x0000000000067805 */ /* 0x000fc6000001ff00 */
[----:B------:R-:W-:-:S06]  /*b6f0*/  FMUL.FTZ R4, R18, 1 ;  /* 0x3f80000012047820 */ /* 0x000fcc0000410000 */
[----:B------:R-:W0:Y:S02]  /*b700*/  F2F.F64.F32 R4, R4 ;  /* 0x0000000400047310 */ /* 0x000e240000201800 */
[----:B0-----:R3:W-:Y:S01]  /*b710*/  STG.E.128 desc[UR36][R8.64], R4 ;  /* 0x0000000408007986 */ /* 0x0017e2000c101d24 */
[----:B------:R-:W-:Y:S05]  /*b720*/  BRA `(.L_x_5194) ;  /* 0x0000000000f47947 */ /* 0x000fea0003800000 */
.L_x_5213:
[----:B------:R-:W-:-:S13]  /*b730*/  ISETP.NE.AND P0, PT, R0, 0xf, PT ;  /* 0x0000000f0000780c */ /* 0x000fda0003f05270 */
[----:B------:R-:W-:Y:S05]  /*b740*/  @!P0 BRA `(.L_x_5215) ;  /* 0x0000000000e88947 */ /* 0x000fea0003800000 */
[----:B------:R-:W-:-:S13]  /*b750*/  ISETP.NE.AND P0, PT, R0, 0x17, PT ;  /* 0x000000170000780c */ /* 0x000fda0003f05270 */
[----:B------:R-:W-:Y:S05]  /*b760*/  @!P0 BRA `(.L_x_5216) ;  /* 0x0000000000908947 */ /* 0x000fea0003800000 */
[----:B------:R-:W-:-:S13]  /*b770*/  ISETP.NE.AND P0, PT, R0, 0x18, PT ;  /* 0x000000180000780c */ /* 0x000fda0003f05270 */
[----:B------:R-:W-:Y:S05]  /*b780*/  @!P0 BRA `(.L_x_5217) ;  /* 0x0000000000448947 */ /* 0x000fea0003800000 */
.L_x_5193:
        /* <DEDUP_REMOVED lines=16> */
.L_x_5218:
[----:B------:R-:W-:Y:S05]  /*b890*/  BRA `(.L_x_5194) ;  /* 0x0000000000987947 */ /* 0x000fea0003800000 */
.L_x_5217:
        /* <DEDUP_REMOVED lines=13> */
.L_x_5220:
[----:B------:R-:W-:Y:S05]  /*b970*/  BSYNC.RECONVERGENT B0 ;  /* 0x0000000000007941 */ /* 0x000fea0003800200 */
.L_x_5219:
[----:B------:R-:W-:-:S05]  /*b980*/  LOP3.LUT R3, R0, 0x80, R3, 0xf8, !PT ;  /* 0x0000008000037812 */ /* 0x000fca00078ef803 */
[----:B------:R1:W-:Y:S01]  /*b990*/  STG.E.U8 desc[UR36][R8.64], R3 ;  /* 0x0000000308007986 */ /* 0x0003e2000c101124 */
[----:B------:R-:W-:Y:S05]  /*b9a0*/  BRA `(.L_x_5194) ;  /* 0x0000000000547947 */ /* 0x000fea0003800000 */
.L_x_5216:
        /* <DEDUP_REMOVED lines=12> */
.L_x_5222:
[----:B------:R-:W-:Y:S01]  /*ba70*/  IMAD.MOV.U32 R0, RZ, RZ, 0x7f ;  /* 0x0000007fff007424 */ /* 0x000fe200078e00ff */
[----:B------:R-:W-:-:S04]  /*ba80*/  ISETP.GT.U32.AND P0, PT, R4, 0x7f800000, PT ;  /* 0x7f8000000400780c */ /* 0x000fc80003f04070 */
[----:B------:R-:W-:-:S09]  /*ba90*/  SEL R0, R0, 0x7c, P0 ;  /* 0x0000007c00007807 */ /* 0x000fd20000000000 */
.L_x_5223:
[----:B------:R-:W-:Y:S05]  /*baa0*/  BSYNC.RECONVERGENT B0 ;  /* 0x0000000000007941 */ /* 0x000fea0003800200 */
.L_x_5221:
[----:B------:R-:W-:-:S04]  /*bab0*/  SHF.R.U32.HI R3, RZ, 0x18, R3 ;  /* 0x00000018ff037819 */ /* 0x000fc80000011603 */
[----:B------:R-:W-:-:S05]  /*bac0*/  LOP3.LUT R3, R0, 0x80, R3, 0xf8, !PT ;  /* 0x0000008000037812 */ /* 0x000fca00078ef803 */
[----:B------:R2:W-:Y:S01]  /*bad0*/  STG.E.U8 desc[UR36][R8.64], R3 ;  /* 0x0000000308007986 */ /* 0x0005e2000c101124 */
[----:B------:R-:W-:Y:S05]  /*bae0*/  BRA `(.L_x_5194) ;  /* 0x0000000000047947 */ /* 0x000fea0003800000 */
.L_x_5215:
[----:B---3--:R0:W-:Y:S02]  /*baf0*/  STG.E.U16 desc[UR36][R8.64], R18 ;  /* 0x0000001208007986 */ /* 0x0081e4000c101524 */
.L_x_5194:
[----:B------:R-:W-:-:S07]  /*bb00*/  VIADD R25, R25, 0x80 ;  /* 0x0000008019197836 */ /* 0x000fce0000000000 */
.L_x_5153:
[----:B------:R-:W-:Y:S05]  /*bb10*/  BSYNC.RECONVERGENT B6 ;  /* 0x0000000000067941 */ /* 0x000fea0003800200 */
.L_x_5152:
        /* <DEDUP_REMOVED lines=23> */
.L_x_5227:
[----:B----4-:R-:W-:-:S06]  /*bc90*/  IMAD.U32 R5, R19, 0x10000, RZ ;  /* 0x0001000013057824 */ /* 0x010fcc00078e00ff */
[----:B------:R-:W0:Y:S02]  /*bca0*/  F2I.S64.TRUNC R4, R5 ;  /* 0x0000000500047311 */ /* 0x000e24000020d900 */
[----:B0-----:R-:W-:Y:S01]  /*bcb0*/  STG.E.U8 desc[UR36][R2.64], R4 ;  /* 0x0000000402007986 */ /* 0x001fe2000c101124 */
[----:B------:R-:W-:Y:S05]  /*bcc0*/  EXIT ;  /* 0x000000000000794d */ /* 0x000fea0003800000 */
.L_x_5226:
        /* <DEDUP_REMOVED lines=10> */
.L_x_5230:
[----:B----4-:R-:W-:-:S06]  /*bd70*/  IMAD.U32 R19, R19, 0x10000, RZ ;  /* 0x0001000013137824 */ /* 0x010fcc00078e00ff */
[----:B------:R-:W0:Y:S02]  /*bd80*/  F2I.FTZ.TRUNC.NTZ R19, R19 ;  /* 0x0000001300137305 */ /* 0x000e24000021f100 */
[----:B0-----:R-:W-:Y:S01]  /*bd90*/  STG.E desc[UR36][R2.64], R19 ;  /* 0x0000001302007986 */ /* 0x001fe2000c101924 */
[----:B------:R-:W-:Y:S05]  /*bda0*/  EXIT ;  /* 0x000000000000794d */ /* 0x000fea0003800000 */
.L_x_5229:
[----:B----4-:R-:W-:-:S06]  /*bdb0*/  IMAD.U32 R19, R19, 0x10000, RZ ;  /* 0x0001000013137824 */ /* 0x010fcc00078e00ff */
[----:B------:R-:W0:Y:S02]  /*bdc0*/  F2I.FTZ.TRUNC.NTZ R19, R19 ;  /* 0x0000001300137305 */ /* 0x000e24000021f100 */
[----:B0-----:R-:W-:Y:S01]  /*bdd0*/  STG.E.U16 desc[UR36][R2.64], R19 ;  /* 0x0000001302007986 */ /* 0x001fe2000c101524 */
[----:B------:R-:W-:Y:S05]  /*bde0*/  EXIT ;  /* 0x000000000000794d */ /* 0x000fea0003800000 */
.L_x_5225:
        /* <DEDUP_REMOVED lines=9> */
.L_x_5232:
[----:B----4-:R-:W-:-:S05]  /*be80*/  IMAD.U32 R0, R19, 0x10000, RZ ;  /* 0x0001000013007824 */ /* 0x010fca00078e00ff */
[----:B------:R-:W-:-:S05]  /*be90*/  F2FP.F16.F32.PACK_AB R0, RZ, R0 ;  /* 0x00000000ff00723e */ /* 0x000fca00000000ff */
[----:B------:R-:W-:Y:S01]  /*bea0*/  STG.E.U16 desc[UR36][R2.64], R0 ;  /* 0x0000000002007986 */ /* 0x000fe2000c101524 */
[----:B------:R-:W-:Y:S05]  /*beb0*/  EXIT ;  /* 0x000000000000794d */ /* 0x000fea0003800000 */
.L_x_5231:
        /* <DEDUP_REMOVED lines=10> */
.L_x_5234:
[----:B----4-:R-:W-:-:S05]  /*bf60*/  IMAD.U32 R19, R19, 0x10000, RZ ;  /* 0x0001000013137824 */ /* 0x010fca00078e00ff */
[----:B------:R-:W-:-:S04]  /*bf70*/  F2FP.F16.F32.PACK_AB R5, RZ, R19 ;  /* 0x00000013ff05723e */ /* 0x000fc800000000ff */
[----:B------:R-:W-:-:S05]  /*bf80*/  PRMT R5, R5, 0x5410, RZ ;  /* 0x0000541005057816 */ /* 0x000fca00000000ff */
[----:B------:R-:W-:Y:S01]  /*bf90*/  STG.E desc[UR36][R2.64], R5 ;  /* 0x0000000502007986 */ /* 0x000fe2000c101924 */
[----:B------:R-:W-:Y:S05]  /*bfa0*/  EXIT ;  /* 0x000000000000794d */ /* 0x000fea0003800000 */
.L_x_5233:
[----:B----4-:R-:W-:-:S04]  /*bfb0*/  IMAD.U32 R4, R19, 0x10000, RZ ;  /* 0x0001000013047824 */ /* 0x010fc800078e00ff */
[----:B------:R-:W-:-:S06]  /*bfc0*/  FMUL.FTZ R4, R4, 1 ;  /* 0x3f80000004047820 */ /* 0x000fcc0000410000 */
[----:B------:R-:W0:Y:S02]  /*bfd0*/  F2F.F64.F32 R4, R4 ;  /* 0x0000000400047310 */ /* 0x000e240000201800 */
[----:B0-----:R-:W-:Y:S01]  /*bfe0*/  STG.E.64 desc[UR36][R2.64], R4 ;  /* 0x0000000402007986 */ /* 0x001fe2000c101b24 */
[----:B------:R-:W-:Y:S05]  /*bff0*/  EXIT ;  /* 0x000000000000794d */ /* 0x000fea0003800000 */
.L_x_5224:
        /* <DEDUP_REMOVED lines=14> */
.L_x_5238:
        /* <DEDUP_REMOVED lines=18> */
.L_x_5241:
[----:B------:R-:W-:-:S04]  /*c200*/  SHF.R.U32.HI R5, RZ, 0x18, R5 ;  /* 0x00000018ff057819 */ /* 0x000fc80000011605 */
[----:B------:R-:W-:-:S07]  /*c210*/  LOP3.LUT R0, R0, 0x80, R5, 0xf8, !PT ;  /* 0x0000008000007812 */ /* 0x000fce00078ef805 */
.L_x_5240:
[----:B------:R-:W-:Y:S05]  /*c220*/  BSYNC.RECONVERGENT B0 ;  /* 0x0000000000007941 */ /* 0x000fea0003800200 */
.L_x_5239:
[----:B------:R-:W-:Y:S01]  /*c230*/  STG.E.U8 desc[UR36][R2.64], R0 ;  /* 0x0000000002007986 */ /* 0x000fe2000c101124 */
[----:B------:R-:W-:Y:S05]  /*c240*/  EXIT ;  /* 0x000000000000794d */ /* 0x000fea0003800000 */
.L_x_5237:
        /* <DEDUP_REMOVED lines=18> */
.L_x_5244:
[----:B------:R-:W-:-:S04]  /*c370*/  SHF.R.U32.HI R5, RZ, 0x18, R5 ;  /* 0x00000018ff057819 */ /* 0x000fc80000011605 */
[----:B------:R-:W-:-:S07]  /*c380*/  LOP3.LUT R0, R0, 0x80, R5, 0xf8, !PT ;  /* 0x0000008000007812 */ /* 0x000fce00078ef805 */
.L_x_5243:
[----:B------:R-:W-:Y:S05]  /*c390*/  BSYNC.RECONVERGENT B0 ;  /* 0x0000000000007941 */ /* 0x000fea0003800200 */
.L_x_5242:
[----:B------:R-:W-:Y:S01]  /*c3a0*/  STG.E.U8 desc[UR36][R2.64], R0 ;  /* 0x0000000002007986 */ /* 0x000fe2000c101124 */
[----:B------:R-:W-:Y:S05]  /*c3b0*/  EXIT ;  /* 0x000000000000794d */ /* 0x000fea0003800000 */
.L_x_5236:
        /* <DEDUP_REMOVED lines=22> */
.L_x_5246:
[----:B----4-:R-:W-:-:S06]  /*c520*/  IMAD.U32 R4, R19, 0x10000, RZ ;  /* 0x0001000013047824 */ /* 0x010fcc00078e00ff */
[----:B------:R-:W0:Y:S02]  /*c530*/  F2I.U64.TRUNC R4, R4 ;  /* 0x0000000400047311 */ /* 0x000e24000020d800 */
[----:B0-----:R-:W-:Y:S01]  /*c540*/  STG.E.64 desc[UR36][R2.64], R4 ;  /* 0x0000000402007986 */ /* 0x001fe2000c101b24 */
[----:B------:R-:W-:Y:S05]  /*c550*/  EXIT ;  /* 0x000000000000794d */ /* 0x000fea0003800000 */
.L_x_5245:
[----:B----4-:R-:W-:-:S06]  /*c560*/  IMAD.U32 R19, R19, 0x10000, RZ ;  /* 0x0001000013137824 */ /* 0x010fcc00078e00ff */
[----:B------:R-:W0:Y:S02]  /*c570*/  F2I.FTZ.U32.TRUNC.NTZ R19, R19 ;  /* 0x0000001300137305 */ /* 0x000e24000021f000 */
[----:B0-----:R-:W-:Y:S01]  /*c580*/  STG.E desc[UR36][R2.64], R19 ;  /* 0x0000001302007986 */ /* 0x001fe2000c101924 */
[----:B------:R-:W-:Y:S05]  /*c590*/  EXIT ;  /* 0x000000000000794d */ /* 0x000fea0003800000 */
.L_x_5235:
        /* <DEDUP_REMOVED lines=11> */
.L_x_5248:
[----:B----4-:R-:W-:Y:S01]  /*c650*/  IMAD.U32 R19, R19, 0x10000, RZ ;  /* 0x0001000013137824 */ /* 0x010fe200078e00ff */
[----:B------:R-:W-:-:S03]  /*c660*/  CS2R R6, SRZ ;  /* 0x0000000000067805 */ /* 0x000fc6000001ff00 */
[----:B------:R-:W-:-:S06]  /*c670*/  FMUL.FTZ R4, R19, 1 ;  /* 0x3f80000013047820 */ /* 0x000fcc0000410000 */
[----:B------:R-:W0:Y:S02]  /*c680*/  F2F.F64.F32 R4, R4 ;  /* 0x0000000400047310 */ /* 0x000e240000201800 */
[----:B0-----:R-:W-:Y:S01]  /*c690*/  STG.E.128 desc[UR36][R2.64], R4 ;  /* 0x0000000402007986 */ /* 0x001fe2000c101d24 */
[----:B------:R-:W-:Y:S05]  /*c6a0*/  EXIT ;  /* 0x000000000000794d */ /* 0x000fea0003800000 */
.L_x_5247:
[----:B------:R-:W-:-:S13]  /*c6b0*/  ISETP.NE.AND P0, PT, R0, 0xf, PT ;  /* 0x0000000f0000780c */ /* 0x000fda0003f05270 */
[----:B------:R-:W-:Y:S05]  /*c6c0*/  @!P0 BRA `(.L_x_5249) ;  /* 0x0000000000e88947 */ /* 0x000fea0003800000 */
[----:B------:R-:W-:-:S13]  /*c6d0*/  ISETP.NE.AND P0, PT, R0, 0x17, PT ;  /* 0x000000170000780c */ /* 0x000fda0003f05270 */
[----:B------:R-:W-:Y:S05]  /*c6e0*/  @!P0 BRA `(.L_x_5250) ;  /* 0x0000000000908947 */ /* 0x000fea0003800000 */
[----:B------:R-:W-:-:S13]  /*c6f0*/  ISETP.NE.AND P0, PT, R0, 0x18, PT ;  /* 0x000000180000780c */ /* 0x000fda0003f05270 */
[----:B------:R-:W-:Y:S05]  /*c700*/  @!P0 BRA `(.L_x_5251) ;  /* 0x0000000000448947 */ /* 0x000fea0003800000 */
.L_x_5228:
        /* <DEDUP_REMOVED lines=16> */
.L_x_5252:
[----:B------:R-:W-:Y:S05]  /*c810*/  EXIT ;  /* 0x000000000000794d */ /* 0x000fea0003800000 */
.L_x_5251:
        /* <DEDUP_REMOVED lines=13> */
.L_x_5254:
[----:B------:R-:W-:Y:S05]  /*c8f0*/  BSYNC.RECONVERGENT B0 ;  /* 0x0000000000007941 */ /* 0x000fea0003800200 */
.L_x_5253:
[----:B------:R-:W-:-:S05]  /*c900*/  LOP3.LUT R5, R0, 0x80, R5, 0xf8, !PT ;  /* 0x0000008000057812 */ /* 0x000fca00078ef805 */
[----:B------:R-:W-:Y:S01]  /*c910*/  STG.E.U8 desc[UR36][R2.64], R5 ;  /* 0x0000000502007986 */ /* 0x000fe2000c101124 */
[----:B------:R-:W-:Y:S05]  /*c920*/  EXIT ;  /* 0x000000000000794d */ /* 0x000fea0003800000 */
.L_x_5250:
        /* <DEDUP_REMOVED lines=12> */
.L_x_5256:
[----:B------:R-:W-:Y:S01]  /*c9f0*/  IMAD.MOV.U32 R0, RZ, RZ, 0x7f ;  /* 0x0000007fff007424 */ /* 0x000fe200078e00ff */
[----:B------:R-:W-:-:S04]  /*ca00*/  ISETP.GT.U32.AND P0, PT, R4, 0x7f800000, PT ;  /* 0x7f8000000400780c */ /* 0x000fc80003f04070 */
[----:B------:R-:W-:-:S09]  /*ca10*/  SEL R0, R0, 0x7c, P0 ;  /* 0x0000007c00007807 */ /* 0x000fd20000000000 */
.L_x_5257:
[----:B------:R-:W-:Y:S05]  /*ca20*/  BSYNC.RECONVERGENT B0 ;  /* 0x0000000000007941 */ /* 0x000fea0003800200 */
.L_x_5255:
[----:B------:R-:W-:-:S04]  /*ca30*/  SHF.R.U32.HI R5, RZ, 0x18, R5 ;  /* 0x00000018ff057819 */ /* 0x000fc80000011605 */
[----:B------:R-:W-:-:S05]  /*ca40*/  LOP3.LUT R5, R0, 0x80, R5, 0xf8, !PT ;  /* 0x0000008000057812 */ /* 0x000fca00078ef805 */
[----:B------:R-:W-:Y:S01]  /*ca50*/  STG.E.U8 desc[UR36][R2.64], R5 ;  /* 0x0000000502007986 */ /* 0x000fe2000c101124 */
[----:B------:R-:W-:Y:S05]  /*ca60*/  EXIT ;  /* 0x000000000000794d */ /* 0x000fea0003800000 */
.L_x_5249:
[----:B----4-:R-:W-:Y:S01]  /*ca70*/  STG.E.U16 desc[UR36][R2.64], R19 ;  /* 0x0000001302007986 */ /* 0x010fe2000c101524 */
[----:B------:R-:W-:Y:S05]  /*ca80*/  EXIT ;  /* 0x000000000000794d */ /* 0x000fea0003800000 */
.L_x_5258:
        /* <DEDUP_REMOVED lines=15> */
.L_x_14628:


//--------------------- .text._ZN2at6native18elementwise_kernelILi128ELi4EZNS0_22gpu_kernel_impl_nocastIZZZNS0_26logit_backward_kernel_cudaERNS_18TensorIteratorBaseERKN3c106ScalarEENKUlvE_clEvENKUlvE2_clEvEUlNS5_8BFloat16ESB_E_EEvS4_RKT_EUliE_EEviT1_ --------------------------
	.section	.text._ZN2at6native18elementwise_kernelILi128ELi4EZNS0_22gpu_kernel_impl_nocastIZZZNS0_26logit_backward_kernel_cudaERNS_18TensorIteratorBaseERKN3c106ScalarEENKUlvE_clEvENKUlvE2_clEvEUlNS5_8BFloat16ESB_E_EEvS4_RKT_EUliE_EEviT1_,"ax",@progbits
	.align	128
        .global         _ZN2at6native18elementwise_kernelILi128ELi4EZNS0_22gpu_kernel_impl_nocastIZZZNS0_26logit_backward_kernel_cudaERNS_18TensorIteratorBaseERKN3c106ScalarEENKUlvE_clEvENKUlvE2_clEvEUlNS5_8BFloat16ESB_E_EEvS4_RKT_EUliE_EEviT1_
        .type           _ZN2at6native18elementwise_kernelILi128ELi4EZNS0_22gpu_kernel_impl_nocastIZZZNS0_26logit_backward_kernel_cudaERNS_18TensorIteratorBaseERKN3c106ScalarEENKUlvE_clEvENKUlvE2_clEvEUlNS5_8BFloat16ESB_E_EEvS4_RKT_EUliE_EEviT1_,@function
        .size           _ZN2at6native18elementwise_kernelILi128ELi4EZNS0_22gpu_kernel_impl_nocastIZZZNS0_26logit_backward_kernel_cudaERNS_18TensorIteratorBaseERKN3c106ScalarEENKUlvE_clEvENKUlvE2_clEvEUlNS5_8BFloat16ESB_E_EEvS4_RKT_EUliE_EEviT1_,(.L_x_14629 - _ZN2at6native18elementwise_kernelILi128ELi4EZNS0_22gpu_kernel_impl_nocastIZZZNS0_26logit_backward_kernel_cudaERNS_18TensorIteratorBaseERKN3c106ScalarEENKUlvE_clEvENKUlvE2_clEvEUlNS5_8BFloat16ESB_E_EEvS4_RKT_EUliE_EEviT1_)
        .other          _ZN2at6native18elementwise_kernelILi128ELi4EZNS0_22gpu_kernel_impl_nocastIZZZNS0_26logit_backward_kernel_cudaERNS_18TensorIteratorBaseERKN3c106ScalarEENKUlvE_clEvENKUlvE2_clEvEUlNS5_8BFloat16ESB_E_EEvS4_RKT_EUliE_EEviT1_,@"STO_CUDA_ENTRY STV_DEFAULT"
_ZN2at6native18elementwise_kernelILi128ELi4EZNS0_22gpu_kernel_impl_nocastIZZZNS0_26logit_backward_kernel_cudaERNS_18TensorIteratorBaseERKN3c106ScalarEENKUlvE_clEvENKUlvE2_clEvEUlNS5_8BFloat16ESB_E_EEvS4_RKT_EUliE_EEviT1_:
.text._ZN2at6native18elementwise_kernelILi128ELi4EZNS0_22gpu_kernel_impl_nocastIZZZNS0_26logit_backward_kernel_cudaERNS_18TensorIteratorBaseERKN3c106ScalarEENKUlvE_clEvENKUlvE2_clEvEUlNS5_8BFloat16ESB_E_EEvS4_RKT_EUliE_EEviT1_:
        /* <DEDUP_REMOVED lines=17> */
[----:B0-----:R-:W3:Y:S01]  /*0110*/  LDG.E.U16 R4, desc[UR6][R4.64] ;  /* 0x0000000604047981 */ /* 0x001ee2000c1e1500 */
[----:B------:R-:W-:-:S02]  /*0120*/  MOV R2, 0x7fc00000 ;  /* 0x7fc0000000027802 */ /* 0x000fc40000000f00 */
[----:B------:R-:W-:Y:S02]  /*0130*/  IADD3 R3, PT, PT, R3, 0x80, RZ ;  /* 0x0000008003037810 */ /* 0x000fe40007ffe0ff */
[----:B--2---:R-:W-:-:S04]  /*0140*/  SHF.L.U32 R0, R6, 0x10, RZ ;  /* 0x0000001006007819 */ /* 0x004fc800000006ff */
[C---:B------:R-:W-:Y:S02]  /*0150*/  FSETP.GEU.FTZ.AND P1, PT, R0.reuse, RZ, PT ;  /* 0x000000ff0000720b */ /* 0x040fe40003f3e000 */
[----:B------:R-:W-:-:S04]  /*0160*/  FSETP.GT.FTZ.AND P0, PT, R0, 1, PT ;  /* 0x3f8000000000780b */ /* 0x000fc80003f14000 */
[----:B------:R-:W-:-:S13]  /*0170*/  PLOP3.LUT P0, PT, P1, P0, PT, 0x8f, 0xf8 ;  /* 0x0000000000f8781c */ /* 0x000fda0000f01177 */
[----:B------:R-:W-:-:S04]  /*0180*/  @!P0 FADD.FTZ R9, -R0, 1 ;  /* 0x3f80000000098421 */ /* 0x000fc80000010100 */
[----:B------:R-:W-:Y:S01]  /*0190*/  @!P0 FMUL.FTZ R10, R0, R9 ;  /* 0x00000009000a8220 */ /* 0x000fe20000410000 */
[----:B---3--:R-:W-:Y:S01]  /*01a0*/  SHF.L.U32 R0, R4, 0x10, RZ ;  /* 0x0000001004007819 */ /* 0x008fe200000006ff */
[----:B------:R-:W0:Y:S02]  /*01b0*/  LDC.64 R8, c[0x0][0x5e8] ;  /* 0x00017a00ff087b82 */ /* 0x000e240000000a00 */
[----:B------:R-:W1:Y:S02]  /*01c0*/  @!P0 MUFU.RCP R11, R10 ;  /* 0x0000000a000b8308 */ /* 0x000e640000001000 */
[----:B-1----:R-:W-:Y:S01]  /*01d0*/  @!P0 FMUL.FTZ R2, R0, R11 ;  /* 0x0000000b00028220 */ /* 0x002fe20000410000 */
[----:B------:R-:W-:-:S04]  /*01e0*/  ISETP.GE.AND P0, PT, R3, UR4, PT ;  /* 0x0000000403007c0c */ /* 0x000fc8000bf06270 */
[----:B------:R-:W-:-:S05]  /*01f0*/  F2FP.BF16.F32.PACK_AB R2, RZ, R2 ;  /* 0x00000002ff02723e */ /* 0x000fca00000010ff */
[----:B0-----:R0:W-:Y:S04]  /*0200*/  STG.E.U16 desc[UR6][R8.64], R2 ;  /* 0x0000000208007986 */ /* 0x0011e8000c101506 */
[----:B------:R-:W-:Y:S05]  /*0210*/  @P0 BREAK.RELIABLE B1 ;  /* 0x0000000000010942 */ /* 0x000fea0003800100 */
[----:B------:R-:W-:Y:S05]  /*0220*/  @P0 BRA `(.L_x_5263) ;  /* 0x0000000000a00947 */ /* 0x000fea0003800000 */
[----:B------:R-:W1:Y:S02]  /*0230*/  LDC.64 R6, c[0x0][0x5f8] ;  /* 0x00017e00ff067b82 */ /* 0x000e640000000a00 */
[----:B-1----:R-:W2:Y:S06]  /*0240*/  LDG.E.U16 R6, desc[UR6][R6.64] ;  /* 0x0000000606067981 */ /* 0x002eac000c1e1500 */
[----:B------:R-:W1:Y:S02]  /*0250*/  LDC.64 R4, c[0x0][0x5f0] ;  /* 0x00017c00ff047b82 */ /* 0x000e640000000a00 */
[----:B-1----:R-:W3:Y:S01]  /*0260*/  LDG.E.U16 R4, desc[UR6][R4.64] ;  /* 0x0000000604047981 */ /* 0x002ee2000c1e1500 */
[----:B0-----:R-:W-:-:S02]  /*0270*/  MOV R2, 0x7fc00000 ;  /* 0x7fc0000000027802 */ /* 0x001fc40000000f00 */
        /* <DEDUP_REMOVED lines=10> */
[----:B-1----:R-:W-:-:S05]  /*0320*/  @!P0 FMUL.FTZ R2, R0, R11 ;  /* 0x0000000b00028220 */ /* 0x002fca0000410000 */
[----:B------:R-:W-:-:S05]  /*0330*/  F2FP.BF16.F32.PACK_AB R2, RZ, R2 ;  /* 0x00000002ff02723e */ /* 0x000fca00000010ff */
[----:B0-----:R0:W-:Y:S02]  /*0340*/  STG.E.U16 desc[UR6][R8.64], R2 ;  /* 0x0000000208007986 */ /* 0x0011e4000c101506 */
.L_x_5262:
[----:B------:R-:W-:-:S13]  /*0350*/  ISETP.GE.AND P0, PT, R3, UR4, PT ;  /* 0x0000000403007c0c */ /* 0x000fda000bf06270 */
[----:B------:R-:W-:Y:S05]  /*0360*/  @P0 BREAK.RELIABLE B1 ;  /* 0x0000000000010942 */ /* 0x000fea0003800100 */
[----:B------:R-:W-:Y:S05]  /*0370*/  @P0 BRA `(.L_x_5263) ;  /* 0x00000000004c0947 */ /* 0x000fea0003800000 */
[----:B------:R-:W-:Y:S05]  /*0380*/  BSYNC.RELIABLE B1 ;  /* 0x0000000000017941 */ /* 0x000fea0003800100 */
.L_x_5261:
        /* <DEDUP_REMOVED lines=18> */
.L_x_5263:
[----:B------:R-:W-:Y:S05]  /*04b0*/  BSYNC.RECONVERGENT B0 ;  /* 0x0000000000007941 */ /* 0x000fea0003800200 */
.L_x_5260:
[----:B------:R-:W-:Y:S05]  /*04c0*/  WARPSYNC.ALL ;  /* 0x0000000000007948 */ /* 0x000fea0003800000 */
[----:B------:R-:W-:-:S13]  /*04d0*/  ISETP.GE.AND P0, PT, R3, UR4, PT ;  /* 0x0000000403007c0c */ /* 0x000fda000bf06270 */
[----:B------:R-:W-:Y:S05]  /*04e0*/  @P0 EXIT ;  /* 0x000000000000094d */ /* 0x000fea0003800000 */
[----:B------:R-:W2:Y:S02]  /*04f0*/  LDC.64 R4, c[0x0][0x5f8] ;  /* 0x00017e00ff047b82 */ /* 0x000ea40000000a00 */
[----:B--2---:R-:W2:Y:S06]  /*0500*/  LDG.E.U16 R4, desc[UR6][R4.64] ;  /* 0x0000000604047981 */ /* 0x004eac000c1e1500 */
[----:B01----:R-:W0:Y:S02]  /*0510*/  LDC.64 R2, c[0x0][0x5f0] ;  /* 0x00017c00ff027b82 */ /* 0x003e240000000a00 */
[----:B0-----:R-:W3:Y:S01]  /*0520*/  LDG.E.U16 R2, desc[UR6][R2.64] ;  /* 0x0000000602027981 */ /* 0x001ee2000c1e1500 */
[----:B--2---:R-:W-:-:S02]  /*0530*/  SHF.L.U32 R0, R4, 0x10, RZ ;  /* 0x0000001004007819 */ /* 0x004fc400000006ff */
[----:B------:R-:W-:Y:S02]  /*0540*/  MOV R4, 0x7fc00000 ;  /* 0x7fc0000000047802 */ /* 0x000fe40000000f00 */
        /* <DEDUP_REMOVED lines=10> */
[----:B0-----:R-:W-:Y:S01]  /*05f0*/  STG.E.U16 desc[UR6][R6.64], R4 ;  /* 0x0000000406007986 */ /* 0x001fe2000c101506 */
[----:B------:R-:W-:Y:S05]  /*0600*/  EXIT ;  /* 0x000000000000794d */ /* 0x000fea0003800000 */
.L_x_5259:
        /* <DEDUP_REMOVED lines=356> */
.L_x_5267:
        /* <DEDUP_REMOVED lines=10> */
[----:B------:R-:W-:-:S02]  /*1cf0*/  MOV R8, 0x7fc00000 ;  /* 0x7fc0000000087802 */ /* 0x000fc40000000f00 */
[C---:B------:R-:W-:Y:S02]  /*1d00*/  FSETP.GEU.FTZ.AND P1, PT, R11.reuse, RZ, PT ;  /* 0x000000ff0b00720b */ /* 0x040fe40003f3e000 */
[----:B------:R-:W-:-:S04]  /*1d10*/  FSETP.GT.FTZ.AND P0, PT, R11, 1, PT ;  /* 0x3f8000000b00780b */ /* 0x000fc80003f14000 */
        /* <DEDUP_REMOVED lines=361> */
.L_x_5269:
        /* <DEDUP_REMOVED lines=23> */
.L_x_5266:
[----:B------:R-:W-:-:S13]  /*3520*/  ISETP.GE.AND P0, PT, R3, UR4, PT ;  /* 0x0000000403007c0c */ /* 0x000fda000bf06270 */
[----:B------:R-:W-:Y:S05]  /*3530*/  @P0 BREAK.RELIABLE B1 ;  /* 0x0000000000010942 */ /* 0x000fea0003800100 */
[----:B------:R-:W-:Y:S05]  /*3540*/  @P0 BRA `(.L_x_5268) ;  /* 0x0000001400d00947 */ /* 0x000fea0003800000 */
[----:B------:R-:W-:Y:S05]  /*3550*/  BSYNC.RELIABLE B1 ;  /* 0x0000000000017941 */ /* 0x000fea0003800100 */
.L_x_5265:
        /* <DEDUP_REMOVED lines=348> */
.L_x_5270:
        /* <DEDUP_REMOVED lines=23> */
.L_x_5268:
[----:B------:R-:W-:Y:S05]  /*4c90*/  BSYNC.RECONVERGENT B0 ;  /* 0x0000000000007941 */ /* 0x000fea0003800200 */
.L_x_5264:
        /* <DEDUP_REMOVED lines=351> */
.L_x_5271:
        /* <DEDUP_REMOVED lines=9> */
[C---:B------:R-:W-:Y:S02]  /*6320*/  FSETP.GEU.FTZ.AND P1, PT, R9.reuse, RZ, PT ;  /* 0x000000ff0900720b */ /* 0x040fe40003f3e000 */
[----:B------:R-:W-:-:S04]  /*6330*/  FSETP.GT.FTZ.AND P0, PT, R9, 1, PT ;  /* 0x3f8000000900780b */ /* 0x000fc80003f14000 */
[----:B------:R-:W-:Y:S02]  /*6340*/  PLOP3.LUT P0, PT, P1, P0, PT, 0x8f, 0xf8 ;  /* 0x0000000000f8781c */ /* 0x000fe40000f01177 */
[----:B---3--:R-:W-:-:S11]  /*6350*/  SHF.L.U32 R7, R4, 0x10, RZ ;  /* 0x0000001004077819 */ /* 0x008fd600000006ff */
[----:B------:R-:W-:-:S04]  /*6360*/  @!P0 FADD.FTZ R0, -R9, 1 ;  /* 0x3f80000009008421 */ /* 0x000fc80000010100 */
[----:B------:R-:W-:Y:S01]  /*6370*/  @!P0 FMUL.FTZ R8, R9, R0 ;  /* 0x0000000009088220 */ /* 0x000fe20000410000 */
[----:B------:R-:W-:-:S05]  /*6380*/  MOV R0, 0x7fc00000 ;  /* 0x7fc0000000007802 */ /* 0x000fca0000000f00 */
[----:B------:R-:W0:Y:S02]  /*6390*/  @!P0 MUFU.RCP R8, R8 ;  /* 0x0000000800088308 */ /* 0x000e240000001000 */
[----:B0-----:R-:W-:Y:S01]  /*63a0*/  @!P0 FMUL.FTZ R0, R7, R8 ;  /* 0x0000000807008220 */ /* 0x001fe20000410000 */
[----:B-1----:R-:W-:-:S04]  /*63b0*/  IADD3 R2, P0, PT, R3, UR4, RZ ;  /* 0x0000000403027c10 */ /* 0x002fc8000ff1e0ff */
[----:B------:R-:W-:Y:S02]  /*63c0*/  F2FP.BF16.F32.PACK_AB R0, RZ, R0 ;  /* 0x00000000ff00723e */ /* 0x000fe400000010ff */
[----:B------:R-:W-:-:S05]  /*63d0*/  IADD3.X R3, PT, PT, RZ, UR5, RZ, P0, !PT ;  /* 0x00000005ff037c10 */ /* 0x000fca00087fe4ff */
[----:B------:R-:W-:Y:S01]  /*63e0*/  STG.E.U16 desc[UR6][R2.64], R0 ;  /* 0x0000000002007986 */ /* 0x000fe2000c101506 */
[----:B------:R-:W-:Y:S05]  /*63f0*/  EXIT ;  /* 0x000000000000794d */ /* 0x000fea0003800000 */
.L_x_5272:
        /* <DEDUP_REMOVED lines=16> */
.L_x_14629:


//--------------------- .text._ZN2at6native27unrolled_elementwise_kernelIZZZNS0_26logit_backward_kernel_cudaERNS_18TensorIteratorBaseERKN3c106ScalarEENKUlvE_clEvENKUlvE2_clEvEUlNS4_8BFloat16ESA_E_St5arrayIPcLm3EELi4E23TrivialOffsetCalculatorILi2EjESF_ILi1EjENS0_6memory15LoadWithoutCastENSI_16StoreWithoutCastEEEviT_T0_T2_T3_T4_T5_ --------------------------
	.section	.text._ZN2at6native27unrolled_elementwise_kernelIZZZNS0_26logit_backward_kernel_cudaERNS_18TensorIteratorBaseERKN3c106ScalarEENKUlvE_clEvENKUlvE2_clEvEUlNS4_8BFloat16ESA_E_St5arrayIPcLm3EELi4E23TrivialOffsetCalculatorILi2EjESF_ILi1EjENS0_6memory15LoadWithoutCastENSI_16StoreWithoutCastEEEviT_T0_T2_T3_T4_T5_,"ax",@progbits
	.align	128
        .global         _ZN2at6native27unrolled_elementwise_kernelIZZZNS0_26logit_backward_kernel_cudaERNS_18TensorIteratorBaseERKN3c106ScalarEENKUlvE_clEvENKUlvE2_clEvEUlNS4_8BFloat16ESA_E_St5arrayIPcLm3EELi4E23TrivialOffsetCalculatorILi2EjESF_ILi1EjENS0_6memory15LoadWithoutCastENSI_16StoreWithoutCastEEEviT_T0_T2_T3_T4_T5_
        .type           _ZN2at6native27unrolled_elementwise_kernelIZZZNS0_26logit_backward_kernel_cudaERNS_18TensorIteratorBaseERKN3c106ScalarEENKUlvE_clEvENKUlvE2_clEvEUlNS4_8BFloat16ESA_E_St5arrayIPcLm3EELi4E23TrivialOffsetCalculatorILi2EjESF_ILi1EjENS0_6memory15LoadWithoutCastENSI_16StoreWithoutCastEEEviT_T0_T2_T3_T4_T5_,@function
        .size           _ZN2at6native27unrolled_elementwise_kernelIZZZNS0_26logit_backward_kernel_cudaERNS_18TensorIteratorBaseERKN3c106ScalarEENKUlvE_clEvENKUlvE2_clEvEUlNS4_8BFloat16ESA_E_St5arrayIPcLm3EELi4E23TrivialOffsetCalculatorILi2EjESF_ILi1EjENS0_6memory15LoadWithoutCastENSI_16StoreWithoutCastEEEviT_T0_T2_T3_T4_T5_,(.L_x_14630 - _ZN2at6native27unrolled_elementwise_kernelIZZZNS0_26logit_backward_kernel_cudaERNS_18TensorIteratorBaseERKN3c106ScalarEENKUlvE_clEvENKUlvE2_clEvEUlNS4_8BFloat16ESA_E_St5arrayIPcLm3EELi4E23TrivialOffsetCalculatorILi2EjESF_ILi1EjENS0_6memory15LoadWithoutCastENSI_16StoreWithoutCastEEEviT_T0_T2_T3_T4_T5_)
        .other          _ZN2at6native27unrolled_elementwise_kernelIZZZNS0_26logit_backward_kernel_cudaERNS_18TensorIteratorBaseERKN3c106ScalarEENKUlvE_clEvENKUlvE2_clEvEUlNS4_8BFloat16ESA_E_St5arrayIPcLm3EELi4E23TrivialOffsetCalculatorILi2EjESF_ILi1EjENS0_6memory15LoadWithoutCastENSI_16StoreWithoutCastEEEviT_T0_T2_T3_T4_T5_,@"STO_CUDA_ENTRY STV_DEFAULT"
_ZN2at6native27unrolled_elementwise_kernelIZZZNS0_26logit_backward_kernel_cudaERNS_18TensorIteratorBaseERKN3c106ScalarEENKUlvE_clEvENKUlvE2_clEvEUlNS4_8BFloat16ESA_E_St5arrayIPcLm3EELi4E23TrivialOffsetCalculatorILi2EjESF_ILi1EjENS0_6memory15LoadWithoutCastENSI_16StoreWithoutCastEEEviT_T0_T2_T3_T4_T5_:
.text._ZN2at6native27unrolled_elementwise_kernelIZZZNS0_26logit_backward_kernel_cudaERNS_18TensorIteratorBaseERKN3c106ScalarEENKUlvE_clEvENKUlvE2_clEvEUlNS4_8BFloat16ESA_E_St5arrayIPcLm3EELi4E23TrivialOffsetCalculatorILi2EjESF_ILi1EjENS0_6memory15LoadWithoutCastENSI_16StoreWithoutCastEEEviT_T0_T2_T3_T4_T5_:
        /* <DEDUP_REMOVED lines=64> */
[----:B-----5:R-:W-:Y:S01]  /*0400*/  IMAD.U32 R25, R25, 0x10000, RZ ;  /* 0x0001000019197824 */ /* 0x020fe200078e00ff */
[----:B------:R-:W-:-:S04]  /*0410*/  SHF.L.U32 R24, R24, 0x10, RZ ;  /* 0x0000001018187819 */ /* 0x000fc800000006ff */
[C---:B------:R-:W-:Y:S02]  /*0420*/  FSETP.GEU.FTZ.AND P6, PT, R25.reuse, RZ, PT ;  /* 0x000000ff1900720b */ /* 0x040fe40003fde000 */
[----:B------:R-:W-:-:S04]  /*0430*/  FSETP.GT.FTZ.AND P0, PT, R25, 1, PT ;  /* 0x3f8000001900780b */ /* 0x000fc80003f14000 */
[----:B------:R-:W-:-:S13]  /*0440*/  PLOP3.LUT P0, PT, P6, P0, PT, 0x8f, 0xf8 ;  /* 0x0000000000f8781c */ /* 0x000fda0003701177 */
[----:B------:R-:W-:-:S04]  /*0450*/  @!P0 FADD.FTZ R4, -R25, 1 ;  /* 0x3f80000019048421 */ /* 0x000fc80000010100 */
[----:B------:R-:W-:Y:S01]  /*0460*/  @!P0 FMUL.FTZ R5, R25, R4 ;  /* 0x0000000419058220 */ /* 0x000fe20000410000 */
[----:B------:R-:W-:-:S05]  /*0470*/  IMAD.MOV.U32 R4, RZ, RZ, 0x7fc00000 ;  /* 0x7fc00000ff047424 */ /* 0x000fca00078e00ff */
[----:B------:R-:W0:Y:S02]  /*0480*/  @!P0 MUFU.RCP R5, R5 ;  /* 0x0000000500058308 */ /* 0x000e240000001000 */
[----:B0-----:R-:W-:-:S05]  /*0490*/  @!P0 FMUL.FTZ R4, R24, R5 ;  /* 0x0000000518048220 */ /* 0x001fca0000410000 */
[----:B------:R-:W-:-:S07]  /*04a0*/  F2FP.BF16.F32.PACK_AB R4, RZ, R4 ;  /* 0x00000004ff04723e */ /* 0x000fce00000010ff */
.L_x_5274:
[----:B------:R-:W-:Y:S05]  /*04b0*/  BSYNC.RECONVERGENT B0 ;  /* 0x0000000000007941 */ /* 0x000fea0003800200 */
.L_x_5273:
[----:B------:R-:W-:Y:S04]  /*04c0*/  BSSY.RECONVERGENT B0, `(.L_x_5275) ;  /* 0x000000d000007945 */ /* 0x000fe80003800200 */
[----:B------:R-:W-:Y:S05]  /*04d0*/  @P5 BRA `(.L_x_5276) ;  /* 0x00000000002c5947 */ /* 0x000fea0003800000 */
[----:B-----5:R-:W-:Y:S01]  /*04e0*/  IMAD.U32 R10, R10, 0x10000, RZ ;  /* 0x000100000a0a7824 */ /* 0x020fe200078e00ff */
[----:B------:R-:W-:Y:S01]  /*04f0*/  SHF.L.U32 R6, R0, 0x10, RZ ;  /* 0x0000001000067819 */ /* 0x000fe200000006ff */
[----:B------:R-:W-:-:S03]  /*0500*/  IMAD.MOV.U32 R0, RZ, RZ, 0x7fc00000 ;  /* 0x7fc00000ff007424 */ /* 0x000fc600078e00ff */
[C---:B------:R-:W-:Y:S02]  /*0510*/  FSETP.GEU.FTZ.AND P5, PT, R10.reuse, RZ, PT ;  /* 0x000000ff0a00720b */ /* 0x040fe40003fbe000 */
[----:B------:R-:W-:-:S04]  /*0520*/  FSETP.GT.FTZ.AND P0, PT, R10, 1, PT ;  /* 0x3f8000000a00780b */ /* 0x000fc80003f14000 */
[----:B------:R-:W-:-:S13]  /*0530*/  PLOP3.LUT P0, PT, P5, P0, PT, 0x8f, 0xf8 ;  /* 0x0000000000f8781c */ /* 0x000fda0002f01177 */
[----:B------:R-:W-:-:S04]  /*0540*/  @!P0 FADD.FTZ R5, -R10, 1 ;  /* 0x3f8000000a058421 */ /* 0x000fc80000010100 */
[----:B------:R-:W-:-:S06]  /*0550*/  @!P0 FMUL.FTZ R5, R10, R5 ;  /* 0x000000050a058220 */ /* 0x000fcc0000410000 */
[----:B------:R-:W0:Y:S02]  /*0560*/  @!P0 MUFU.RCP R5, R5 ;  /* 0x0000000500058308 */ /* 0x000e240000001000 */
[----:B0-----:R-:W-:-:S05]  /*0570*/  @!P0 FMUL.FTZ R0, R6, R5 ;  /* 0x0000000506008220 */ /* 0x001fca0000410000 */
[----:B------:R-:W-:-:S07]  /*0580*/  F2FP.BF16.F32.PACK_AB R0, RZ, R0 ;  /* 0x00000000ff00723e */ /* 0x000fce00000010ff */
.L_x_5276:
[----:B------:R-:W-:Y:S05]  /*0590*/  BSYNC.RECONVERGENT B0 ;  /* 0x0000000000007941 */ /* 0x000fea0003800200 */
.L_x_5275:
[----:B------:R-:W-:Y:S04]  /*05a0*/  BSSY.RECONVERGENT B0, `(.L_x_5277) ;  /* 0x000000d000007945 */ /* 0x000fe80003800200 */
[----:B------:R-:W-:Y:S05]  /*05b0*/  @P2 BRA `(.L_x_5278) ;  /* 0x00000000002c2947 */ /* 0x000fea0003800000 */
        /* <DEDUP_REMOVED lines=11> */
.L_x_5278:
[----:B------:R-:W-:Y:S05]  /*0670*/  BSYNC.RECONVERGENT B0 ;  /* 0x0000000000007941 */ /* 0x000fea0003800200 */
.L_x_5277:
        /* <DEDUP_REMOVED lines=13> */
.L_x_5280:
[----:B------:R-:W-:Y:S05]  /*0750*/  BSYNC.RECONVERGENT B0 ;  /* 0x0000000000007941 */ /* 0x000fea0003800200 */
.L_x_5279:
        /* <DEDUP_REMOVED lines=13> */
.L_x_5282:
[----:B------:R-:W-:Y:S05]  /*0830*/  BSYNC.RECONVERGENT B0 ;  /* 0x0000000000007941 */ /* 0x000fea0003800200 */
.L_x_5281:
[----:B------:R-:W-:-:S13]  /*0840*/  ISETP.GE.AND P0, PT, R8, R9, PT ;  /* 0x000000090800720c */ /* 0x000fda0003f06270 */
[----:B------:R-:W-:Y:S05]  /*0850*/  @P0 EXIT ;  /* 0x000000000000094d */ /* 0x000fea0003800000 */
[----:B01----:R-:W0:Y:S01]  /*0860*/  LDC.64 R2, c[0x0][0x388] ;  /* 0x0000e200ff027b82 */ /* 0x003e220000000a00 */
[----:B------:R-:W-:-:S05]  /*0870*/  LEA R11, R11, R8, 0x9 ;  /* 0x000000080b0b7211 */ /* 0x000fca00078e48ff */
[----:B0-----:R-:W-:-:S05]  /*0880*/  IMAD.WIDE.U32 R2, R11, 0x2, R2 ;  /* 0x000000020b027825 */ /* 0x001fca00078e0002 */
[----:B-----5:R-:W-:Y:S01]  /*0890*/  STG.E.U16 desc[UR4][R2.64], R10 ;  /* 0x0000000a02007986 */ /* 0x020fe2000c101504 */
[----:B------:R-:W-:Y:S05]  /*08a0*/  EXIT ;  /* 0x000000000000794d */ /* 0x000fea0003800000 */
.L_x_5283:
        /* <DEDUP_REMOVED lines=13> */
.L_x_14630:


//--------------------- .text._ZN2at6native29vectorized_elementwise_kernelILi2EZZZNS0_26logit_backward_kernel_cudaERNS_18TensorIteratorBaseERKN3c106ScalarEENKUlvE_clEvENKUlvE2_clEvEUlNS4_8BFloat16ESA_E_St5arrayIPcLm3EEEEviT0_T1_ --------------------------
	.section	.text._ZN2at6native29vectorized_elementwise_kernelILi2EZZZNS0_26logit_backward_kernel_cudaERNS_18TensorIteratorBaseERKN3c106ScalarEENKUlvE_clEvENKUlvE2_clEvEUlNS4_8BFloat16ESA_E_St5arrayIPcLm3EEEEviT0_T1_,"ax",@progbits
	.align	128
        .global         _ZN2at6native29vectorized_elementwise_kernelILi2EZZZNS0_26logit_backward_kernel_cudaERNS_18TensorIteratorBaseERKN3c106ScalarEENKUlvE_clEvENKUlvE2_clEvEUlNS4_8BFloat16ESA_E_St5arrayIPcLm3EEEEviT0_T1_
        .type           _ZN2at6native29vectorized_elementwise_kernelILi2EZZZNS0_26logit_backward_kernel_cudaERNS_18TensorIteratorBaseERKN3c106ScalarEENKUlvE_clEvENKUlvE2_clEvEUlNS4_8BFloat16ESA_E_St5arrayIPcLm3EEEEviT0_T1_,@function
        .size           _ZN2at6native29vectorized_elementwise_kernelILi2EZZZNS0_26logit_backward_kernel_cudaERNS_18TensorIteratorBaseERKN3c106ScalarEENKUlvE_clEvENKUlvE2_clEvEUlNS4_8BFloat16ESA_E_St5arrayIPcLm3EEEEviT0_T1_,(.L_x_14631 - _ZN2at6native29vectorized_elementwise_kernelILi2EZZZNS0_26logit_backward_kernel_cudaERNS_18TensorIteratorBaseERKN3c106ScalarEENKUlvE_clEvENKUlvE2_clEvEUlNS4_8BFloat16ESA_E_St5arrayIPcLm3EEEEviT0_T1_)
        .other          _ZN2at6native29vectorized_elementwise_kernelILi2EZZZNS0_26logit_backward_kernel_cudaERNS_18TensorIteratorBaseERKN3c106ScalarEENKUlvE_clEvENKUlvE2_clEvEUlNS4_8BFloat16ESA_E_St5arrayIPcLm3EEEEviT0_T1_,@"STO_CUDA_ENTRY STV_DEFAULT"
_ZN2at6native29vectorized_elementwise_kernelILi2EZZZNS0_26logit_backward_kernel_cudaERNS_18TensorIteratorBaseERKN3c106ScalarEENKUlvE_clEvENKUlvE2_clEvEUlNS4_8BFloat16ESA_E_St5arrayIPcLm3EEEEviT0_T1_:
.text._ZN2at6native29vectorized_elementwise_kernelILi2EZZZNS0_26logit_backward_kernel_cudaERNS_18TensorIteratorBaseERKN3c106ScalarEENKUlvE_clEvENKUlvE2_clEvEUlNS4_8BFloat16ESA_E_St5arrayIPcLm3EEEEviT0_T1_:
        /* <DEDUP_REMOVED lines=100> */
[----:B-----5:R-:W-:Y:S01]  /*0640*/  IMAD.U32 R27, R27, 0x10000, RZ ;  /* 0x000100001b1b7824 */ /* 0x020fe200078e00ff */
[----:B------:R-:W-:Y:S01]  /*0650*/  MOV R14, 0x7fc00000 ;  /* 0x7fc00000000e7802 */ /* 0x000fe20000000f00 */
[----:B------:R-:W-:-:S03]  /*0660*/  IMAD.U32 R13, R26, 0x10000, RZ ;  /* 0x000100001a0d7824 */ /* 0x000fc600078e00ff */
        /* <DEDUP_REMOVED lines=8> */
.L_x_5286:
[----:B------:R-:W-:Y:S05]  /*06f0*/  BSYNC.RECONVERGENT B0 ;  /* 0x0000000000007941 */ /* 0x000fea0003800200 */
.L_x_5285:
        /* <DEDUP_REMOVED lines=9> */
[----:B-----5:R-:W-:-:S05]  /*0790*/  IMAD.U32 R16, R5, 0x10000, RZ ;  /* 0x0001000005107824 */ /* 0x020fca00078e00ff */
[C---:B------:R-:W-:Y:S02]  /*07a0*/  FSETP.GEU.FTZ.AND P4, PT, R16.reuse, RZ, PT ;  /* 0x000000ff1000720b */ /* 0x040fe40003f9e000 */
[----:B------:R-:W-:-:S04]  /*07b0*/  FSETP.GT.FTZ.AND P0, PT, R16, 1, PT ;  /* 0x3f8000001000780b */ /* 0x000fc80003f14000 */
[----:B------:R-:W-:-:S13]  /*07c0*/  PLOP3.LUT P0, PT, P4, P0, PT, 0x8f, 0xf8 ;  /* 0x0000000000f8781c */ /* 0x000fda0002701177 */
[----:B------:R-:W-:-:S04]  /*07d0*/  @!P0 FADD.FTZ R5, -R16, 1 ;  /* 0x3f80000010058421 */ /* 0x000fc80000010100 */
[----:B------:R-:W-:Y:S01]  /*07e0*/  @!P0 FMUL.FTZ R5, R16, R5 ;  /* 0x0000000510058220 */ /* 0x000fe20000410000 */
[----:B------:R-:W-:Y:S01]  /*07f0*/  IMAD.U32 R16, R4, 0x10000, RZ ;  /* 0x0001000004107824 */ /* 0x000fe200078e00ff */
[----:B------:R-:W-:-:S04]  /*0800*/  MOV R4, 0x7fc00000 ;  /* 0x7fc0000000047802 */ /* 0x000fc80000000f00 */
[----:B------:R-:W1:Y:S02]  /*0810*/  @!P0 MUFU.RCP R5, R5 ;  /* 0x0000000500058308 */ /* 0x000e640000001000 */
[----:B-1----:R-:W-:-:S05]  /*0820*/  @!P0 FMUL.FTZ R4, R16, R5 ;  /* 0x0000000510048220 */ /* 0x002fca0000410000 */
[----:B------:R-:W-:-:S07]  /*0830*/  F2FP.BF16.F32.PACK_AB R4, RZ, R4 ;  /* 0x00000004ff04723e */ /* 0x000fce00000010ff */
.L_x_5288:
[----:B------:R-:W-:Y:S05]  /*0840*/  BSYNC.RECONVERGENT B0 ;  /* 0x0000000000007941 */ /* 0x000fea0003800200 */
.L_x_5287:
        /* <DEDUP_REMOVED lines=9> */
[----:B------:R-:W-:Y:S01]  /*08e0*/  IMAD.U32 R16, R7, 0x10000, RZ ;  /* 0x0001000007107824 */ /* 0x000fe200078e00ff */
[----:B------:R-:W-:-:S04]  /*08f0*/  SHF.L.U32 R6, R6, 0x10, RZ ;  /* 0x0000001006067819 */ /* 0x000fc800000006ff */
[C---:B------:R-:W-:Y:S02]  /*0900*/  FSETP.GEU.FTZ.AND P3, PT, R16.reuse, RZ, PT ;  /* 0x000000ff1000720b */ /* 0x040fe40003f7e000 */
[----:B------:R-:W-:-:S04]  /*0910*/  FSETP.GT.FTZ.AND P0, PT, R16, 1, PT ;  /* 0x3f8000001000780b */ /* 0x000fc80003f14000 */
[----:B------:R-:W-:-:S13]  /*0920*/  PLOP3.LUT P0, PT, P3, P0, PT, 0x8f, 0xf8 ;  /* 0x0000000000f8781c */ /* 0x000fda0001f01177 */
[----:B------:R-:W-:-:S04]  /*0930*/  @!P0 FADD.FTZ R5, -R16, 1 ;  /* 0x3f80000010058421 */ /* 0x000fc80000010100 */
[----:B------:R-:W-:Y:S01]  /*0940*/  @!P0 FMUL.FTZ R7, R16, R5 ;  /* 0x0000000510078220 */ /* 0x000fe20000410000 */
[----:B------:R-:W-:-:S05]  /*0950*/  IMAD.MOV.U32 R5, RZ, RZ, 0x7fc00000 ;  /* 0x7fc00000ff057424 */ /* 0x000fca00078e00ff */
[----:B------:R-:W1:Y:S02]  /*0960*/  @!P0 MUFU.RCP R7, R7 ;  /* 0x0000000700078308 */ /* 0x000e640000001000 */
[----:B-1----:R-:W-:-:S05]  /*0970*/  @!P0 FMUL.FTZ R5, R6, R7 ;  /* 0x0000000706058220 */ /* 0x002fca0000410000 */
[----:B------:R-:W-:-:S07]  /*0980*/  F2FP.BF16.F32.PACK_AB R5, RZ, R5 ;  /* 0x00000005ff05723e */ /* 0x000fce00000010ff */
.L_x_5290:
[----:B------:R-:W-:Y:S05]  /*0990*/  BSYNC.RECONVERGENT B0 ;  /* 0x0000000000007941 */ /* 0x000fea0003800200 */
.L_x_5289:
[----:B------:R-:W-:Y:S01]  /*09a0*/  @!P1 IMAD.IADD R7, R0, 0x1, R3 ;  /* 0x0000000100079824 */ /* 0x000fe200078e0203 */
[----:B------:R-:W-:Y:S01]  /*09b0*/  BSSY.RECONVERGENT B0, `(.L_x_5291) ;  /* 0x000000f000007945 */ /* 0x000fe20003800200 */
[----:B------:R-:W-:Y:S02]  /*09c0*/  ISETP.GE.U32.AND P3, PT, R17, R2, PT ;  /* 0x000000021100720c */ /* 0x000fe40003f66070 */
[----:B0-----:R-:W-:Y:S01]  /*09d0*/  @!P1 IMAD.WIDE.U32 R12, R7, 0x2, R12 ;  /* 0x00000002070c9825 */ /* 0x001fe200078e000c */
[----:B------:R-:W-:Y:S10]  /*09e0*/  @P2 BRA `(.L_x_5292) ;  /* 0x00000000002c2947 */ /* 0x000ff40003800000 */
[----:B------:R-:W-:Y:S01]  /*09f0*/  SHF.L.U32 R9, R9, 0x10, RZ ;  /* 0x0000001009097819 */ /* 0x000fe200000006ff */
        /* <DEDUP_REMOVED lines=10> */
.L_x_5292:
[----:B------:R-:W-:Y:S05]  /*0aa0*/  BSYNC.RECONVERGENT B0 ;  /* 0x0000000000007941 */ /* 0x000fea0003800200 */
.L_x_5291:
[----:B------:R-:W-:Y:S04]  /*0ab0*/  BSSY.RECONVERGENT B0, `(.L_x_5293) ;  /* 0x000000d000007945 */ /* 0x000fe80003800200 */
[----:B------:R-:W-:Y:S05]  /*0ac0*/  @P4 BRA `(.L_x_5294) ;  /* 0x00000000002c4947 */ /* 0x000fea0003800000 */
        /* <DEDUP_REMOVED lines=11> */
.L_x_5294:
[----:B------:R-:W-:Y:S05]  /*0b80*/  BSYNC.RECONVERGENT B0 ;  /* 0x0000000000007941 */ /* 0x000fea0003800200 */
.L_x_5293:
        /* <DEDUP_REMOVED lines=13> */
.L_x_5296:
[----:B------:R-:W-:Y:S05]  /*0c60*/  BSYNC.RECONVERGENT B0 ;  /* 0x0000000000007941 */ /* 0x000fea0003800200 */
.L_x_5295:
        /* <DEDUP_REMOVED lines=13> */
.L_x_5298:
[----:B------:R-:W-:Y:S05]  /*0d40*/  BSYNC.RECONVERGENT B0 ;  /* 0x0000000000007941 */ /* 0x000fea0003800200 */
.L_x_5297:
        /* <DEDUP_REMOVED lines=13> */
.L_x_5300:
[----:B------:R-:W-:Y:S05]  /*0e20*/  BSYNC.RECONVERGENT B0 ;  /* 0x0000000000007941 */ /* 0x000fea0003800200 */
.L_x_5299:
        /* <DEDUP_REMOVED lines=18> */
.L_x_5303:
[----:B------:R-:W-:-:S13]  /*0f50*/  ISETP.GE.U32.AND P0, PT, R3, R2, PT ;  /* 0x000000020300720c */ /* 0x000fda0003f06070 */
[----:B------:R-:W-:Y:S05]  /*0f60*/  @P0 BRA `(.L_x_5305) ;  /* 0x0000000000300947 */ /* 0x000fea0003800000 */
[----:B0-----:R-:W0:Y:S01]  /*0f70*/  LDC.64 R4, c[0x0][0x388] ;  /* 0x0000e200ff047b82 */ /* 0x001e220000000a00 */
[----:B------:R-:W-:Y:S01]  /*0f80*/  IMAD.IADD R11, R0, 0x1, R3 ;  /* 0x00000001000b7824 */ /* 0x000fe200078e0203 */
[----:B------:R-:W-:-:S03]  /*0f90*/  IADD3 R3, PT, PT, R3, 0x80, RZ ;  /* 0x0000008003037810 */ /* 0x000fc60007ffe0ff */
[----:B0-----:R-:W-:-:S05]  /*0fa0*/  IMAD.WIDE.U32 R4, R11, 0x2, R4 ;  /* 0x000000020b047825 */ /* 0x001fca00078e0004 */
[----:B------:R1:W-:Y:S02]  /*0fb0*/  STG.E.U16 desc[UR4][R4.64], R6 ;  /* 0x0000000604007986 */ /* 0x0003e4000c101504 */
.L_x_5304:
[----:B------:R-:W-:-:S13]  /*0fc0*/  ISETP.GE.U32.AND P0, PT, R3, R2, PT ;  /* 0x000000020300720c */ /* 0x000fda0003f06070 */
[----:B------:R-:W-:Y:S05]  /*0fd0*/  @P0 BRA `(.L_x_5306) ;  /* 0x0000000000340947 */ /* 0x000fea0003800000 */
[----:B01----:R-:W0:Y:S01]  /*0fe0*/  LDC.64 R4, c[0x0][0x388] ;  /* 0x0000e200ff047b82 */ /* 0x003e220000000a00 */
[----:B------:R-:W-:Y:S02]  /*0ff0*/  IMAD.IADD R11, R0, 0x1, R3 ;  /* 0x00000001000b7824 */ /* 0x000fe400078e0203 */
[----:B------:R-:W-:Y:S02]  /*1000*/  VIADD R3, R3, 0x80 ;  /* 0x0000008003037836 */ /* 0x000fe40000000000 */
[----:B0-----:R-:W-:-:S05]  /*1010*/  IMAD.WIDE.U32 R4, R11, 0x2, R4 ;  /* 0x000000020b047825 */ /* 0x001fca00078e0004 */
[----:B------:R1:W-:Y:S02]  /*1020*/  STG.E.U16 desc[UR4][R4.64], R7 ;  /* 0x0000000704007986 */ /* 0x0003e4000c101504 */
.L_x_5305:
        /* <DEDUP_REMOVED lines=8> */
.L_x_5306:
[----:B------:R-:W-:Y:S05]  /*10b0*/  BSYNC.RELIABLE B1 ;  /* 0x0000000000017941 */ /* 0x000fea0003800100 */
.L_x_5302:
[----:B------:R-:W-:-:S13]  /*10c0*/  ISETP.GE.U32.AND P0, PT, R3, R2, PT ;  /* 0x000000020300720c */ /* 0x000fda0003f06070 */
[----:B012---:R-:W0:Y:S01]  /*10d0*/  @!P0 LDC.64 R4, c[0x0][0x388] ;  /* 0x0000e200ff048b82 */ /* 0x007e220000000a00 */
[----:B------:R-:W-:Y:S01]  /*10e0*/  @!P0 IMAD.IADD R7, R0, 0x1, R3 ;  /* 0x0000000100078824 */ /* 0x000fe200078e0203 */
[----:B------:R-:W-:-:S03]  /*10f0*/  @!P0 IADD3 R3, PT, PT, R3, 0x80, RZ ;  /* 0x0000008003038810 */ /* 0x000fc60007ffe0ff */
[----:B0-----:R-:W-:-:S05]  /*1100*/  @!P0 IMAD.WIDE.U32 R4, R7, 0x2, R4 ;  /* 0x0000000207048825 */ /* 0x001fca00078e0004 */
[----:B------:R2:W-:Y:S02]  /*1110*/  @!P0 STG.E.U16 desc[UR4][R4.64], R9 ;  /* 0x0000000904008986 */ /* 0x0005e4000c101504 */
.L_x_5307:
[----:B------:R-:W-:Y:S05]  /*1120*/  BSYNC.RECONVERGENT B0 ;  /* 0x0000000000007941 */ /* 0x000fea0003800200 */
.L_x_5301:
        /* <DEDUP_REMOVED lines=8> */
.L_x_5284:
[----:B------:R-:W0:Y:S01]  /*11b0*/  S2R R4, SR_TID.X ;  /* 0x0000000000047919 */ /* 0x000e220000002100 */
[----:B------:R-:W1:Y:S02]  /*11c0*/  LDC.64 R2, c[0x0][0x398] ;  /* 0x0000e600ff027b82 */ /* 0x000e640000000a00 */
[----:B-1----:R-:W-:-:S04]  /*11d0*/  IMAD.WIDE.U32 R2, R0, 0x2, R2 ;  /* 0x0000000200027825 */ /* 0x002fc800078e0002 */
[----:B0-----:R-:W-:Y:S02]  /*11e0*/  IMAD.WIDE.U32 R8, R4, 0x4, R2 ;  /* 0x0000000404087825 */ /* 0x001fe400078e0002 */
[----:B------:R-:W0:Y:S03]  /*11f0*/  LDC.64 R2, c[0x0][0x390] ;  /* 0x0000e400ff027b82 */ /* 0x000e260000000a00 */
[----:B------:R-:W2:Y:S04]  /*1200*/  LDG.E R6, desc[UR4][R8.64] ;  /* 0x0000000408067981 */ /* 0x000ea8000c1e1900 */
[----:B------:R-:W3:Y:S04]  /*1210*/  LDG.E R10, desc[UR4][R8.64+0x200] ;  /* 0x00020004080a7981 */ /* 0x000ee8000c1e1900 */
[----:B------:R-:W4:Y:S04]  /*1220*/  LDG.E R11, desc[UR4][R8.64+0x400] ;  /* 0x00040004080b7981 */ /* 0x000f28000c1e1900 */
[----:B------:R1:W5:Y:S01]  /*1230*/  LDG.E R13, desc[UR4][R8.64+0x600] ;  /* 0x00060004080d7981 */ /* 0x000362000c1e1900 */
[----:B0-----:R-:W-:-:S04]  /*1240*/  IMAD.WIDE.U32 R2, R0, 0x2, R2 ;  /* 0x0000000200027825 */ /* 0x001fc800078e0002 */
[----:B------:R-:W-:-:S05]  /*1250*/  IMAD.WIDE.U32 R2, R4, 0x4, R2 ;  /* 0x0000000404027825 */ /* 0x000fca00078e0002 */
[----:B------:R-:W3:Y:S04]  /*1260*/  LDG.E R7, desc[UR4][R2.64] ;  /* 0x0000000402077981 */ /* 0x000ee8000c1e1900 */
[----:B------:R-:W5:Y:S01]  /*1270*/  LDG.E R8, desc[UR4][R2.64+0x600] ;  /* 0x0006000402087981 */ /* 0x000f62000c1e1900 */
[----:B--2---:R-:W-:-:S05]  /*1280*/  PRMT R5, R6, 0x7632, R5 ;  /* 0x0000763206057816 */ /* 0x004fca0000000005 */
[----:B------:R-:W-:-:S05]  /*1290*/  IMAD.U32 R5, R5, 0x10000, RZ ;  /* 0x0001000005057824 */ /* 0x000fca00078e00ff */
[C---:B------:R-:W-:Y:S02]  /*12a0*/  FSETP.GEU.FTZ.AND P1, PT, R5.reuse, RZ, PT ;  /* 0x000000ff0500720b */ /* 0x040fe40003f3e000 */
[----:B------:R-:W-:-:S04]  /*12b0*/  FSETP.GT.FTZ.AND P0, PT, R5, 1, PT ;  /* 0x3f8000000500780b */ /* 0x000fc80003f14000 */
[----:B------:R-:W-:-:S13]  /*12c0*/  PLOP3.LUT P0, PT, P1, P0, PT, 0x8f, 0xf8 ;  /* 0x0000000000f8781c */ /* 0x000fda0000f01177 */
[----:B------:R-:W-:-:S04]  /*12d0*/  @!P0 FADD.FTZ R12, -R5, 1 ;  /* 0x3f800000050c8421 */ /* 0x000fc80000010100 */
[----:B------:R-:W-:-:S04]  /*12e0*/  @!P0 FMUL.FTZ R14, R5, R12 ;  /* 0x0000000c050e8220 */ /* 0x000fc80000410000 */
[----:B------:R-:W0:Y:S01]  /*12f0*/  @!P0 MUFU.RCP R15, R14 ;  /* 0x0000000e000f8308 */ /* 0x000e220000001000 */
[----:B---3--:R-:W-:Y:S02]  /*1300*/  PRMT R12, R7, 0x7632, R12 ;  /* 0x00007632070c7816 */ /* 0x008fe4000000000c */
[----:B------:R-:W-:-:S03]  /*1310*/  PRMT R16, R10, 0x7632, R16 ;  /* 0x000076320a107816 */ /* 0x000fc60000000010 */
[----:B------:R-:W-:Y:S01]  /*1320*/  IMAD.U32 R12, R12, 0x10000, RZ ;  /* 0x000100000c0c7824 */ /* 0x000fe200078e00ff */
[----:B------:R-:W-:Y:S01]  /*1330*/  MOV R5, 0x7fc00000 ;  /* 0x7fc0000000057802 */ /* 0x000fe20000000f00 */
[----:B-1----:R-:W-:Y:S01]  /*1340*/  IMAD.U32 R9, R6, 0x10000, RZ ;  /* 0x0001000006097824 */ /* 0x002fe200078e00ff */
[----:B------:R-:W-:Y:S02]  /*1350*/  SHF.L.U32 R17, R10, 0x10, RZ ;  /* 0x000000100a117819 */ /* 0x000fe400000006ff */
[----:B------:R-:W-:Y:S01]  /*1360*/  SHF.L.U32 R16, R16, 0x10, RZ ;  /* 0x0000001010107819 */ /* 0x000fe200000006ff */
[C---:B----4-:R-:W-:Y:S02]  /*1370*/  IMAD.U32 R18, R11.reuse, 0x10000, RZ ;  /* 0x000100000b127824 */ /* 0x050fe400078e00ff */
[----:B0-----:R-:W-:Y:S01]  /*1380*/  @!P0 FMUL.FTZ R5, R12, R15 ;  /* 0x0000000f0c058220 */ /* 0x001fe20000410000 */
[----:B------:R-:W-:Y:S01]  /*1390*/  PRMT R12, R11, 0x7632, R12 ;  /* 0x000076320b0c7816 */ /* 0x000fe2000000000c */
[----:B------:R-:W2:Y:S01]  /*13a0*/  LDG.E R10, desc[UR4][R2.64+0x200] ;  /* 0x00020004020a7981 */ /* 0x000ea2000c1e1900 */
[----:B------:R-:W-:-:S02]  /*13b0*/  FSETP.GEU.FTZ.AND P1, PT, R9, RZ, PT ;  /* 0x000000ff0900720b */ /* 0x000fc40003f3e000 */
[----:B------:R-:W-:Y:S01]  /*13c0*/  FSETP.GT.FTZ.AND P0, PT, R9, 1, PT ;  /* 0x3f8000000900780b */ /* 0x000fe20003f14000 */
[----:B------:R-:W-:Y:S01]  /*13d0*/  IMAD.U32 R12, R12, 0x10000, RZ ;  /* 0x000100000c0c7824 */ /* 0x000fe200078e00ff */
[C---:B------:R-:W-:Y:S02]  /*13e0*/  FSETP.GEU.FTZ.AND P5, PT, R17.reuse, RZ, PT ;  /* 0x000000ff1100720b */ /* 0x040fe40003fbe000 */
[----:B------:R-:W-:Y:S02]  /*13f0*/  FSETP.GT.FTZ.AND P6, PT, R17, 1, PT ;  /* 0x3f8000001100780b */ /* 0x000fe40003fd4000 */
[C---:B------:R-:W-:Y:S02]  /*1400*/  FSETP.GEU.FTZ.AND P4, PT, R16.reuse, RZ, PT ;  /* 0x000000ff1000720b */ /* 0x040fe40003f9e000 */
[----:B------:R-:W-:Y:S01]  /*1410*/  FSETP.GT.FTZ.AND P2, PT, R16, 1, PT ;  /* 0x3f8000001000780b */ /* 0x000fe20003f54000 */
[----:B-----5:R-:W-:Y:S01]  /*1420*/  IMAD.U32 R11, R13, 0x10000, RZ ;  /* 0x000100000d0b7824 */ /* 0x020fe200078e00ff */
[----:B------:R-:W-:-:S02]  /*1430*/  PLOP3.LUT P0, PT, P1, P0, PT, 0x8f, 0xf8 ;  /* 0x0000000000f8781c */ /* 0x000fc40000f01177 */
[----:B------:R-:W-:Y:S02]  /*1440*/  PLOP3.LUT P5, PT, P5, P6, PT, 0x8f, 0xf8 ;  /* 0x0000000000f8781c */ /* 0x000fe40002fad177 */
[----:B------:R-:W-:Y:S02]  /*1450*/  PLOP3.LUT P4, PT, P4, P2, PT, 0x8f, 0xf8 ;  /* 0x0000000000f8781c */ /* 0x000fe40002785177 */
[C---:B------:R-:W-:Y:S02]  /*1460*/  FSETP.GEU.FTZ.AND P3, PT, R18.reuse, RZ, PT ;  /* 0x000000ff1200720b */ /* 0x040fe40003f7e000 */
[----:B------:R-:W-:Y:S02]  /*1470*/  FSETP.GT.FTZ.AND P1, PT, R18, 1, PT ;  /* 0x3f8000001200780b */ /* 0x000fe40003f34000 */
[C---:B------:R-:W-:Y:S02]  /*1480*/  FSETP.GEU.FTZ.AND P2, PT, R12.reuse, RZ, PT ;  /* 0x000000ff0c00720b */ /* 0x040fe40003f5e000 */
[----:B------:R-:W-:-:S02]  /*1490*/  FSETP.GT.FTZ.AND P6, PT, R12, 1, PT ;  /* 0x3f8000000c00780b */ /* 0x000fc40003fd4000 */
[----:B------:R-:W-:Y:S02]  /*14a0*/  PRMT R15, R13, 0x7632, R15 ;  /* 0x000076320d0f7816 */ /* 0x000fe4000000000f */
[----:B------:R-:W-:Y:S02]  /*14b0*/  PLOP3.LUT P3, PT, P3, P1, PT, 0x8f, 0xf8 ;  /* 0x0000000000f8781c */ /* 0x000fe40001f63177 */
[----:B------:R-:W-:Y:S01]  /*14c0*/  PLOP3.LUT P2, PT, P2, P6, PT, 0x8f, 0xf8 ;  /* 0x0000000000f8781c */ /* 0x000fe2000174d177 */
[----:B------:R-:W-:Y:S01]  /*14d0*/  IMAD.U32 R15, R15, 0x10000, RZ ;  /* 0x000100000f0f7824 */ /* 0x000fe200078e00ff */
[C---:B------:R-:W-:Y:S02]  /*14e0*/  FSETP.GEU.FTZ.AND P1, PT, R11.reuse, RZ, PT ;  /* 0x000000ff0b00720b */ /* 0x040fe40003f3e000 */
[----:B------:R-:W-:Y:S02]  /*14f0*/  FSETP.GT.FTZ.AND P6, PT, R11, 1, PT ;  /* 0x3f8000000b00780b */ /* 0x000fe40003fd4000 */
[----:B------:R-:W-:-:S02]  /*1500*/  P2R R6, PR, RZ, 0x1 ;  /* 0x00000001ff067803 */ /* 0x000fc40000000000 */
[----:B------:R-:W-:Y:S02]  /*1510*/  PLOP3.LUT P1, PT, P1, P6, PT, 0x8f, 0xf8 ;  /* 0x0000000000f8781c */ /* 0x000fe40000f2d177 */
[C---:B------:R-:W-:Y:S02]  /*1520*/  FSETP.GEU.FTZ.AND P6, PT, R15.reuse, RZ, PT ;  /* 0x000000ff0f00720b */ /* 0x040fe40003fde000 */
[----:B------:R-:W-:-:S04]  /*1530*/  FSETP.GT.FTZ.AND P0, PT, R15, 1, PT ;  /* 0x3f8000000f00780b */ /* 0x000fc80003f14000 */
[----:B------:R-:W-:Y:S02]  /*1540*/  PLOP3.LUT P6, PT, P6, P0, PT, 0x8f, 0xf8 ;  /* 0x0000000000f8781c */ /* 0x000fe400037c1177 */
[----:B------:R-:W-:Y:S02]  /*1550*/  ISETP.NE.AND P0, PT, R6, RZ, PT ;  /* 0x000000ff0600720c */ /* 0x000fe40003f05270 */
[----:B------:R0:W3:Y:S11]  /*1560*/  LDG.E R6, desc[UR4][R2.64+0x400] ;  /* 0x0004000402067981 */ /* 0x0000f6000c1e1900 */
[----:B------:R-:W-:-:S04]  /*1570*/  @!P0 FADD.FTZ R14, -R9, 1 ;  /* 0x3f800000090e8421 */ /* 0x000fc80000010100 */
[----:B------:R-:W-:Y:S01]  /*1580*/  @!P0 FMUL.FTZ R13, R9, R14 ;  /* 0x0000000e090d8220 */ /* 0x000fe20000410000 */
[----:B0-----:R-:W-:Y:S01]  /*1590*/  @!P4 FADD.FTZ R3, -R16, 1 ;  /* 0x3f8000001003c421 */ /* 0x001fe20000010100 */
[----:B------:R-:W-:-:S04]  /*15a0*/  @!P3 FADD.FTZ R9, -R18, 1 ;  /* 0x3f8000001209b421 */ /* 0x000fc80000010100 */
[----:B------:R-:W0:Y:S01]  /*15b0*/  @!P0 MUFU.RCP R13, R13 ;  /* 0x0000000d000d8308 */ /* 0x000e220000001000 */
[----:B------:R-:W-:Y:S01]  /*15c0*/  @!P4 FMUL.FTZ R19, R16, R3 ;  /* 0x000000031013c220 */ /* 0x000fe20000410000 */
[----:B------:R-:W-:Y:S01]  /*15d0*/  @!P2 FADD.FTZ R3, -R12, 1 ;  /* 0x3f8000000c03a421 */ /* 0x000fe20000010100 */
[----:B------:R-:W-:Y:S01]  /*15e0*/  @!P6 FADD.FTZ R2, -R15, 1 ;  /* 0x3f8000000f02e421 */ /* 0x000fe20000010100 */
[----:B------:R-:W-:Y:S01]  /*15f0*/  @!P5 FADD.FTZ R14, -R17, 1 ;  /* 0x3f800000110ed421 */ /* 0x000fe20000010100 */
[----:B------:R-:W-:Y:S01]  /*1600*/  @!P3 FMUL.FTZ R9, R18, R9 ;  /* 0x000000091209b220 */ /* 0x000fe20000410000 */
[----:B------:R-:W-:Y:S01]  /*1610*/  @!P1 FADD.FTZ R18, -R11, 1 ;  /* 0x3f8000000b129421 */ /* 0x000fe20000010100 */
[----:B------:R-:W-:Y:S01]  /*1620*/  @!P2 FMUL.FTZ R20, R12, R3 ;  /* 0x000000030c14a220 */ /* 0x000fe20000410000 */
[----:B------:R-:W1:Y:S01]  /*1630*/  @!P4 MUFU.RCP R19, R19 ;  /* 0x000000130013c308 */ /* 0x000e620000001000 */
[----:B------:R-:W-:Y:S01]  /*1640*/  @!P6 FMUL.FTZ R21, R15, R2 ;  /* 0x000000020f15e220 */ /* 0x000fe20000410000 */
[----:B------:R-:W-:Y:S01]  /*1650*/  @!P5 FMUL.FTZ R14, R17, R14 ;  /* 0x0000000e110ed220 */ /* 0x000fe20000410000 */
[----:B------:R-:W4:Y:S01]  /*1660*/  LDC.64 R2, c[0x0][0x388] ;  /* 0x0000e200ff027b82 */ /* 0x000f220000000a00 */
[----:B------:R-:W-:Y:S01]  /*1670*/  @!P1 FMUL.FTZ R11, R11, R18 ;  /* 0x000000120b0b9220 */ /* 0x000fe20000410000 */
[----:B------:R-:W-:Y:S01]  /*1680*/  IMAD.U32 R18, R7, 0x10000, RZ ;  /* 0x0001000007127824 */ /* 0x000fe200078e00ff */
[----:B------:R-:W-:-:S02]  /*1690*/  MOV R16, 0x7fc00000 ;  /* 0x7fc0000000107802 */ /* 0x000fc40000000f00 */
[----:B------:R-:W5:Y:S01]  /*16a0*/  @!P5 MUFU.RCP R14, R14 ;  /* 0x0000000e000ed308 */ /* 0x000f620000001000 */
[----:B0-----:R-:W-:Y:S01]  /*16b0*/  @!P0 FMUL.FTZ R16, R18, R13 ;  /* 0x0000000d12108220 */ /* 0x001fe20000410000 */
[----:B------:R-:W-:-:S06]  /*16c0*/  IMAD.MOV.U32 R12, RZ, RZ, 0x7fc00000 ;  /* 0x7fc00000ff0c7424 */ /* 0x000fcc00078e00ff */
[----:B------:R-:W-:Y:S08]  /*16d0*/  @!P3 MUFU.RCP R9, R9 ;  /* 0x000000090009b308 */ /* 0x000ff00000001000 */
[----:B------:R-:W0:Y:S08]  /*16e0*/  @!P1 MUFU.RCP R11, R11 ;  /* 0x0000000b000b9308 */ /* 0x000e300000001000 */
[----:B------:R-:W-:Y:S08]  /*16f0*/  @!P2 MUFU.RCP R15, R20 ;  /* 0x00000014000fa308 */ /* 0x000ff00000001000 */
[----:B------:R-:W0:Y:S01]  /*1700*/  @!P6 MUFU.RCP R18, R21 ;  /* 0x000000150012e308 */ /* 0x000e220000001000 */
[----:B------:R-:W-:Y:S01]  /*1710*/  MOV R7, 0x7fc00000 ;  /* 0x7fc0000000077802 */ /* 0x000fe20000000f00 */
[----:B----4-:R-:W-:Y:S01]  /*1720*/  IMAD.WIDE.U32 R2, R0, 0x2, R2 ;  /* 0x0000000200027825 */ /* 0x010fe200078e0002 */
[----:B------:R-:W-:-:S02]  /*1730*/  MOV R13, 0x7fc00000 ;  /* 0x7fc00000000d7802 */ /* 0x000fc40000000f00 */
[----:B------:R-:W-:Y:S01]  /*1740*/  F2FP.BF16.F32.PACK_AB R5, R5, R16 ;  /* 0x000000100505723e */ /* 0x000fe200000010ff */
[----:B------:R-:W-:-:S05]  /*1750*/  IMAD.WIDE.U32 R2, R4, 0x4, R2 ;  /* 0x0000000404027825 */ /* 0x000fca00078e0002 */
[----:B------:R-:W-:Y:S01]  /*1760*/  STG.E desc[UR4][R2.64], R5 ;  /* 0x0000000502007986 */ /* 0x000fe2000c101904 */
[C---:B--2---:R-:W-:Y:S01]  /*1770*/  PRMT R22, R10.reuse, 0x7632, R22 ;  /* 0x000076320a167816 */ /* 0x044fe20000000016 */
[----:B------:R-:W-:-:S04]  /*1780*/  IMAD.U32 R17, R10, 0x10000, RZ ;  /* 0x000100000a117824 */ /* 0x000fc800078e00ff */
[----:B------:R-:W-:-:S04]  /*1790*/  IMAD.U32 R10, R22, 0x10000, RZ ;  /* 0x00010000160a7824 */ /* 0x000fc800078e00ff */
[----:B-1----:R-:W-:Y:S01]  /*17a0*/  @!P4 FMUL.FTZ R12, R10, R19 ;  /* 0x000000130a0cc220 */ /* 0x002fe20000410000 */
[C---:B------:R-:W-:Y:S02]  /*17b0*/  PRMT R19, R8.reuse, 0x7632, R19 ;  /* 0x0000763208137816 */ /* 0x040fe40000000013 */
[----:B------:R-:W-:Y:S01]  /*17c0*/  SHF.L.U32 R8, R8, 0x10, RZ ;  /* 0x0000001008087819 */ /* 0x000fe200000006ff */
[----:B-----5:R-:W-:Y:S02]  /*17d0*/  @!P5 FMUL.FTZ R7, R17, R14 ;  /* 0x0000000e1107d220 */ /* 0x020fe40000410000 */
[----:B------:R-:W-:Y:S01]  /*17e0*/  IMAD.U32 R19, R19, 0x10000, RZ ;  /* 0x0001000013137824 */ /* 0x000fe200078e00ff */
[----:B------:R-:W-:Y:S01]  /*17f0*/  MOV R17, 0x7fc00000 ;  /* 0x7fc0000000117802 */ /* 0x000fe20000000f00 */
[----:B------:R-:W-:Y:S02]  /*1800*/  IMAD.MOV.U32 R14, RZ, RZ, 0x7fc00000 ;  /* 0x7fc00000ff0e7424 */ /* 0x000fe400078e00ff */
[----:B------:R-:W-:-:S02]  /*1810*/  IMAD.MOV.U32 R10, RZ, RZ, 0x7fc00000 ;  /* 0x7fc00000ff0a7424 */ /* 0x000fc400078e00ff */
[----:B0-----:R-:W-:Y:S01]  /*1820*/  @!P1 FMUL.FTZ R10, R8, R11 ;  /* 0x0000000b080a9220 */ /* 0x001fe20000410000 */
[----:B------:R-:W-:Y:S01]  /*1830*/  @!P6 FMUL.FTZ R13, R19, R18 ;  /* 0x00000012130de220 */ /* 0x000fe20000410000 */
[----:B------:R-:W-:-:S04]  /*1840*/  F2FP.BF16.F32.PACK_AB R7, R12, R7 ;  /* 0x000000070c07723e */ /* 0x000fc800000010ff */
[----:B------:R-:W-:Y:S01]  /*1850*/  F2FP.BF16.F32.PACK_AB R13, R13, R10 ;  /* 0x0000000a0d0d723e */ /* 0x000fe200000010ff */
[----:B------:R-:W-:Y:S04]  /*1860*/  STG.E desc[UR4][R2.64+0x200], R7 ;  /* 0x0002000702007986 */ /* 0x000fe8000c101904 */
[----:B------:R-:W-:Y:S01]  /*1870*/  STG.E desc[UR4][R2.64+0x600], R13 ;  /* 0x0006000d02007986 */ /* 0x000fe2000c101904 */
[C---:B---3--:R-:W-:Y:S01]  /*1880*/  PRMT R20, R6.reuse, 0x7632, R20 ;  /* 0x0000763206147816 */ /* 0x048fe20000000014 */
[----:B------:R-:W-:-:S04]  /*1890*/  IMAD.U32 R6, R6, 0x10000, RZ ;  /* 0x0001000006067824 */ /* 0x000fc800078e00ff */
[----:B------:R-:W-:Y:S02]  /*18a0*/  IMAD.U32 R20, R20, 0x10000, RZ ;  /* 0x0001000014147824 */ /* 0x000fe400078e00ff */
[----:B------:R-:W-:Y:S02]  /*18b0*/  @!P3 FMUL.FTZ R17, R6, R9 ;  /* 0x000000090611b220 */ /* 0x000fe40000410000 */
[----:B------:R-:W-:-:S05]  /*18c0*/  @!P2 FMUL.FTZ R14, R20, R15 ;  /* 0x0000000f140ea220 */ /* 0x000fca0000410000 */
[----:B------:R-:W-:-:S05]  /*18d0*/  F2FP.BF16.F32.PACK_AB R17, R14, R17 ;  /* 0x000000110e11723e */ /* 0x000fca00000010ff */
[----:B------:R-:W-:Y:S01]  /*18e0*/  STG.E desc[UR4][R2.64+0x400], R17 ;  /* 0x0004001102007986 */ /* 0x000fe2000c101904 */
[----:B------:R-:W-:Y:S05]  /*18f0*/  EXIT ;  /* 0x000000000000794d */ /* 0x000fea0003800000 */
.L_x_5308:
        /* <DEDUP_REMOVED lines=16> */
.L_x_14631:


//--------------------- .text._ZN2at6native29vectorized_elementwise_kernelILi4EZZZNS0_26logit_backward_kernel_cudaERNS_18TensorIteratorBaseERKN3c106ScalarEENKUlvE_clEvENKUlvE2_clEvEUlNS4_8BFloat16ESA_E_St5arrayIPcLm3EEEEviT0_T1_ --------------------------
	.section	.text._ZN2at6native29vectorized_elementwise_kernelILi4EZZZNS0_26logit_backward_kernel_cudaERNS_18TensorIteratorBaseERKN3c106ScalarEENKUlvE_clEvENKUlvE2_clEvEUlNS4_8BFloat16ESA_E_St5arrayIPcLm3EEEEviT0_T1_,"ax",@progbits
	.align	128
        .global         _ZN2at6native29vectorized_elementwise_kernelILi4EZZZNS0_26logit_backward_kernel_cudaERNS_18TensorIteratorBaseERKN3c106ScalarEENKUlvE_clEvENKUlvE2_clEvEUlNS4_8BFloat16ESA_E_St5arrayIPcLm3EEEEviT0_T1_
        .type           _ZN2at6native29vectorized_elementwise_kernelILi4EZZZNS0_26logit_backward_kernel_cudaERNS_18TensorIteratorBaseERKN3c106ScalarEENKUlvE_clEvENKUlvE2_clEvEUlNS4_8BFloat16ESA_E_St5arrayIPcLm3EEEEviT0_T1_,@function
        .size           _ZN2at6native29vectorized_elementwise_kernelILi4EZZZNS0_26logit_backward_kernel_cudaERNS_18TensorIteratorBaseERKN3c106ScalarEENKUlvE_clEvENKUlvE2_clEvEUlNS4_8BFloat16ESA_E_St5arrayIPcLm3EEEEviT0_T1_,(.L_x_14632 - _ZN2at6native29vectorized_elementwise_kernelILi4EZZZNS0_26logit_backward_kernel_cudaERNS_18TensorIteratorBaseERKN3c106ScalarEENKUlvE_clEvENKUlvE2_clEvEUlNS4_8BFloat16ESA_E_St5arrayIPcLm3EEEEviT0_T1_)
        .other          _ZN2at6native29vectorized_elementwise_kernelILi4EZZZNS0_26logit_backward_kernel_cudaERNS_18TensorIteratorBaseERKN3c106ScalarEENKUlvE_clEvENKUlvE2_clEvEUlNS4_8BFloat16ESA_E_St5arrayIPcLm3EEEEviT0_T1_,@"STO_CUDA_ENTRY STV_DEFAULT"
_ZN2at6native29vectorized_elementwise_kernelILi4EZZZNS0_26logit_backward_kernel_cudaERNS_18TensorIteratorBaseERKN3c106ScalarEENKUlvE_clEvENKUlvE2_clEvEUlNS4_8BFloat16ESA_E_St5arrayIPcLm3EEEEviT0_T1_:
.text._ZN2at6native29vectorized_elementwise_kernelILi4EZZZNS0_26logit_backward_kernel_cudaERNS_18TensorIteratorBaseERKN3c106ScalarEENKUlvE_clEvENKUlvE2_clEvEUlNS4_8BFloat16ESA_E_St5arrayIPcLm3EEEEviT0_T1_:
        /* <DEDUP_REMOVED lines=111> */
.L_x_5311:
[----:B------:R-:W-:Y:S05]  /*06f0*/  BSYNC.RECONVERGENT B0 ;  /* 0x0000000000007941 */ /* 0x000fea0003800200 */
.L_x_5310:
        /* <DEDUP_REMOVED lines=20> */
.L_x_5313:
[----:B------:R-:W-:Y:S05]  /*0840*/  BSYNC.RECONVERGENT B0 ;  /* 0x0000000000007941 */ /* 0x000fea0003800200 */
.L_x_5312:
        /* <DEDUP_REMOVED lines=20> */
.L_x_5315:
[----:B------:R-:W-:Y:S05]  /*0990*/  BSYNC.RECONVERGENT B0 ;  /* 0x0000000000007941 */ /* 0x000fea0003800200 */
.L_x_5314:
        /* <DEDUP_REMOVED lines=16> */
.L_x_5317:
[----:B------:R-:W-:Y:S05]  /*0aa0*/  BSYNC.RECONVERGENT B0 ;  /* 0x0000000000007941 */ /* 0x000fea0003800200 */
.L_x_5316:
        /* <DEDUP_REMOVED lines=13> */
.L_x_5319:
[----:B------:R-:W-:Y:S05]  /*0b80*/  BSYNC.RECONVERGENT B0 ;  /* 0x0000000000007941 */ /* 0x000fea0003800200 */
.L_x_5318:
        /* <DEDUP_REMOVED lines=13> */
.L_x_5321:
[----:B------:R-:W-:Y:S05]  /*0c60*/  BSYNC.RECONVERGENT B0 ;  /* 0x0000000000007941 */ /* 0x000fea0003800200 */
.L_x_5320:
        /* <DEDUP_REMOVED lines=13> */
.L_x_5323:
[----:B------:R-:W-:Y:S05]  /*0d40*/  BSYNC.RECONVERGENT B0 ;  /* 0x0000000000007941 */ /* 0x000fea0003800200 */
.L_x_5322:
        /* <DEDUP_REMOVED lines=13> */
.L_x_5325:
[----:B------:R-:W-:Y:S05]  /*0e20*/  BSYNC.RECONVERGENT B0 ;  /* 0x0000000000007941 */ /* 0x000fea0003800200 */
.L_x_5324:
        /* <DEDUP_REMOVED lines=18> */
.L_x_5328:
[----:B------:R-:W-:-:S13]  /*0f50*/  ISETP.GE.U32.AND P0, PT, R3, R2, PT ;  /* 0x000000020300720c */ /* 0x000fda0003f06070 */
[----:B------:R-:W-:Y:S05]  /*0f60*/  @P0 BRA `(.L_x_5330) ;  /* 0x0000000000300947 */ /* 0x000fea0003800000 */
[----:B0-----:R-:W0:Y:S01]  /*0f70*/  LDC.64 R4, c[0x0][0x388] ;  /* 0x0000e200ff047b82 */ /* 0x001e220000000a00 */
[----:B------:R-:W-:Y:S01]  /*0f80*/  IMAD.IADD R11, R0, 0x1, R3 ;  /* 0x00000001000b7824 */ /* 0x000fe200078e0203 */
[----:B------:R-:W-:-:S03]  /*0f90*/  IADD3 R3, PT, PT, R3, 0x80, RZ ;  /* 0x0000008003037810 */ /* 0x000fc60007ffe0ff */
[----:B0-----:R-:W-:-:S05]  /*0fa0*/  IMAD.WIDE.U32 R4, R11, 0x2, R4 ;  /* 0x000000020b047825 */ /* 0x001fca00078e0004 */
[----:B------:R1:W-:Y:S02]  /*0fb0*/  STG.E.U16 desc[UR4][R4.64], R6 ;  /* 0x0000000604007986 */ /* 0x0003e4000c101504 */
.L_x_5329:
[----:B------:R-:W-:-:S13]  /*0fc0*/  ISETP.GE.U32.AND P0, PT, R3, R2, PT ;  /* 0x000000020300720c */ /* 0x000fda0003f06070 */
[----:B------:R-:W-:Y:S05]  /*0fd0*/  @P0 BRA `(.L_x_5331) ;  /* 0x0000000000340947 */ /* 0x000fea0003800000 */
[----:B01----:R-:W0:Y:S01]  /*0fe0*/  LDC.64 R4, c[0x0][0x388] ;  /* 0x0000e200ff047b82 */ /* 0x003e220000000a00 */
[----:B------:R-:W-:Y:S02]  /*0ff0*/  IMAD.IADD R11, R0, 0x1, R3 ;  /* 0x00000001000b7824 */ /* 0x000fe400078e0203 */
[----:B------:R-:W-:Y:S02]  /*1000*/  VIADD R3, R3, 0x80 ;  /* 0x0000008003037836 */ /* 0x000fe40000000000 */
[----:B0-----:R-:W-:-:S05]  /*1010*/  IMAD.WIDE.U32 R4, R11, 0x2, R4 ;  /* 0x000000020b047825 */ /* 0x001fca00078e0004 */
[----:B------:R1:W-:Y:S02]  /*1020*/  STG.E.U16 desc[UR4][R4.64], R7 ;  /* 0x0000000704007986 */ /* 0x0003e4000c101504 */
.L_x_5330:
        /* <DEDUP_REMOVED lines=8> */
.L_x_5331:
[----:B------:R-:W-:Y:S05]  /*10b0*/  BSYNC.RELIABLE B1 ;  /* 0x0000000000017941 */ /* 0x000fea0003800100 */
.L_x_5327:
[----:B------:R-:W-:-:S13]  /*10c0*/  ISETP.GE.U32.AND P0, PT, R3, R2, PT ;  /* 0x000000020300720c */ /* 0x000fda0003f06070 */
[----:B012---:R-:W0:Y:S01]  /*10d0*/  @!P0 LDC.64 R4, c[0x0][0x388] ;  /* 0x0000e200ff048b82 */ /* 0x007e220000000a00 */
[----:B------:R-:W-:Y:S01]  /*10e0*/  @!P0 IMAD.IADD R7, R0, 0x1, R3 ;  /* 0x0000000100078824 */ /* 0x000fe200078e0203 */
[----:B------:R-:W-:-:S03]  /*10f0*/  @!P0 IADD3 R3, PT, PT, R3, 0x80, RZ ;  /* 0x0000008003038810 */ /* 0x000fc60007ffe0ff */
[----:B0-----:R-:W-:-:S05]  /*1100*/  @!P0 IMAD.WIDE.U32 R4, R7, 0x2, R4 ;  /* 0x0000000207048825 */ /* 0x001fca00078e0004 */
[----:B------:R2:W-:Y:S02]  /*1110*/  @!P0 STG.E.U16 desc[UR4][R4.64], R9 ;  /* 0x0000000904008986 */ /* 0x0005e4000c101504 */
.L_x_5332:
[----:B------:R-:W-:Y:S05]  /*1120*/  BSYNC.RECONVERGENT B0 ;  /* 0x0000000000007941 */ /* 0x000fea0003800200 */
.L_x_5326:
        /* <DEDUP_REMOVED lines=8> */
.L_x_5309:
[----:B------:R-:W0:Y:S01]  /*11b0*/  S2R R8, SR_TID.X ;  /* 0x0000000000087919 */ /* 0x000e220000002100 */
[----:B------:R-:W1:Y:S08]  /*11c0*/  LDC.64 R2, c[0x0][0x398] ;  /* 0x0000e600ff027b82 */ /* 0x000e700000000a00 */
[----:B------:R-:W2:Y:S01]  /*11d0*/  LDC.64 R4, c[0x0][0x390] ;  /* 0x0000e400ff047b82 */ /* 0x000ea20000000a00 */
[----:B-1----:R-:W-:-:S04]  /*11e0*/  IMAD.WIDE.U32 R2, R0, 0x2, R2 ;  /* 0x0000000200027825 */ /* 0x002fc800078e0002 */
[----:B0-----:R-:W-:-:S05]  /*11f0*/  IMAD.WIDE.U32 R12, R8, 0x8, R2 ;  /* 0x00000008080c7825 */ /* 0x001fca00078e0002 */
[----:B------:R-:W3:Y:S01]  /*1200*/  LDG.E.64 R10, desc[UR4][R12.64] ;  /* 0x000000040c0a7981 */ /* 0x000ee2000c1e1b00 */
[----:B--2---:R-:W-:-:S03]  /*1210*/  IMAD.WIDE.U32 R4, R0, 0x2, R4 ;  /* 0x0000000200047825 */ /* 0x004fc600078e0004 */
[----:B------:R0:W2:Y:S01]  /*1220*/  LDG.E.64 R6, desc[UR4][R12.64+0x400] ;  /* 0x000400040c067981 */ /* 0x0000a2000c1e1b00 */
[----:B------:R-:W-:-:S05]  /*1230*/  IMAD.WIDE.U32 R4, R8, 0x8, R4 ;  /* 0x0000000808047825 */ /* 0x000fca00078e0004 */
[----:B------:R-:W4:Y:S04]  /*1240*/  LDG.E.64 R2, desc[UR4][R4.64] ;  /* 0x0000000404027981 */ /* 0x000f28000c1e1b00 */
[----:B------:R-:W5:Y:S01]  /*1250*/  LDG.E.64 R4, desc[UR4][R4.64+0x400] ;  /* 0x0004000404047981 */ /* 0x000f62000c1e1b00 */
[----:B---3--:R-:W-:-:S05]  /*1260*/  IMAD.U32 R9, R10, 0x10000, RZ ;  /* 0x000100000a097824 */ /* 0x008fca00078e00ff */
[C---:B------:R-:W-:Y:S02]  /*1270*/  FSETP.GEU.FTZ.AND P1, PT, R9.reuse, RZ, PT ;  /* 0x000000ff0900720b */ /* 0x040fe40003f3e000 */
[----:B------:R-:W-:-:S04]  /*1280*/  FSETP.GT.FTZ.AND P0, PT, R9, 1, PT ;  /* 0x3f8000000900780b */ /* 0x000fc80003f14000 */
[----:B------:R-:W-:-:S13]  /*1290*/  PLOP3.LUT P0, PT, P1, P0, PT, 0x8f, 0xf8 ;  /* 0x0000000000f8781c */ /* 0x000fda0000f01177 */
[----:B------:R-:W-:-:S04]  /*12a0*/  @!P0 FADD.FTZ R14, -R9, 1 ;  /* 0x3f800000090e8421 */ /* 0x000fc80000010100 */
[----:B------:R-:W-:-:S06]  /*12b0*/  @!P0 FMUL.FTZ R15, R9, R14 ;  /* 0x0000000e090f8220 */ /* 0x000fcc0000410000 */
[----:B------:R-:W1:Y:S01]  /*12c0*/  @!P0 MUFU.RCP R15, R15 ;  /* 0x0000000f000f8308 */ /* 0x000e620000001000 */
[----:B----4-:R-:W-:Y:S01]  /*12d0*/  IMAD.U32 R14, R2, 0x10000, RZ ;  /* 0x00010000020e7824 */ /* 0x010fe200078e00ff */
[----:B------:R-:W-:Y:S02]  /*12e0*/  PRMT R16, R10, 0x7632, R16 ;  /* 0x000076320a107816 */ /* 0x000fe40000000010 */
[C---:B------:R-:W-:Y:S02]  /*12f0*/  PRMT R2, R11.reuse, 0x7632, R2 ;  /* 0x000076320b027816 */ /* 0x040fe40000000002 */
[----:B------:R-:W-:Y:S01]  /*1300*/  MOV R9, 0x7fc00000 ;  /* 0x7fc0000000097802 */ /* 0x000fe20000000f00 */
[----:B0-----:R-:W-:Y:S02]  /*1310*/  IMAD.U32 R12, R11, 0x10000, RZ ;  /* 0x000100000b0c7824 */ /* 0x001fe400078e00ff */
[----:B------:R-:W-:Y:S01]  /*1320*/  IMAD.U32 R16, R16, 0x10000, RZ ;  /* 0x0001000010107824 */ /* 0x000fe200078e00ff */
[----:B--2---:R-:W-:Y:S01]  /*1330*/  SHF.L.U32 R11, R6, 0x10, RZ ;  /* 0x00000010060b7819 */ /* 0x004fe200000006ff */
[----:B-1----:R-:W-:Y:S01]  /*1340*/  @!P0 FMUL.FTZ R9, R14, R15 ;  /* 0x0000000f0e098220 */ /* 0x002fe20000410000 */
[----:B------:R-:W-:-:S02]  /*1350*/  PRMT R14, R6, 0x7632, R14 ;  /* 0x00007632060e7816 */ /* 0x000fc4000000000e */
[----:B------:R-:W-:Y:S02]  /*1360*/  SHF.L.U32 R15, R2, 0x10, RZ ;  /* 0x00000010020f7819 */ /* 0x000fe400000006ff */
[----:B------:R-:W-:Y:S01]  /*1370*/  FSETP.GEU.FTZ.AND P1, PT, R12, RZ, PT ;  /* 0x000000ff0c00720b */ /* 0x000fe20003f3e000 */
[----:B------:R-:W-:Y:S01]  /*1380*/  IMAD.U32 R14, R14, 0x10000, RZ ;  /* 0x000100000e0e7824 */ /* 0x000fe200078e00ff */
[----:B------:R-:W-:Y:S02]  /*1390*/  FSETP.GT.FTZ.AND P0, PT, R12, 1, PT ;  /* 0x3f8000000c00780b */ /* 0x000fe40003f14000 */
[C---:B------:R-:W-:Y:S02]  /*13a0*/  FSETP.GEU.FTZ.AND P2, PT, R16.reuse, RZ, PT ;  /* 0x000000ff1000720b */ /* 0x040fe40003f5e000 */
[----:B------:R-:W-:Y:S02]  /*13b0*/  FSETP.GT.FTZ.AND P5, PT, R16, 1, PT ;  /* 0x3f8000001000780b */ /* 0x000fe40003fb4000 */
[----:B------:R-:W-:-:S02]  /*13c0*/  FSETP.GEU.FTZ.AND P4, PT, R15, RZ, PT ;  /* 0x000000ff0f00720b */ /* 0x000fc40003f9e000 */
[----:B------:R-:W-:Y:S01]  /*13d0*/  FSETP.GT.FTZ.AND P6, PT, R15, 1, PT ;  /* 0x3f8000000f00780b */ /* 0x000fe20003fd4000 */
[----:B------:R-:W-:Y:S01]  /*13e0*/  IMAD.U32 R17, R7, 0x10000, RZ ;  /* 0x0001000007117824 */ /* 0x000fe200078e00ff */
[----:B------:R-:W-:Y:S02]  /*13f0*/  PLOP3.LUT P5, PT, P2, P5, PT, 0x8f, 0xf8 ;  /* 0x0000000000f8781c */ /* 0x000fe400017ab177 */
[----:B------:R-:W-:Y:S02]  /*1400*/  PLOP3.LUT P0, PT, P1, P0, PT, 0x8f, 0xf8 ;  /* 0x0000000000f8781c */ /* 0x000fe40000f01177 */
[----:B------:R-:W-:Y:S02]  /*1410*/  PLOP3.LUT P4, PT, P4, P6, PT, 0x8f, 0xf8 ;  /* 0x0000000000f8781c */ /* 0x000fe4000278d177 */
[C---:B------:R-:W-:Y:S02]  /*1420*/  FSETP.GEU.FTZ.AND P3, PT, R11.reuse, RZ, PT ;  /* 0x000000ff0b00720b */ /* 0x040fe40003f7e000 */
[----:B------:R-:W-:-:S02]  /*1430*/  FSETP.GT.FTZ.AND P2, PT, R11, 1, PT ;  /* 0x3f8000000b00780b */ /* 0x000fc40003f54000 */
[C---:B------:R-:W-:Y:S02]  /*1440*/  FSETP.GEU.FTZ.AND P1, PT, R14.reuse, RZ, PT ;  /* 0x000000ff0e00720b */ /* 0x040fe40003f3e000 */
[----:B------:R-:W-:Y:S02]  /*1450*/  FSETP.GT.FTZ.AND P6, PT, R14, 1, PT ;  /* 0x3f8000000e00780b */ /* 0x000fe40003fd4000 */
[----:B------:R-:W-:Y:S02]  /*1460*/  PRMT R10, R7, 0x7632, R10 ;  /* 0x00007632070a7816 */ /* 0x000fe4000000000a */
[----:B------:R-:W-:Y:S02]  /*1470*/  PLOP3.LUT P3, PT, P3, P2, PT, 0x8f, 0xf8 ;  /* 0x0000000000f8781c */ /* 0x000fe40001f65177 */
[----:B------:R-:W-:Y:S01]  /*1480*/  PLOP3.LUT P1, PT, P1, P6, PT, 0x8f, 0xf8 ;  /* 0x0000000000f8781c */ /* 0x000fe20000f2d177 */
[----:B------:R-:W-:Y:S01]  /*1490*/  IMAD.U32 R10, R10, 0x10000, RZ ;  /* 0x000100000a0a7824 */ /* 0x000fe200078e00ff */
[----:B------:R-:W-:-:S02]  /*14a0*/  FSETP.GEU.FTZ.AND P2, PT, R17, RZ, PT ;  /* 0x000000ff1100720b */ /* 0x000fc40003f5e000 */
[----:B------:R-:W-:Y:S02]  /*14b0*/  FSETP.GT.FTZ.AND P6, PT, R17, 1, PT ;  /* 0x3f8000001100780b */ /* 0x000fe40003fd4000 */
[----:B------:R-:W-:Y:S02]  /*14c0*/  P2R R6, PR, RZ, 0x20 ;  /* 0x00000020ff067803 */ /* 0x000fe40000000000 */
[----:B------:R-:W-:Y:S02]  /*14d0*/  PLOP3.LUT P2, PT, P2, P6, PT, 0x8f, 0xf8 ;  /* 0x0000000000f8781c */ /* 0x000fe4000174d177 */
[C---:B------:R-:W-:Y:S02]  /*14e0*/  FSETP.GEU.FTZ.AND P6, PT, R10.reuse, RZ, PT ;  /* 0x000000ff0a00720b */ /* 0x040fe40003fde000 */
[----:B------:R-:W-:Y:S01]  /*14f0*/  FSETP.GT.FTZ.AND P5, PT, R10, 1, PT ;  /* 0x3f8000000a00780b */ /* 0x000fe20003fb4000 */
        /* <DEDUP_REMOVED lines=23> */
[----:B------:R-:W-:-:S07]  /*1670*/  IMAD.MOV.U32 R2, RZ, RZ, 0x7fc00000 ;  /* 0x7fc00000ff027424 */ /* 0x000fce00078e00ff */
[----:B------:R-:W-:Y:S01]  /*1680*/  @!P2 MUFU.RCP R11, R11 ;  /* 0x0000000b000ba308 */ /* 0x000fe20000001000 */
[----:B-1----:R-:W-:-:S07]  /*1690*/  @!P0 FMUL.FTZ R2, R20, R13 ;  /* 0x0000000d14028220 */ /* 0x002fce0000410000 */
[----:B------:R-:W1:Y:S01]  /*16a0*/  @!P4 MUFU.RCP R15, R15 ;  /* 0x0000000f000fc308 */ /* 0x000e620000001000 */
[----:B0-----:R-:W-:-:S07]  /*16b0*/  IMAD.WIDE.U32 R6, R0, 0x2, R6 ;  /* 0x0000000200067825 */ /* 0x001fce00078e0006 */
[----:B------:R0:W3:Y:S08]  /*16c0*/  @!P1 MUFU.RCP R16, R19 ;  /* 0x0000001300109308 */ /* 0x0000f00000001000 */
[----:B------:R-:W4:Y:S01]  /*16d0*/  @!P6 MUFU.RCP R22, R22 ;  /* 0x000000160016e308 */ /* 0x000f220000001000 */
[----:B------:R-:W-:Y:S02]  /*16e0*/  PRMT R0, R3, 0x7632, R0 ;  /* 0x0000763203007816 */ /* 0x000fe40000000000 */
[----:B-----5:R-:W-:-:S02]  /*16f0*/  PRMT R20, R4, 0x7632, R20 ;  /* 0x0000763204147816 */ /* 0x020fc40000000014 */
[C---:B------:R-:W-:Y:S01]  /*1700*/  PRMT R23, R5.reuse, 0x7632, R23 ;  /* 0x0000763205177816 */ /* 0x040fe20000000017 */
[----:B------:R-:W-:Y:S01]  /*1710*/  IMAD.U32 R10, R5, 0x10000, RZ ;  /* 0x00010000050a7824 */ /* 0x000fe200078e00ff */
[----:B------:R-:W-:Y:S01]  /*1720*/  SHF.L.U32 R0, R0, 0x10, RZ ;  /* 0x0000001000007819 */ /* 0x000fe200000006ff */
[----:B------:R-:W-:Y:S01]  /*1730*/  IMAD.U32 R13, R4, 0x10000, RZ ;  /* 0x00010000040d7824 */ /* 0x000fe200078e00ff */
[----:B------:R-:W-:Y:S01]  /*1740*/  SHF.L.U32 R5, R20, 0x10, RZ ;  /* 0x0000001014057819 */ /* 0x000fe200000006ff */
[----:B0-----:R-:W-:Y:S01]  /*1750*/  IMAD.U32 R19, R23, 0x10000, RZ ;  /* 0x0001000017137824 */ /* 0x001fe200078e00ff */
[----:B------:R-:W-:Y:S01]  /*1760*/  MOV R14, 0x7fc00000 ;  /* 0x7fc00000000e7802 */ /* 0x000fe20000000f00 */
[----:B--2---:R-:W-:Y:S01]  /*1770*/  @!P5 FMUL.FTZ R14, R17, R18 ;  /* 0x00000012110ed220 */ /* 0x004fe20000410000 */
[----:B------:R-:W-:Y:S01]  /*1780*/  MOV R3, 0x7fc00000 ;  /* 0x7fc0000000037802 */ /* 0x000fe20000000f00 */
[----:B------:R-:W-:Y:S02]  /*1790*/  IMAD.MOV.U32 R4, RZ, RZ, 0x7fc00000 ;  /* 0x7fc00000ff047424 */ /* 0x000fe400078e00ff */
[----:B-1----:R-:W-:Y:S01]  /*17a0*/  @!P4 FMUL.FTZ R3, R0, R15 ;  /* 0x0000000f0003c220 */ /* 0x002fe20000410000 */
[----:B------:R-:W-:-:S02]  /*17b0*/  IMAD.MOV.U32 R17, RZ, RZ, 0x7fc00000 ;  /* 0x7fc00000ff117424 */ /* 0x000fc400078e00ff */
[----:B------:R-:W-:Y:S01]  /*17c0*/  @!P3 FMUL.FTZ R4, R13, R12 ;  /* 0x0000000c0d04b220 */ /* 0x000fe20000410000 */
[----:B------:R-:W-:Y:S02]  /*17d0*/  IMAD.MOV.U32 R18, RZ, RZ, 0x7fc00000 ;  /* 0x7fc00000ff127424 */ /* 0x000fe400078e00ff */
[----:B------:R-:W-:Y:S01]  /*17e0*/  @!P2 FMUL.FTZ R18, R10, R11 ;  /* 0x0000000b0a12a220 */ /* 0x000fe20000410000 */
[----:B------:R-:W-:Y:S02]  /*17f0*/  IMAD.MOV.U32 R21, RZ, RZ, 0x7fc00000 ;  /* 0x7fc00000ff157424 */ /* 0x000fe400078e00ff */
[----:B---3--:R-:W-:Y:S01]  /*1800*/  @!P1 FMUL.FTZ R17, R5, R16 ;  /* 0x0000001005119220 */ /* 0x008fe20000410000 */
[----:B----4-:R-:W-:Y:S01]  /*1810*/  @!P6 FMUL.FTZ R21, R19, R22 ;  /* 0x000000161315e220 */ /* 0x010fe20000410000 */
[----:B------:R-:W-:Y:S01]  /*1820*/  IMAD.WIDE.U32 R6, R8, 0x8, R6 ;  /* 0x0000000808067825 */ /* 0x000fe200078e0006 */
[----:B------:R-:W-:Y:S02]  /*1830*/  F2FP.BF16.F32.PACK_AB R14, R14, R9 ;  /* 0x000000090e0e723e */ /* 0x000fe400000010ff */
[----:B------:R-:W-:-:S02]  /*1840*/  F2FP.BF16.F32.PACK_AB R15, R3, R2 ;  /* 0x00000002030f723e */ /* 0x000fc400000010ff */
[----:B------:R-:W-:Y:S02]  /*1850*/  F2FP.BF16.F32.PACK_AB R4, R17, R4 ;  /* 0x000000041104723e */ /* 0x000fe400000010ff */
[----:B------:R-:W-:Y:S01]  /*1860*/  F2FP.BF16.F32.PACK_AB R5, R21, R18 ;  /* 0x000000121505723e */ /* 0x000fe200000010ff */
[----:B------:R-:W-:Y:S04]  /*1870*/  STG.E.64 desc[UR4][R6.64], R14 ;  /* 0x0000000e06007986 */ /* 0x000fe8000c101b04 */
[----:B------:R-:W-:Y:S01]  /*1880*/  STG.E.64 desc[UR4][R6.64+0x400], R4 ;  /* 0x0004000406007986 */ /* 0x000fe2000c101b04 */
[----:B------:R-:W-:Y:S05]  /*1890*/  EXIT ;  /* 0x000000000000794d */ /* 0x000fea0003800000 */
.L_x_5333:
        /* <DEDUP_REMOVED lines=14> */
.L_x_14632:


//--------------------- .text._ZN2at6native29vectorized_elementwise_kernelILi8EZZZNS0_26logit_backward_kernel_cudaERNS_18TensorIteratorBaseERKN3c106ScalarEENKUlvE_clEvENKUlvE2_clEvEUlNS4_8BFloat16ESA_E_St5arrayIPcLm3EEEEviT0_T1_ --------------------------
	.section	.text._ZN2at6native29vectorized_elementwise_kernelILi8EZZZNS0_26logit_backward_kernel_cudaERNS_18TensorIteratorBaseERKN3c106ScalarEENKUlvE_clEvENKUlvE2_clEvEUlNS4_8BFloat16ESA_E_St5arrayIPcLm3EEEEviT0_T1_,"ax",@progbits
	.align	128
        .global         _ZN2at6native29vectorized_elementwise_kernelILi8EZZZNS0_26logit_backward_kernel_cudaERNS_18TensorIteratorBaseERKN3c106ScalarEENKUlvE_clEvENKUlvE2_clEvEUlNS4_8BFloat16ESA_E_St5arrayIPcLm3EEEEviT0_T1_
        .type           _ZN2at6native29vectorized_elementwise_kernelILi8EZZZNS0_26logit_backward_kernel_cudaERNS_18TensorIteratorBaseERKN3c106ScalarEENKUlvE_clEvENKUlvE2_clEvEUlNS4_8BFloat16ESA_E_St5arrayIPcLm3EEEEviT0_T1_,@function
        .size           _ZN2at6native29vectorized_elementwise_kernelILi8EZZZNS0_26logit_backward_kernel_cudaERNS_18TensorIteratorBaseERKN3c106ScalarEENKUlvE_clEvENKUlvE2_clEvEUlNS4_8BFloat16ESA_E_St5arrayIPcLm3EEEEviT0_T1_,(.L_x_14633 - _ZN2at6native29vectorized_elementwise_kernelILi8EZZZNS0_26logit_backward_kernel_cudaERNS_18TensorIteratorBaseERKN3c106ScalarEENKUlvE_clEvENKUlvE2_clEvEUlNS4_8BFloat16ESA_E_St5arrayIPcLm3EEEEviT0_T1_)
        .other          _ZN2at6native29vectorized_elementwise_kernelILi8EZZZNS0_26logit_backward_kernel_cudaERNS_18TensorIteratorBaseERKN3c106ScalarEENKUlvE_clEvENKUlvE2_clEvEUlNS4_8BFloat16ESA_E_St5arrayIPcLm3EEEEviT0_T1_,@"STO_CUDA_ENTRY STV_DEFAULT"
_ZN2at6native29vectorized_elementwise_kernelILi8EZZZNS0_26logit_backward_kernel_cudaERNS_18TensorIteratorBaseERKN3c106ScalarEENKUlvE_clEvENKUlvE2_clEvEUlNS4_8BFloat16ESA_E_St5arrayIPcLm3EEEEviT0_T1_:
.text._ZN2at6native29vectorized_elementwise_kernelILi8EZZZNS0_26logit_backward_kernel_cudaERNS_18TensorIteratorBaseERKN3c106ScalarEENKUlvE_clEvENKUlvE2_clEvEUlNS4_8BFloat16ESA_E_St5arrayIPcLm3EEEEviT0_T1_:
        /* <DEDUP_REMOVED lines=111> */
.L_x_5336:
[----:B------:R-:W-:Y:S05]  /*06f0*/  BSYNC.RECONVERGENT B0 ;  /* 0x0000000000007941 */ /* 0x000fea0003800200 */
.L_x_5335:
        /* <DEDUP_REMOVED lines=20> */
.L_x_5338:
[----:B------:R-:W-:Y:S05]  /*0840*/  BSYNC.RECONVERGENT B0 ;  /* 0x0000000000007941 */ /* 0x000fea0003800200 */
.L_x_5337:
        /* <DEDUP_REMOVED lines=20> */
.L_x_5340:
[----:B------:R-:W-:Y:S05]  /*0990*/  BSYNC.RECONVERGENT B0 ;  /* 0x0000000000007941 */ /* 0x000fea0003800200 */
.L_x_5339:
        /* <DEDUP_REMOVED lines=16> */
.L_x_5342:
[----:B------:R-:W-:Y:S05]  /*0aa0*/  BSYNC.RECONVERGENT B0 ;  /* 0x0000000000007941 */ /* 0x000fea0003800200 */
.L_x_5341:
        /* <DEDUP_REMOVED lines=13> */
.L_x_5344:
[----:B------:R-:W-:Y:S05]  /*0b80*/  BSYNC.RECONVERGENT B0 ;  /* 0x0000000000007941 */ /* 0x000fea0003800200 */
.L_x_5343:
        /* <DEDUP_REMOVED lines=13> */
.L_x_5346:
[----:B------:R-:W-:Y:S05]  /*0c60*/  BSYNC.RECONVERGENT B0 ;  /* 0x0000000000007941 */ /* 0x000fea0003800200 */
.L_x_5345:
        /* <DEDUP_REMOVED lines=13> */
.L_x_5348:
[----:B------:R-:W-:Y:S05]  /*0d40*/  BSYNC.RECONVERGENT B0 ;  /* 0x0000000000007941 */ /* 0x000fea0003800200 */
.L_x_5347:
        /* <DEDUP_REMOVED lines=13> */
.L_x_5350:
[----:B------:R-:W-:Y:S05]  /*0e20*/  BSYNC.RECONVERGENT B0 ;  /* 0x0000000000007941 */ /* 0x000fea0003800200 */
.L_x_5349:
        /* <DEDUP_REMOVED lines=18> */
.L_x_5353:
[----:B------:R-:W-:-:S13]  /*0f50*/  ISETP.GE.U32.AND P0, PT, R3, R2, PT ;  /* 0x000000020300720c */ /* 0x000fda0003f06070 */
[----:B------:R-:W-:Y:S05]  /*0f60*/  @P0 BRA `(.L_x_5355) ;  /* 0x0000000000300947 */ /* 0x000fea0003800000 */
[----:B0-----:R-:W0:Y:S01]  /*0f70*/  LDC.64 R4, c[0x0][0x388] ;  /* 0x0000e200ff047b82 */ /* 0x001e220000000a00 */
[----:B------:R-:W-:Y:S01]  /*0f80*/  IMAD.IADD R11, R0, 0x1, R3 ;  /* 0x00000001000b7824 */ /* 0x000fe200078e0203 */
[----:B------:R-:W-:-:S03]  /*0f90*/  IADD3 R3, PT, PT, R3, 0x80, RZ ;  /* 0x0000008003037810 */ /* 0x000fc60007ffe0ff */
[----:B0-----:R-:W-:-:S05]  /*0fa0*/  IMAD.WIDE.U32 R4, R11, 0x2, R4 ;  /* 0x000000020b047825 */ /* 0x001fca00078e0004 */
[----:B------:R1:W-:Y:S02]  /*0fb0*/  STG.E.U16 desc[UR4][R4.64], R6 ;  /* 0x0000000604007986 */ /* 0x0003e4000c101504 */
.L_x_5354:
[----:B------:R-:W-:-:S13]  /*0fc0*/  ISETP.GE.U32.AND P0, PT, R3, R2, PT ;  /* 0x000000020300720c */ /* 0x000fda0003f06070 */
[----:B------:R-:W-:Y:S05]  /*0fd0*/  @P0 BRA `(.L_x_5356) ;  /* 0x0000000000340947 */ /* 0x000fea0003800000 */
[----:B01----:R-:W0:Y:S01]  /*0fe0*/  LDC.64 R4, c[0x0][0x388] ;  /* 0x0000e200ff047b82 */ /* 0x003e220000000a00 */
[----:B------:R-:W-:Y:S02]  /*0ff0*/  IMAD.IADD R11, R0, 0x1, R3 ;  /* 0x00000001000b7824 */ /* 0x000fe400078e0203 */
[----:B------:R-:W-:Y:S02]  /*1000*/  VIADD R3, R3, 0x80 ;  /* 0x0000008003037836 */ /* 0x000fe40000000000 */
[----:B0-----:R-:W-:-:S05]  /*1010*/  IMAD.WIDE.U32 R4, R11, 0x2, R4 ;  /* 0x000000020b047825 */ /* 0x001fca00078e0004 */
[----:B------:R1:W-:Y:S02]  /*1020*/  STG.E.U16 desc[UR4][R4.64], R7 ;  /* 0x0000000704007986 */ /* 0x0003e4000c101504 */
.L_x_5355:
        /* <DEDUP_REMOVED lines=8> */
.L_x_5356:
[----:B------:R-:W-:Y:S05]  /*10b0*/  BSYNC.RELIABLE B1 ;  /* 0x0000000000017941 */ /* 0x000fea0003800100 */
.L_x_5352:
[----:B------:R-:W-:-:S13]  /*10c0*/  ISETP.GE.U32.AND P0, PT, R3, R2, PT ;  /* 0x000000020300720c */ /* 0x000fda0003f06070 */
[----:B012---:R-:W0:Y:S01]  /*10d0*/  @!P0 LDC.64 R4, c[0x0][0x388] ;  /* 0x0000e200ff048b82 */ /* 0x007e220000000a00 */
[----:B------:R-:W-:Y:S01]  /*10e0*/  @!P0 IMAD.IADD R7, R0, 0x1, R3 ;  /* 0x0000000100078824 */ /* 0x000fe200078e0203 */
[----:B------:R-:W-:-:S03]  /*10f0*/  @!P0 IADD3 R3, PT, PT, R3, 0x80, RZ ;  /* 0x0000008003038810 */ /* 0x000fc60007ffe0ff */
[----:B0-----:R-:W-:-:S05]  /*1100*/  @!P0 IMAD.WIDE.U32 R4, R7, 0x2, R4 ;  /* 0x0000000207048825 */ /* 0x001fca00078e0004 */
[----:B------:R2:W-:Y:S02]  /*1110*/  @!P0 STG.E.U16 desc[UR4][R4.64], R9 ;  /* 0x0000000904008986 */ /* 0x0005e4000c101504 */
.L_x_5357:
[----:B------:R-:W-:Y:S05]  /*1120*/  BSYNC.RECONVERGENT B0 ;  /* 0x0000000000007941 */ /* 0x000fea0003800200 */
.L_x_5351:
        /* <DEDUP_REMOVED lines=8> */
.L_x_5334:
[----:B------:R-:W0:Y:S01]  /*11b0*/  S2R R9, SR_TID.X ;  /* 0x0000000000097919 */ /* 0x000e220000002100 */
[----:B------:R-:W1:Y:S02]  /*11c0*/  LDC.64 R2, c[0x0][0x398] ;  /* 0x0000e600ff027b82 */ /* 0x000e640000000a00 */
[----:B-1----:R-:W-:-:S04]  /*11d0*/  IMAD.WIDE.U32 R2, R0, 0x2, R2 ;  /* 0x0000000200027825 */ /* 0x002fc800078e0002 */
[----:B0-----:R-:W-:Y:S02]  /*11e0*/  IMAD.WIDE.U32 R12, R9, 0x10, R2 ;  /* 0x00000010090c7825 */ /* 0x001fe400078e0002 */
[----:B------:R-:W0:Y:S04]  /*11f0*/  LDC.64 R2, c[0x0][0x390] ;  /* 0x0000e400ff027b82 */ /* 0x000e280000000a00 */
[----:B------:R-:W2:Y:S01]  /*1200*/  LDG.E.128 R12, desc[UR4][R12.64] ;  /* 0x000000040c0c7981 */ /* 0x000ea2000c1e1d00 */
[----:B0-----:R-:W-:-:S04]  /*1210*/  IMAD.WIDE.U32 R2, R0, 0x2, R2 ;  /* 0x0000000200027825 */ /* 0x001fc800078e0002 */
[----:B------:R-:W-:-:S05]  /*1220*/  IMAD.WIDE.U32 R2, R9, 0x10, R2 ;  /* 0x0000001009027825 */ /* 0x000fca00078e0002 */
[----:B------:R0:W3:Y:S01]  /*1230*/  LDG.E.128 R4, desc[UR4][R2.64] ;  /* 0x0000000402047981 */ /* 0x0000e2000c1e1d00 */
[----:B------:R-:W-:Y:S02]  /*1240*/  IMAD.MOV.U32 R23, RZ, RZ, 0x7fc00000 ;  /* 0x7fc00000ff177424 */ /* 0x000fe400078e00ff */
[C---:B--2---:R-:W-:Y:S01]  /*1250*/  IMAD.U32 R8, R12.reuse, 0x10000, RZ ;  /* 0x000100000c087824 */ /* 0x044fe200078e00ff */
[----:B------:R-:W-:Y:S01]  /*1260*/  PRMT R12, R12, 0x7632, R12 ;  /* 0x000076320c0c7816 */ /* 0x000fe2000000000c */
[C---:B0-----:R-:W-:Y:S01]  /*1270*/  IMAD.U32 R3, R13.reuse, 0x10000, RZ ;  /* 0x000100000d037824 */ /* 0x041fe200078e00ff */
[----:B------:R-:W-:Y:S01]  /*1280*/  PRMT R13, R13, 0x7632, R13 ;  /* 0x000076320d0d7816 */ /* 0x000fe2000000000d */
[----:B------:R-:W-:Y:S01]  /*1290*/  IMAD.U32 R18, R15, 0x10000, RZ ;  /* 0x000100000f127824 */ /* 0x000fe200078e00ff */
[----:B------:R-:W-:Y:S01]  /*12a0*/  FSETP.GEU.FTZ.AND P1, PT, R8, RZ, PT ;  /* 0x000000ff0800720b */ /* 0x000fe20003f3e000 */
[----:B------:R-:W-:Y:S01]  /*12b0*/  IMAD.U32 R2, R12, 0x10000, RZ ;  /* 0x000100000c027824 */ /* 0x000fe200078e00ff */
[----:B------:R-:W-:-:S02]  /*12c0*/  FSETP.GT.FTZ.AND P0, PT, R8, 1, PT ;  /* 0x3f8000000800780b */ /* 0x000fc40003f14000 */
[----:B------:R-:W-:Y:S02]  /*12d0*/  SHF.L.U32 R17, R14, 0x10, RZ ;  /* 0x000000100e117819 */ /* 0x000fe400000006ff */
[----:B------:R-:W-:Y:S02]  /*12e0*/  PLOP3.LUT P0, PT, P1, P0, PT, 0x8f, 0xf8 ;  /* 0x0000000000f8781c */ /* 0x000fe40000f01177 */
[----:B------:R-:W-:Y:S02]  /*12f0*/  FSETP.GEU.FTZ.AND P1, PT, R3, RZ, PT ;  /* 0x000000ff0300720b */ /* 0x000fe40003f3e000 */
[C---:B------:R-:W-:Y:S02]  /*1300*/  FSETP.GEU.FTZ.AND P4, PT, R2.reuse, RZ, PT ;  /* 0x000000ff0200720b */ /* 0x040fe40003f9e000 */
[----:B------:R-:W-:Y:S02]  /*1310*/  FSETP.GT.FTZ.AND P3, PT, R2, 1, PT ;  /* 0x3f8000000200780b */ /* 0x000fe40003f74000 */
[----:B------:R-:W-:-:S02]  /*1320*/  FSETP.GEU.FTZ.AND P5, PT, R17, RZ, PT ;  /* 0x000000ff1100720b */ /* 0x000fc40003fbe000 */
[----:B------:R-:W-:Y:S02]  /*1330*/  PLOP3.LUT P3, PT, P4, P3, PT, 0x8f, 0xf8 ;  /* 0x0000000000f8781c */ /* 0x000fe40002767177 */
[----:B------:R-:W-:Y:S01]  /*1340*/  FSETP.GT.FTZ.AND P4, PT, R17, 1, PT ;  /* 0x3f8000001100780b */ /* 0x000fe20003f94000 */
[----:B------:R-:W-:-:S03]  /*1350*/  @!P0 FADD.FTZ R11, -R8, 1 ;  /* 0x3f800000080b8421 */ /* 0x000fc60000010100 */
[----:B------:R-:W-:Y:S01]  /*1360*/  PLOP3.LUT P5, PT, P5, P4, PT, 0x8f, 0xf8 ;  /* 0x0000000000f8781c */ /* 0x000fe20002fa9177 */
[----:B------:R-:W-:Y:S01]  /*1370*/  @!P0 FMUL.FTZ R11, R8, R11 ;  /* 0x0000000b080b8220 */ /* 0x000fe20000410000 */
[----:B------:R-:W-:Y:S01]  /*1380*/  MOV R8, 0x7fc00000 ;  /* 0x7fc0000000087802 */ /* 0x000fe20000000f00 */
[----:B---3--:R-:W-:Y:S01]  /*1390*/  IMAD.U32 R10, R4, 0x10000, RZ ;  /* 0x00010000040a7824 */ /* 0x008fe200078e00ff */
[----:B------:R-:W-:Y:S01]  /*13a0*/  PRMT R4, R14, 0x7632, R4 ;  /* 0x000076320e047816 */ /* 0x000fe20000000004 */
[----:B------:R-:W-:Y:S02]  /*13b0*/  IMAD.U32 R19, R7, 0x10000, RZ ;  /* 0x0001000007137824 */ /* 0x000fe400078e00ff */
[----:B------:R-:W0:Y:S01]  /*13c0*/  @!P0 MUFU.RCP R11, R11 ;  /* 0x0000000b000b8308 */ /* 0x000e220000001000 */
[----:B------:R-:W-:Y:S01]  /*13d0*/  SHF.L.U32 R14, R13, 0x10, RZ ;  /* 0x000000100d0e7819 */ /* 0x000fe200000006ff */
[----:B------:R-:W-:Y:S01]  /*13e0*/  IMAD.U32 R21, R5, 0x10000, RZ ;  /* 0x0001000005157824 */ /* 0x000fe200078e00ff */
[----:B------:R-:W-:Y:S01]  /*13f0*/  PRMT R13, R15, 0x7632, R13 ;  /* 0x000076320f0d7816 */ /* 0x000fe2000000000d */
[----:B------:R-:W-:Y:S01]  /*1400*/  IMAD.U32 R12, R4, 0x10000, RZ ;  /* 0x00010000040c7824 */ /* 0x000fe200078e00ff */
[----:B------:R-:W-:-:S02]  /*1410*/  FSETP.GEU.FTZ.AND P2, PT, R14, RZ, PT ;  /* 0x000000ff0e00720b */ /* 0x000fc40003f5e000 */
[----:B------:R-:W-:Y:S01]  /*1420*/  FSETP.GT.FTZ.AND P6, PT, R14, 1, PT ;  /* 0x3f8000000e00780b */ /* 0x000fe20003fd4000 */
[----:B------:R-:W-:Y:S01]  /*1430*/  IMAD.U32 R13, R13, 0x10000, RZ ;  /* 0x000100000d0d7824 */ /* 0x000fe200078e00ff */
[----:B------:R-:W-:Y:S02]  /*1440*/  FSETP.GEU.FTZ.AND P4, PT, R18, RZ, PT ;  /* 0x000000ff1200720b */ /* 0x000fe40003f9e000 */
[----:B------:R-:W-:Y:S02]  /*1450*/  PLOP3.LUT P2, PT, P2, P6, PT, 0x8f, 0xf8 ;  /* 0x0000000000f8781c */ /* 0x000fe4000174d177 */
[----:B------:R-:W-:Y:S02]  /*1460*/  FSETP.GT.FTZ.AND P6, PT, R12, 1, PT ;  /* 0x3f8000000c00780b */ /* 0x000fe40003fd4000 */
[----:B------:R-:W-:Y:S01]  /*1470*/  SHF.L.U32 R20, R6, 0x10, RZ ;  /* 0x0000001006147819 */ /* 0x000fe200000006ff */
[----:B0-----:R-:W-:Y:S01]  /*1480*/  @!P0 FMUL.FTZ R8, R10, R11 ;  /* 0x0000000b0a088220 */ /* 0x001fe20000410000 */
[----:B------:R-:W-:-:S02]  /*1490*/  FSETP.GT.FTZ.AND P0, PT, R3, 1, PT ;  /* 0x3f8000000300780b */ /* 0x000fc40003f14000 */
[----:B------:R-:W-:Y:S02]  /*14a0*/  P2R R10, PR, RZ, 0x8 ;  /* 0x00000008ff0a7803 */ /* 0x000fe40000000000 */
[----:B------:R-:W-:Y:S02]  /*14b0*/  PLOP3.LUT P0, PT, P1, P0, PT, 0x8f, 0xf8 ;  /* 0x0000000000f8781c */ /* 0x000fe40000f01177 */
[----:B------:R-:W-:Y:S02]  /*14c0*/  FSETP.GEU.FTZ.AND P1, PT, R12, RZ, PT ;  /* 0x000000ff0c00720b */ /* 0x000fe40003f3e000 */
[----:B------:R-:W-:Y:S02]  /*14d0*/  FSETP.GT.FTZ.AND P3, PT, R13, 1, PT ;  /* 0x3f8000000d00780b */ /* 0x000fe40003f74000 */
[----:B------:R-:W-:Y:S02]  /*14e0*/  PLOP3.LUT P1, PT, P1, P6, PT, 0x8f, 0xf8 ;  /* 0x0000000000f8781c */ /* 0x000fe40000f2d177 */
[----:B------:R-:W-:-:S02]  /*14f0*/  FSETP.GT.FTZ.AND P6, PT, R18, 1, PT ;  /* 0x3f8000001200780b */ /* 0x000fc40003fd4000 */
[----:B------:R-:W-:Y:S02]  /*1500*/  PRMT R4, R4, 0x7632, R4 ;  /* 0x0000763204047816 */ /* 0x000fe40000000004 */
[----:B------:R-:W-:Y:S02]  /*1510*/  PLOP3.LUT P4, PT, P4, P6, PT, 0x8f, 0xf8 ;  /* 0x0000000000f8781c */ /* 0x000fe4000278d177 */
[----:B------:R-:W-:Y:S01]  /*1520*/  FSETP.GEU.FTZ.AND P6, PT, R13, RZ, PT ;  /* 0x000000ff0d00720b */ /* 0x000fe20003fde000 */
[----:B------:R-:W-:Y:S01]  /*1530*/  IMAD.U32 R4, R4, 0x10000, RZ ;  /* 0x0001000004047824 */ /* 0x000fe200078e00ff */
[----:B------:R-:W-:Y:S02]  /*1540*/  PRMT R5, R5, 0x7632, R5 ;  /* 0x0000763205057816 */ /* 0x000fe40000000005 */
[----:B------:R-:W-:Y:S02]  /*1550*/  PLOP3.LUT P6, PT, P6, P3, PT, 0x8f, 0xf8 ;  /* 0x0000000000f8781c */ /* 0x000fe400037c7177 */
[----:B------:R-:W-:Y:S01]  /*1560*/  ISETP.NE.AND P3, PT, R10, RZ, PT ;  /* 0x000000ff0a00720c */ /* 0x000fe20003f65270 */
[----:B------:R-:W-:Y:S01]  /*1570*/  @!P0 FADD.FTZ R10, -R3, 1 ;  /* 0x3f800000030a8421 */ /* 0x000fe20000010100 */
[----:B------:R-:W-:Y:S01]  /*1580*/  PRMT R6, R6, 0x7632, R6 ;  /* 0x0000763206067816 */ /* 0x000fe20000000006 */
[----:B------:R-:W-:-:S02]  /*1590*/  IMAD.U32 R5, R5, 0x10000, RZ ;  /* 0x0001000005057824 */ /* 0x000fc400078e00ff */
[----:B------:R-:W-:Y:S01]  /*15a0*/  @!P0 FMUL.FTZ R16, R3, R10 ;  /* 0x0000000a03108220 */ /* 0x000fe20000410000 */
[C---:B------:R-:W-:Y:S01]  /*15b0*/  @!P5 FADD.FTZ R10, -R17.reuse, 1 ;  /* 0x3f800000110ad421 */ /* 0x040fe20000010100 */
[----:B------:R-:W-:Y:S01]  /*15c0*/  @!P4 FADD.FTZ R3, -R18, 1 ;  /* 0x3f8000001203c421 */ /* 0x000fe20000010100 */
[----:B------:R-:W-:Y:S02]  /*15d0*/  SHF.L.U32 R6, R6, 0x10, RZ ;  /* 0x0000001006067819 */ /* 0x000fe400000006ff */
[----:B------:R-:W-:Y:S01]  /*15e0*/  @!P5 FMUL.FTZ R15, R17, R10 ;  /* 0x0000000a110fd220 */ /* 0x000fe20000410000 */
[----:B------:R-:W-:Y:S01]  /*15f0*/  @!P4 FMUL.FTZ R10, R18, R3 ;  /* 0x00000003120ac220 */ /* 0x000fe20000410000 */
[----:B------:R-:W-:Y:S01]  /*1600*/  @!P2 FADD.FTZ R17, -R14, 1 ;  /* 0x3f8000000e11a421 */ /* 0x000fe20000010100 */
[----:B------:R-:W-:Y:S01]  /*1610*/  @!P3 FADD.FTZ R3, -R2, 1 ;  /* 0x3f8000000203b421 */ /* 0x000fe20000010100 */
[C---:B------:R-:W-:Y:S01]  /*1620*/  @!P6 FADD.FTZ R18, -R13.reuse, 1 ;  /* 0x3f8000000d12e421 */ /* 0x040fe20000010100 */
[----:B------:R-:W0:Y:S01]  /*1630*/  @!P0 MUFU.RCP R16, R16 ;  /* 0x0000001000108308 */ /* 0x000e220000001000 */
[----:B------:R-:W-:Y:S01]  /*1640*/  @!P2 FMUL.FTZ R14, R14, R17 ;  /* 0x000000110e0ea220 */ /* 0x000fe20000410000 */
[----:B------:R-:W-:Y:S01]  /*1650*/  @!P3 FMUL.FTZ R11, R2, R3 ;  /* 0x00000003020bb220 */ /* 0x000fe20000410000 */
[C---:B------:R-:W-:Y:S01]  /*1660*/  @!P1 FADD.FTZ R17, -R12.reuse, 1 ;  /* 0x3f8000000c119421 */ /* 0x040fe20000010100 */
[----:B------:R-:W1:Y:S01]  /*1670*/  LDC.64 R2, c[0x0][0x388] ;  /* 0x0000e200ff027b82 */ /* 0x000e620000000a00 */
[----:B------:R-:W-:Y:S01]  /*1680*/  @!P6 FMUL.FTZ R22, R13, R18 ;  /* 0x000000120d16e220 */ /* 0x000fe20000410000 */
[----:B------:R-:W-:Y:S01]  /*1690*/  PRMT R18, R7, 0x7632, R18 ;  /* 0x0000763207127816 */ /* 0x000fe20000000012 */
[----:B------:R-:W-:Y:S01]  /*16a0*/  @!P1 FMUL.FTZ R17, R12, R17 ;  /* 0x000000110c119220 */ /* 0x000fe20000410000 */
[----:B------:R-:W2:Y:S01]  /*16b0*/  @!P5 MUFU.RCP R15, R15 ;  /* 0x0000000f000fd308 */ /* 0x000ea20000001000 */
[----:B------:R-:W-:Y:S01]  /*16c0*/  MOV R13, 0x7fc00000 ;  /* 0x7fc00000000d7802 */ /* 0x000fe20000000f00 */
[----:B------:R-:W-:-:S02]  /*16d0*/  IMAD.MOV.U32 R12, RZ, RZ, 0x7fc00000 ;  /* 0x7fc00000ff0c7424 */ /* 0x000fc400078e00ff */
[----:B------:R-:W-:-:S04]  /*16e0*/  IMAD.U32 R18, R18, 0x10000, RZ ;  /* 0x0001000012127824 */ /* 0x000fc800078e00ff */
[----:B------:R-:W3:Y:S01]  /*16f0*/  @!P4 MUFU.RCP R10, R10 ;  /* 0x0000000a000ac308 */ /* 0x000ee20000001000 */
[----:B0-----:R-:W-:Y:S01]  /*1700*/  @!P0 FMUL.FTZ R13, R21, R16 ;  /* 0x00000010150d8220 */ /* 0x001fe20000410000 */
[----:B------:R-:W-:Y:S01]  /*1710*/  IMAD.MOV.U32 R21, RZ, RZ, 0x7fc00000 ;  /* 0x7fc00000ff157424 */ /* 0x000fe200078e00ff */
[----:B------:R-:W-:-:S05]  /*1720*/  MOV R16, 0x7fc00000 ;  /* 0x7fc0000000107802 */ /* 0x000fca0000000f00 */
[----:B------:R-:W0:Y:S01]  /*1730*/  @!P3 MUFU.RCP R11, R11 ;  /* 0x0000000b000bb308 */ /* 0x000e220000001000 */
[----:B--2---:R-:W-:Y:S01]  /*1740*/  @!P5 FMUL.FTZ R12, R20, R15 ;  /* 0x0000000f140cd220 */ /* 0x004fe20000410000 */
[----:B------:R-:W-:Y:S01]  /*1750*/  MOV R15, 0x7fc00000 ;  /* 0x7fc00000000f7802 */ /* 0x000fe20000000f00 */
[----:B-1----:R-:W-:-:S05]  /*1760*/  IMAD.WIDE.U32 R2, R0, 0x2, R2 ;  /* 0x0000000200027825 */ /* 0x002fca00078e0002 */
[----:B------:R-:W1:Y:S01]  /*1770*/  @!P2 MUFU.RCP R14, R14 ;  /* 0x0000000e000ea308 */ /* 0x000e620000001000 */
[----:B------:R-:W-:Y:S02]  /*1780*/  IMAD.MOV.U32 R0, RZ, RZ, 0x7fc00000 ;  /* 0x7fc00000ff007424 */ /* 0x000fe400078e00ff */
[----:B---3--:R-:W-:Y:S01]  /*1790*/  @!P4 FMUL.FTZ R0, R19, R10 ;  /* 0x0000000a1300c220 */ /* 0x008fe20000410000 */
[----:B------:R-:W-:-:S04]  /*17a0*/  IMAD.WIDE.U32 R2, R9, 0x10, R2 ;  /* 0x0000001009027825 */ /* 0x000fc800078e0002 */
[----:B------:R-:W2:Y:S01]  /*17b0*/  @!P1 MUFU.RCP R17, R17 ;  /* 0x0000001100119308 */ /* 0x000ea20000001000 */
[----:B0-----:R-:W-:-:S05]  /*17c0*/  @!P3 FMUL.FTZ R21, R4, R11 ;  /* 0x0000000b0415b220 */ /* 0x001fca0000410000 */
[----:B------:R-:W-:Y:S02]  /*17d0*/  F2FP.BF16.F32.PACK_AB R8, R21, R8 ;  /* 0x000000081508723e */ /* 0x000fe400000010ff */
[----:B------:R-:W0:Y:S01]  /*17e0*/  @!P6 MUFU.RCP R7, R22 ;  /* 0x000000160007e308 */ /* 0x000e220000001000 */
[----:B-1----:R-:W-:-:S05]  /*17f0*/  @!P2 FMUL.FTZ R16, R5, R14 ;  /* 0x0000000e0510a220 */ /* 0x002fca0000410000 */
[----:B------:R-:W-:Y:S01]  /*1800*/  F2FP.BF16.F32.PACK_AB R9, R16, R13 ;  /* 0x0000000d1009723e */ /* 0x000fe200000010ff */
[----:B--2---:R-:W-:-:S05]  /*1810*/  @!P1 FMUL.FTZ R23, R6, R17 ;  /* 0x0000001106179220 */ /* 0x004fca0000410000 */
[----:B------:R-:W-:Y:S01]  /*1820*/  F2FP.BF16.F32.PACK_AB R10, R23, R12 ;  /* 0x0000000c170a723e */ /* 0x000fe200000010ff */
[----:B0-----:R-:W-:-:S05]  /*1830*/  @!P6 FMUL.FTZ R15, R18, R7 ;  /* 0x00000007120fe220 */ /* 0x001fca0000410000 */
[----:B------:R-:W-:-:S05]  /*1840*/  F2FP.BF16.F32.PACK_AB R11, R15, R0 ;  /* 0x000000000f0b723e */ /* 0x000fca00000010ff */
[----:B------:R-:W-:Y:S01]  /*1850*/  STG.E.128 desc[UR4][R2.64], R8 ;  /* 0x0000000802007986 */ /* 0x000fe2000c101d04 */
[----:B------:R-:W-:Y:S05]  /*1860*/  EXIT ;  /* 0x000000000000794d */ /* 0x000fea0003800000 */
.L_x_5358:
        /* <DEDUP_REMOVED lines=9> */
.L_x_14633:


//--------------------- .text._ZN2at6native18elementwise_kernelILi128ELi4EZNS0_15gpu_kernel_implIZZZNS0_26logit_backward_kernel_cudaERNS_18TensorIteratorBaseERKN3c106ScalarEENKUlvE_clEvENKUlvE1_clEvEUlNS5_4HalfESB_E0_EEvS4_RKT_EUliE_EEviT1_ --------------------------
	.section	.text._ZN2at6native18elementwise_kernelILi128ELi4EZNS0_15gpu_kernel_implIZZZNS0_26logit_backward_kernel_cudaERNS_18TensorIteratorBaseERKN3c106ScalarEENKUlvE_clEvENKUlvE1_clEvEUlNS5_4HalfESB_E0_EEvS4_RKT_EUliE_EEviT1_,"ax",@progbits
	.align	128
        .global         _ZN2at6native18elementwise_kernelILi128ELi4EZNS0_15gpu_kernel_implIZZZNS0_26logit_backward_kernel_cudaERNS_18TensorIteratorBaseERKN3c106ScalarEENKUlvE_clEvENKUlvE1_clEvEUlNS5_4HalfESB_E0_EEvS4_RKT_EUliE_EEviT1_
        .type           _ZN2at6native18elementwise_kernelILi128ELi4EZNS0_15gpu_kernel_implIZZZNS0_26logit_backward_kernel_cudaERNS_18TensorIteratorBaseERKN3c106ScalarEENKUlvE_clEvENKUlvE1_clEvEUlNS5_4HalfESB_E0_EEvS4_RKT_EUliE_EEviT1_,@function
        .size           _ZN2at6native18elementwise_kernelILi128ELi4EZNS0_15gpu_kernel_implIZZZNS0_26logit_backward_kernel_cudaERNS_18TensorIteratorBaseERKN3c106ScalarEENKUlvE_clEvENKUlvE1_clEvEUlNS5_4HalfESB_E0_EEvS4_RKT_EUliE_EEviT1_,(.L_x_14634 - _ZN2at6native18elementwise_kernelILi128ELi4EZNS0_15gpu_kernel_implIZZZNS0_26logit_backward_kernel_cudaERNS_18TensorIteratorBaseERKN3c106ScalarEENKUlvE_clEvENKUlvE1_clEvEUlNS5_4HalfESB_E0_EEvS4_RKT_EUliE_EEviT1_)
        .other          _ZN2at6native18elementwise_kernelILi128ELi4EZNS0_15gpu_kernel_implIZZZNS0_26logit_backward_kernel_cudaERNS_18TensorIteratorBaseERKN3c106ScalarEENKUlvE_clEvENKUlvE1_clEvEUlNS5_4HalfESB_E0_EEvS4_RKT_EUliE_EEviT1_,@"STO_CUDA_ENTRY STV_DEFAULT"
_ZN2at6native18elementwise_kernelILi128ELi4EZNS0_15gpu_kernel_implIZZZNS0_26logit_backward_kernel_cudaERNS_18TensorIteratorBaseERKN3c106ScalarEENKUlvE_clEvENKUlvE1_clEvEUlNS5_4HalfESB_E0_EEvS4_RKT_EUliE_EEviT1_:
.text._ZN2at6native18elementwise_kernelILi128ELi4EZNS0_15gpu_kernel_implIZZZNS0_26logit_backward_kernel_cudaERNS_18TensorIteratorBaseERKN3c106ScalarEENKUlvE_clEvENKUlvE1_clEvEUlNS5_4HalfESB_E0_EEvS4_RKT_EUliE_EEviT1_:
        /* <DEDUP_REMOVED lines=372> */
.L_x_5361:
        /* <DEDUP_REMOVED lines=19> */
.L_x_5365:
[----:B------:R-:W2:Y:S02]  /*1870*/  LDG.E.U8 R2, desc[UR36][R2.64] ;  /* 0x0000002402027981 */ /* 0x000ea4000c1e1100 */
[----:B--2---:R-:W-:-:S04]  /*1880*/  I2FP.F32.U32 R0, R2 ;  /* 0x0000000200007245 */ /* 0x004fc80000201000 */
[----:B------:R-:W-:-:S04]  /*1890*/  F2FP.F16.F32.PACK_AB R0, RZ, R0 ;  /* 0x00000000ff00723e */ /* 0x000fc800000000ff */
[----:B------:R-:W-:Y:S01]  /*18a0*/  PRMT R19, R0, 0x7610, R19 ;  /* 0x0000761000137816 */ /* 0x000fe20000000013 */
[----:B------:R-:W-:Y:S06]  /*18b0*/  BRA `(.L_x_5367) ;  /* 0x0000000c00b47947 */ /* 0x000fec0003800000 */
.L_x_5364:
        /* <DEDUP_REMOVED lines=11> */
.L_x_5369:
[----:B------:R-:W2:Y:S02]  /*1970*/  LDG.E R2, desc[UR36][R2.64] ;  /* 0x0000002402027981 */ /* 0x000ea4000c1e1900 */
[----:B--2---:R-:W-:-:S04]  /*1980*/  I2FP.F32.S32 R0, R2 ;  /* 0x0000000200007245 */ /* 0x004fc80000201400 */
[----:B------:R-:W-:-:S04]  /*1990*/  F2FP.F16.F32.PACK_AB R0, RZ, R0 ;  /* 0x00000000ff00723e */ /* 0x000fc800000000ff */
[----:B------:R-:W-:Y:S01]  /*19a0*/  PRMT R19, R0, 0x7610, R19 ;  /* 0x0000761000137816 */ /* 0x000fe20000000013 */
[----:B------:R-:W-:Y:S06]  /*19b0*/  BRA `(.L_x_5367) ;  /* 0x0000000c00747947 */ /* 0x000fec0003800000 */
.L_x_5368:
[----:B------:R-:W2:Y:S02]  /*19c0*/  LDG.E.U16 R2, desc[UR36][R2.64] ;  /* 0x0000002402027981 */ /* 0x000ea4000c1e1500 */
[----:B--2---:R-:W0:Y:S02]  /*19d0*/  I2F.S16 R0, R2 ;  /* 0x0000000200007306 */ /* 0x004e240000101400 */
[----:B0-----:R-:W-:-:S04]  /*19e0*/  F2FP.F16.F32.PACK_AB R0, RZ, R0 ;  /* 0x00000000ff00723e */ /* 0x001fc800000000ff */
[----:B------:R-:W-:Y:S01]  /*19f0*/  PRMT R19, R0, 0x7610, R19 ;  /* 0x0000761000137816 */ /* 0x000fe20000000013 */
[----:B------:R-:W-:Y:S06]  /*1a00*/  BRA `(.L_x_5367) ;  /* 0x0000000c00607947 */ /* 0x000fec0003800000 */
.L_x_5363:
        /* <DEDUP_REMOVED lines=9> */
.L_x_5371:
[----:B------:R0:W5:Y:S01]  /*1aa0*/  LDG.E.U16 R19, desc[UR36][R2.64] ;  /* 0x0000002402137981 */ /* 0x000162000c1e1500 */
[----:B------:R-:W-:Y:S05]  /*1ab0*/  BRA `(.L_x_5367) ;  /* 0x0000000c00347947 */ /* 0x000fea0003800000 */
.L_x_5370:
        /* <DEDUP_REMOVED lines=9> */
.L_x_5373:
[----:B------:R1:W5:Y:S01]  /*1b50*/  LDG.E.U16 R19, desc[UR36][R2.64] ;  /* 0x0000002402137981 */ /* 0x000362000c1e1500 */
[----:B------:R-:W-:Y:S05]  /*1b60*/  BRA `(.L_x_5367) ;  /* 0x0000000c00087947 */ /* 0x000fea0003800000 */
.L_x_5372:
        /* <DEDUP_REMOVED lines=9> */
.L_x_5362:
        /* <DEDUP_REMOVED lines=14> */
.L_x_5376:
        /* <DEDUP_REMOVED lines=9> */
.L_x_5375:
        /* <DEDUP_REMOVED lines=27> */
.L_x_5378:
        /* <DEDUP_REMOVED lines=14> */
.L_x_5377:
[----:B------:R-:W2:Y:S02]  /*2000*/  LDG.E.U16 R0, desc[UR36][R2.64] ;  /* 0x0000002402007981 */ /* 0x000ea4000c1e1500 */
[----:B--2---:R-:W-:-:S05]  /*2010*/  IMAD.U32 R0, R0, 0x10000, RZ ;  /* 0x0001000000007824 */ /* 0x004fca00078e00ff */
[----:B------:R-:W-:-:S04]  /*2020*/  F2FP.F16.F32.PACK_AB R0, RZ, R0 ;  /* 0x00000000ff00723e */ /* 0x000fc800000000ff */
[----:B------:R-:W-:Y:S01]  /*2030*/  PRMT R19, R0, 0x7610, R19 ;  /* 0x0000761000137816 */ /* 0x000fe20000000013 */
[----:B------:R-:W-:Y:S06]  /*2040*/  BRA `(.L_x_5367) ;  /* 0x0000000400d07947 */ /* 0x000fec0003800000 */
.L_x_5374:
        /* <DEDUP_REMOVED lines=13> */
.L_x_5381:
        /* <DEDUP_REMOVED lines=21> */
.L_x_5385:
[----:B------:R-:W-:Y:S05]  /*2270*/  BSYNC.RECONVERGENT B1 ;  /* 0x0000000000017941 */ /* 0x000fea0003800200 */
.L_x_5384:
[----:B------:R-:W-:Y:S01]  /*2280*/  IMAD.SHL.U32 R0, R0, 0x100000, RZ ;  /* 0x0010000000007824 */ /* 0x000fe200078e00ff */
[----:B------:R-:W-:-:S04]  /*2290*/  LEA R2, R2, 0x3b800000, 0x17 ;  /* 0x3b80000002027811 */ /* 0x000fc800078eb8ff */
[----:B------:R-:W-:-:S07]  /*22a0*/  LOP3.LUT R0, R2, R0, R7, 0xfe, !PT ;  /* 0x0000000002007212 */ /* 0x000fce00078efe07 */
.L_x_5383:
[----:B------:R-:W-:Y:S05]  /*22b0*/  BSYNC.RECONVERGENT B0 ;  /* 0x0000000000007941 */ /* 0x000fea0003800200 */
.L_x_5382:
[----:B------:R-:W-:-:S04]  /*22c0*/  F2FP.F16.F32.PACK_AB R0, RZ, R0 ;  /* 0x00000000ff00723e */ /* 0x000fc800000000ff */
[----:B------:R-:W-:Y:S01]  /*22d0*/  PRMT R19, R0, 0x7610, R19 ;  /* 0x0000761000137816 */ /* 0x000fe20000000013 */
[----:B------:R-:W-:Y:S06]  /*22e0*/  BRA `(.L_x_5367) ;  /* 0x0000000400287947 */ /* 0x000fec0003800000 */
.L_x_5380:
        /* <DEDUP_REMOVED lines=21> */
.L_x_5389:
[----:B------:R-:W-:Y:S05]  /*2440*/  BSYNC.RECONVERGENT B1 ;  /* 0x0000000000017941 */ /* 0x000fea0003800200 */
.L_x_5388:
[----:B------:R-:W-:Y:S01]  /*2450*/  IMAD.SHL.U32 R0, R0, 0x200000, RZ ;  /* 0x0020000000007824 */ /* 0x000fe200078e00ff */
[----:B------:R-:W-:-:S04]  /*2460*/  LEA R2, R2, 0x37800000, 0x17 ;  /* 0x3780000002027811 */ /* 0x000fc800078eb8ff */
[----:B------:R-:W-:-:S07]  /*2470*/  LOP3.LUT R0, R2, R0, R7, 0xfe, !PT ;  /* 0x0000000002007212 */ /* 0x000fce00078efe07 */
.L_x_5387:
[----:B------:R-:W-:Y:S05]  /*2480*/  BSYNC.RECONVERGENT B0 ;  /* 0x0000000000007941 */ /* 0x000fea0003800200 */
.L_x_5386:
[----:B------:R-:W-:-:S04]  /*2490*/  F2FP.F16.F32.PACK_AB R0, RZ, R0 ;  /* 0x00000000ff00723e */ /* 0x000fc800000000ff */
[----:B------:R-:W-:Y:S01]  /*24a0*/  PRMT R19, R0, 0x7610, R19 ;  /* 0x0000761000137816 */ /* 0x000fe20000000013 */
[----:B------:R-:W-:Y:S06]  /*24b0*/  BRA `(.L_x_5367) ;  /* 0x0000000000b47947 */ /* 0x000fec0003800000 */
.L_x_5379:
[----:B------:R-:W-:-:S09]  /*24c0*/  UISETP.NE.AND UP0, UPT, UR4, 0x1c, UPT ;  /* 0x0000001c0400788c */ /* 0x000fd2000bf05270 */
[----:B------:R-:W-:Y:S05]  /*24d0*/  BRA.U !UP0, `(.L_x_5390) ;  /* 0x00000001089c7547 */ /* 0x000fea000b800000 */
[----:B------:R-:W-:-:S09]  /*24e0*/  UISETP.NE.AND UP0, UPT, UR4, 0x1d, UPT ;  /* 0x0000001d0400788c */ /* 0x000fd2000bf05270 */
[----:B------:R-:W-:Y:S05]  /*24f0*/  BRA.U !UP0, `(.L_x_5391) ;  /* 0x0000000108807547 */ /* 0x000fea000b800000 */
[----:B------:R-:W-:-:S09]  /*2500*/  UISETP.NE.AND UP0, UPT, UR4, 0x2c, UPT ;  /* 0x0000002c0400788c */ /* 0x000fd2000bf05270 */
[----:B------:R-:W-:Y:S05]  /*2510*/  BRA.U !UP0, `(.L_x_5392) ;  /* 0x0000000108487547 */ /* 0x000fea000b800000 */
.L_x_5366:
        /* <DEDUP_REMOVED lines=16> */
.L_x_5393:
[----:B------:R-:W-:Y:S01]  /*2620*/  PRMT R19, RZ, 0x7610, R19 ;  /* 0x00007610ff137816 */ /* 0x000fe20000000013 */
[----:B------:R-:W-:Y:S06]  /*2630*/  BRA `(.L_x_5367) ;  /* 0x0000000000547947 */ /* 0x000fec0003800000 */
.L_x_5392:
        /* <DEDUP_REMOVED lines=8> */
.L_x_5395:
[----:B------:R-:W-:Y:S05]  /*26c0*/  BSYNC.RECONVERGENT B0 ;  /* 0x0000000000007941 */ /* 0x000fea0003800200 */
.L_x_5394:
[----:B------:R-:W-:-:S04]  /*26d0*/  F2FP.F16.F32.PACK_AB R0, RZ, R0 ;  /* 0x00000000ff00723e */ /* 0x000fc800000000ff */
[----:B------:R-:W-:Y:S01]  /*26e0*/  PRMT R19, R0, 0x7610, R19 ;  /* 0x0000761000137816 */ /* 0x000fe20000000013 */
[----:B------:R-:W-:Y:S06]  /*26f0*/  BRA `(.L_x_5367) ;  /* 0x0000000000247947 */ /* 0x000fec0003800000 */
.L_x_5391:
[----:B------:R-:W2:Y:S02]  /*2700*/  LDG.E.64 R2, desc[UR36][R2.64] ;  /* 0x0000002402027981 */ /* 0x000ea4000c1e1b00 */
[----:B--2---:R-:W0:Y:S02]  /*2710*/  I2F.U64 R0, R2 ;  /* 0x0000000200007312 */ /* 0x004e240000301000 */
[----:B0-----:R-:W-:-:S04]  /*2720*/  F2FP.F16.F32.PACK_AB R0, RZ, R0 ;  /* 0x00000000ff00723e */ /* 0x001fc800000000ff */
[----:B------:R-:W-:Y:S01]  /*2730*/  PRMT R19, R0, 0x7610, R19 ;  /* 0x0000761000137816 */ /* 0x000fe20000000013 */
[----:B------:R-:W-:Y:S06]  /*2740*/  BRA `(.L_x_5367) ;  /* 0x0000000000107947 */ /* 0x000fec0003800000 */
.L_x_5390:
[----:B------:R-:W2:Y:S02]  /*2750*/  LDG.E R2, desc[UR36][R2.64] ;  /* 0x0000002402027981 */ /* 0x000ea4000c1e1900 */
[----:B--2---:R-:W-:-:S04]  /*2760*/  I2FP.F32.U32 R0, R2 ;  /* 0x0000000200007245 */ /* 0x004fc80000201000 */
[----:B------:R-:W-:-:S04]  /*2770*/  F2FP.F16.F32.PACK_AB R0, RZ, R0 ;  /* 0x00000000ff00723e */ /* 0x000fc800000000ff */
[----:B------:R-:W-:-:S07]  /*2780*/  PRMT R19, R0, 0x7610, R19 ;  /* 0x0000761000137816 */ /* 0x000fce0000000013 */
.L_x_5367:
        /* <DEDUP_REMOVED lines=18> */
.L_x_5399:
[----:B------:R-:W2:Y:S02]  /*28b0*/  LDG.E.U8 R2, desc[UR36][R2.64] ;  /* 0x0000002402027981 */ /* 0x000ea4000c1e1100 */
[----:B--2---:R-:W-:-:S04]  /*28c0*/  I2FP.F32.U32 R0, R2 ;  /* 0x0000000200007245 */ /* 0x004fc80000201000 */
[----:B------:R-:W-:Y:S01]  /*28d0*/  F2FP.F16.F32.PACK_AB R0, RZ, R0 ;  /* 0x00000000ff00723e */ /* 0x000fe200000000ff */
[----:B------:R-:W-:Y:S06]  /*28e0*/  BRA `(.L_x_5401) ;  /* 0x0000000c007c7947 */ /* 0x000fec0003800000 */
.L_x_5398:
        /* <DEDUP_REMOVED lines=10> */
.L_x_5403:
[----:B------:R-:W2:Y:S02]  /*2990*/  LDG.E R2, desc[UR36][R2.64] ;  /* 0x0000002402027981 */ /* 0x000ea4000c1e1900 */
[----:B--2---:R-:W-:-:S04]  /*29a0*/  I2FP.F32.S32 R0, R2 ;  /* 0x0000000200007245 */ /* 0x004fc80000201400 */
[----:B------:R-:W-:Y:S01]  /*29b0*/  F2FP.F16.F32.PACK_AB R0, RZ, R0 ;  /* 0x00000000ff00723e */ /* 0x000fe200000000ff */
[----:B------:R-:W-:Y:S06]  /*29c0*/  BRA `(.L_x_5401) ;  /* 0x0000000c00447947 */ /* 0x000fec0003800000 */
.L_x_5402:
[----:B------:R-:W2:Y:S02]  /*29d0*/  LDG.E.U16 R2, desc[UR36][R2.64] ;  /* 0x0000002402027981 */ /* 0x000ea4000c1e1500 */
[----:B--2---:R-:W0:Y:S02]  /*29e0*/  I2F.S16 R0, R2 ;  /* 0x0000000200007306 */ /* 0x004e240000101400 */
[----:B0-----:R-:W-:Y:S01]  /*29f0*/  F2FP.F16.F32.PACK_AB R0, RZ, R0 ;  /* 0x00000000ff00723e */ /* 0x001fe200000000ff */
[----:B------:R-:W-:Y:S06]  /*2a00*/  BRA `(.L_x_5401) ;  /* 0x0000000c00347947 */ /* 0x000fec0003800000 */
.L_x_5397:
        /* <DEDUP_REMOVED lines=9> */
.L_x_5405:
[----:B------:R1:W5:Y:S01]  /*2aa0*/  LDG.E.U16 R0, desc[UR36][R2.64] ;  /* 0x0000002402007981 */ /* 0x000362000c1e1500 */
[----:B------:R-:W-:Y:S05]  /*2ab0*/  BRA `(.L_x_5401) ;  /* 0x0000000c00087947 */ /* 0x000fea0003800000 */
.L_x_5404:
        /* <DEDUP_REMOVED lines=9> */
.L_x_5407:
[----:B------:R0:W5:Y:S01]  /*2b50*/  LDG.E.U16 R0, desc[UR36][R2.64] ;  /* 0x0000002402007981 */ /* 0x000162000c1e1500 */
[----:B------:R-:W-:Y:S05]  /*2b60*/  BRA `(.L_x_5401) ;  /* 0x0000000800dc7947 */ /* 0x000fea0003800000 */
.L_x_5406:
        /* <DEDUP_REMOVED lines=8> */
.L_x_5396:
        /* <DEDUP_REMOVED lines=13> */
.L_x_5410:
        /* <DEDUP_REMOVED lines=8> */
.L_x_5409:
        /* <DEDUP_REMOVED lines=27> */
.L_x_5412:
[----:B------:R-:W2:Y:S02]  /*2ef0*/  LDG.E.U8 R2, desc[UR36][R2.64] ;  /* 0x0000002402027981 */ /* 0x000ea4000c1e1100 */
[C---:B--2---:R-:W-:Y:S01]  /*2f00*/  IMAD.SHL.U32 R4, R2.reuse, 0x2000000, RZ ;  /* 0x0200000002047824 */ /* 0x044fe200078e00ff */
[----:B------:R-:W-:-:S04]  /*2f10*/  SHF.L.U32 R5, R2, 0x8, RZ ;  /* 0x0000000802057819 */ /* 0x000fc800000006ff */
        /* <DEDUP_REMOVED lines=10> */
.L_x_5411:
[----:B------:R-:W2:Y:S02]  /*2fc0*/  LDG.E.U16 R0, desc[UR36][R2.64] ;  /* 0x0000002402007981 */ /* 0x000ea4000c1e1500 */
[----:B--2---:R-:W-:-:S05]  /*2fd0*/  IMAD.U32 R0, R0, 0x10000, RZ ;  /* 0x0001000000007824 */ /* 0x004fca00078e00ff */
[----:B------:R-:W-:Y:S01]  /*2fe0*/  F2FP.F16.F32.PACK_AB R0, RZ, R0 ;  /* 0x00000000ff00723e */ /* 0x000fe200000000ff */
[----:B------:R-:W-:Y:S06]  /*2ff0*/  BRA `(.L_x_5401) ;  /* 0x0000000400b87947 */ /* 0x000fec0003800000 */
.L_x_5408:
        /* <DEDUP_REMOVED lines=12> */
.L_x_5415:
        /* <DEDUP_REMOVED lines=21> */
.L_x_5419:
[----:B------:R-:W-:Y:S05]  /*3210*/  BSYNC.RECONVERGENT B1 ;  /* 0x0000000000017941 */ /* 0x000fea0003800200 */
.L_x_5418:
[----:B------:R-:W-:Y:S02]  /*3220*/  SHF.L.U32 R0, R0, 0x14, RZ ;  /* 0x0000001400007819 */ /* 0x000fe400000006ff */
[----:B------:R-:W-:-:S04]  /*3230*/  LEA R2, R2, 0x3b800000, 0x17 ;  /* 0x3b80000002027811 */ /* 0x000fc800078eb8ff */
[----:B------:R-:W-:-:S07]  /*3240*/  LOP3.LUT R0, R2, R0, R7, 0xfe, !PT ;  /* 0x0000000002007212 */ /* 0x000fce00078efe07 */
.L_x_5417:
[----:B------:R-:W-:Y:S05]  /*3250*/  BSYNC.RECONVERGENT B0 ;  /* 0x0000000000007941 */ /* 0x000fea0003800200 */
.L_x_5416:
[----:B------:R-:W-:Y:S01]  /*3260*/  F2FP.F16.F32.PACK_AB R0, RZ, R0 ;  /* 0x00000000ff00723e */ /* 0x000fe200000000ff */
[----:B------:R-:W-:Y:S06]  /*3270*/  BRA `(.L_x_5401) ;  /* 0x0000000400187947 */ /* 0x000fec0003800000 */
.L_x_5414:
        /* <DEDUP_REMOVED lines=21> */
.L_x_5423:
[----:B------:R-:W-:Y:S05]  /*33d0*/  BSYNC.RECONVERGENT B1 ;  /* 0x0000000000017941 */ /* 0x000fea0003800200 */
.L_x_5422:
[----:B------:R-:W-:Y:S01]  /*33e0*/  IMAD.SHL.U32 R0, R0, 0x200000, RZ ;  /* 0x0020000000007824 */ /* 0x000fe200078e00ff */
[----:B------:R-:W-:-:S04]  /*33f0*/  LEA R2, R2, 0x37800000, 0x17 ;  /* 0x3780000002027811 */ /* 0x000fc800078eb8ff */
[----:B------:R-:W-:-:S07]  /*3400*/  LOP3.LUT R0, R2, R0, R7, 0xfe, !PT ;  /* 0x0000000002007212 */ /* 0x000fce00078efe07 */
.L_x_5421:
[----:B------:R-:W-:Y:S05]  /*3410*/  BSYNC.RECONVERGENT B0 ;  /* 0x0000000000007941 */ /* 0x000fea0003800200 */
.L_x_5420:
[----:B------:R-:W-:Y:S01]  /*3420*/  F2FP.F16.F32.PACK_AB R0, RZ, R0 ;  /* 0x00000000ff00723e */ /* 0x000fe200000000ff */
[----:B------:R-:W-:Y:S06]  /*3430*/  BRA `(.L_x_5401) ;  /* 0x0000000000a87947 */ /* 0x000fec0003800000 */
.L_x_5413:
[----:B------:R-:W-:-:S09]  /*3440*/  UISETP.NE.AND UP0, UPT, UR4, 0x1c, UPT ;  /* 0x0000001c0400788c */ /* 0x000fd2000bf05270 */
[----:B------:R-:W-:Y:S05]  /*3450*/  BRA.U !UP0, `(.L_x_5424) ;  /* 0x0000000108947547 */ /* 0x000fea000b800000 */
[----:B------:R-:W-:-:S09]  /*3460*/  UISETP.NE.AND UP0, UPT, UR4, 0x1d, UPT ;  /* 0x0000001d0400788c */ /* 0x000fd2000bf05270 */
[----:B------:R-:W-:Y:S05]  /*3470*/  BRA.U !UP0, `(.L_x_5425) ;  /* 0x00000001087c7547 */ /* 0x000fea000b800000 */
[----:B------:R-:W-:-:S09]  /*3480*/  UISETP.NE.AND UP0, UPT, UR4, 0x2c, UPT ;  /* 0x0000002c0400788c */ /* 0x000fd2000bf05270 */
[----:B------:R-:W-:Y:S05]  /*3490*/  BRA.U !UP0, `(.L_x_5426) ;  /* 0x0000000108487547 */ /* 0x000fea000b800000 */
.L_x_5400:
        /* <DEDUP_REMOVED lines=16> */
.L_x_5427:
[----:B------:R-:W-:Y:S01]  /*35a0*/  PRMT R0, RZ, 0x7610, R0 ;  /* 0x00007610ff007816 */ /* 0x000fe20000000000 */
[----:B------:R-:W-:Y:S06]  /*35b0*/  BRA `(.L_x_5401) ;  /* 0x0000000000487947 */ /* 0x000fec0003800000 */
.L_x_5426:
        /* <DEDUP_REMOVED lines=8> */
.L_x_5429:
[----:B------:R-:W-:Y:S05]  /*3640*/  BSYNC.RECONVERGENT B0 ;  /* 0x0000000000007941 */ /* 0x000fea0003800200 */
.L_x_5428:
[----:B------:R-:W-:Y:S01]  /*3650*/  F2FP.F16.F32.PACK_AB R0, RZ, R0 ;  /* 0x00000000ff00723e */ /* 0x000fe200000000ff */
[----:B------:R-:W-:Y:S06]  /*3660*/  BRA `(.L_x_5401) ;  /* 0x00000000001c7947 */ /* 0x000fec0003800000 */
.L_x_5425:
[----:B------:R-:W2:Y:S02]  /*3670*/  LDG.E.64 R2, desc[UR36][R2.64] ;  /* 0x0000002402027981 */ /* 0x000ea4000c1e1b00 */
[----:B--2---:R-:W0:Y:S02]  /*3680*/  I2F.U64 R0, R2 ;  /* 0x0000000200007312 */ /* 0x004e240000301000 */
[----:B0-----:R-:W-:Y:S01]  /*3690*/  F2FP.F16.F32.PACK_AB R0, RZ, R0 ;  /* 0x00000000ff00723e */ /* 0x001fe200000000ff */
[----:B------:R-:W-:Y:S06]  /*36a0*/  BRA `(.L_x_5401) ;  /* 0x00000000000c7947 */ /* 0x000fec0003800000 */
.L_x_5424:
[----:B------:R-:W2:Y:S02]  /*36b0*/  LDG.E R2, desc[UR36][R2.64] ;  /* 0x0000002402027981 */ /* 0x000ea4000c1e1900 */
[----:B--2---:R-:W-:-:S04]  /*36c0*/  I2FP.F32.U32 R0, R2 ;  /* 0x0000000200007245 */ /* 0x004fc80000201000 */
[----:B------:R-:W-:-:S07]  /*36d0*/  F2FP.F16.F32.PACK_AB R0, RZ, R0 ;  /* 0x00000000ff00723e */ /* 0x000fce00000000ff */
.L_x_5401:
[----:B------:R-:W2:Y:S01]  /*36e0*/  LDCU.64 UR4, c[0x0][0x600] ;  /* 0x0000c000ff0477ac */ /* 0x000ea20008000a00 */
[----:B01---5:R-:W-:Y:S02]  /*36f0*/  HADD2.F32 R3, -RZ, R0.H0_H0 ;  /* 0x20000000ff037230 */ /* 0x023fe40000004100 */
[----:B------:R-:W-:Y:S01]  /*3700*/  HADD2.F32 R19, -RZ, R19.H0_H0 ;  /* 0x20000013ff137230 */ /* 0x000fe20000004100 */
[----:B------:R-:W0:Y:S02]  /*3710*/  LDCU.64 UR6, c[0x0][0x5e8] ;  /* 0x0000bd00ff0677ac */ /* 0x000e240008000a00 */
[C---:B--2---:R-:W-:Y:S01]  /*3720*/  FSETP.GEU.FTZ.AND P1, PT, R3.reuse, UR4, PT ;  /* 0x0000000403007c0b */ /* 0x044fe2000bf3e000 */
[----:B------:R-:W-:Y:S01]  /*3730*/  ULOP3.LUT UR4, UR40, 0xff, URZ, 0xc0, !UPT ;  /* 0x000000ff28047892 */ /* 0x000fe2000f8ec0ff */
[----:B------:R-:W-:-:S03]  /*3740*/  FSETP.GT.FTZ.AND P0, PT, R3, UR5, PT ;  /* 0x0000000503007c0b */ /* 0x000fc6000bf14000 */
[----:B------:R-:W-:Y:S01]  /*3750*/  UISETP.GT.AND UP0, UPT, UR4, 0x9, UPT ;  /* 0x000000090400788c */ /* 0x000fe2000bf04270 */
[----:B------:R-:W-:Y:S02]  /*3760*/  PLOP3.LUT P0, PT, P1, P0, PT, 0x8f, 0xf8 ;  /* 0x0000000000f8781c */ /* 0x000fe40000f01177 */
[----:B0-----:R-:W-:-:S11]  /*3770*/  IADD3 R2, P1, PT, R16, UR6, RZ ;  /* 0x0000000610027c10 */ /* 0x001fd6000ff3e0ff */
[----:B------:R-:W-:-:S04]  /*3780*/  @!P0 FADD.FTZ R0, -R3, 1 ;  /* 0x3f80000003008421 */ /* 0x000fc80000010100 */
[----:B------:R-:W-:Y:S01]  /*3790*/  @!P0 FMUL.FTZ R4, R3, R0 ;  /* 0x0000000003048220 */ /* 0x000fe20000410000 */
[----:B------:R-:W-:Y:S01]  /*37a0*/  MOV R0, RZ ;  /* 0x000000ff00007202 */ /* 0x000fe20000000f00 */
[----:B------:R-:W-:-:S04]  /*37b0*/  IMAD.X R3, RZ, RZ, UR7, P1 ;  /* 0x00000007ff037e24 */ /* 0x000fc800088e06ff */
[----:B------:R-:W0:Y:S02]  /*37c0*/  @!P0 MUFU.RCP R4, R4 ;  /* 0x0000000400048308 */ /* 0x000e240000001000 */
[----:B0-----:R-:W-:-:S05]  /*37d0*/  @!P0 FMUL.FTZ R0, R19, R4 ;  /* 0x0000000413008220 */ /* 0x001fca0000410000 */
        /* <DEDUP_REMOVED lines=14> */
.L_x_5433:
[----:B------:R-:W-:-:S06]  /*38c0*/  HADD2.F32 R5, -RZ, R0.H0_H0 ;  /* 0x20000000ff057230 */ /* 0x000fcc0000004100 */
[----:B------:R-:W0:Y:S02]  /*38d0*/  F2I.S64.TRUNC R4, R5 ;  /* 0x0000000500047311 */ /* 0x000e24000020d900 */
[----:B0-----:R1:W-:Y:S01]  /*38e0*/  STG.E.U8 desc[UR36][R2.64], R4 ;  /* 0x0000000402007986 */ /* 0x0013e2000c101124 */
[----:B------:R-:W-:Y:S05]  /*38f0*/  BRA `(.L_x_5435) ;  /* 0x0000000c00707947 */ /* 0x000fea0003800000 */
.L_x_5432:
        /* <DEDUP_REMOVED lines=10> */
.L_x_5437:
[----:B------:R-:W-:-:S04]  /*39a0*/  HADD2.F32 R0, -RZ, R0.H0_H0 ;  /* 0x20000000ff007230 */ /* 0x000fc80000004100 */
[----:B------:R-:W0:Y:S02]  /*39b0*/  F2I.FTZ.TRUNC.NTZ R5, R0 ;  /* 0x0000000000057305 */ /* 0x000e24000021f100 */
[----:B0-----:R3:W-:Y:S01]  /*39c0*/  STG.E desc[UR36][R2.64], R5 ;  /* 0x0000000502007986 */ /* 0x0017e2000c101924 */
[----:B------:R-:W-:Y:S05]  /*39d0*/  BRA `(.L_x_5435) ;  /* 0x0000000c00387947 */ /* 0x000fea0003800000 */
.L_x_5436:
[----:B------:R-:W-:-:S04]  /*39e0*/  HADD2.F32 R0, -RZ, R0.H0_H0 ;  /* 0x20000000ff007230 */ /* 0x000fc80000004100 */
[----:B------:R-:W0:Y:S02]  /*39f0*/  F2I.FTZ.TRUNC.NTZ R5, R0 ;  /* 0x0000000000057305 */ /* 0x000e24000021f100 */
[----:B0-----:R2:W-:Y:S01]  /*3a00*/  STG.E.U16 desc[UR36][R2.64], R5 ;  /* 0x0000000502007986 */ /* 0x0015e2000c101524 */
[----:B------:R-:W-:Y:S05]  /*3a10*/  BRA `(.L_x_5435) ;  /* 0x0000000c00287947 */ /* 0x000fea0003800000 */
.L_x_5431:
        /* <DEDUP_REMOVED lines=9> */
.L_x_5439:
[----:B------:R0:W-:Y:S01]  /*3ab0*/  STG.E.U16 desc[UR36][R2.64], R0 ;  /* 0x0000000002007986 */ /* 0x0001e2000c101524 */
[----:B------:R-:W-:Y:S05]  /*3ac0*/  BRA `(.L_x_5435) ;  /* 0x0000000800fc7947 */ /* 0x000fea0003800000 */
.L_x_5438:
        /* <DEDUP_REMOVED lines=10> */
.L_x_5441:
[----:B------:R-:W-:-:S05]  /*3b70*/  HADD2.F32 R0, -RZ, R0.H0_H0 ;  /* 0x20000000ff007230 */ /* 0x000fca0000004100 */
[----:B------:R-:W-:-:S04]  /*3b80*/  F2FP.F16.F32.PACK_AB R0, RZ, R0 ;  /* 0x00000000ff00723e */ /* 0x000fc800000000ff */
[----:B------:R-:W-:-:S05]  /*3b90*/  PRMT R0, R0, 0x5410, RZ ;  /* 0x0000541000007816 */ /* 0x000fca00000000ff */
[----:B------:R0:W-:Y:S01]  /*3ba0*/  STG.E desc[UR36][R2.64], R0 ;  /* 0x0000000002007986 */ /* 0x0001e2000c101924 */
[----:B------:R-:W-:Y:S05]  /*3bb0*/  BRA `(.L_x_5435) ;  /* 0x0000000800c07947 */ /* 0x000fea0003800000 */
.L_x_5440:
[----:B------:R-:W-:-:S05]  /*3bc0*/  HADD2.F32 R4, -RZ, R0.H0_H0 ;  /* 0x20000000ff047230 */ /* 0x000fca0000004100 */
[----:B------:R-:W-:-:S06]  /*3bd0*/  FMUL.FTZ R4, R4, 1 ;  /* 0x3f80000004047820 */ /* 0x000fcc0000410000 */
[----:B------:R-:W0:Y:S02]  /*3be0*/  F2F.F64.F32 R4, R4 ;  /* 0x0000000400047310 */ /* 0x000e240000201800 */
[----:B0-----:R0:W-:Y:S01]  /*3bf0*/  STG.E.64 desc[UR36][R2.64], R4 ;  /* 0x0000000402007986 */ /* 0x0011e2000c101b24 */
[----:B------:R-:W-:Y:S05]  /*3c00*/  BRA `(.L_x_5435) ;  /* 0x0000000800ac7947 */ /* 0x000fea0003800000 */
.L_x_5430:
        /* <DEDUP_REMOVED lines=13> */
.L_x_5444:
[----:B------:R-:W-:Y:S01]  /*3ce0*/  HADD2.F32 R0, -RZ, R0.H0_H0 ;  /* 0x20000000ff007230 */ /* 0x000fe20000004100 */
[----:B------:R-:W-:-:S04]  /*3cf0*/  CS2R R6, SRZ ;  /* 0x0000000000067805 */ /* 0x000fc8000001ff00 */
[----:B------:R-:W-:-:S04]  /*3d00*/  FMUL.FTZ R0, R0, 1 ;  /* 0x3f80000000007820 */ /* 0x000fc80000410000 */
[----:B------:R-:W0:Y:S02]  /*3d10*/  F2F.F64.F32 R4, R0 ;  /* 0x0000000000047310 */ /* 0x000e240000201800 */
[----:B0-----:R0:W-:Y:S01]  /*3d20*/  STG.E.128 desc[UR36][R2.64], R4 ;  /* 0x0000000402007986 */ /* 0x0011e2000c101d24 */
[----:B------:R-:W-:Y:S05]  /*3d30*/  BRA `(.L_x_5435) ;  /* 0x0000000800607947 */ /* 0x000fea0003800000 */
.L_x_5443:
        /* <DEDUP_REMOVED lines=19> */
.L_x_5448:
[----:B------:R-:W-:Y:S05]  /*3e70*/  BSYNC.RECONVERGENT B0 ;  /* 0x0000000000007941 */ /* 0x000fea0003800200 */
.L_x_5447:
[----:B------:R-:W-:-:S05]  /*3e80*/  LOP3.LUT R5, R0, 0x80, R5, 0xf8, !PT ;  /* 0x0000008000057812 */ /* 0x000fca00078ef805 */
[----:B------:R0:W-:Y:S01]  /*3e90*/  STG.E.U8 desc[UR36][R2.64], R5 ;  /* 0x0000000502007986 */ /* 0x0001e2000c101124 */
[----:B------:R-:W-:Y:S05]  /*3ea0*/  BRA `(.L_x_5435) ;  /* 0x0000000800047947 */ /* 0x000fea0003800000 */
.L_x_5446:
        /* <DEDUP_REMOVED lines=15> */
.L_x_5450:
[----:B------:R-:W-:Y:S05]  /*3fa0*/  BSYNC.RECONVERGENT B0 ;  /* 0x0000000000007941 */ /* 0x000fea0003800200 */
.L_x_5449:
[----:B------:R-:W-:-:S05]  /*3fb0*/  LOP3.LUT R5, R0, 0x80, R5, 0xf8, !PT ;  /* 0x0000008000057812 */ /* 0x000fca00078ef805 */
[----:B------:R0:W-:Y:S01]  /*3fc0*/  STG.E.U8 desc[UR36][R2.64], R5 ;  /* 0x0000000502007986 */ /* 0x0001e2000c101124 */
[----:B------:R-:W-:Y:S05]  /*3fd0*/  BRA `(.L_x_5435) ;  /* 0x0000000400b87947 */ /* 0x000fea0003800000 */
.L_x_5445:
[----:B------:R-:W-:-:S05]  /*3fe0*/  HADD2.F32 R0, -RZ, R0.H0_H0 ;  /* 0x20000000ff007230 */ /* 0x000fca0000004100 */
[----:B------:R-:W-:-:S05]  /*3ff0*/  F2FP.BF16.F32.PACK_AB R0, RZ, R0 ;  /* 0x00000000ff00723e */ /* 0x000fca00000010ff */
[----:B------:R0:W-:Y:S01]  /*4000*/  STG.E.U16 desc[UR36][R2.64], R0 ;  /* 0x0000000002007986 */ /* 0x0001e2000c101524 */
[----:B------:R-:W-:Y:S05]  /*4010*/  BRA `(.L_x_5435) ;  /* 0x0000000400a87947 */ /* 0x000fea0003800000 */
.L_x_5442:
        /* <DEDUP_REMOVED lines=12> */
.L_x_5453:
        /* <DEDUP_REMOVED lines=13> */
.L_x_5456:
[----:B------:R-:W-:-:S04]  /*41b0*/  SHF.R.U32.HI R0, RZ, 0x14, R5 ;  /* 0x00000014ff007819 */ /* 0x000fc80000011605 */
[----:B------:R-:W-:-:S04]  /*41c0*/  LOP3.LUT R0, R0, 0x1, RZ, 0xc0, !PT ;  /* 0x0000000100007812 */ /* 0x000fc800078ec0ff */
[----:B------:R-:W-:-:S04]  /*41d0*/  IADD3 R0, PT, PT, R5, 0x487ffff, R0 ;  /* 0x0487ffff05007810 */ /* 0x000fc80007ffe000 */
[----:B------:R-:W-:-:S04]  /*41e0*/  SHF.R.U32.HI R0, RZ, 0x14, R0 ;  /* 0x00000014ff007819 */ /* 0x000fc80000011600 */
[----:B------:R-:W-:-:S07]  /*41f0*/  LOP3.LUT R4, R0, 0xff, RZ, 0xc0, !PT ;  /* 0x000000ff00047812 */ /* 0x000fce00078ec0ff */
.L_x_5457:
[----:B------:R-:W-:-:S04]  /*4200*/  SHF.R.U32.HI R5, RZ, 0x18, R5 ;  /* 0x00000018ff057819 */ /* 0x000fc80000011605 */
[----:B------:R-:W-:-:S04]  /*4210*/  LOP3.LUT R4, R4, 0x80, R5, 0xf8, !PT ;  /* 0x0000008004047812 */ /* 0x000fc800078ef805 */
[----:B------:R-:W-:-:S07]  /*4220*/  PRMT R0, R4, 0x7610, R0 ;  /* 0x0000761004007816 */ /* 0x000fce0000000000 */
.L_x_5455:
[----:B------:R-:W-:Y:S05]  /*4230*/  BSYNC.RECONVERGENT B0 ;  /* 0x0000000000007941 */ /* 0x000fea0003800200 */
.L_x_5454:
[----:B------:R0:W-:Y:S01]  /*4240*/  STG.E.U8 desc[UR36][R2.64], R0 ;  /* 0x0000000002007986 */ /* 0x0001e2000c101124 */
[----:B------:R-:W-:Y:S05]  /*4250*/  BRA `(.L_x_5435) ;  /* 0x0000000400187947 */ /* 0x000fea0003800000 */
.L_x_5452:
        /* <DEDUP_REMOVED lines=13> */
.L_x_5460:
[----:B------:R-:W-:-:S04]  /*4330*/  SHF.R.U32.HI R0, RZ, 0x15, R5 ;  /* 0x00000015ff007819 */ /* 0x000fc80000011605 */
[----:B------:R-:W-:-:S04]  /*4340*/  LOP3.LUT R0, R0, 0x1, RZ, 0xc0, !PT ;  /* 0x0000000100007812 */ /* 0x000fc800078ec0ff */
[----:B------:R-:W-:-:S04]  /*4350*/  IADD3 R0, PT, PT, R5, 0x88fffff, R0 ;  /* 0x088fffff05007810 */ /* 0x000fc80007ffe000 */
[----:B------:R-:W-:-:S04]  /*4360*/  SHF.R.U32.HI R0, RZ, 0x15, R0 ;  /* 0x00000015ff007819 */ /* 0x000fc80000011600 */
[----:B------:R-:W-:-:S07]  /*4370*/  LOP3.LUT R4, R0, 0xff, RZ, 0xc0, !PT ;  /* 0x000000ff00047812 */ /* 0x000fce00078ec0ff */
.L_x_5461:
[----:B------:R-:W-:-:S04]  /*4380*/  SHF.R.U32.HI R5, RZ, 0x18, R5 ;  /* 0x00000018ff057819 */ /* 0x000fc80000011605 */
[----:B------:R-:W-:-:S04]  /*4390*/  LOP3.LUT R4, R4, 0x80, R5, 0xf8, !PT ;  /* 0x0000008004047812 */ /* 0x000fc800078ef805 */
[----:B------:R-:W-:-:S07]  /*43a0*/  PRMT R0, R4, 0x7610, R0 ;  /* 0x0000761004007816 */ /* 0x000fce0000000000 */
.L_x_5459:
[----:B------:R-:W-:Y:S05]  /*43b0*/  BSYNC.RECONVERGENT B0 ;  /* 0x0000000000007941 */ /* 0x000fea0003800200 */
.L_x_5458:
[----:B------:R0:W-:Y:S01]  /*43c0*/  STG.E.U8 desc[UR36][R2.64], R0 ;  /* 0x0000000002007986 */ /* 0x0001e2000c101124 */
[----:B------:R-:W-:Y:S05]  /*43d0*/  BRA `(.L_x_5435) ;  /* 0x0000000000b87947 */ /* 0x000fea0003800000 */
.L_x_5451:
[----:B------:R-:W-:-:S09]  /*43e0*/  UISETP.NE.AND UP0, UPT, UR4, 0x1c, UPT ;  /* 0x0000001c0400788c */ /* 0x000fd2000bf05270 */
[----:B------:R-:W-:Y:S05]  /*43f0*/  BRA.U !UP0, `(.L_x_5462) ;  /* 0x0000000108a47547 */ /* 0x000fea000b800000 */
[----:B------:R-:W-:-:S09]  /*4400*/  UISETP.NE.AND UP0, UPT, UR4, 0x1d, UPT ;  /* 0x0000001d0400788c */ /* 0x000fd2000bf05270 */
[----:B------:R-:W-:Y:S05]  /*4410*/  BRA.U !UP0, `(.L_x_5463) ;  /* 0x00000001088c7547 */ /* 0x000fea000b800000 */
[----:B------:R-:W-:-:S09]  /*4420*/  UISETP.NE.AND UP0, UPT, UR4, 0x2c, UPT ;  /* 0x0000002c0400788c */ /* 0x000fd2000bf05270 */
[----:B------:R-:W-:Y:S05]  /*4430*/  BRA.U !UP0, `(.L_x_5464) ;  /* 0x0000000108447547 */ /* 0x000fea000b800000 */
.L_x_5434:
        /* <DEDUP_REMOVED lines=9> */
[----:B------:R-:W-:-:S02]  /*44d0*/  IMAD.U32 R5, RZ, RZ, UR7 ;  /* 0x00000007ff057e24 */ /* 0x000fc4000f8e00ff */
[----:B---3--:R-:W-:Y:S01]  /*44e0*/  IMAD.U32 R6, RZ, RZ, UR8 ;  /* 0x00000008ff067e24 */ /* 0x008fe2000f8e00ff */
[----:B------:R-:W-:Y:S01]  /*44f0*/  MOV R7, UR9 ;  /* 0x0000000900077c02 */ /* 0x000fe20008000f00 */
[----:B----4-:R-:W-:Y:S02]  /*4500*/  IMAD.U32 R10, RZ, RZ, UR4 ;  /* 0x00000004ff0a7e24 */ /* 0x010fe4000f8e00ff */
[----:B-1----:R-:W-:-:S07]  /*4510*/  IMAD.U32 R11, RZ, RZ, UR5 ;  /* 0x00000005ff0b7e24 */ /* 0x002fce000f8e00ff */
[----:B------:R-:W-:-:S07]  /*4520*/  LEPC R20, `(.L_x_5465) ;  /* 0x000000001014794e */ /* 0x000fce0000000000 */
[----:B--2---:R-:W-:Y:S05]  /*4530*/  CALL.ABS.NOINC R2 ;  /* 0x0000000002007343 */ /* 0x004fea0003c00000 */
.L_x_5465:
[----:B------:R-:W-:Y:S05]  /*4540*/  BRA `(.L_x_5435) ;  /* 0x00000000005c7947 */ /* 0x000fea0003800000 */
.L_x_5464:
        /* <DEDUP_REMOVED lines=16> */
.L_x_5463:
[----:B------:R-:W-:-:S06]  /*4650*/  HADD2.F32 R4, -RZ, R0.H0_H0 ;  /* 0x20000000ff047230 */ /* 0x000fcc0000004100 */
[----:B------:R-:W0:Y:S02]  /*4660*/  F2I.U64.TRUNC R4, R4 ;  /* 0x0000000400047311 */ /* 0x000e24000020d800 */
[----:B0-----:R0:W-:Y:S01]  /*4670*/  STG.E.64 desc[UR36][R2.64], R4 ;  /* 0x0000000402007986 */ /* 0x0011e2000c101b24 */
[----:B------:R-:W-:Y:S05]  /*4680*/  BRA `(.L_x_5435) ;  /* 0x00000000000c7947 */ /* 0x000fea0003800000 */
.L_x_5462:
[----:B------:R-:W-:-:S04]  /*4690*/  HADD2.F32 R0, -RZ, R0.H0_H0 ;  /* 0x20000000ff007230 */ /* 0x000fc80000004100 */
[----:B------:R-:W0:Y:S02]  /*46a0*/  F2I.FTZ.U32.TRUNC.NTZ R5, R0 ;  /* 0x0000000000057305 */ /* 0x000e24000021f000 */
[----:B0-----:R0:W-:Y:S02]  /*46b0*/  STG.E desc[UR36][R2.64], R5 ;  /* 0x0000000502007986 */ /* 0x0011e4000c101924 */
.L_x_5435:
[----:B------:R-:W-:-:S07]  /*46c0*/  IADD3 R17, PT, PT, R17, 0x80, RZ ;  /* 0x0000008011117810 */ /* 0x000fce0007ffe0ff */
.L_x_5360:
[----:B------:R-:W-:Y:S05]  /*46d0*/  BSYNC.RECONVERGENT B6 ;  /* 0x0000000000067941 */ /* 0x000fea0003800200 */
.L_x_5359:
[----:B------:R-:W5:Y:S01]  /*46e0*/  LDCU UR4, c[0x0][0x380] ;  /* 0x00007000ff0477ac */ /* 0x000f620008000800 */
[----:B------:R-:W-:Y:S01]  /*46f0*/  BSSY.RECONVERGENT B6, `(.L_x_5466) ;  /* 0x000045d000067945 */ /* 0x000fe20003800200 */
[----:B-----5:R-:W-:-:S13]  /*4700*/  ISETP.GE.AND P0, PT, R17, UR4, PT ;  /* 0x0000000411007c0c */ /* 0x020fda000bf06270 */
[----:B------:R-:W-:Y:S05]  /*4710*/  @P0 BRA `(.L_x_5467) ;  /* 0x0000004400680947 */ /* 0x000fea0003800000 */
[----:B------:R-:W5:Y:S01]  /*4720*/  LDCU UR4, c[0x0][0x388] ;  /* 0x00007100ff0477ac */ /* 0x000f620008000800 */
[----:B------:R-:W-:Y:S02]  /*4730*/  IMAD.MOV.U32 R18, RZ, RZ, RZ ;  /* 0x000000ffff127224 */ /* 0x000fe400078e00ff */
        /* <DEDUP_REMOVED lines=352> */
.L_x_5468:
        /* <DEDUP_REMOVED lines=19> */
.L_x_5472:
[----:B------:R-:W2:Y:S02]  /*5e70*/  LDG.E.U8 R2, desc[UR36][R2.64] ;  /* 0x0000002402027981 */ /* 0x000ea4000c1e1100 */
[----:B--2---:R-:W-:-:S04]  /*5e80*/  I2FP.F32.U32 R0, R2 ;  /* 0x0000000200007245 */ /* 0x004fc80000201000 */
[----:B------:R-:W-:-:S04]  /*5e90*/  F2FP.F16.F32.PACK_AB R0, RZ, R0 ;  /* 0x00000000ff00723e */ /* 0x000fc800000000ff */
[----:B------:R-:W-:Y:S01]  /*5ea0*/  PRMT R19, R0, 0x7610, R19 ;  /* 0x0000761000137816 */ /* 0x000fe20000000013 */
[----:B------:R-:W-:Y:S06]  /*5eb0*/  BRA `(.L_x_5474) ;  /* 0x0000000c00b47947 */ /* 0x000fec0003800000 */
.L_x_5471:
        /* <DEDUP_REMOVED lines=11> */
.L_x_5476:
[----:B------:R-:W2:Y:S02]  /*5f70*/  LDG.E R2, desc[UR36][R2.64] ;  /* 0x0000002402027981 */ /* 0x000ea4000c1e1900 */
[----:B--2---:R-:W-:-:S04]  /*5f80*/  I2FP.F32.S32 R0, R2 ;  /* 0x0000000200007245 */ /* 0x004fc80000201400 */
[----:B------:R-:W-:-:S04]  /*5f90*/  F2FP.F16.F32.PACK_AB R0, RZ, R0 ;  /* 0x00000000ff00723e */ /* 0x000fc800000000ff */
[----:B------:R-:W-:Y:S01]  /*5fa0*/  PRMT R19, R0, 0x7610, R19 ;  /* 0x0000761000137816 */ /* 0x000fe20000000013 */
[----:B------:R-:W-:Y:S06]  /*5fb0*/  BRA `(.L_x_5474) ;  /* 0x0000000c00747947 */ /* 0x000fec0003800000 */
.L_x_5475:
[----:B------:R-:W2:Y:S02]  /*5fc0*/  LDG.E.U16 R2, desc[UR36][R2.64] ;  /* 0x0000002402027981 */ /* 0x000ea4000c1e1500 */
[----:B--2---:R-:W0:Y:S02]  /*5fd0*/  I2F.S16 R0, R2 ;  /* 0x0000000200007306 */ /* 0x004e240000101400 */
[----:B0-----:R-:W-:-:S04]  /*5fe0*/  F2FP.F16.F32.PACK_AB R0, RZ, R0 ;  /* 0x00000000ff00723e */ /* 0x001fc800000000ff */
[----:B------:R-:W-:Y:S01]  /*5ff0*/  PRMT R19, R0, 0x7610, R19 ;  /* 0x0000761000137816 */ /* 0x000fe20000000013 */
[----:B------:R-:W-:Y:S06]  /*6000*/  BRA `(.L_x_5474) ;  /* 0x0000000c00607947 */ /* 0x000fec0003800000 */
.L_x_5470:
        /* <DEDUP_REMOVED lines=9> */
.L_x_5478:
[----:B------:R1:W5:Y:S01]  /*60a0*/  LDG.E.U16 R19, desc[UR36][R2.64] ;  /* 0x0000002402137981 */ /* 0x000362000c1e1500 */
[----:B------:R-:W-:Y:S05]  /*60b0*/  BRA `(.L_x_5474) ;  /* 0x0000000c00347947 */ /* 0x000fea0003800000 */
.L_x_5477:
        /* <DEDUP_REMOVED lines=9> */
.L_x_5480:
[----:B------:R0:W5:Y:S01]  /*6150*/  LDG.E.U16 R19, desc[UR36][R2.64] ;  /* 0x0000002402137981 */ /* 0x000162000c1e1500 */
[----:B------:R-:W-:Y:S05]  /*6160*/  BRA `(.L_x_5474) ;  /* 0x0000000c00087947 */ /* 0x000fea0003800000 */
.L_x_5479:
        /* <DEDUP_REMOVED lines=9> */
.L_x_5469:
        /* <DEDUP_REMOVED lines=14> */
.L_x_5483:
        /* <DEDUP_REMOVED lines=9> */
.L_x_5482:
        /* <DEDUP_REMOVED lines=27> */
.L_x_5485:
        /* <DEDUP_REMOVED lines=14> */
.L_x_5484:
[----:B------:R-:W2:Y:S02]  /*6600*/  LDG.E.U16 R0, desc[UR36][R2.64] ;  /* 0x0000002402007981 */ /* 0x000ea4000c1e1500 */
[----:B--2---:R-:W-:-:S05]  /*6610*/  IMAD.U32 R0, R0, 0x10000, RZ ;  /* 0x0001000000007824 */ /* 0x004fca00078e00ff */
[----:B------:R-:W-:-:S04]  /*6620*/  F2FP.F16.F32.PACK_AB R0, RZ, R0 ;  /* 0x00000000ff00723e */ /* 0x000fc800000000ff */
[----:B------:R-:W-:Y:S01]  /*6630*/  PRMT R19, R0, 0x7610, R19 ;  /* 0x0000761000137816 */ /* 0x000fe20000000013 */
[----:B------:R-:W-:Y:S06]  /*6640*/  BRA `(.L_x_5474) ;  /* 0x0000000400d07947 */ /* 0x000fec0003800000 */
.L_x_5481:
        /* <DEDUP_REMOVED lines=13> */
.L_x_5488:
        /* <DEDUP_REMOVED lines=21> */
.L_x_5492:
[----:B------:R-:W-:Y:S05]  /*6870*/  BSYNC.RECONVERGENT B1 ;  /* 0x0000000000017941 */ /* 0x000fea0003800200 */
.L_x_5491:
[----:B------:R-:W-:Y:S01]  /*6880*/  IMAD.SHL.U32 R0, R0, 0x100000, RZ ;  /* 0x0010000000007824 */ /* 0x000fe200078e00ff */
[----:B------:R-:W-:-:S04]  /*6890*/  LEA R2, R2, 0x3b800000, 0x17 ;  /* 0x3b80000002027811 */ /* 0x000fc800078eb8ff */
[----:B------:R-:W-:-:S07]  /*68a0*/  LOP3.LUT R0, R2, R0, R7, 0xfe, !PT ;  /* 0x0000000002007212 */ /* 0x000fce00078efe07 */
.L_x_5490:
[----:B------:R-:W-:Y:S05]  /*68b0*/  BSYNC.RECONVERGENT B0 ;  /* 0x0000000000007941 */ /* 0x000fea0003800200 */
.L_x_5489:
[----:B------:R-:W-:-:S04]  /*68c0*/  F2FP.F16.F32.PACK_AB R0, RZ, R0 ;  /* 0x00000000ff00723e */ /* 0x000fc800000000ff */
[----:B------:R-:W-:Y:S01]  /*68d0*/  PRMT R19, R0, 0x7610, R19 ;  /* 0x0000761000137816 */ /* 0x000fe20000000013 */
[----:B------:R-:W-:Y:S06]  /*68e0*/  BRA `(.L_x_5474) ;  /* 0x0000000400287947 */ /* 0x000fec0003800000 */
.L_x_5487:
        /* <DEDUP_REMOVED lines=21> */
.L_x_5496:
[----:B------:R-:W-:Y:S05]  /*6a40*/  BSYNC.RECONVERGENT B1 ;  /* 0x0000000000017941 */ /* 0x000fea0003800200 */
.L_x_5495:
[----:B------:R-:W-:Y:S01]  /*6a50*/  IMAD.SHL.U32 R0, R0, 0x200000, RZ ;  /* 0x0020000000007824 */ /* 0x000fe200078e00ff */
[----:B------:R-:W-:-:S04]  /*6a60*/  LEA R2, R2, 0x37800000, 0x17 ;  /* 0x3780000002027811 */ /* 0x000fc800078eb8ff */
[----:B------:R-:W-:-:S07]  /*6a70*/  LOP3.LUT R0, R2, R0, R7, 0xfe, !PT ;  /* 0x0000000002007212 */ /* 0x000fce00078efe07 */
.L_x_5494:
[----:B------:R-:W-:Y:S05]  /*6a80*/  BSYNC.RECONVERGENT B0 ;  /* 0x0000000000007941 */ /* 0x000fea0003800200 */
.L_x_5493:
[----:B------:R-:W-:-:S04]  /*6a90*/  F2FP.F16.F32.PACK_AB R0, RZ, R0 ;  /* 0x00000000ff00723e */ /* 0x000fc800000000ff */
[----:B------:R-:W-:Y:S01]  /*6aa0*/  PRMT R19, R0, 0x7610, R19 ;  /* 0x0000761000137816 */ /* 0x000fe20000000013 */
[----:B------:R-:W-:Y:S06]  /*6ab0*/  BRA `(.L_x_5474) ;  /* 0x0000000000b47947 */ /* 0x000fec0003800000 */
.L_x_5486:
        /* <DEDUP_REMOVED lines=14> */
.L_x_5500:
[----:B------:R-:W-:Y:S05]  /*6ba0*/  BSYNC.RECONVERGENT B0 ;  /* 0x0000000000007941 */ /* 0x000fea0003800200 */
.L_x_5499:
[----:B------:R-:W-:-:S04]  /*6bb0*/  F2FP.F16.F32.PACK_AB R0, RZ, R0 ;  /* 0x00000000ff00723e */ /* 0x000fc800000000ff */
[----:B------:R-:W-:Y:S01]  /*6bc0*/  PRMT R19, R0, 0x7610, R19 ;  /* 0x0000761000137816 */ /* 0x000fe20000000013 */
[----:B------:R-:W-:Y:S06]  /*6bd0*/  BRA `(.L_x_5474) ;  /* 0x00000000006c7947 */ /* 0x000fec0003800000 */
.L_x_5473:
        /* <DEDUP_REMOVED lines=16> */
.L_x_5501:
[----:B------:R-:W-:Y:S01]  /*6ce0*/  PRMT R19, RZ, 0x7610, R19 ;  /* 0x00007610ff137816 */ /* 0x000fe20000000013 */
[----:B------:R-:W-:Y:S06]  /*6cf0*/  BRA `(.L_x_5474) ;  /* 0x0000000000247947 */ /* 0x000fec0003800000 */
.L_x_5498:
[----:B------:R-:W2:Y:S02]  /*6d00*/  LDG.E.64 R2, desc[UR36][R2.64] ;  /* 0x0000002402027981 */ /* 0x000ea4000c1e1b00 */
[----:B--2---:R-:W0:Y:S02]  /*6d10*/  I2F.U64 R0, R2 ;  /* 0x0000000200007312 */ /* 0x004e240000301000 */
[----:B0-----:R-:W-:-:S04]  /*6d20*/  F2FP.F16.F32.PACK_AB R0, RZ, R0 ;  /* 0x00000000ff00723e */ /* 0x001fc800000000ff */
[----:B------:R-:W-:Y:S01]  /*6d30*/  PRMT R19, R0, 0x7610, R19 ;  /* 0x0000761000137816 */ /* 0x000fe20000000013 */
[----:B------:R-:W-:Y:S06]  /*6d40*/  BRA `(.L_x_5474) ;  /* 0x0000000000107947 */ /* 0x000fec0003800000 */
.L_x_5497:
[----:B------:R-:W2:Y:S02]  /*6d50*/  LDG.E R2, desc[UR36][R2.64] ;  /* 0x0000002402027981 */ /* 0x000ea4000c1e1900 */
[----:B--2---:R-:W-:-:S04]  /*6d60*/  I2FP.F32.U32 R0, R2 ;  /* 0x0000000200007245 */ /* 0x004fc80000201000 */
[----:B------:R-:W-:-:S04]  /*6d70*/  F2FP.F16.F32.PACK_AB R0, RZ, R0 ;  /* 0x00000000ff00723e */ /* 0x000fc800000000ff */
[----:B------:R-:W-:-:S07]  /*6d80*/  PRMT R19, R0, 0x7610, R19 ;  /* 0x0000761000137816 */ /* 0x000fce0000000013 */
.L_x_5474:
        /* <DEDUP_REMOVED lines=18> */
.L_x_5505:
[----:B------:R-:W2:Y:S02]  /*6eb0*/  LDG.E.U8 R2, desc[UR36][R2.64] ;  /* 0x0000002402027981 */ /* 0x000ea4000c1e1100 */
[----:B--2---:R-:W-:-:S04]  /*6ec0*/  I2FP.F32.U32 R0, R2 ;  /* 0x0000000200007245 */ /* 0x004fc80000201000 */
[----:B------:R-:W-:Y:S01]  /*6ed0*/  F2FP.F16.F32.PACK_AB R0, RZ, R0 ;  /* 0x00000000ff00723e */ /* 0x000fe200000000ff */
[----:B------:R-:W-:Y:S06]  /*6ee0*/  BRA `(.L_x_5507) ;  /* 0x0000000c007c7947 */ /* 0x000fec0003800000 */
.L_x_5504:
        /* <DEDUP_REMOVED lines=10> */
.L_x_5509:
[----:B------:R-:W2:Y:S02]  /*6f90*/  LDG.E R2, desc[UR36][R2.64] ;  /* 0x0000002402027981 */ /* 0x000ea4000c1e1900 */
[----:B--2---:R-:W-:-:S04]  /*6fa0*/  I2FP.F32.S32 R0, R2 ;  /* 0x0000000200007245 */ /* 0x004fc80000201400 */
[----:B------:R-:W-:Y:S01]  /*6fb0*/  F2FP.F16.F32.PACK_AB R0, RZ, R0 ;  /* 0x00000000ff00723e */ /* 0x000fe200000000ff */
[----:B------:R-:W-:Y:S06]  /*6fc0*/  BRA `(.L_x_5507) ;  /* 0x0000000c00447947 */ /* 0x000fec0003800000 */
.L_x_5508:
[----:B------:R-:W2:Y:S02]  /*6fd0*/  LDG.E.U16 R2, desc[UR36][R2.64] ;  /* 0x0000002402027981 */ /* 0x000ea4000c1e1500 */
[----:B--2---:R-:W0:Y:S02]  /*6fe0*/  I2F.S16 R0, R2 ;  /* 0x0000000200007306 */ /* 0x004e240000101400 */
[----:B0-----:R-:W-:Y:S01]  /*6ff0*/  F2FP.F16.F32.PACK_AB R0, RZ, R0 ;  /* 0x00000000ff00723e */ /* 0x001fe200000000ff */
[----:B------:R-:W-:Y:S06]  /*7000*/  BRA `(.L_x_5507) ;  /* 0x0000000c00347947 */ /* 0x000fec0003800000 */
.L_x_5503:
        /* <DEDUP_REMOVED lines=9> */
.L_x_5511:
[----:B------:R0:W5:Y:S01]  /*70a0*/  LDG.E.U16 R0, desc[UR36][R2.64] ;  /* 0x0000002402007981 */ /* 0x000162000c1e1500 */
[----:B------:R-:W-:Y:S05]  /*70b0*/  BRA `(.L_x_5507) ;  /* 0x0000000c00087947 */ /* 0x000fea0003800000 */
.L_x_5510:
        /* <DEDUP_REMOVED lines=9> */
.L_x_5513:
[----:B------:R1:W5:Y:S01]  /*7150*/  LDG.E.U16 R0, desc[UR36][R2.64] ;  /* 0x0000002402007981 */ /* 0x000362000c1e1500 */
[----:B------:R-:W-:Y:S05]  /*7160*/  BRA `(.L_x_5507) ;  /* 0x0000000800dc7947 */ /* 0x000fea0003800000 */
.L_x_5512:
        /* <DEDUP_REMOVED lines=8> */
.L_x_5502:
        /* <DEDUP_REMOVED lines=13> */
.L_x_5516:
        /* <DEDUP_REMOVED lines=8> */
.L_x_5515:
        /* <DEDUP_REMOVED lines=27> */
.L_x_5518:
        /* <DEDUP_REMOVED lines=13> */
.L_x_5517:
[----:B------:R-:W2:Y:S02]  /*75c0*/  LDG.E.U16 R0, desc[UR36][R2.64] ;  /* 0x0000002402007981 */ /* 0x000ea4000c1e1500 */
[----:B--2---:R-:W-:-:S05]  /*75d0*/  IMAD.U32 R0, R0, 0x10000, RZ ;  /* 0x0001000000007824 */ /* 0x004fca00078e00ff */
[----:B------:R-:W-:Y:S01]  /*75e0*/  F2FP.F16.F32.PACK_AB R0, RZ, R0 ;  /* 0x00000000ff00723e */ /* 0x000fe200000000ff */
[----:B------:R-:W-:Y:S06]  /*75f0*/  BRA `(.L_x_5507) ;  /* 0x0000000400b87947 */ /* 0x000fec0003800000 */
.L_x_5514:
        /* <DEDUP_REMOVED lines=12> */
.L_x_5521:
        /* <DEDUP_REMOVED lines=21> */
.L_x_5525:
[----:B------:R-:W-:Y:S05]  /*7810*/  BSYNC.RECONVERGENT B1 ;  /* 0x0000000000017941 */ /* 0x000fea0003800200 */
.L_x_5524:
[----:B------:R-:W-:Y:S01]  /*7820*/  IMAD.SHL.U32 R0, R0, 0x100000, RZ ;  /* 0x0010000000007824 */ /* 0x000fe200078e00ff */
[----:B------:R-:W-:-:S04]  /*7830*/  LEA R2, R2, 0x3b800000, 0x17 ;  /* 0x3b80000002027811 */ /* 0x000fc800078eb8ff */
[----:B------:R-:W-:-:S07]  /*7840*/  LOP3.LUT R0, R2, R0, R7, 0xfe, !PT ;  /* 0x0000000002007212 */ /* 0x000fce00078efe07 */
.L_x_5523:
[----:B------:R-:W-:Y:S05]  /*7850*/  BSYNC.RECONVERGENT B0 ;  /* 0x0000000000007941 */ /* 0x000fea0003800200 */
.L_x_5522:
[----:B------:R-:W-:Y:S01]  /*7860*/  F2FP.F16.F32.PACK_AB R0, RZ, R0 ;  /* 0x00000000ff00723e */ /* 0x000fe200000000ff */
[----:B------:R-:W-:Y:S06]  /*7870*/  BRA `(.L_x_5507) ;  /* 0x0000000400187947 */ /* 0x000fec0003800000 */
.L_x_5520:
        /* <DEDUP_REMOVED lines=21> */
.L_x_5529:
[----:B------:R-:W-:Y:S05]  /*79d0*/  BSYNC.RECONVERGENT B1 ;  /* 0x0000000000017941 */ /* 0x000fea0003800200 */
.L_x_5528:
[----:B------:R-:W-:Y:S01]  /*79e0*/  IMAD.SHL.U32 R0, R0, 0x200000, RZ ;  /* 0x0020000000007824 */ /* 0x000fe200078e00ff */
[----:B------:R-:W-:-:S04]  /*79f0*/  LEA R2, R2, 0x37800000, 0x17 ;  /* 0x3780000002027811 */ /* 0x000fc800078eb8ff */
[----:B------:R-:W-:-:S07]  /*7a00*/  LOP3.LUT R0, R2, R0, R7, 0xfe, !PT ;  /* 0x0000000002007212 */ /* 0x000fce00078efe07 */
.L_x_5527:
[----:B------:R-:W-:Y:S05]  /*7a10*/  BSYNC.RECONVERGENT B0 ;  /* 0x0000000000007941 */ /* 0x000fea0003800200 */
.L_x_5526:
[----:B------:R-:W-:Y:S01]  /*7a20*/  F2FP.F16.F32.PACK_AB R0, RZ, R0 ;  /* 0x00000000ff00723e */ /* 0x000fe200000000ff */
[----:B------:R-:W-:Y:S06]  /*7a30*/  BRA `(.L_x_5507) ;  /* 0x0000000000a87947 */ /* 0x000fec0003800000 */
.L_x_5519:
        /* <DEDUP_REMOVED lines=14> */
.L_x_5533:
[----:B------:R-:W-:Y:S05]  /*7b20*/  BSYNC.RECONVERGENT B0 ;  /* 0x0000000000007941 */ /* 0x000fea0003800200 */
.L_x_5532:
[----:B------:R-:W-:Y:S01]  /*7b30*/  F2FP.F16.F32.PACK_AB R0, RZ, R0 ;  /* 0x00000000ff00723e */ /* 0x000fe200000000ff */
[----:B------:R-:W-:Y:S06]  /*7b40*/  BRA `(.L_x_5507) ;  /* 0x0000000000647947 */ /* 0x000fec0003800000 */
.L_x_5506:
        /* <DEDUP_REMOVED lines=16> */
.L_x_5534:
[----:B------:R-:W-:Y:S01]  /*7c50*/  PRMT R0, RZ, 0x7610, R0 ;  /* 0x00007610ff007816 */ /* 0x000fe20000000000 */
[----:B------:R-:W-:Y:S06]  /*7c60*/  BRA `(.L_x_5507) ;  /* 0x00000000001c7947 */ /* 0x000fec0003800000 */
.L_x_5531:
[----:B------:R-:W2:Y:S02]  /*7c70*/  LDG.E.64 R2, desc[UR36][R2.64] ;  /* 0x0000002402027981 */ /* 0x000ea4000c1e1b00 */
[----:B--2---:R-:W0:Y:S02]  /*7c80*/  I2F.U64 R0, R2 ;  /* 0x0000000200007312 */ /* 0x004e240000301000 */
[----:B0-----:R-:W-:Y:S01]  /*7c90*/  F2FP.F16.F32.PACK_AB R0, RZ, R0 ;  /* 0x00000000ff00723e */ /* 0x001fe200000000ff */
[----:B------:R-:W-:Y:S06]  /*7ca0*/  BRA `(.L_x_5507) ;  /* 0x00000000000c7947 */ /* 0x000fec0003800000 */
.L_x_5530:
[----:B------:R-:W2:Y:S02]  /*7cb0*/  LDG.E R2, desc[UR36][R2.64] ;  /* 0x0000002402027981 */ /* 0x000ea4000c1e1900 */
[----:B--2---:R-:W-:-:S04]  /*7cc0*/  I2FP.F32.U32 R0, R2 ;  /* 0x0000000200007245 */ /* 0x004fc80000201000 */
[----:B------:R-:W-:-:S07]  /*7cd0*/  F2FP.F16.F32.PACK_AB R0, RZ, R0 ;  /* 0x00000000ff00723e */ /* 0x000fce00000000ff */
.L_x_5507:
[----:B------:R-:W2:Y:S01]  /*7ce0*/  LDCU.64 UR4, c[0x0][0x600] ;  /* 0x0000c000ff0477ac */ /* 0x000ea20008000a00 */
[----:B01---5:R-:W-:Y:S02]  /*7cf0*/  HADD2.F32 R3, -RZ, R0.H0_H0 ;  /* 0x20000000ff037230 */ /* 0x023fe40000004100 */
[----:B------:R-:W-:Y:S01]  /*7d00*/  HADD2.F32 R19, -RZ, R19.H0_H0 ;  /* 0x20000013ff137230 */ /* 0x000fe20000004100 */
[----:B------:R-:W-:-:S04]  /*7d10*/  ULOP3.LUT UR6, UR40, 0xff, URZ, 0xc0, !UPT ;  /* 0x000000ff28067892 */ /* 0x000fc8000f8ec0ff */
[----:B------:R-:W-:Y:S01]  /*7d20*/  UISETP.GT.AND UP0, UPT, UR6, 0x9, UPT ;  /* 0x000000090600788c */ /* 0x000fe2000bf04270 */
[C---:B--2---:R-:W-:Y:S02]  /*7d30*/  FSETP.GEU.FTZ.AND P1, PT, R3.reuse, UR4, PT ;  /* 0x0000000403007c0b */ /* 0x044fe4000bf3e000 */
[----:B------:R-:W-:Y:S01]  /*7d40*/  FSETP.GT.FTZ.AND P0, PT, R3, UR5, PT ;  /* 0x0000000503007c0b */ /* 0x000fe2000bf14000 */
[----:B------:R-:W0:Y:S03]  /*7d50*/  LDCU.64 UR4, c[0x0][0x5e8] ;  /* 0x0000bd00ff0477ac */ /* 0x000e260008000a00 */
[----:B------:R-:W-:-:S13]  /*7d60*/  PLOP3.LUT P0, PT, P1, P0, PT, 0x8f, 0xf8 ;  /* 0x0000000000f8781c */ /* 0x000fda0000f01177 */
[----:B------:R-:W-:Y:S01]  /*7d70*/  @!P0 FADD.FTZ R0, -R3, 1 ;  /* 0x3f80000003008421 */ /* 0x000fe20000010100 */
[----:B0-----:R-:W-:-:S03]  /*7d80*/  IADD3 R2, P1, PT, R16, UR4, RZ ;  /* 0x0000000410027c10 */ /* 0x001fc6000ff3e0ff */
        /* <DEDUP_REMOVED lines=19> */
.L_x_5538:
[----:B------:R-:W-:-:S06]  /*7ec0*/  HADD2.F32 R5, -RZ, R0.H0_H0 ;  /* 0x20000000ff057230 */ /* 0x000fcc0000004100 */
[----:B------:R-:W0:Y:S02]  /*7ed0*/  F2I.S64.TRUNC R4, R5 ;  /* 0x0000000500047311 */ /* 0x000e24000020d900 */
[----:B0-----:R0:W-:Y:S01]  /*7ee0*/  STG.E.U8 desc[UR36][R2.64], R4 ;  /* 0x0000000402007986 */ /* 0x0011e2000c101124 */
[----:B------:R-:W-:Y:S05]  /*7ef0*/  BRA `(.L_x_5540) ;  /* 0x0000000c006c7947 */ /* 0x000fea0003800000 */
.L_x_5537:
        /* <DEDUP_REMOVED lines=10> */
.L_x_5542:
[----:B------:R-:W-:-:S04]  /*7fa0*/  HADD2.F32 R0, -RZ, R0.H0_H0 ;  /* 0x20000000ff007230 */ /* 0x000fc80000004100 */
[----:B------:R-:W0:Y:S02]  /*7fb0*/  F2I.FTZ.TRUNC.NTZ R5, R0 ;  /* 0x0000000000057305 */ /* 0x000e24000021f100 */
[----:B0-----:R0:W-:Y:S01]  /*7fc0*/  STG.E desc[UR36][R2.64], R5 ;  /* 0x0000000502007986 */ /* 0x0011e2000c101924 */
[----:B------:R-:W-:Y:S05]  /*7fd0*/  BRA `(.L_x_5540) ;  /* 0x0000000c00347947 */ /* 0x000fea0003800000 */
.L_x_5541:
[----:B------:R-:W-:-:S04]  /*7fe0*/  HADD2.F32 R0, -RZ, R0.H0_H0 ;  /* 0x20000000ff007230 */ /* 0x000fc80000004100 */
[----:B------:R-:W0:Y:S02]  /*7ff0*/  F2I.FTZ.TRUNC.NTZ R5, R0 ;  /* 0x0000000000057305 */ /* 0x000e24000021f100 */
[----:B0-----:R0:W-:Y:S01]  /*8000*/  STG.E.U16 desc[UR36][R2.64], R5 ;  /* 0x0000000502007986 */ /* 0x0011e2000c101524 */
[----:B------:R-:W-:Y:S05]  /*8010*/  BRA `(.L_x_5540) ;  /* 0x0000000c00247947 */ /* 0x000fea0003800000 */
.L_x_5536:
        /* <DEDUP_REMOVED lines=9> */
.L_x_5544:
[----:B------:R0:W-:Y:S01]  /*80b0*/  STG.E.U16 desc[UR36][R2.64], R0 ;  /* 0x0000000002007986 */ /* 0x0001e2000c101524 */
[----:B------:R-:W-:Y:S05]  /*80c0*/  BRA `(.L_x_5540) ;  /* 0x0000000800f87947 */ /* 0x000fea0003800000 */
.L_x_5543:
        /* <DEDUP_REMOVED lines=10> */
.L_x_5546:
[----:B------:R-:W-:-:S05]  /*8170*/  HADD2.F32 R0, -RZ, R0.H0_H0 ;  /* 0x20000000ff007230 */ /* 0x000fca0000004100 */
[----:B------:R-:W-:-:S04]  /*8180*/  F2FP.F16.F32.PACK_AB R0, RZ, R0 ;  /* 0x00000000ff00723e */ /* 0x000fc800000000ff */
[----:B------:R-:W-:-:S05]  /*8190*/  PRMT R0, R0, 0x5410, RZ ;  /* 0x0000541000007816 */ /* 0x000fca00000000ff */
[----:B------:R0:W-:Y:S01]  /*81a0*/  STG.E desc[UR36][R2.64], R0 ;  /* 0x0000000002007986 */ /* 0x0001e2000c101924 */
[----:B------:R-:W-:Y:S05]  /*81b0*/  BRA `(.L_x_5540) ;  /* 0x0000000800bc7947 */ /* 0x000fea0003800000 */
.L_x_5545:
[----:B------:R-:W-:-:S05]  /*81c0*/  HADD2.F32 R4, -RZ, R0.H0_H0 ;  /* 0x20000000ff047230 */ /* 0x000fca0000004100 */
[----:B------:R-:W-:-:S06]  /*81d0*/  FMUL.FTZ R4, R4, 1 ;  /* 0x3f80000004047820 */ /* 0x000fcc0000410000 */
[----:B------:R-:W0:Y:S02]  /*81e0*/  F2F.F64.F32 R4, R4 ;  /* 0x0000000400047310 */ /* 0x000e240000201800 */
[----:B0-----:R0:W-:Y:S01]  /*81f0*/  STG.E.64 desc[UR36][R2.64], R4 ;  /* 0x0000000402007986 */ /* 0x0011e2000c101b24 */
[----:B------:R-:W-:Y:S05]  /*8200*/  BRA `(.L_x_5540) ;  /* 0x0000000800a87947 */ /* 0x000fea0003800000 */
.L_x_5535:
        /* <DEDUP_REMOVED lines=14> */
.L_x_5550:
        /* <DEDUP_REMOVED lines=18> */
.L_x_5553:
[----:B------:R-:W-:-:S04]  /*8410*/  SHF.R.U32.HI R5, RZ, 0x18, R5 ;  /* 0x00000018ff057819 */ /* 0x000fc80000011605 */
[----:B------:R-:W-:-:S07]  /*8420*/  LOP3.LUT R0, R0, 0x80, R5, 0xf8, !PT ;  /* 0x0000008000007812 */ /* 0x000fce00078ef805 */
.L_x_5552:
[----:B------:R-:W-:Y:S05]  /*8430*/  BSYNC.RECONVERGENT B0 ;  /* 0x0000000000007941 */ /* 0x000fea0003800200 */
.L_x_5551:
[----:B------:R3:W-:Y:S01]  /*8440*/  STG.E.U8 desc[UR36][R2.64], R0 ;  /* 0x0000000002007986 */ /* 0x0007e2000c101124 */
[----:B------:R-:W-:Y:S05]  /*8450*/  BRA `(.L_x_5540) ;  /* 0x0000000800147947 */ /* 0x000fea0003800000 */
.L_x_5549:
[----:B------:R-:W-:Y:S01]  /*8460*/  HADD2.F32 R5, -RZ, R0.H0_H0 ;  /* 0x20000000ff057230 */ /* 0x000fe20000004100 */
[----:B------:R-:W-:Y:S01]  /*8470*/  BSSY.RECONVERGENT B0, `(.L_x_5554) ;  /* 0x0000013000007945 */ /* 0x000fe20003800200 */
[----:B------:R-:W-:-:S03]  /*8480*/  HFMA2 R0, -RZ, RZ, 0, 7.62939453125e-06 ;  /* 0x00000080ff007431 */ /* 0x000fc600000001ff */
        /* <DEDUP_REMOVED lines=15> */
.L_x_5556:
[----:B------:R-:W-:-:S04]  /*8580*/  SHF.R.U32.HI R5, RZ, 0x18, R5 ;  /* 0x00000018ff057819 */ /* 0x000fc80000011605 */
[----:B------:R-:W-:-:S07]  /*8590*/  LOP3.LUT R0, R0, 0x80, R5, 0xf8, !PT ;  /* 0x0000008000007812 */ /* 0x000fce00078ef805 */
.L_x_5555:
[----:B------:R-:W-:Y:S05]  /*85a0*/  BSYNC.RECONVERGENT B0 ;  /* 0x0000000000007941 */ /* 0x000fea0003800200 */
.L_x_5554:
[----:B------:R0:W-:Y:S01]  /*85b0*/  STG.E.U8 desc[UR36][R2.64], R0 ;  /* 0x0000000002007986 */ /* 0x0001e2000c101124 */
[----:B------:R-:W-:Y:S05]  /*85c0*/  BRA `(.L_x_5540) ;  /* 0x0000000400b87947 */ /* 0x000fea0003800000 */
.L_x_5548:
        /* <DEDUP_REMOVED lines=22> */
.L_x_5558:
[----:B------:R-:W-:-:S06]  /*8730*/  HADD2.F32 R4, -RZ, R0.H0_H0 ;  /* 0x20000000ff047230 */ /* 0x000fcc0000004100 */
[----:B------:R-:W0:Y:S02]  /*8740*/  F2I.U64.TRUNC R4, R4 ;  /* 0x0000000400047311 */ /* 0x000e24000020d800 */
[----:B0-----:R1:W-:Y:S01]  /*8750*/  STG.E.64 desc[UR36][R2.64], R4 ;  /* 0x0000000402007986 */ /* 0x0013e2000c101b24 */
[----:B------:R-:W-:Y:S05]  /*8760*/  BRA `(.L_x_5540) ;  /* 0x0000000400507947 */ /* 0x000fea0003800000 */
.L_x_5557:
[----:B------:R-:W-:-:S04]  /*8770*/  HADD2.F32 R0, -RZ, R0.H0_H0 ;  /* 0x20000000ff007230 */ /* 0x000fc80000004100 */
[----:B------:R-:W0:Y:S02]  /*8780*/  F2I.FTZ.U32.TRUNC.NTZ R5, R0 ;  /* 0x0000000000057305 */ /* 0x000e24000021f000 */
[----:B0-----:R0:W-:Y:S01]  /*8790*/  STG.E desc[UR36][R2.64], R5 ;  /* 0x0000000502007986 */ /* 0x0011e2000c101924 */
[----:B------:R-:W-:Y:S05]  /*87a0*/  BRA `(.L_x_5540) ;  /* 0x0000000400407947 */ /* 0x000fea0003800000 */
.L_x_5547:
        /* <DEDUP_REMOVED lines=11> */
.L_x_5560:
[----:B------:R-:W-:Y:S01]  /*8860*/  HADD2.F32 R0, -RZ, R0.H0_H0 ;  /* 0x20000000ff007230 */ /* 0x000fe20000004100 */
[----:B------:R-:W-:-:S04]  /*8870*/  CS2R R6, SRZ ;  /* 0x0000000000067805 */ /* 0x000fc8000001ff00 */
[----:B------:R-:W-:-:S04]  /*8880*/  FMUL.FTZ R0, R0, 1 ;  /* 0x3f80000000007820 */ /* 0x000fc80000410000 */
[----:B------:R-:W0:Y:S02]  /*8890*/  F2F.F64.F32 R4, R0 ;  /* 0x0000000000047310 */ /* 0x000e240000201800 */
[----:B0-----:R0:W-:Y:S01]  /*88a0*/  STG.E.128 desc[UR36][R2.64], R4 ;  /* 0x0000000402007986 */ /* 0x0011e2000c101d24 */
[----:B------:R-:W-:Y:S05]  /*88b0*/  BRA `(.L_x_5540) ;  /* 0x0000000000fc7947 */ /* 0x000fea0003800000 */
.L_x_5559:
[----:B------:R-:W-:-:S09]  /*88c0*/  UISETP.NE.AND UP0, UPT, UR6, 0xf, UPT ;  /* 0x0000000f0600788c */ /* 0x000fd2000bf05270 */
[----:B------:R-:W-:Y:S05]  /*88d0*/  BRA.U !UP0, `(.L_x_5561) ;  /* 0x0000000108e87547 */ /* 0x000fea000b800000 */
[----:B------:R-:W-:-:S09]  /*88e0*/  UISETP.NE.AND UP0, UPT, UR6, 0x17, UPT ;  /* 0x000000170600788c */ /* 0x000fd2000bf05270 */
[----:B------:R-:W-:Y:S05]  /*88f0*/  BRA.U !UP0, `(.L_x_5562) ;  /* 0x0000000108907547 */ /* 0x000fea000b800000 */
[----:B------:R-:W-:-:S09]  /*8900*/  UISETP.NE.AND UP0, UPT, UR6, 0x18, UPT ;  /* 0x000000180600788c */ /* 0x000fd2000bf05270 */
[----:B------:R-:W-:Y:S05]  /*8910*/  BRA.U !UP0, `(.L_x_5563) ;  /* 0x0000000108447547 */ /* 0x000fea000b800000 */
.L_x_5539:
        /* <DEDUP_REMOVED lines=16> */
.L_x_5564:
[----:B------:R-:W-:Y:S05]  /*8a20*/  BRA `(.L_x_5540) ;  /* 0x0000000000a07947 */ /* 0x000fea0003800000 */
.L_x_5563:
[----:B------:R-:W-:Y:S01]  /*8a30*/  HADD2.F32 R7, -RZ, R0.H0_H0 ;  /* 0x20000000ff077230 */ /* 0x000fe20000004100 */
        /* <DEDUP_REMOVED lines=12> */
.L_x_5566:
[----:B------:R-:W-:Y:S05]  /*8b00*/  BSYNC.RECONVERGENT B0 ;  /* 0x0000000000007941 */ /* 0x000fea0003800200 */
.L_x_5565:
[----:B------:R-:W-:-:S05]  /*8b10*/  LOP3.LUT R5, R0, 0x80, R5, 0xf8, !PT ;  /* 0x0000008000057812 */ /* 0x000fca00078ef805 */
[----:B------:R0:W-:Y:S01]  /*8b20*/  STG.E.U8 desc[UR36][R2.64], R5 ;  /* 0x0000000502007986 */ /* 0x0001e2000c101124 */
[----:B------:R-:W-:Y:S05]  /*8b30*/  BRA `(.L_x_5540) ;  /* 0x00000000005c7947 */ /* 0x000fea0003800000 */
.L_x_5562:
        /* <DEDUP_REMOVED lines=12> */
.L_x_5568:
[----:B------:R-:W-:Y:S01]  /*8c00*/  IMAD.MOV.U32 R0, RZ, RZ, 0x7f ;  /* 0x0000007fff007424 */ /* 0x000fe200078e00ff */
[----:B------:R-:W-:-:S04]  /*8c10*/  ISETP.GT.U32.AND P0, PT, R4, 0x7f800000, PT ;  /* 0x7f8000000400780c */ /* 0x000fc80003f04070 */
[----:B------:R-:W-:-:S09]  /*8c20*/  SEL R0, R0, 0x7c, P0 ;  /* 0x0000007c00007807 */ /* 0x000fd20000000000 */
.L_x_5569:
[----:B------:R-:W-:Y:S05]  /*8c30*/  BSYNC.RECONVERGENT B0 ;  /* 0x0000000000007941 */ /* 0x000fea0003800200 */
.L_x_5567:
[----:B------:R-:W-:-:S04]  /*8c40*/  SHF.R.U32.HI R5, RZ, 0x18, R5 ;  /* 0x00000018ff057819 */ /* 0x000fc80000011605 */
[----:B------:R-:W-:-:S05]  /*8c50*/  LOP3.LUT R5, R0, 0x80, R5, 0xf8, !PT ;  /* 0x0000008000057812 */ /* 0x000fca00078ef805 */
[----:B------:R0:W-:Y:S01]  /*8c60*/  STG.E.U8 desc[UR36][R2.64], R5 ;  /* 0x0000000502007986 */ /* 0x0001e2000c101124 */
[----:B------:R-:W-:Y:S05]  /*8c70*/  BRA `(.L_x_5540) ;  /* 0x00000000000c7947 */ /* 0x000fea0003800000 */
.L_x_5561:
[----:B------:R-:W-:-:S05]  /*8c80*/  HADD2.F32 R0, -RZ, R0.H0_H0 ;  /* 0x20000000ff007230 */ /* 0x000fca0000004100 */
[----:B------:R-:W-:-:S05]  /*8c90*/  F2FP.BF16.F32.PACK_AB R0, RZ, R0 ;  /* 0x00000000ff00723e */ /* 0x000fca00000010ff */
[----:B------:R0:W-:Y:S02]  /*8ca0*/  STG.E.U16 desc[UR36][R2.64], R0 ;  /* 0x0000000002007986 */ /* 0x0001e4000c101524 */
.L_x_5540:
[----:B------:R-:W-:-:S07]  /*8cb0*/  VIADD R17, R17, 0x80 ;  /* 0x0000008011117836 */ /* 0x000fce0000000000 */
.L_x_5467:
[----:B------:R-:W-:Y:S05]  /*8cc0*/  BSYNC.RECONVERGENT B6 ;  /* 0x0000000000067941 */ /* 0x000fea0003800200 */
.L_x_5466:
[----:B------:R-:W5:Y:S01]  /*8cd0*/  LDCU UR4, c[0x0][0x380] ;  /* 0x00007000ff0477ac */ /* 0x000f620008000800 */
[----:B------:R-:W-:Y:S01]  /*8ce0*/  BSSY.RECONVERGENT B6, `(.L_x_5570) ;  /* 0x000045d000067945 */ /* 0x000fe20003800200 */
[----:B-----5:R-:W-:-:S13]  /*8cf0*/  ISETP.GE.AND P0, PT, R17, UR4, PT ;  /* 0x0000000411007c0c */ /* 0x020fda000bf06270 */
[----:B------:R-:W-:Y:S05]  /*8d00*/  @P0 BRA `(.L_x_5571) ;  /* 0x0000004400680947 */ /* 0x000fea0003800000 */
[----:B------:R-:W5:Y:S01]  /*8d10*/  LDCU UR4, c[0x0][0x388] ;  /* 0x00007100ff0477ac */ /* 0x000f620008000800 */
[----:B------:R-:W-:Y:S01]  /*8d20*/  IMAD.MOV.U32 R18, RZ, RZ, RZ ;  /* 0x000000ffff127224 */ /* 0x000fe200078e00ff */
[----:B------:R-:W-:Y:S01]  /*8d30*/  MOV R16, RZ ;  /* 0x000000ff00107202 */ /* 0x000fe20000000f00 */
[----:B0--3--:R-:W-:Y:S01]  /*8d40*/  IMAD.MOV.U32 R0, RZ, RZ, RZ ;  /* 0x000000ffff007224 */ /* 0x009fe200078e00ff */
        /* <DEDUP_REMOVED lines=350> */
.L_x_5572:
        /* <DEDUP_REMOVED lines=19> */
.L_x_5576:
[----:B------:R-:W2:Y:S02]  /*a460*/  LDG.E.U8 R2, desc[UR36][R2.64] ;  /* 0x0000002402027981 */ /* 0x000ea4000c1e1100 */
[----:B--2---:R-:W-:-:S04]  /*a470*/  I2FP.F32.U32 R0, R2 ;  /* 0x0000000200007245 */ /* 0x004fc80000201000 */
[----:B------:R-:W-:-:S04]  /*a480*/  F2FP.F16.F32.PACK_AB R0, RZ, R0 ;  /* 0x00000000ff00723e */ /* 0x000fc800000000ff */
[----:B------:R-:W-:Y:S01]  /*a490*/  PRMT R19, R0, 0x7610, R19 ;  /* 0x0000761000137816 */ /* 0x000fe20000000013 */
[----:B------:R-:W-:Y:S06]  /*a4a0*/  BRA `(.L_x_5578) ;  /* 0x0000000c00b47947 */ /* 0x000fec0003800000 */
.L_x_5575:
        /* <DEDUP_REMOVED lines=11> */
.L_x_5580:
[----:B------:R-:W2:Y:S02]  /*a560*/  LDG.E R2, desc[UR36][R2.64] ;  /* 0x0000002402027981 */ /* 0x000ea4000c1e1900 */
[----:B--2---:R-:W-:-:S04]  /*a570*/  I2FP.F32.S32 R0, R2 ;  /* 0x0000000200007245 */ /* 0x004fc80000201400 */
[----:B------:R-:W-:-:S04]  /*a580*/  F2FP.F16.F32.PACK_AB R0, RZ, R0 ;  /* 0x00000000ff00723e */ /* 0x000fc800000000ff */
[----:B------:R-:W-:Y:S01]  /*a590*/  PRMT R19, R0, 0x7610, R19 ;  /* 0x0000761000137816 */ /* 0x000fe20000000013 */
[----:B------:R-:W-:Y:S06]  /*a5a0*/  BRA `(.L_x_5578) ;  /* 0x0000000c00747947 */ /* 0x000fec0003800000 */
.L_x_5579:
[----:B------:R-:W2:Y:S02]  /*a5b0*/  LDG.E.U16 R2, desc[UR36][R2.64] ;  /* 0x0000002402027981 */ /* 0x000ea4000c1e1500 */
[----:B--2---:R-:W0:Y:S02]  /*a5c0*/  I2F.S16 R0, R2 ;  /* 0x0000000200007306 */ /* 0x004e240000101400 */
[----:B0-----:R-:W-:-:S04]  /*a5d0*/  F2FP.F16.F32.PACK_AB R0, RZ, R0 ;  /* 0x00000000ff00723e */ /* 0x001fc800000000ff */
[----:B------:R-:W-:Y:S01]  /*a5e0*/  PRMT R19, R0, 0x7610, R19 ;  /* 0x0000761000137816 */ /* 0x000fe20000000013 */
[----:B------:R-:W-:Y:S06]  /*a5f0*/  BRA `(.L_x_5578) ;  /* 0x0000000c00607947 */ /* 0x000fec0003800000 */
.L_x_5574:
        /* <DEDUP_REMOVED lines=9> */
.L_x_5582:
[----:B------:R1:W5:Y:S01]  /*a690*/  LDG.E.U16 R19, desc[UR36][R2.64] ;  /* 0x0000002402137981 */ /* 0x000362000c1e1500 */
[----:B------:R-:W-:Y:S05]  /*a6a0*/  BRA `(.L_x_5578) ;  /* 0x0000000c00347947 */ /* 0x000fea0003800000 */
.L_x_5581:
        /* <DEDUP_REMOVED lines=9> */
.L_x_5584:
[----:B------:R0:W5:Y:S01]  /*a740*/  LDG.E.U16 R19, desc[UR36][R2.64] ;  /* 0x0000002402137981 */ /* 0x000162000c1e1500 */
[----:B------:R-:W-:Y:S05]  /*a750*/  BRA `(.L_x_5578) ;  /* 0x0000000c00087947 */ /* 0x000fea0003800000 */
.L_x_5583:
        /* <DEDUP_REMOVED lines=9> */
.L_x_5573:
        /* <DEDUP_REMOVED lines=14> */
.L_x_5587:
        /* <DEDUP_REMOVED lines=9> */
.L_x_5586:
        /* <DEDUP_REMOVED lines=27> */
.L_x_5589:
        /* <DEDUP_REMOVED lines=14> */
.L_x_5588:
[----:B------:R-:W2:Y:S02]  /*abf0*/  LDG.E.U16 R0, desc[UR36][R2.64] ;  /* 0x0000002402007981 */ /* 0x000ea4000c1e1500 */
[----:B--2---:R-:W-:-:S05]  /*ac00*/  IMAD.U32 R0, R0, 0x10000, RZ ;  /* 0x0001000000007824 */ /* 0x004fca00078e00ff */
[----:B------:R-:W-:-:S04]  /*ac10*/  F2FP.F16.F32.PACK_AB R0, RZ, R0 ;  /* 0x00000000ff00723e */ /* 0x000fc800000000ff */
[----:B------:R-:W-:Y:S01]  /*ac20*/  PRMT R19, R0, 0x7610, R19 ;  /* 0x0000761000137816 */ /* 0x000fe20000000013 */
[----:B------:R-:W-:Y:S06]  /*ac30*/  BRA `(.L_x_5578) ;  /* 0x0000000400d07947 */ /* 0x000fec0003800000 */
.L_x_5585:
        /* <DEDUP_REMOVED lines=13> */
.L_x_5592:
        /* <DEDUP_REMOVED lines=21> */
.L_x_5596:
[----:B------:R-:W-:Y:S05]  /*ae60*/  BSYNC.RECONVERGENT B1 ;  /* 0x0000000000017941 */ /* 0x000fea0003800200 */
.L_x_5595:
[----:B------:R-:W-:Y:S01]  /*ae70*/  IMAD.SHL.U32 R0, R0, 0x100000, RZ ;  /* 0x0010000000007824 */ /* 0x000fe200078e00ff */
[----:B------:R-:W-:-:S04]  /*ae80*/  LEA R2, R2, 0x3b800000, 0x17 ;  /* 0x3b80000002027811 */ /* 0x000fc800078eb8ff */
[----:B------:R-:W-:-:S07]  /*ae90*/  LOP3.LUT R0, R2, R0, R7, 0xfe, !PT ;  /* 0x0000000002007212 */ /* 0x000fce00078efe07 */
.L_x_5594:
[----:B------:R-:W-:Y:S05]  /*aea0*/  BSYNC.RECONVERGENT B0 ;  /* 0x0000000000007941 */ /* 0x000fea0003800200 */
.L_x_5593:
[----:B------:R-:W-:-:S04]  /*aeb0*/  F2FP.F16.F32.PACK_AB R0, RZ, R0 ;  /* 0x00000000ff00723e */ /* 0x000fc800000000ff */
[----:B------:R-:W-:Y:S01]  /*aec0*/  PRMT R19, R0, 0x7610, R19 ;  /* 0x0000761000137816 */ /* 0x000fe20000000013 */
[----:B------:R-:W-:Y:S06]  /*aed0*/  BRA `(.L_x_5578) ;  /* 0x0000000400287947 */ /* 0x000fec0003800000 */
.L_x_5591:
        /* <DEDUP_REMOVED lines=21> */
.L_x_5600:
[----:B------:R-:W-:Y:S05]  /*b030*/  BSYNC.RECONVERGENT B1 ;  /* 0x0000000000017941 */ /* 0x000fea0003800200 */
.L_x_5599:
[----:B------:R-:W-:Y:S01]  /*b040*/  IMAD.SHL.U32 R0, R0, 0x200000, RZ ;  /* 0x0020000000007824 */ /* 0x000fe200078e00ff */
[----:B------:R-:W-:-:S04]  /*b050*/  LEA R2, R2, 0x37800000, 0x17 ;  /* 0x3780000002027811 */ /* 0x000fc800078eb8ff */
[----:B------:R-:W-:-:S07]  /*b060*/  LOP3.LUT R0, R2, R0, R7, 0xfe, !PT ;  /* 0x0000000002007212 */ /* 0x000fce00078efe07 */
.L_x_5598:
[----:B------:R-:W-:Y:S05]  /*b070*/  BSYNC.RECONVERGENT B0 ;  /* 0x0000000000007941 */ /* 0x000fea0003800200 */
.L_x_5597:
[----:B------:R-:W-:-:S04]  /*b080*/  F2FP.F16.F32.PACK_AB R0, RZ, R0 ;  /* 0x00000000ff00723e */ /* 0x000fc800000000ff */
[----:B------:R-:W-:Y:S01]  /*b090*/  PRMT R19, R0, 0x7610, R19 ;  /* 0x0000761000137816 */ /* 0x000fe20000000013 */
[----:B------:R-:W-:Y:S06]  /*b0a0*/  BRA `(.L_x_5578) ;  /* 0x0000000000b47947 */ /* 0x000fec0003800000 */
.L_x_5590:
        /* <DEDUP_REMOVED lines=14> */
.L_x_5604:
[----:B------:R-:W-:Y:S05]  /*b190*/  BSYNC.RECONVERGENT B0 ;  /* 0x0000000000007941 */ /* 0x000fea0003800200 */
.L_x_5603:
[----:B------:R-:W-:-:S04]  /*b1a0*/  F2FP.F16.F32.PACK_AB R0, RZ, R0 ;  /* 0x00000000ff00723e */ /* 0x000fc800000000ff */
[----:B------:R-:W-:Y:S01]  /*b1b0*/  PRMT R19, R0, 0x7610, R19 ;  /* 0x0000761000137816 */ /* 0x000fe20000000013 */
[----:B------:R-:W-:Y:S06]  /*b1c0*/  BRA `(.L_x_5578) ;  /* 0x00000000006c7947 */ /* 0x000fec0003800000 */
.L_x_5577:
        /* <DEDUP_REMOVED lines=16> */
.L_x_5605:
[----:B------:R-:W-:Y:S01]  /*b2d0*/  PRMT R19, RZ, 0x7610, R19 ;  /* 0x00007610ff137816 */ /* 0x000fe20000000013 */
[----:B------:R-:W-:Y:S06]  /*b2e0*/  BRA `(.L_x_5578) ;  /* 0x0000000000247947 */ /* 0x000fec0003800000 */
.L_x_5602:
[----:B------:R-:W2:Y:S02]  /*b2f0*/  LDG.E.64 R2, desc[UR36][R2.64] ;  /* 0x0000002402027981 */ /* 0x000ea4000c1e1b00 */
[----:B--2---:R-:W0:Y:S02]  /*b300*/  I2F.U64 R0, R2 ;  /* 0x0000000200007312 */ /* 0x004e240000301000 */
[----:B0-----:R-:W-:-:S04]  /*b310*/  F2FP.F16.F32.PACK_AB R0, RZ, R0 ;  /* 0x00000000ff00723e */ /* 0x001fc800000000ff */
[----:B------:R-:W-:Y:S01]  /*b320*/  PRMT R19, R0, 0x7610, R19 ;  /* 0x0000761000137816 */ /* 0x000fe20000000013 */
[----:B------:R-:W-:Y:S06]  /*b330*/  BRA `(.L_x_5578) ;  /* 0x0000000000107947 */ /* 0x000fec0003800000 */
.L_x_5601:
[----:B------:R-:W2:Y:S02]  /*b340*/  LDG.E R2, desc[UR36][R2.64] ;  /* 0x0000002402027981 */ /* 0x000ea4000c1e1900 */
[----:B--2---:R-:W-:-:S04]  /*b350*/  I2FP.F32.U32 R0, R2 ;  /* 0x0000000200007245 */ /* 0x004fc80000201000 */
[----:B------:R-:W-:-:S04]  /*b360*/  F2FP.F16.F32.PACK_AB R0, RZ, R0 ;  /* 0x00000000ff00723e */ /* 0x000fc800000000ff */
[----:B------:R-:W-:-:S07]  /*b370*/  PRMT R19, R0, 0x7610, R19 ;  /* 0x0000761000137816 */ /* 0x000fce0000000013 */
.L_x_5578:
        /* <DEDUP_REMOVED lines=18> */
.L_x_5609:
[----:B------:R-:W2:Y:S02]  /*b4a0*/  LDG.E.U8 R2, desc[UR36][R2.64] ;  /* 0x0000002402027981 */ /* 0x000ea4000c1e1100 */
[----:B--2---:R-:W-:-:S04]  /*b4b0*/  I2FP.F32.U32 R0, R2 ;  /* 0x0000000200007245 */ /* 0x004fc80000201000 */
[----:B------:R-:W-:Y:S01]  /*b4c0*/  F2FP.F16.F32.PACK_AB R0, RZ, R0 ;  /* 0x00000000ff00723e */ /* 0x000fe200000000ff */
[----:B------:R-:W-:Y:S06]  /*b4d0*/  BRA `(.L_x_5611) ;  /* 0x0000000c007c7947 */ /* 0x000fec0003800000 */
.L_x_5608:
        /* <DEDUP_REMOVED lines=10> */
.L_x_5613:
[----:B------:R-:W2:Y:S02]  /*b580*/  LDG.E R2, desc[UR36][R2.64] ;  /* 0x0000002402027981 */ /* 0x000ea4000c1e1900 */
[----:B--2---:R-:W-:-:S04]  /*b590*/  I2FP.F32.S32 R0, R2 ;  /* 0x0000000200007245 */ /* 0x004fc80000201400 */
[----:B------:R-:W-:Y:S01]  /*b5a0*/  F2FP.F16.F32.PACK_AB R0, RZ, R0 ;  /* 0x00000000ff00723e */ /* 0x000fe200000000ff */
[----:B------:R-:W-:Y:S06]  /*b5b0*/  BRA `(.L_x_5611) ;  /* 0x0000000c00447947 */ /* 0x000fec0003800000 */
.L_x_5612:
[----:B------:R-:W2:Y:S02]  /*b5c0*/  LDG.E.U16 R2, desc[UR36][R2.64] ;  /* 0x0000002402027981 */ /* 0x000ea4000c1e1500 */
[----:B--2---:R-:W0:Y:S02]  /*b5d0*/  I2F.S16 R0, R2 ;  /* 0x0000000200007306 */ /* 0x004e240000101400 */
[----:B0-----:R-:W-:Y:S01]  /*b5e0*/  F2FP.F16.F32.PACK_AB R0, RZ, R0 ;  /* 0x00000000ff00723e */ /* 0x001fe200000000ff */
[----:B------:R-:W-:Y:S06]  /*b5f0*/  BRA `(.L_x_5611) ;  /* 0x0000000c00347947 */ /* 0x000fec0003800000 */
.L_x_5607:
        /* <DEDUP_REMOVED lines=9> */
.L_x_5615:
[----:B------:R0:W5:Y:S01]  /*b690*/  LDG.E.U16 R0, desc[UR36][R2.64] ;  /* 0x0000002402007981 */ /* 0x000162000c1e1500 */
[----:B------:R-:W-:Y:S05]  /*b6a0*/  BRA `(.L_x_5611) ;  /* 0x0000000c00087947 */ /* 0x000fea0003800000 */
.L_x_5614:
        /* <DEDUP_REMOVED lines=9> */
.L_x_5617:
[----:B------:R1:W5:Y:S01]  /*b740*/  LDG.E.U16 R0, desc[UR36][R2.64] ;  /* 0x0000002402007981 */ /* 0x000362000c1e1500 */
[----:B------:R-:W-:Y:S05]  /*b750*/  BRA `(.L_x_5611) ;  /* 0x0000000800dc7947 */ /* 0x000fea0003800000 */
.L_x_5616:
        /* <DEDUP_REMOVED lines=8> */
.L_x_5606:
        /* <DEDUP_REMOVED lines=13> */
.L_x_5620:
        /* <DEDUP_REMOVED lines=8> */
.L_x_5619:
        /* <DEDUP_REMOVED lines=27> */
.L_x_5622:
        /* <DEDUP_REMOVED lines=13> */
.L_x_5621:
[----:B------:R-:W2:Y:S02]  /*bbb0*/  LDG.E.U16 R0, desc[UR36][R2.64] ;  /* 0x0000002402007981 */ /* 0x000ea4000c1e1500 */
[----:B--2---:R-:W-:-:S05]  /*bbc0*/  IMAD.U32 R0, R0, 0x10000, RZ ;  /* 0x0001000000007824 */ /* 0x004fca00078e00ff */
[----:B------:R-:W-:Y:S01]  /*bbd0*/  F2FP.F16.F32.PACK_AB R0, RZ, R0 ;  /* 0x00000000ff00723e */ /* 0x000fe200000000ff */
[----:B------:R-:W-:Y:S06]  /*bbe0*/  BRA `(.L_x_5611) ;  /* 0x0000000400b87947 */ /* 0x000fec0003800000 */
.L_x_5618:
        /* <DEDUP_REMOVED lines=12> */
.L_x_5625:
        /* <DEDUP_REMOVED lines=21> */
.L_x_5629:
[----:B------:R-:W-:Y:S05]  /*be00*/  BSYNC.RECONVERGENT B1 ;  /* 0x0000000000017941 */ /* 0x000fea0003800200 */
.L_x_5628:
[----:B------:R-:W-:Y:S01]  /*be10*/  IMAD.SHL.U32 R0, R0, 0x100000, RZ ;  /* 0x0010000000007824 */ /* 0x000fe200078e00ff */
[----:B------:R-:W-:-:S04]  /*be20*/  LEA R2, R2, 0x3b800000, 0x17 ;  /* 0x3b80000002027811 */ /* 0x000fc800078eb8ff */
[----:B------:R-:W-:-:S07]  /*be30*/  LOP3.LUT R0, R2, R0, R7, 0xfe, !PT ;  /* 0x0000000002007212 */ /* 0x000fce00078efe07 */
.L_x_5627:
[----:B------:R-:W-:Y:S05]  /*be40*/  BSYNC.RECONVERGENT B0 ;  /* 0x0000000000007941 */ /* 0x000fea0003800200 */
.L_x_5626:
[----:B------:R-:W-:Y:S01]  /*be50*/  F2FP.F16.F32.PACK_AB R0, RZ, R0 ;  /* 0x00000000ff00723e */ /* 0x000fe200000000ff */
[----:B------:R-:W-:Y:S06]  /*be60*/  BRA `(.L_x_5611) ;  /* 0x0000000400187947 */ /* 0x000fec0003800000 */
.L_x_5624:
        /* <DEDUP_REMOVED lines=21> */
.L_x_5633:
[----:B------:R-:W-:Y:S05]  /*bfc0*/  BSYNC.RECONVERGENT B1 ;  /* 0x0000000000017941 */ /* 0x000fea0003800200 */
.L_x_5632:
[----:B------:R-:W-:Y:S01]  /*bfd0*/  IMAD.SHL.U32 R0, R0, 0x200000, RZ ;  /* 0x0020000000007824 */ /* 0x000fe200078e00ff */
[----:B------:R-:W-:-:S04]  /*bfe0*/  LEA R2, R2, 0x37800000, 0x17 ;  /* 0x3780000002027811 */ /* 0x000fc800078eb8ff */
[----:B------:R-:W-:-:S07]  /*bff0*/  LOP3.LUT R0, R2, R0, R7, 0xfe, !PT ;  /* 0x0000000002007212 */ /* 0x000fce00078efe07 */
.L_x_5631:
[----:B------:R-:W-:Y:S05]  /*c000*/  BSYNC.RECONVERGENT B0 ;  /* 0x0000000000007941 */ /* 0x000fea0003800200 */
.L_x_5630:
[----:B------:R-:W-:Y:S01]  /*c010*/  F2FP.F16.F32.PACK_AB R0, RZ, R0 ;  /* 0x00000000ff00723e */ /* 0x000fe200000000ff */
[----:B------:R-:W-:Y:S06]  /*c020*/  BRA `(.L_x_5611) ;  /* 0x0000000000a87947 */ /* 0x000fec0003800000 */
.L_x_5623:
        /* <DEDUP_REMOVED lines=14> */
.L_x_5637:
[----:B------:R-:W-:Y:S05]  /*c110*/  BSYNC.RECONVERGENT B0 ;  /* 0x0000000000007941 */ /* 0x000fea0003800200 */
.L_x_5636:
[----:B------:R-:W-:Y:S01]  /*c120*/  F2FP.F16.F32.PACK_AB R0, RZ, R0 ;  /* 0x00000000ff00723e */ /* 0x000fe200000000ff */
[----:B------:R-:W-:Y:S06]  /*c130*/  BRA `(.L_x_5611) ;  /* 0x0000000000647947 */ /* 0x000fec0003800000 */
.L_x_5610:
        /* <DEDUP_REMOVED lines=16> */
.L_x_5638:
[----:B------:R-:W-:Y:S01]  /*c240*/  PRMT R0, RZ, 0x7610, R0 ;  /* 0x00007610ff007816 */ /* 0x000fe20000000000 */
[----:B------:R-:W-:Y:S06]  /*c250*/  BRA `(.L_x_5611) ;  /* 0x00000000001c7947 */ /* 0x000fec0003800000 */
.L_x_5635:
[----:B------:R-:W2:Y:S02]  /*c260*/  LDG.E.64 R2, desc[UR36][R2.64] ;  /* 0x0000002402027981 */ /* 0x000ea4000c1e1b00 */
[----:B--2---:R-:W0:Y:S02]  /*c270*/  I2F.U64 R0, R2 ;  /* 0x0000000200007312 */ /* 0x004e240000301000 */
[----:B0-----:R-:W-:Y:S01]  /*c280*/  F2FP.F16.F32.PACK_AB R0, RZ, R0 ;  /* 0x00000000ff00723e */ /* 0x001fe200000000ff */
[----:B------:R-:W-:Y:S06]  /*c290*/  BRA `(.L_x_5611) ;  /* 0x00000000000c7947 */ /* 0x000fec0003800000 */
.L_x_5634:
[----:B------:R-:W2:Y:S02]  /*c2a0*/  LDG.E R2, desc[UR36][R2.64] ;  /* 0x0000002402027981 */ /* 0x000ea4000c1e1900 */
[----:B--2---:R-:W-:-:S04]  /*c2b0*/  I2FP.F32.U32 R0, R2 ;  /* 0x0000000200007245 */ /* 0x004fc80000201000 */
[----:B------:R-:W-:-:S07]  /*c2c0*/  F2FP.F16.F32.PACK_AB R0, RZ, R0 ;  /* 0x00000000ff00723e */ /* 0x000fce00000000ff */
.L_x_5611:
        /* <DEDUP_REMOVED lines=12> */
[----:B------:R-:W-:Y:S02]  /*c390*/  IMAD.MOV.U32 R0, RZ, RZ, RZ ;  /* 0x000000ffff007224 */ /* 0x000fe400078e00ff */
[----:B------:R-:W-:-:S03]  /*c3a0*/  IMAD.X R3, RZ, RZ, UR5, P1 ;  /* 0x00000005ff037e24 */ /* 0x000fc600088e06ff */
        /* <DEDUP_REMOVED lines=16> */
.L_x_5642:
[----:B------:R-:W-:-:S06]  /*c4b0*/  HADD2.F32 R5, -RZ, R0.H0_H0 ;  /* 0x20000000ff057230 */ /* 0x000fcc0000004100 */
[----:B------:R-:W0:Y:S02]  /*c4c0*/  F2I.S64.TRUNC R4, R5 ;  /* 0x0000000500047311 */ /* 0x000e24000020d900 */
[----:B0-----:R0:W-:Y:S01]  /*c4d0*/  STG.E.U8 desc[UR36][R2.64], R4 ;  /* 0x0000000402007986 */ /* 0x0011e2000c101124 */
[----:B------:R-:W-:Y:S05]  /*c4e0*/  BRA `(.L_x_5644) ;  /* 0x0000000c006c7947 */ /* 0x000fea0003800000 */
.L_x_5641:
        /* <DEDUP_REMOVED lines=10> */
.L_x_5646:
[----:B------:R-:W-:-:S04]  /*c590*/  HADD2.F32 R0, -RZ, R0.H0_H0 ;  /* 0x20000000ff007230 */ /* 0x000fc80000004100 */
[----:B------:R-:W0:Y:S02]  /*c5a0*/  F2I.FTZ.TRUNC.NTZ R5, R0 ;  /* 0x0000000000057305 */ /* 0x000e24000021f100 */
[----:B0-----:R0:W-:Y:S01]  /*c5b0*/  STG.E desc[UR36][R2.64], R5 ;  /* 0x0000000502007986 */ /* 0x0011e2000c101924 */
[----:B------:R-:W-:Y:S05]  /*c5c0*/  BRA `(.L_x_5644) ;  /* 0x0000000c00347947 */ /* 0x000fea0003800000 */
.L_x_5645:
[----:B------:R-:W-:-:S04]  /*c5d0*/  HADD2.F32 R0, -RZ, R0.H0_H0 ;  /* 0x20000000ff007230 */ /* 0x000fc80000004100 */
[----:B------:R-:W0:Y:S02]  /*c5e0*/  F2I.FTZ.TRUNC.NTZ R5, R0 ;  /* 0x0000000000057305 */ /* 0x000e24000021f100 */
[----:B0-----:R0:W-:Y:S01]  /*c5f0*/  STG.E.U16 desc[UR36][R2.64], R5 ;  /* 0x0000000502007986 */ /* 0x0011e2000c101524 */
[----:B------:R-:W-:Y:S05]  /*c600*/  BRA `(.L_x_5644) ;  /* 0x0000000c00247947 */ /* 0x000fea0003800000 */
.L_x_5640:
        /* <DEDUP_REMOVED lines=9> */
.L_x_5648:
[----:B------:R0:W-:Y:S01]  /*c6a0*/  STG.E.U16 desc[UR36][R2.64], R0 ;  /* 0x0000000002007986 */ /* 0x0001e2000c101524 */
[----:B------:R-:W-:Y:S05]  /*c6b0*/  BRA `(.L_x_5644) ;  /* 0x0000000800f87947 */ /* 0x000fea0003800000 */
.L_x_5647:
        /* <DEDUP_REMOVED lines=10> */
.L_x_5650:
[----:B------:R-:W-:-:S05]  /*c760*/  HADD2.F32 R0, -RZ, R0.H0_H0 ;  /* 0x20000000ff007230 */ /* 0x000fca0000004100 */
[----:B------:R-:W-:-:S04]  /*c770*/  F2FP.F16.F32.PACK_AB R0, RZ, R0 ;  /* 0x00000000ff00723e */ /* 0x000fc800000000ff */
[----:B------:R-:W-:-:S05]  /*c780*/  PRMT R0, R0, 0x5410, RZ ;  /* 0x0000541000007816 */ /* 0x000fca00000000ff */
[----:B------:R0:W-:Y:S01]  /*c790*/  STG.E desc[UR36][R2.64], R0 ;  /* 0x0000000002007986 */ /* 0x0001e2000c101924 */
[----:B------:R-:W-:Y:S05]  /*c7a0*/  BRA `(.L_x_5644) ;  /* 0x0000000800bc7947 */ /* 0x000fea0003800000 */
.L_x_5649:
[----:B------:R-:W-:-:S05]  /*c7b0*/  HADD2.F32 R4, -RZ, R0.H0_H0 ;  /* 0x20000000ff047230 */ /* 0x000fca0000004100 */
[----:B------:R-:W-:-:S06]  /*c7c0*/  FMUL.FTZ R4, R4, 1 ;  /* 0x3f80000004047820 */ /* 0x000fcc0000410000 */
[----:B------:R-:W0:Y:S02]  /*c7d0*/  F2F.F64.F32 R4, R4 ;  /* 0x0000000400047310 */ /* 0x000e240000201800 */
[----:B0-----:R0:W-:Y:S01]  /*c7e0*/  STG.E.64 desc[UR36][R2.64], R4 ;  /* 0x0000000402007986 */ /* 0x0011e2000c101b24 */
[----:B------:R-:W-:Y:S05]  /*c7f0*/  BRA `(.L_x_5644) ;  /* 0x0000000800a87947 */ /* 0x000fea0003800000 */
.L_x_5639:
        /* <DEDUP_REMOVED lines=14> */
.L_x_5654:
[----:B------:R-:W-:Y:S01]  /*c8e0*/  HADD2.F32 R5, -RZ, R0.H0_H0 ;  /* 0x20000000ff057230 */ /* 0x000fe20000004100 */
        /* <DEDUP_REMOVED lines=17> */
.L_x_5657:
[----:B------:R-:W-:-:S04]  /*ca00*/  SHF.R.U32.HI R5, RZ, 0x18, R5 ;  /* 0x00000018ff057819 */ /* 0x000fc80000011605 */
[----:B------:R-:W-:-:S07]  /*ca10*/  LOP3.LUT R0, R0, 0x80, R5, 0xf8, !PT ;  /* 0x0000008000007812 */ /* 0x000fce00078ef805 */
.L_x_5656:
[----:B------:R-:W-:Y:S05]  /*ca20*/  BSYNC.RECONVERGENT B0 ;  /* 0x0000000000007941 */ /* 0x000fea0003800200 */
.L_x_5655:
[----:B------:R0:W-:Y:S01]  /*ca30*/  STG.E.U8 desc[UR36][R2.64], R0 ;  /* 0x0000000002007986 */ /* 0x0001e2000c101124 */
[----:B------:R-:W-:Y:S05]  /*ca40*/  BRA `(.L_x_5644) ;  /* 0x0000000800147947 */ /* 0x000fea0003800000 */
.L_x_5653:
        /* <DEDUP_REMOVED lines=18> */
.L_x_5660:
[----:B------:R-:W-:-:S04]  /*cb70*/  SHF.R.U32.HI R5, RZ, 0x18, R5 ;  /* 0x00000018ff057819 */ /* 0x000fc80000011605 */
[----:B------:R-:W-:-:S07]  /*cb80*/  LOP3.LUT R0, R0, 0x80, R5, 0xf8, !PT ;  /* 0x0000008000007812 */ /* 0x000fce00078ef805 */
.L_x_5659:
[----:B------:R-:W-:Y:S05]  /*cb90*/  BSYNC.RECONVERGENT B0 ;  /* 0x0000000000007941 */ /* 0x000fea0003800200 */
.L_x_5658:
[----:B------:R0:W-:Y:S01]  /*cba0*/  STG.E.U8 desc[UR36][R2.64], R0 ;  /* 0x0000000002007986 */ /* 0x0001e2000c101124 */
[----:B------:R-:W-:Y:S05]  /*cbb0*/  BRA `(.L_x_5644) ;  /* 0x0000000400b87947 */ /* 0x000fea0003800000 */
.L_x_5652:
        /* <DEDUP_REMOVED lines=22> */
.L_x_5662:
[----:B------:R-:W-:-:S06]  /*cd20*/  HADD2.F32 R4, -RZ, R0.H0_H0 ;  /* 0x20000000ff047230 */ /* 0x000fcc0000004100 */
[----:B------:R-:W0:Y:S02]  /*cd30*/  F2I.U64.TRUNC R4, R4 ;  /* 0x0000000400047311 */ /* 0x000e24000020d800 */
[----:B0-----:R0:W-:Y:S01]  /*cd40*/  STG.E.64 desc[UR36][R2.64], R4 ;  /* 0x0000000402007986 */ /* 0x0011e2000c101b24 */
[----:B------:R-:W-:Y:S05]  /*cd50*/  BRA `(.L_x_5644) ;  /* 0x0000000400507947 */ /* 0x000fea0003800000 */
.L_x_5661:
[----:B------:R-:W-:-:S04]  /*cd60*/  HADD2.F32 R0, -RZ, R0.H0_H0 ;  /* 0x20000000ff007230 */ /* 0x000fc80000004100 */
[----:B------:R-:W0:Y:S02]  /*cd70*/  F2I.FTZ.U32.TRUNC.NTZ R5, R0 ;  /* 0x0000000000057305 */ /* 0x000e24000021f000 */
[----:B0-----:R0:W-:Y:S01]  /*cd80*/  STG.E desc[UR36][R2.64], R5 ;  /* 0x0000000502007986 */ /* 0x0011e2000c101924 */
[----:B------:R-:W-:Y:S05]  /*cd90*/  BRA `(.L_x_5644) ;  /* 0x0000000400407947 */ /* 0x000fea0003800000 */
.L_x_5651:
        /* <DEDUP_REMOVED lines=11> */
.L_x_5664:
[----:B------:R-:W-:Y:S01]  /*ce50*/  HADD2.F32 R0, -RZ, R0.H0_H0 ;  /* 0x20000000ff007230 */ /* 0x000fe20000004100 */
[----:B------:R-:W-:-:S04]  /*ce60*/  CS2R R6, SRZ ;  /* 0x0000000000067805 */ /* 0x000fc8000001ff00 */
[----:B------:R-:W-:-:S04]  /*ce70*/  FMUL.FTZ R0, R0, 1 ;  /* 0x3f80000000007820 */ /* 0x000fc80000410000 */
[----:B------:R-:W0:Y:S02]  /*ce80*/  F2F.F64.F32 R4, R0 ;  /* 0x0000000000047310 */ /* 0x000e240000201800 */
[----:B0-----:R0:W-:Y:S01]  /*ce90*/  STG.E.128 desc[UR36][R2.64], R4 ;  /* 0x0000000402007986 */ /* 0x0011e2000c101d24 */
[----:B------:R-:W-:Y:S05]  /*cea0*/  BRA `(.L_x_5644) ;  /* 0x0000000000fc7947 */ /* 0x000fea0003800000 */
.L_x_5663:
[----:B------:R-:W-:-:S09]  /*ceb0*/  UISETP.NE.AND UP0, UPT, UR6, 0xf, UPT ;  /* 0x0000000f0600788c */ /* 0x000fd2000bf05270 */
[----:B------:R-:W-:Y:S05]  /*cec0*/  BRA.U !UP0, `(.L_x_5665) ;  /* 0x0000000108e87547 */ /* 0x000fea000b800000 */
[----:B------:R-:W-:-:S09]  /*ced0*/  UISETP.NE.AND UP0, UPT, UR6, 0x17, UPT ;  /* 0x000000170600788c */ /* 0x000fd2000bf05270 */
[----:B------:R-:W-:Y:S05]  /*cee0*/  BRA.U !UP0, `(.L_x_5666) ;  /* 0x0000000108907547 */ /* 0x000fea000b800000 */
[----:B------:R-:W-:-:S09]  /*cef0*/  UISETP.NE.AND UP0, UPT, UR6, 0x18, UPT ;  /* 0x000000180600788c */ /* 0x000fd2000bf05270 */
[----:B------:R-:W-:Y:S05]  /*cf00*/  BRA.U !UP0, `(.L_x_5667) ;  /* 0x0000000108447547 */ /* 0x000fea000b800000 */
.L_x_5643:
[----:B------:R-:W-:Y:S01]  /*cf10*/  MOV R0, 0x0 ;  /* 0x0000000000007802 */ /* 0x000fe20000000f00 */
[----:B------:R-:W0:Y:S01]  /*cf20*/  LDCU.64 UR4, c[0x4][0x128] ;  /* 0x01002500ff0477ac */ /* 0x000e220008000a00 */
[----:B------:R-:W-:Y:S02]  /*cf30*/  HFMA2 R12, -RZ, RZ, 0, 5.9604644775390625e-08 ;  /* 0x00000001ff0c7431 */ /* 0x000fe400000001ff */
[----:B------:R-:W-:Y:S01]  /*cf40*/  IMAD.MOV.U32 R8, RZ, RZ, 0x65 ;  /* 0x00000065ff087424 */ /* 0x000fe200078e00ff */
[----:B------:R1:W2:Y:S01]  /*cf50*/  LDC.64 R2, c[0x4][R0] ;  /* 0x0100000000027b82 */ /* 0x0002a20000000a00 */
[----:B------:R-:W3:Y:S01]  /*cf60*/  LDCU.64 UR6, c[0x4][0x130] ;  /* 0x01002600ff0677ac */ /* 0x000ee20008000a00 */
[----:B------:R-:W-:Y:S01]  /*cf70*/  IMAD.MOV.U32 R13, RZ, RZ, RZ ;  /* 0x000000ffff0d7224 */ /* 0x000fe200078e00ff */
[----:B------:R-:W4:Y:S01]  /*cf80*/  LDCU.64 UR8, c[0x4][0x30] ;  /* 0x01000600ff0877ac */ /* 0x000f220008000a00 */
[----:B0-----:R-:W-:Y:S02]  /*cf90*/  IMAD.U32 R4, RZ, RZ, UR4 ;  /* 0x00000004ff047e24 */ /* 0x001fe4000f8e00ff */
[----:B------:R-:W-:Y:S01]  /*cfa0*/  IMAD.U32 R5, RZ, RZ, UR5 ;  /* 0x00000005ff057e24 */ /* 0x000fe2000f8e00ff */
[----:B---3--:R-:W-:Y:S01]  /*cfb0*/  MOV R6, UR6 ;  /* 0x0000000600067c02 */ /* 0x008fe20008000f00 */
[----:B------:R-:W-:-:S02]  /*cfc0*/  IMAD.U32 R7, RZ, RZ, UR7 ;  /* 0x00000007ff077e24 */ /* 0x000fc4000f8e00ff */
[----:B----4-:R-:W-:Y:S02]  /*cfd0*/  IMAD.U32 R10, RZ, RZ, UR8 ;  /* 0x00000008ff0a7e24 */ /* 0x010fe4000f8e00ff */
[----:B-1----:R-:W-:-:S07]  /*cfe0*/  IMAD.U32 R11, RZ, RZ, UR9 ;  /* 0x00000009ff0b7e24 */ /* 0x002fce000f8e00ff */
[----:B------:R-:W-:-:S07]  /*cff0*/  LEPC R20, `(.L_x_5668) ;  /* 0x000000001014794e */ /* 0x000fce0000000000 */
[----:B--2---:R-:W-:Y:S05]  /*d000*/  CALL.ABS.NOINC R2 ;  /* 0x0000000002007343 */ /* 0x004fea0003c00000 */
.L_x_5668:
[----:B------:R-:W-:Y:S05]  /*d010*/  BRA `(.L_x_5644) ;  /* 0x0000000000a07947 */ /* 0x000fea0003800000 */
.L_x_5667:
        /* <DEDUP_REMOVED lines=13> */
.L_x_5670:
[----:B------:R-:W-:Y:S05]  /*d0f0*/  BSYNC.RECONVERGENT B0 ;  /* 0x0000000000007941 */ /* 0x000fea0003800200 */
.L_x_5669:
[----:B------:R-:W-:-:S05]  /*d100*/  LOP3.LUT R5, R0, 0x80, R5, 0xf8, !PT ;  /* 0x0000008000057812 */ /* 0x000fca00078ef805 */
[----:B------:R3:W-:Y:S01]  /*d110*/  STG.E.U8 desc[UR36][R2.64], R5 ;  /* 0x0000000502007986 */ /* 0x0007e2000c101124 */
[----:B------:R-:W-:Y:S05]  /*d120*/  BRA `(.L_x_5644) ;  /* 0x00000000005c7947 */ /* 0x000fea0003800000 */
.L_x_5666:
        /* <DEDUP_REMOVED lines=12> */
.L_x_5672:
[----:B------:R-:W-:Y:S01]  /*d1f0*/  IMAD.MOV.U32 R0, RZ, RZ, 0x7f ;  /* 0x0000007fff007424 */ /* 0x000fe200078e00ff */
[----:B------:R-:W-:-:S04]  /*d200*/  ISETP.GT.U32.AND P0, PT, R4, 0x7f800000, PT ;  /* 0x7f8000000400780c */ /* 0x000fc80003f04070 */
[----:B------:R-:W-:-:S09]  /*d210*/  SEL R0, R0, 0x7c, P0 ;  /* 0x0000007c00007807 */ /* 0x000fd20000000000 */
.L_x_5673:
[----:B------:R-:W-:Y:S05]  /*d220*/  BSYNC.RECONVERGENT B0 ;  /* 0x0000000000007941 */ /* 0x000fea0003800200 */
.L_x_5671:
[----:B------:R-:W-:-:S04]  /*d230*/  SHF.R.U32.HI R5, RZ, 0x18, R5 ;  /* 0x00000018ff057819 */ /* 0x000fc80000011605 */
[----:B------:R-:W-:-:S05]  /*d240*/  LOP3.LUT R5, R0, 0x80, R5, 0xf8, !PT ;  /* 0x0000008000057812 */ /* 0x000fca00078ef805 */
[----:B------:R2:W-:Y:S01]  /*d250*/  STG.E.U8 desc[UR36][R2.64], R5 ;  /* 0x0000000502007986 */ /* 0x0005e2000c101124 */
[----:B------:R-:W-:Y:S05]  /*d260*/  BRA `(.L_x_5644) ;  /* 0x00000000000c7947 */ /* 0x000fea0003800000 */
.L_x_5665:
[----:B------:R-:W-:-:S05]  /*d270*/  HADD2.F32 R0, -RZ, R0.H0_H0 ;  /* 0x20000000ff007230 */ /* 0x000fca0000004100 */
[----:B------:R-:W-:-:S05]  /*d280*/  F2FP.BF16.F32.PACK_AB R0, RZ, R0 ;  /* 0x00000000ff00723e */ /* 0x000fca00000010ff */
[----:B------:R4:W-:Y:S02]  /*d290*/  STG.E.U16 desc[UR36][R2.64], R0 ;  /* 0x0000000002007986 */ /* 0x0009e4000c101524 */
.L_x_5644:
[----:B------:R-:W-:-:S07]  /*d2a0*/  VIADD R17, R17, 0x80 ;  /* 0x0000008011117836 */ /* 0x000fce0000000000 */
.L_x_5571:
[----:B------:R-:W-:Y:S05]  /*d2b0*/  BSYNC.RECONVERGENT B6 ;  /* 0x0000000000067941 */ /* 0x000fea0003800200 */
.L_x_5570:
[----:B------:R-:W5:Y:S02]  /*d2c0*/  LDCU UR4, c[0x0][0x380] ;  /* 0x00007000ff0477ac */ /* 0x000f640008000800 */
[----:B-----5:R-:W-:-:S13]  /*d2d0*/  ISETP.GE.AND P0, PT, R17, UR4, PT ;  /* 0x0000000411007c0c */ /* 0x020fda000bf06270 */
[----:B------:R-:W-:Y:S05]  /*d2e0*/  @P0 EXIT ;  /* 0x000000000000094d */ /* 0x000fea0003800000 */
[----:B------:R-:W5:Y:S01]  /*d2f0*/  LDCU UR4, c[0x0][0x388] ;  /* 0x00007100ff0477ac */ /* 0x000f620008000800 */
[----:B------:R-:W-:Y:S01]  /*d300*/  MOV R18, RZ ;  /* 0x000000ff00127202 */ /* 0x000fe20000000f00 */
[----:B0--34-:R-:W-:Y:S02]  /*d310*/  IMAD.MOV.U32 R0, RZ, RZ, RZ ;  /* 0x000000ffff007224 */ /* 0x019fe400078e00ff */
        /* <DEDUP_REMOVED lines=351> */
.L_x_5674:
[----:B------:R-:W0:Y:S01]  /*e910*/  LDCU.64 UR6, c[0x0][0x5e8] ;  /* 0x0000bd00ff0677ac */ /* 0x000e220008000a00 */
[----:B------:R-:W1:Y:S01]  /*e920*/  LDCU.64 UR8, c[0x0][0x5f0] ;  /* 0x0000be00ff0877ac */ /* 0x000e620008000a00 */
[----:B------:R-:W-:-:S04]  /*e930*/  UPRMT UR4, UR40, 0x7771, URZ ;  /* 0x0000777128047896 */ /* 0x000fc800080000ff */
[----:B------:R-:W-:Y:S01]  /*e940*/  UISETP.GT.AND UP0, UPT, UR4, 0x9, UPT ;  /* 0x000000090400788c */ /* 0x000fe2000bf04270 */
[----:B0-----:R-:W-:Y:S02]  /*e950*/  IADD3 R16, P0, PT, R16, UR6, RZ ;  /* 0x0000000610107c10 */ /* 0x001fe4000ff1e0ff */
[----:B-12---:R-:W-:-:S03]  /*e960*/  IADD3 R2, P1, PT, R0, UR8, RZ ;  /* 0x0000000800027c10 */ /* 0x006fc6000ff3e0ff */
        /* <DEDUP_REMOVED lines=16> */
.L_x_5678:
[----:B------:R-:W2:Y:S02]  /*ea70*/  LDG.E.U8 R2, desc[UR36][R2.64] ;  /* 0x0000002402027981 */ /* 0x000ea4000c1e1100 */
[----:B--2---:R-:W-:-:S04]  /*ea80*/  I2FP.F32.U32 R0, R2 ;  /* 0x0000000200007245 */ /* 0x004fc80000201000 */
[----:B------:R-:W-:-:S04]  /*ea90*/  F2FP.F16.F32.PACK_AB R0, RZ, R0 ;  /* 0x00000000ff00723e */ /* 0x000fc800000000ff */
[----:B------:R-:W-:Y:S01]  /*eaa0*/  PRMT R19, R0, 0x7610, R19 ;  /* 0x0000761000137816 */ /* 0x000fe20000000013 */
[----:B------:R-:W-:Y:S06]  /*eab0*/  BRA `(.L_x_5680) ;  /* 0x0000000c00b47947 */ /* 0x000fec0003800000 */
.L_x_5677:
        /* <DEDUP_REMOVED lines=11> */
.L_x_5682:
[----:B------:R-:W2:Y:S02]  /*eb70*/  LDG.E R2, desc[UR36][R2.64] ;  /* 0x0000002402027981 */ /* 0x000ea4000c1e1900 */
[----:B--2---:R-:W-:-:S04]  /*eb80*/  I2FP.F32.S32 R0, R2 ;  /* 0x0000000200007245 */ /* 0x004fc80000201400 */
[----:B------:R-:W-:-:S04]  /*eb90*/  F2FP.F16.F32.PACK_AB R0, RZ, R0 ;  /* 0x00000000ff00723e */ /* 0x000fc800000000ff */
[----:B------:R-:W-:Y:S01]  /*eba0*/  PRMT R19, R0, 0x7610, R19 ;  /* 0x0000761000137816 */ /* 0x000fe20000000013 */
[----:B------:R-:W-:Y:S06]  /*ebb0*/  BRA `(.L_x_5680) ;  /* 0x0000000c00747947 */ /* 0x000fec0003800000 */
.L_x_5681:
[----:B------:R-:W2:Y:S02]  /*ebc0*/  LDG.E.U16 R2, desc[UR36][R2.64] ;  /* 0x0000002402027981 */ /* 0x000ea4000c1e1500 */
[----:B--2---:R-:W0:Y:S02]  /*ebd0*/  I2F.S16 R0, R2 ;  /* 0x0000000200007306 */ /* 0x004e240000101400 */
[----:B0-----:R-:W-:-:S04]  /*ebe0*/  F2FP.F16.F32.PACK_AB R0, RZ, R0 ;  /* 0x00000000ff00723e */ /* 0x001fc800000000ff */
[----:B------:R-:W-:Y:S01]  /*ebf0*/  PRMT R19, R0, 0x7610, R19 ;  /* 0x0000761000137816 */ /* 0x000fe20000000013 */
[----:B------:R-:W-:Y:S06]  /*ec00*/  BRA `(.L_x_5680) ;  /* 0x0000000c00607947 */ /* 0x000fec0003800000 */
.L_x_5676:
        /* <DEDUP_REMOVED lines=9> */
.L_x_5684:
[----:B------:R0:W5:Y:S01]  /*eca0*/  LDG.E.U16 R19, desc[UR36][R2.64] ;  /* 0x0000002402137981 */ /* 0x000162000c1e1500 */
[----:B------:R-:W-:Y:S05]  /*ecb0*/  BRA `(.L_x_5680) ;  /* 0x0000000c00347947 */ /* 0x000fea0003800000 */
.L_x_5683:
        /* <DEDUP_REMOVED lines=9> */
.L_x_5686:
[----:B------:R1:W5:Y:S01]  /*ed50*/  LDG.E.U16 R19, desc[UR36][R2.64] ;  /* 0x0000002402137981 */ /* 0x000362000c1e1500 */
[----:B------:R-:W-:Y:S05]  /*ed60*/  BRA `(.L_x_5680) ;  /* 0x0000000c00087947 */ /* 0x000fea0003800000 */
.L_x_5685:
        /* <DEDUP_REMOVED lines=9> */
.L_x_5675:
        /* <DEDUP_REMOVED lines=14> */
.L_x_5689:
        /* <DEDUP_REMOVED lines=9> */
.L_x_5688:
        /* <DEDUP_REMOVED lines=27> */
.L_x_5691:
        /* <DEDUP_REMOVED lines=14> */
.L_x_5690:
[----:B------:R-:W2:Y:S02]  /*f200*/  LDG.E.U16 R0, desc[UR36][R2.64] ;  /* 0x0000002402007981 */ /* 0x000ea4000c1e1500 */
[----:B--2---:R-:W-:-:S05]  /*f210*/  IMAD.U32 R0, R0, 0x10000, RZ ;  /* 0x0001000000007824 */ /* 0x004fca00078e00ff */
[----:B------:R-:W-:-:S04]  /*f220*/  F2FP.F16.F32.PACK_AB R0, RZ, R0 ;  /* 0x00000000ff00723e */ /* 0x000fc800000000ff */
[----:B------:R-:W-:Y:S01]  /*f230*/  PRMT R19, R0, 0x7610, R19 ;  /* 0x0000761000137816 */ /* 0x000fe20000000013 */
[----:B------:R-:W-:Y:S06]  /*f240*/  BRA `(.L_x_5680) ;  /* 0x0000000400d07947 */ /* 0x000fec0003800000 */
.L_x_5687:
        /* <DEDUP_REMOVED lines=13> */
.L_x_5694:
        /* <DEDUP_REMOVED lines=21> */
.L_x_5698:
[----:B------:R-:W-:Y:S05]  /*f470*/  BSYNC.RECONVERGENT B1 ;  /* 0x0000000000017941 */ /* 0x000fea0003800200 */
.L_x_5697:
[----:B------:R-:W-:Y:S01]  /*f480*/  IMAD.SHL.U32 R0, R0, 0x100000, RZ ;  /* 0x0010000000007824 */ /* 0x000fe200078e00ff */
[----:B------:R-:W-:-:S04]  /*f490*/  LEA R2, R2, 0x3b800000, 0x17 ;  /* 0x3b80000002027811 */ /* 0x000fc800078eb8ff */
[----:B------:R-:W-:-:S07]  /*f4a0*/  LOP3.LUT R0, R2, R0, R7, 0xfe, !PT ;  /* 0x0000000002007212 */ /* 0x000fce00078efe07 */
.L_x_5696:
[----:B------:R-:W-:Y:S05]  /*f4b0*/  BSYNC.RECONVERGENT B0 ;  /* 0x0000000000007941 */ /* 0x000fea0003800200 */
.L_x_5695:
[----:B------:R-:W-:-:S04]  /*f4c0*/  F2FP.F16.F32.PACK_AB R0, RZ, R0 ;  /* 0x00000000ff00723e */ /* 0x000fc800000000ff */
[----:B------:R-:W-:Y:S01]  /*f4d0*/  PRMT R19, R0, 0x7610, R19 ;  /* 0x0000761000137816 */ /* 0x000fe20000000013 */
[----:B------:R-:W-:Y:S06]  /*f4e0*/  BRA `(.L_x_5680) ;  /* 0x0000000400287947 */ /* 0x000fec0003800000 */
.L_x_5693:
        /* <DEDUP_REMOVED lines=21> */
.L_x_5702:
[----:B------:R-:W-:Y:S05]  /*f640*/  BSYNC.RECONVERGENT B1 ;  /* 0x0000000000017941 */ /* 0x000fea0003800200 */
.L_x_5701:
[----:B------:R-:W-:Y:S01]  /*f650*/  IMAD.SHL.U32 R0, R0, 0x200000, RZ ;  /* 0x0020000000007824 */ /* 0x000fe200078e00ff */
[----:B------:R-:W-:-:S04]  /*f660*/  LEA R2, R2, 0x37800000, 0x17 ;  /* 0x3780000002027811 */ /* 0x000fc800078eb8ff */
[----:B------:R-:W-:-:S07]  /*f670*/  LOP3.LUT R0, R2, R0, R7, 0xfe, !PT ;  /* 0x0000000002007212 */ /* 0x000fce00078efe07 */
.L_x_5700:
[----:B------:R-:W-:Y:S05]  /*f680*/  BSYNC.RECONVERGENT B0 ;  /* 0x0000000000007941 */ /* 0x000fea0003800200 */
.L_x_5699:
[----:B------:R-:W-:-:S04]  /*f690*/  F2FP.F16.F32.PACK_AB R0, RZ, R0 ;  /* 0x00000000ff00723e */ /* 0x000fc800000000ff */
[----:B------:R-:W-:Y:S01]  /*f6a0*/  PRMT R19, R0, 0x7610, R19 ;  /* 0x0000761000137816 */ /* 0x000fe20000000013 */
[----:B------:R-:W-:Y:S06]  /*f6b0*/  BRA `(.L_x_5680) ;  /* 0x0000000000b47947 */ /* 0x000fec0003800000 */
.L_x_5692:
        /* <DEDUP_REMOVED lines=14> */
.L_x_5706:
[----:B------:R-:W-:Y:S05]  /*f7a0*/  BSYNC.RECONVERGENT B0 ;  /* 0x0000000000007941 */ /* 0x000fea0003800200 */
.L_x_5705:
[----:B------:R-:W-:-:S04]  /*f7b0*/  F2FP.F16.F32.PACK_AB R0, RZ, R0 ;  /* 0x00000000ff00723e */ /* 0x000fc800000000ff */
[----:B------:R-:W-:Y:S01]  /*f7c0*/  PRMT R19, R0, 0x7610, R19 ;  /* 0x0000761000137816 */ /* 0x000fe20000000013 */
[----:B------:R-:W-:Y:S06]  /*f7d0*/  BRA `(.L_x_5680) ;  /* 0x00000000006c7947 */ /* 0x000fec0003800000 */
.L_x_5679:
        /* <DEDUP_REMOVED lines=16> */
.L_x_5707:
[----:B------:R-:W-:Y:S01]  /*f8e0*/  PRMT R19, RZ, 0x7610, R19 ;  /* 0x00007610ff137816 */ /* 0x000fe20000000013 */
[----:B------:R-:W-:Y:S06]  /*f8f0*/  BRA `(.L_x_5680) ;  /* 0x0000000000247947 */ /* 0x000fec0003800000 */
.L_x_5704:
[----:B------:R-:W2:Y:S02]  /*f900*/  LDG.E.64 R2, desc[UR36][R2.64] ;  /* 0x0000002402027981 */ /* 0x000ea4000c1e1b00 */
[----:B--2---:R-:W0:Y:S02]  /*f910*/  I2F.U64 R0, R2 ;  /* 0x0000000200007312 */ /* 0x004e240000301000 */
[----:B0-----:R-:W-:-:S04]  /*f920*/  F2FP.F16.F32.PACK_AB R0, RZ, R0 ;  /* 0x00000000ff00723e */ /* 0x001fc800000000ff */
[----:B------:R-:W-:Y:S01]  /*f930*/  PRMT R19, R0, 0x7610, R19 ;  /* 0x0000761000137816 */ /* 0x000fe20000000013 */
[----:B------:R-:W-:Y:S06]  /*f940*/  BRA `(.L_x_5680) ;  /* 0x0000000000107947 */ /* 0x000fec0003800000 */
.L_x_5703:
[----:B------:R-:W2:Y:S02]  /*f950*/  LDG.E R2, desc[UR36][R2.64] ;  /* 0x0000002402027981 */ /* 0x000ea4000c1e1900 */
[----:B--2---:R-:W-:-:S04]  /*f960*/  I2FP.F32.U32 R0, R2 ;  /* 0x0000000200007245 */ /* 0x004fc80000201000 */
[----:B------:R-:W-:-:S04]  /*f970*/  F2FP.F16.F32.PACK_AB R0, RZ, R0 ;  /* 0x00000000ff00723e */ /* 0x000fc800000000ff */
[----:B------:R-:W-:-:S07]  /*f980*/  PRMT R19, R0, 0x7610, R19 ;  /* 0x0000761000137816 */ /* 0x000fce0000000013 */
.L_x_5680:
        /* <DEDUP_REMOVED lines=18> */
.L_x_5711:
[----:B------:R-:W2:Y:S02]  /*fab0*/  LDG.E.U8 R2, desc[UR36][R2.64] ;  /* 0x0000002402027981 */ /* 0x000ea4000c1e1100 */
[----:B--2---:R-:W-:-:S04]  /*fac0*/  I2FP.F32.U32 R0, R2 ;  /* 0x0000000200007245 */ /* 0x004fc80000201000 */
[----:B------:R-:W-:Y:S01]  /*fad0*/  F2FP.F16.F32.PACK_AB R0, RZ, R0 ;  /* 0x00000000ff00723e */ /* 0x000fe200000000ff */
[----:B------:R-:W-:Y:S06]  /*fae0*/  BRA `(.L_x_5713) ;  /* 0x0000000c007c7947 */ /* 0x000fec0003800000 */
.L_x_5710:
        /* <DEDUP_REMOVED lines=10> */
.L_x_5715:
[----:B------:R-:W2:Y:S02]  /*fb90*/  LDG.E R2, desc[UR36][R2.64] ;  /* 0x0000002402027981 */ /* 0x000ea4000c1e1900 */
[----:B--2---:R-:W-:-:S04]  /*fba0*/  I2FP.F32.S32 R0, R2 ;  /* 0x0000000200007245 */ /* 0x004fc80000201400 */
[----:B------:R-:W-:Y:S01]  /*fbb0*/  F2FP.F16.F32.PACK_AB R0, RZ, R0 ;  /* 0x00000000ff00723e */ /* 0x000fe200000000ff */
[----:B------:R-:W-:Y:S06]  /*fbc0*/  BRA `(.L_x_5713) ;  /* 0x0000000c00447947 */ /* 0x000fec0003800000 */
.L_x_5714:
[----:B------:R-:W2:Y:S02]  /*fbd0*/  LDG.E.U16 R2, desc[UR36][R2.64] ;  /* 0x0000002402027981 */ /* 0x000ea4000c1e1500 */
[----:B--2---:R-:W0:Y:S02]  /*fbe0*/  I2F.S16 R0, R2 ;  /* 0x0000000200007306 */ /* 0x004e240000101400 */
[----:B0-----:R-:W-:Y:S01]  /*fbf0*/  F2FP.F16.F32.PACK_AB R0, RZ, R0 ;  /* 0x00000000ff00723e */ /* 0x001fe200000000ff */
[----:B------:R-:W-:Y:S06]  /*fc00*/  BRA `(.L_x_5713) ;  /* 0x0000000c00347947 */ /* 0x000fec0003800000 */
.L_x_5709:
        /* <DEDUP_REMOVED lines=9> */
.L_x_5717:
[----:B------:R1:W5:Y:S01]  /*fca0*/  LDG.E.U16 R0, desc[UR36][R2.64] ;  /* 0x0000002402007981 */ /* 0x000362000c1e1500 */
[----:B------:R-:W-:Y:S05]  /*fcb0*/  BRA `(.L_x_5713) ;  /* 0x0000000c00087947 */ /* 0x000fea0003800000 */
.L_x_5716:
        /* <DEDUP_REMOVED lines=9> */
.L_x_5719:
[----:B------:R0:W5:Y:S01]  /*fd50*/  LDG.E.U16 R0, desc[UR36][R2.64] ;  /* 0x0000002402007981 */ /* 0x000162000c1e1500 */
[----:B------:R-:W-:Y:S05]  /*fd60*/  BRA `(.L_x_5713) ;  /* 0x0000000800dc7947 */ /* 0x000fea0003800000 */
.L_x_5718:
        /* <DEDUP_REMOVED lines=8> */
.L_x_5708:
        /* <DEDUP_REMOVED lines=13> */
.L_x_5722:
        /* <DEDUP_REMOVED lines=8> */
.L_x_5721:
        /* <DEDUP_REMOVED lines=27> */
.L_x_5724:
        /* <DEDUP_REMOVED lines=13> */
.L_x_5723:
[----:B------:R-:W2:Y:S02]  /*101c0*/  LDG.E.U16 R0, desc[UR36][R2.64] ;  /* 0x0000002402007981 */ /* 0x000ea4000c1e1500 */
[----:B--2---:R-:W-:-:S05]  /*101d0*/  IMAD.U32 R0, R0, 0x10000, RZ ;  /* 0x0001000000007824 */ /* 0x004fca00078e00ff */
[----:B------:R-:W-:Y:S01]  /*101e0*/  F2FP.F16.F32.PACK_AB R0, RZ, R0 ;  /* 0x00000000ff00723e */ /* 0x000fe200000000ff */
[----:B------:R-:W-:Y:S06]  /*101f0*/  BRA `(.L_x_5713) ;  /* 0x0000000400b87947 */ /* 0x000fec0003800000 */
.L_x_5720:
        /* <DEDUP_REMOVED lines=12> */
.L_x_5727:
        /* <DEDUP_REMOVED lines=21> */
.L_x_5731:
[----:B------:R-:W-:Y:S05]  /*10410*/  BSYNC.RECONVERGENT B1 ;  /* 0x0000000000017941 */ /* 0x000fea0003800200 */
.L_x_5730:
[----:B------:R-:W-:Y:S01]  /*10420*/  IMAD.SHL.U32 R0, R0, 0x100000, RZ ;  /* 0x0010000000007824 */ /* 0x000fe200078e00ff */
[----:B------:R-:W-:-:S04]  /*10430*/  LEA R2, R2, 0x3b800000, 0x17 ;  /* 0x3b80000002027811 */ /* 0x000fc800078eb8ff */
[----:B------:R-:W-:-:S07]  /*10440*/  LOP3.LUT R0, R2, R0, R7, 0xfe, !PT ;  /* 0x0000000002007212 */ /* 0x000fce00078efe07 */
.L_x_5729:
[----:B------:R-:W-:Y:S05]  /*10450*/  BSYNC.RECONVERGENT B0 ;  /* 0x0000000000007941 */ /* 0x000fea0003800200 */
.L_x_5728:
[----:B------:R-:W-:Y:S01]  /*10460*/  F2FP.F16.F32.PACK_AB R0, RZ, R0 ;  /* 0x00000000ff00723e */ /* 0x000fe200000000ff */
[----:B------:R-:W-:Y:S06]  /*10470*/  BRA `(.L_x_5713) ;  /* 0x0000000400187947 */ /* 0x000fec0003800000 */
.L_x_5726:
        /* <DEDUP_REMOVED lines=21> */
.L_x_5735:
[----:B------:R-:W-:Y:S05]  /*105d0*/  BSYNC.RECONVERGENT B1 ;  /* 0x0000000000017941 */ /* 0x000fea0003800200 */
.L_x_5734:
[----:B------:R-:W-:Y:S01]  /*105e0*/  IMAD.SHL.U32 R0, R0, 0x200000, RZ ;  /* 0x0020000000007824 */ /* 0x000fe200078e00ff */
[----:B------:R-:W-:-:S04]  /*105f0*/  LEA R2, R2, 0x37800000, 0x17 ;  /* 0x3780000002027811 */ /* 0x000fc800078eb8ff */
[----:B------:R-:W-:-:S07]  /*10600*/  LOP3.LUT R0, R2, R0, R7, 0xfe, !PT ;  /* 0x0000000002007212 */ /* 0x000fce00078efe07 */
.L_x_5733:
[----:B------:R-:W-:Y:S05]  /*10610*/  BSYNC.RECONVERGENT B0 ;  /* 0x0000000000007941 */ /* 0x000fea0003800200 */
.L_x_5732:
[----:B------:R-:W-:Y:S01]  /*10620*/  F2FP.F16.F32.PACK_AB R0, RZ, R0 ;  /* 0x00000000ff00723e */ /* 0x000fe200000000ff */
[----:B------:R-:W-:Y:S06]  /*10630*/  BRA `(.L_x_5713) ;  /* 0x0000000000a87947 */ /* 0x000fec0003800000 */
.L_x_5725:
        /* <DEDUP_REMOVED lines=14> */
.L_x_5739:
[----:B------:R-:W-:Y:S05]  /*10720*/  BSYNC.RECONVERGENT B0 ;  /* 0x0000000000007941 */ /* 0x000fea0003800200 */
.L_x_5738:
[----:B------:R-:W-:Y:S01]  /*10730*/  F2FP.F16.F32.PACK_AB R0, RZ, R0 ;  /* 0x00000000ff00723e */ /* 0x000fe200000000ff */
[----:B------:R-:W-:Y:S06]  /*10740*/  BRA `(.L_x_5713) ;  /* 0x0000000000647947 */ /* 0x000fec0003800000 */
.L_x_5712:
        /* <DEDUP_REMOVED lines=16> */
.L_x_5740:
[----:B------:R-:W-:Y:S01]  /*10850*/  PRMT R0, RZ, 0x7610, R0 ;  /* 0x00007610ff007816 */ /* 0x000fe20000000000 */
[----:B------:R-:W-:Y:S06]  /*10860*/  BRA `(.L_x_5713) ;  /* 0x00000000001c7947 */ /* 0x000fec0003800000 */
.L_x_5737:
[----:B------:R-:W2:Y:S02]  /*10870*/  LDG.E.64 R2, desc[UR36][R2.64] ;  /* 0x0000002402027981 */ /* 0x000ea4000c1e1b00 */
[----:B--2---:R-:W0:Y:S02]  /*10880*/  I2F.U64 R0, R2 ;  /* 0x0000000200007312 */ /* 0x004e240000301000 */
[----:B0-----:R-:W-:Y:S01]  /*10890*/  F2FP.F16.F32.PACK_AB R0, RZ, R0 ;  /* 0x00000000ff00723e */ /* 0x001fe200000000ff */
[----:B------:R-:W-:Y:S06]  /*108a0*/  BRA `(.L_x_5713) ;  /* 0x00000000000c7947 */ /* 0x000fec0003800000 */
.L_x_5736:
[----:B------:R-:W2:Y:S02]  /*108b0*/  LDG.E R2, desc[UR36][R2.64] ;  /* 0x0000002402027981 */ /* 0x000ea4000c1e1900 */
[----:B--2---:R-:W-:-:S04]  /*108c0*/  I2FP.F32.U32 R0, R2 ;  /* 0x0000000200007245 */ /* 0x004fc80000201000 */
[----:B------:R-:W-:-:S07]  /*108d0*/  F2FP.F16.F32.PACK_AB R0, RZ, R0 ;  /* 0x00000000ff00723e */ /* 0x000fce00000000ff */
.L_x_5713:
[----:B------:R-:W2:Y:S01]  /*108e0*/  LDCU.64 UR4, c[0x0][0x600] ;  /* 0x0000c000ff0477ac */ /* 0x000ea20008000a00 */
[----:B01---5:R-:W-:Y:S02]  /*108f0*/  HADD2.F32 R3, -RZ, R0.H0_H0 ;  /* 0x20000000ff037230 */ /* 0x023fe40000004100 */
[----:B------:R-:W-:-:S03]  /*10900*/  HADD2.F32 R19, -RZ, R19.H0_H0 ;  /* 0x20000013ff137230 */ /* 0x000fc60000004100 */
[C---:B--2---:R-:W-:Y:S01]  /*10910*/  FSETP.GEU.FTZ.AND P1, PT, R3.reuse, UR4, PT ;  /* 0x0000000403007c0b */ /* 0x044fe2000bf3e000 */
        /* <DEDUP_REMOVED lines=21> */
[----:B0-----:R-:W-:Y:S01]  /*10a70*/  STG.E.U8 desc[UR36][R16.64], R3 ;  /* 0x0000000310007986 */ /* 0x001fe2000c101124 */
[----:B------:R-:W-:Y:S05]  /*10a80*/  EXIT ;  /* 0x000000000000794d */ /* 0x000fea0003800000 */
.L_x_5744:
[----:B------:R-:W-:-:S06]  /*10a90*/  HADD2.F32 R3, -RZ, R0.H0_H0 ;  /* 0x20000000ff037230 */ /* 0x000fcc0000004100 */
[----:B------:R-:W0:Y:S02]  /*10aa0*/  F2I.S64.TRUNC R2, R3 ;  /* 0x0000000300027311 */ /* 0x000e24000020d900 */
[----:B0-----:R-:W-:Y:S01]  /*10ab0*/  STG.E.U8 desc[UR36][R16.64], R2 ;  /* 0x0000000210007986 */ /* 0x001fe2000c101124 */
[----:B------:R-:W-:Y:S05]  /*10ac0*/  EXIT ;  /* 0x000000000000794d */ /* 0x000fea0003800000 */
.L_x_5743:
        /* <DEDUP_REMOVED lines=8> */
[----:B0-----:R-:W-:Y:S01]  /*10b50*/  STG.E.64 desc[UR36][R16.64], R2 ;  /* 0x0000000210007986 */ /* 0x001fe2000c101b24 */
[----:B------:R-:W-:Y:S05]  /*10b60*/  EXIT ;  /* 0x000000000000794d */ /* 0x000fea0003800000 */
.L_x_5747:
[----:B------:R-:W-:-:S04]  /*10b70*/  HADD2.F32 R0, -RZ, R0.H0_H0 ;  /* 0x20000000ff007230 */ /* 0x000fc80000004100 */
[----:B------:R-:W0:Y:S02]  /*10b80*/  F2I.FTZ.TRUNC.NTZ R3, R0 ;  /* 0x0000000000037305 */ /* 0x000e24000021f100 */
[----:B0-----:R-:W-:Y:S01]  /*10b90*/  STG.E desc[UR36][R16.64], R3 ;  /* 0x0000000310007986 */ /* 0x001fe2000c101924 */
[----:B------:R-:W-:Y:S05]  /*10ba0*/  EXIT ;  /* 0x000000000000794d */ /* 0x000fea0003800000 */
.L_x_5746:
[----:B------:R-:W-:-:S04]  /*10bb0*/  HADD2.F32 R0, -RZ, R0.H0_H0 ;  /* 0x20000000ff007230 */ /* 0x000fc80000004100 */
[----:B------:R-:W0:Y:S02]  /*10bc0*/  F2I.FTZ.TRUNC.NTZ R3, R0 ;  /* 0x0000000000037305 */ /* 0x000e24000021f100 */
[----:B0-----:R-:W-:Y:S01]  /*10bd0*/  STG.E.U16 desc[UR36][R16.64], R3 ;  /* 0x0000000310007986 */ /* 0x001fe2000c101524 */
[----:B------:R-:W-:Y:S05]  /*10be0*/  EXIT ;  /* 0x000000000000794d */ /* 0x000fea0003800000 */
.L_x_5742:
[----:B------:R-:W-:-:S09]  /*10bf0*/  UISETP.GT.AND UP0, UPT, UR4, 0x6, UPT ;  /* 0x000000060400788c */ /* 0x000fd2000bf04270 */
[----:B------:R-:W-:Y:S05]  /*10c00*/  BRA.U UP0, `(.L_x_5748) ;  /* 0x0000000100247547 */ /* 0x000fea000b800000 */
[----:B------:R-:W-:-:S09]  /*10c10*/  UISETP.NE.AND UP0, UPT, UR4, 0x5, UPT ;  /* 0x000000050400788c */ /* 0x000fd2000bf05270 */
[----:B------:R-:W-:Y:S05]  /*10c20*/  BRA.U !UP0, `(.L_x_5749) ;  /* 0x0000000108147547 */ /* 0x000fea000b800000 */
[----:B------:R-:W-:-:S09]  /*10c30*/  UISETP.NE.AND UP0, UPT, UR4, 0x6, UPT ;  /* 0x000000060400788c */ /* 0x000fd2000bf05270 */
[----:B------:R-:W-:Y:S05]  /*10c40*/  BRA.U UP0, `(.L_x_5745) ;  /* 0x0000000900287547 */ /* 0x000fea000b800000 */
[----:B------:R-:W-:-:S05]  /*10c50*/  HADD2.F32 R3, -RZ, R0.H0_H0 ;  /* 0x20000000ff037230 */ /* 0x000fca0000004100 */
[----:B------:R-:W-:Y:S01]  /*10c60*/  STG.E desc[UR36][R16.64], R3 ;  /* 0x0000000310007986 */ /* 0x000fe2000c101924 */
[----:B------:R-:W-:Y:S05]  /*10c70*/  EXIT ;  /* 0x000000000000794d */ /* 0x000fea0003800000 */
.L_x_5749:
[----:B------:R-:W-:Y:S01]  /*10c80*/  STG.E.U16 desc[UR36][R16.64], R0 ;  /* 0x0000000010007986 */ /* 0x000fe2000c101524 */
[----:B------:R-:W-:Y:S05]  /*10c90*/  EXIT ;  /* 0x000000000000794d */ /* 0x000fea0003800000 */
.L_x_5748:
        /* <DEDUP_REMOVED lines=8> */
[----:B------:R-:W-:Y:S01]  /*10d20*/  STG.E.64 desc[UR36][R16.64], R2 ;  /* 0x0000000210007986 */ /* 0x000fe2000c101b24 */
[----:B------:R-:W-:Y:S05]  /*10d30*/  EXIT ;  /* 0x000000000000794d */ /* 0x000fea0003800000 */
.L_x_5751:
[----:B------:R-:W-:-:S05]  /*10d40*/  HADD2.F32 R0, -RZ, R0.H0_H0 ;  /* 0x20000000ff007230 */ /* 0x000fca0000004100 */
[----:B------:R-:W-:-:S04]  /*10d50*/  F2FP.F16.F32.PACK_AB R0, RZ, R0 ;  /* 0x00000000ff00723e */ /* 0x000fc800000000ff */
[----:B------:R-:W-:-:S05]  /*10d60*/  PRMT R0, R0, 0x5410, RZ ;  /* 0x0000541000007816 */ /* 0x000fca00000000ff */
[----:B------:R-:W-:Y:S01]  /*10d70*/  STG.E desc[UR36][R16.64], R0 ;  /* 0x0000000010007986 */ /* 0x000fe2000c101924 */
[----:B------:R-:W-:Y:S05]  /*10d80*/  EXIT ;  /* 0x000000000000794d */ /* 0x000fea0003800000 */
.L_x_5750:
[----:B------:R-:W-:-:S05]  /*10d90*/  HADD2.F32 R2, -RZ, R0.H0_H0 ;  /* 0x20000000ff027230 */ /* 0x000fca0000004100 */
[----:B------:R-:W-:-:S06]  /*10da0*/  FMUL.FTZ R2, R2, 1 ;  /* 0x3f80000002027820 */ /* 0x000fcc0000410000 */
[----:B------:R-:W0:Y:S02]  /*10db0*/  F2F.F64.F32 R2, R2 ;  /* 0x0000000200027310 */ /* 0x000e240000201800 */
[----:B0-----:R-:W-:Y:S01]  /*10dc0*/  STG.E.64 desc[UR36][R16.64], R2 ;  /* 0x0000000210007986 */ /* 0x001fe2000c101b24 */
[----:B------:R-:W-:Y:S05]  /*10dd0*/  EXIT ;  /* 0x000000000000794d */ /* 0x000fea0003800000 */
.L_x_5741:
        /* <DEDUP_REMOVED lines=12> */
[----:B0-----:R-:W-:Y:S01]  /*10ea0*/  STG.E.U16 desc[UR36][R16.64], R3 ;  /* 0x0000000310007986 */ /* 0x001fe2000c101524 */
[----:B------:R-:W-:Y:S05]  /*10eb0*/  EXIT ;  /* 0x000000000000794d */ /* 0x000fea0003800000 */
.L_x_5755:
        /* <DEDUP_REMOVED lines=17> */
.L_x_5758:
[----:B------:R-:W-:-:S04]  /*10fd0*/  SHF.R.U32.HI R3, RZ, 0x18, R3 ;  /* 0x00000018ff037819 */ /* 0x000fc80000011603 */
[----:B------:R-:W-:-:S04]  /*10fe0*/  LOP3.LUT R0, R0, 0x80, R3, 0xf8, !PT ;  /* 0x0000008000007812 */ /* 0x000fc800078ef803 */
[----:B------:R-:W-:-:S07]  /*10ff0*/  PRMT R8, R0, 0x7610, R8 ;  /* 0x0000761000087816 */ /* 0x000fce0000000008 */
.L_x_5757:
[----:B------:R-:W-:Y:S05]  /*11000*/  BSYNC.RECONVERGENT B0 ;  /* 0x0000000000007941 */ /* 0x000fea0003800200 */
.L_x_5756:
[----:B------:R-:W-:Y:S01]  /*11010*/  STG.E.U8 desc[UR36][R16.64], R8 ;  /* 0x0000000810007986 */ /* 0x000fe2000c101124 */
[----:B------:R-:W-:Y:S05]  /*11020*/  EXIT ;  /* 0x000000000000794d */ /* 0x000fea0003800000 */
.L_x_5754:
        /* <DEDUP_REMOVED lines=17> */
.L_x_5761:
[----:B------:R-:W-:-:S04]  /*11140*/  SHF.R.U32.HI R3, RZ, 0x18, R3 ;  /* 0x00000018ff037819 */ /* 0x000fc80000011603 */
[----:B------:R-:W-:-:S04]  /*11150*/  LOP3.LUT R0, R0, 0x80, R3, 0xf8, !PT ;  /* 0x0000008000007812 */ /* 0x000fc800078ef803 */
[----:B------:R-:W-:-:S07]  /*11160*/  PRMT R8, R0, 0x7610, R8 ;  /* 0x0000761000087816 */ /* 0x000fce0000000008 */
.L_x_5760:
[----:B------:R-:W-:Y:S05]  /*11170*/  BSYNC.RECONVERGENT B0 ;  /* 0x0000000000007941 */ /* 0x000fea0003800200 */
.L_x_5759:
[----:B------:R-:W-:Y:S01]  /*11180*/  STG.E.U8 desc[UR36][R16.64], R8 ;  /* 0x0000000810007986 */ /* 0x000fe2000c101124 */
[----:B------:R-:W-:Y:S05]  /*11190*/  EXIT ;  /* 0x000000000000794d */ /* 0x000fea0003800000 */
.L_x_5753:
        /* <DEDUP_REMOVED lines=20> */
[----:B------:R-:W-:Y:S01]  /*112e0*/  STG.E.U8 desc[UR36][R16.64], R3 ;  /* 0x0000000310007986 */ /* 0x000fe2000c101124 */
[----:B------:R-:W-:Y:S05]  /*112f0*/  EXIT ;  /* 0x000000000000794d */ /* 0x000fea0003800000 */
.L_x_5763:
[----:B------:R-:W-:-:S06]  /*11300*/  HADD2.F32 R2, -RZ, R0.H0_H0 ;  /* 0x20000000ff027230 */ /* 0x000fcc0000004100 */
[----:B------:R-:W0:Y:S02]  /*11310*/  F2I.U64.TRUNC R2, R2 ;  /* 0x0000000200027311 */ /* 0x000e24000020d800 */
[----:B0-----:R-:W-:Y:S01]  /*11320*/  STG.E.64 desc[UR36][R16.64], R2 ;  /* 0x0000000210007986 */ /* 0x001fe2000c101b24 */
[----:B------:R-:W-:Y:S05]  /*11330*/  EXIT ;  /* 0x000000000000794d */ /* 0x000fea0003800000 */
.L_x_5762:
[----:B------:R-:W-:-:S04]  /*11340*/  HADD2.F32 R0, -RZ, R0.H0_H0 ;  /* 0x20000000ff007230 */ /* 0x000fc80000004100 */
[----:B------:R-:W0:Y:S02]  /*11350*/  F2I.FTZ.U32.TRUNC.NTZ R3, R0 ;  /* 0x0000000000037305 */ /* 0x000e24000021f000 */
[----:B0-----:R-:W-:Y:S01]  /*11360*/  STG.E desc[UR36][R16.64], R3 ;  /* 0x0000000310007986 */ /* 0x001fe2000c101924 */
[----:B------:R-:W-:Y:S05]  /*11370*/  EXIT ;  /* 0x000000000000794d */ /* 0x000fea0003800000 */
.L_x_5752:
        /* <DEDUP_REMOVED lines=9> */
[----:B------:R-:W-:Y:S01]  /*11410*/  STG.E.U8 desc[UR36][R16.64], R3 ;  /* 0x0000000310007986 */ /* 0x000fe2000c101124 */
[----:B------:R-:W-:Y:S05]  /*11420*/  EXIT ;  /* 0x000000000000794d */ /* 0x000fea0003800000 */
.L_x_5765:
[----:B------:R-:W-:Y:S01]  /*11430*/  HADD2.F32 R0, -RZ, R0.H0_H0 ;  /* 0x20000000ff007230 */ /* 0x000fe20000004100 */
[----:B------:R-:W-:-:S04]  /*11440*/  CS2R R6, SRZ ;  /* 0x0000000000067805 */ /* 0x000fc8000001ff00 */
[----:B------:R-:W-:-:S04]  /*11450*/  FMUL.FTZ R0, R0, 1 ;  /* 0x3f80000000007820 */ /* 0x000fc80000410000 */
[----:B------:R-:W0:Y:S02]  /*11460*/  F2F.F64.F32 R4, R0 ;  /* 0x0000000000047310 */ /* 0x000e240000201800 */
[----:B0-----:R-:W-:Y:S01]  /*11470*/  STG.E.128 desc[UR36][R16.64], R4 ;  /* 0x0000000410007986 */ /* 0x001fe2000c101d24 */
[----:B------:R-:W-:Y:S05]  /*11480*/  EXIT ;  /* 0x000000000000794d */ /* 0x000fea0003800000 */
.L_x_5764:
[----:B------:R-:W-:-:S09]  /*11490*/  UISETP.NE.AND UP0, UPT, UR4, 0xf, UPT ;  /* 0x0000000f0400788c */ /* 0x000fd2000bf05270 */
[----:B------:R-:W-:Y:S05]  /*114a0*/  BRA.U !UP0, `(.L_x_5766) ;  /* 0x0000000108e87547 */ /* 0x000fea000b800000 */
[----:B------:R-:W-:-:S09]  /*114b0*/  UISETP.NE.AND UP0, UPT, UR4, 0x17, UPT ;  /* 0x000000170400788c */ /* 0x000fd2000bf05270 */
[----:B------:R-:W-:Y:S05]  /*114c0*/  BRA.U !UP0, `(.L_x_5767) ;  /* 0x0000000108907547 */ /* 0x000fea000b800000 */
[----:B------:R-:W-:-:S09]  /*114d0*/  UISETP.NE.AND UP0, UPT, UR4, 0x18, UPT ;  /* 0x000000180400788c */ /* 0x000fd2000bf05270 */
[----:B------:R-:W-:Y:S05]  /*114e0*/  BRA.U !UP0, `(.L_x_5768) ;  /* 0x0000000108447547 */ /* 0x000fea000b800000 */
.L_x_5745:
        /* <DEDUP_REMOVED lines=16> */
.L_x_5769:
[----:B------:R-:W-:Y:S05]  /*115f0*/  EXIT ;  /* 0x000000000000794d */ /* 0x000fea0003800000 */
.L_x_5768:
        /* <DEDUP_REMOVED lines=13> */
.L_x_5771:
[----:B------:R-:W-:Y:S05]  /*116d0*/  BSYNC.RECONVERGENT B0 ;  /* 0x0000000000007941 */ /* 0x000fea0003800200 */
.L_x_5770:
[----:B------:R-:W-:-:S05]  /*116e0*/  LOP3.LUT R3, R0, 0x80, R3, 0xf8, !PT ;  /* 0x0000008000037812 */ /* 0x000fca00078ef803 */
[----:B------:R-:W-:Y:S01]  /*116f0*/  STG.E.U8 desc[UR36][R16.64], R3 ;  /* 0x0000000310007986 */ /* 0x000fe2000c101124 */
[----:B------:R-:W-:Y:S05]  /*11700*/  EXIT ;  /* 0x000000000000794d */ /* 0x000fea0003800000 */
.L_x_5767:
        /* <DEDUP_REMOVED lines=12> */
.L_x_5773:
[----:B------:R-:W-:Y:S01]  /*117d0*/  IMAD.MOV.U32 R0, RZ, RZ, 0x7f ;  /* 0x0000007fff007424 */ /* 0x000fe200078e00ff */
[----:B------:R-:W-:-:S04]  /*117e0*/  ISETP.GT.U32.AND P0, PT, R2, 0x7f800000, PT ;  /* 0x7f8000000200780c */ /* 0x000fc80003f04070 */
[----:B------:R-:W-:-:S09]  /*117f0*/  SEL R0, R0, 0x7c, P0 ;  /* 0x0000007c00007807 */ /* 0x000fd20000000000 */
.L_x_5774:
[----:B------:R-:W-:Y:S05]  /*11800*/  BSYNC.RECONVERGENT B0 ;  /* 0x0000000000007941 */ /* 0x000fea0003800200 */
.L_x_5772:
[----:B------:R-:W-:-:S04]  /*11810*/  SHF.R.U32.HI R3, RZ, 0x18, R3 ;  /* 0x00000018ff037819 */ /* 0x000fc80000011603 */
[----:B------:R-:W-:-:S05]  /*11820*/  LOP3.LUT R3, R0, 0x80, R3, 0xf8, !PT ;  /* 0x0000008000037812 */ /* 0x000fca00078ef803 */
[----:B------:R-:W-:Y:S01]  /*11830*/  STG.E.U8 desc[UR36][R16.64], R3 ;  /* 0x0000000310007986 */ /* 0x000fe2000c101124 */
[----:B------:R-:W-:Y:S05]  /*11840*/  EXIT ;  /* 0x000000000000794d */ /* 0x000fea0003800000 */
.L_x_5766:
[----:B------:R-:W-:-:S05]  /*11850*/  HADD2.F32 R0, -RZ, R0.H0_H0 ;  /* 0x20000000ff007230 */ /* 0x000fca0000004100 */
[----:B------:R-:W-:-:S05]  /*11860*/  F2FP.BF16.F32.PACK_AB R0, RZ, R0 ;  /* 0x00000000ff00723e */ /* 0x000fca00000010ff */
[----:B------:R-:W-:Y:S01]  /*11870*/  STG.E.U16 desc[UR36][R16.64], R0 ;  /* 0x0000000010007986 */ /* 0x000fe2000c101524 */
[----:B------:R-:W-:Y:S05]  /*11880*/  EXIT ;  /* 0x000000000000794d */ /* 0x000fea0003800000 */
.L_x_5775:
        /* <DEDUP_REMOVED lines=15> */
.L_x_14634:


//--------------------- .text._ZN2at6native27unrolled_elementwise_kernelIZZZNS0_26logit_backward_kernel_cudaERNS_18TensorIteratorBaseERKN3c106ScalarEENKUlvE_clEvENKUlvE1_clEvEUlNS4_4HalfESA_E0_St5arrayIPcLm3EELi4E23TrivialOffsetCalculatorILi2EjESF_ILi1EjENS0_6memory12LoadWithCastILi2EEENSI_13StoreWithCastILi1EEEEEviT_T0_T2_T3_T4_T5_ --------------------------
	.section	.text._ZN2at6native27unrolled_elementwise_kernelIZZZNS0_26logit_backward_kernel_cudaERNS_18TensorIteratorBaseERKN3c106ScalarEENKUlvE_clEvENKUlvE1_clEvEUlNS4_4HalfESA_E0_St5arrayIPcLm3EELi4E23TrivialOffsetCalculatorILi2EjESF_ILi1EjENS0_6memory12LoadWithCastILi2EEENSI_13StoreWithCastILi1EEEEEviT_T0_T2_T3_T4_T5_,"ax",@progbits
	.align	128
        .global         _ZN2at6native27unrolled_elementwise_kernelIZZZNS0_26logit_backward_kernel_cudaERNS_18TensorIteratorBaseERKN3c106ScalarEENKUlvE_clEvENKUlvE1_clEvEUlNS4_4HalfESA_E0_St5arrayIPcLm3EELi4E23TrivialOffsetCalculatorILi2EjESF_ILi1EjENS0_6memory12LoadWithCastILi2EEENSI_13StoreWithCastILi1EEEEEviT_T0_T2_T3_T4_T5_
        .type           _ZN2at6native27unrolled_elementwise_kernelIZZZNS0_26logit_backward_kernel_cudaERNS_18TensorIteratorBaseERKN3c106ScalarEENKUlvE_clEvENKUlvE1_clEvEUlNS4_4HalfESA_E0_St5arrayIPcLm3EELi4E23TrivialOffsetCalculatorILi2EjESF_ILi1EjENS0_6memory12LoadWithCastILi2EEENSI_13StoreWithCastILi1EEEEEviT_T0_T2_T3_T4_T5_,@function
        .size           _ZN2at6native27unrolled_elementwise_kernelIZZZNS0_26logit_backward_kernel_cudaERNS_18TensorIteratorBaseERKN3c106ScalarEENKUlvE_clEvENKUlvE1_clEvEUlNS4_4HalfESA_E0_St5arrayIPcLm3EELi4E23TrivialOffsetCalculatorILi2EjESF_ILi1EjENS0_6memory12LoadWithCastILi2EEENSI_13StoreWithCastILi1EEEEEviT_T0_T2_T3_T4_T5_,(.L_x_14635 - _ZN2at6native27unrolled_elementwise_kernelIZZZNS0_26logit_backward_kernel_cudaERNS_18TensorIteratorBaseERKN3c106ScalarEENKUlvE_clEvENKUlvE1_clEvEUlNS4_4HalfESA_E0_St5arrayIPcLm3EELi4E23TrivialOffsetCalculatorILi2EjESF_ILi1EjENS0_6memory12LoadWithCastILi2EEENSI_13StoreWithCastILi1EEEEEviT_T0_T2_T3_T4_T5_)
        .other          _ZN2at6native27unrolled_elementwise_kernelIZZZNS0_26logit_backward_kernel_cudaERNS_18TensorIteratorBaseERKN3c106ScalarEENKUlvE_clEvENKUlvE1_clEvEUlNS4_4HalfESA_E0_St5arrayIPcLm3EELi4E23TrivialOffsetCalculatorILi2EjESF_ILi1EjENS0_6memory12LoadWithCastILi2EEENSI_13StoreWithCastILi1EEEEEviT_T0_T2_T3_T4_T5_,@"STO_CUDA_ENTRY STV_DEFAULT"
_ZN2at6native27unrolled_elementwise_kernelIZZZNS0_26logit_backward_kernel_cudaERNS_18TensorIteratorBaseERKN3c106ScalarEENKUlvE_clEvENKUlvE1_clEvEUlNS4_4HalfESA_E0_St5arrayIPcLm3EELi4E23TrivialOffsetCalculatorILi2EjESF_ILi1EjENS0_6memory12LoadWithCastILi2EEENSI_13StoreWithCastILi1EEEEEviT_T0_T2_T3_T4_T5_:
.text._ZN2at6native27unrolled_elementwise_kernelIZZZNS0_26logit_backward_kernel_cudaERNS_18TensorIteratorBaseERKN3c106ScalarEENKUlvE_clEvENKUlvE1_clEvEUlNS4_4HalfESA_E0_St5arrayIPcLm3EELi4E23TrivialOffsetCalculatorILi2EjESF_ILi1EjENS0_6memory12LoadWithCastILi2EEENSI_13StoreWithCastILi1EEEEEviT_T0_T2_T3_T4_T5_:
        /* <DEDUP_REMOVED lines=36> */
.L_x_5781:
[----:B------:R-:W2:Y:S02]  /*0240*/  LDG.E.U8 R4, desc[UR36][R4.64] ;  /* 0x0000002404047981 */ /* 0x000ea4000c1e1100 */
[----:B--2---:R-:W-:-:S04]  /*0250*/  I2FP.F32.U32 R0, R4 ;  /* 0x0000000400007245 */ /* 0x004fc80000201000 */
[----:B------:R-:W-:-:S04]  /*0260*/  F2FP.F16.F32.PACK_AB R0, RZ, R0 ;  /* 0x00000000ff00723e */ /* 0x000fc800000000ff */
[----:B------:R-:W-:Y:S01]  /*0270*/  PRMT R16, R0, 0x7610, R16 ;  /* 0x0000761000107816 */ /* 0x000fe20000000010 */
[----:B------:R-:W-:Y:S06]  /*0280*/  BRA `(.L_x_5783) ;  /* 0x0000000c00b87947 */ /* 0x000fec0003800000 */
.L_x_5780:
        /* <DEDUP_REMOVED lines=11> */
.L_x_5785:
[----:B------:R-:W2:Y:S02]  /*0340*/  LDG.E R4, desc[UR36][R4.64] ;  /* 0x0000002404047981 */ /* 0x000ea4000c1e1900 */
[----:B--2---:R-:W-:-:S04]  /*0350*/  I2FP.F32.S32 R0, R4 ;  /* 0x0000000400007245 */ /* 0x004fc80000201400 */
[----:B------:R-:W-:-:S04]  /*0360*/  F2FP.F16.F32.PACK_AB R0, RZ, R0 ;  /* 0x00000000ff00723e */ /* 0x000fc800000000ff */
[----:B------:R-:W-:Y:S01]  /*0370*/  PRMT R16, R0, 0x7610, R16 ;  /* 0x0000761000107816 */ /* 0x000fe20000000010 */
[----:B------:R-:W-:Y:S06]  /*0380*/  BRA `(.L_x_5783) ;  /* 0x0000000c00787947 */ /* 0x000fec0003800000 */
.L_x_5784:
[----:B------:R-:W2:Y:S02]  /*0390*/  LDG.E.U16 R4, desc[UR36][R4.64] ;  /* 0x0000002404047981 */ /* 0x000ea4000c1e1500 */
[----:B--2---:R-:W0:Y:S02]  /*03a0*/  I2F.S16 R0, R4 ;  /* 0x0000000400007306 */ /* 0x004e240000101400 */
[----:B0-----:R-:W-:-:S04]  /*03b0*/  F2FP.F16.F32.PACK_AB R0, RZ, R0 ;  /* 0x00000000ff00723e */ /* 0x001fc800000000ff */
[----:B------:R-:W-:Y:S01]  /*03c0*/  PRMT R16, R0, 0x7610, R16 ;  /* 0x0000761000107816 */ /* 0x000fe20000000010 */
[----:B------:R-:W-:Y:S06]  /*03d0*/  BRA `(.L_x_5783) ;  /* 0x0000000c00647947 */ /* 0x000fec0003800000 */
.L_x_5779:
        /* <DEDUP_REMOVED lines=9> */
.L_x_5787:
[----:B------:R1:W5:Y:S01]  /*0470*/  LDG.E.U16 R16, desc[UR36][R4.64] ;  /* 0x0000002404107981 */ /* 0x000362000c1e1500 */
[----:B------:R-:W-:Y:S05]  /*0480*/  BRA `(.L_x_5783) ;  /* 0x0000000c00387947 */ /* 0x000fea0003800000 */
.L_x_5786:
        /* <DEDUP_REMOVED lines=9> */
.L_x_5789:
[----:B------:R0:W5:Y:S01]  /*0520*/  LDG.E.U16 R16, desc[UR36][R4.64] ;  /* 0x0000002404107981 */ /* 0x000162000c1e1500 */
[----:B------:R-:W-:Y:S05]  /*0530*/  BRA `(.L_x_5783) ;  /* 0x0000000c000c7947 */ /* 0x000fea0003800000 */
.L_x_5788:
        /* <DEDUP_REMOVED lines=9> */
.L_x_5778:
        /* <DEDUP_REMOVED lines=14> */
.L_x_5792:
        /* <DEDUP_REMOVED lines=9> */
.L_x_5791:
        /* <DEDUP_REMOVED lines=27> */
.L_x_5794:
        /* <DEDUP_REMOVED lines=15> */
.L_x_5793:
[----:B------:R-:W2:Y:S02]  /*09e0*/  LDG.E.U16 R0, desc[UR36][R4.64] ;  /* 0x0000002404007981 */ /* 0x000ea4000c1e1500 */
[----:B--2---:R-:W-:-:S05]  /*09f0*/  IMAD.U32 R0, R0, 0x10000, RZ ;  /* 0x0001000000007824 */ /* 0x004fca00078e00ff */
[----:B------:R-:W-:-:S04]  /*0a00*/  F2FP.F16.F32.PACK_AB R0, RZ, R0 ;  /* 0x00000000ff00723e */ /* 0x000fc800000000ff */
[----:B------:R-:W-:Y:S01]  /*0a10*/  PRMT R16, R0, 0x7610, R16 ;  /* 0x0000761000107816 */ /* 0x000fe20000000010 */
[----:B------:R-:W-:Y:S06]  /*0a20*/  BRA `(.L_x_5783) ;  /* 0x0000000400d07947 */ /* 0x000fec0003800000 */
.L_x_5790:
        /* <DEDUP_REMOVED lines=13> */
.L_x_5797:
        /* <DEDUP_REMOVED lines=21> */
.L_x_5801:
[----:B------:R-:W-:Y:S05]  /*0c50*/  BSYNC.RECONVERGENT B1 ;  /* 0x0000000000017941 */ /* 0x000fea0003800200 */
.L_x_5800:
[----:B------:R-:W-:Y:S01]  /*0c60*/  IMAD.SHL.U32 R0, R0, 0x100000, RZ ;  /* 0x0010000000007824 */ /* 0x000fe200078e00ff */
[----:B------:R-:W-:-:S04]  /*0c70*/  LEA R3, R3, 0x3b800000, 0x17 ;  /* 0x3b80000003037811 */ /* 0x000fc800078eb8ff */
[----:B------:R-:W-:-:S07]  /*0c80*/  LOP3.LUT R0, R3, R0, R7, 0xfe, !PT ;  /* 0x0000000003007212 */ /* 0x000fce00078efe07 */
.L_x_5799:
[----:B------:R-:W-:Y:S05]  /*0c90*/  BSYNC.RECONVERGENT B0 ;  /* 0x0000000000007941 */ /* 0x000fea0003800200 */
.L_x_5798:
[----:B------:R-:W-:-:S04]  /*0ca0*/  F2FP.F16.F32.PACK_AB R0, RZ, R0 ;  /* 0x00000000ff00723e */ /* 0x000fc800000000ff */
[----:B------:R-:W-:Y:S01]  /*0cb0*/  PRMT R16, R0, 0x7610, R16 ;  /* 0x0000761000107816 */ /* 0x000fe20000000010 */
[----:B------:R-:W-:Y:S06]  /*0cc0*/  BRA `(.L_x_5783) ;  /* 0x0000000400287947 */ /* 0x000fec0003800000 */
.L_x_5796:
        /* <DEDUP_REMOVED lines=21> */
.L_x_5805:
[----:B------:R-:W-:Y:S05]  /*0e20*/  BSYNC.RECONVERGENT B1 ;  /* 0x0000000000017941 */ /* 0x000fea0003800200 */
.L_x_5804:
[----:B------:R-:W-:Y:S01]  /*0e30*/  IMAD.SHL.U32 R0, R0, 0x200000, RZ ;  /* 0x0020000000007824 */ /* 0x000fe200078e00ff */
[----:B------:R-:W-:-:S04]  /*0e40*/  LEA R3, R3, 0x37800000, 0x17 ;  /* 0x3780000003037811 */ /* 0x000fc800078eb8ff */
[----:B------:R-:W-:-:S07]  /*0e50*/  LOP3.LUT R0, R3, R0, R7, 0xfe, !PT ;  /* 0x0000000003007212 */ /* 0x000fce00078efe07 */
.L_x_5803:
[----:B------:R-:W-:Y:S05]  /*0e60*/  BSYNC.RECONVERGENT B0 ;  /* 0x0000000000007941 */ /* 0x000fea0003800200 */
.L_x_5802:
[----:B------:R-:W-:-:S04]  /*0e70*/  F2FP.F16.F32.PACK_AB R0, RZ, R0 ;  /* 0x00000000ff00723e */ /* 0x000fc800000000ff */
[----:B------:R-:W-:Y:S01]  /*0e80*/  PRMT R16, R0, 0x7610, R16 ;  /* 0x0000761000107816 */ /* 0x000fe20000000010 */
[----:B------:R-:W-:Y:S06]  /*0e90*/  BRA `(.L_x_5783) ;  /* 0x0000000000b47947 */ /* 0x000fec0003800000 */
.L_x_5795:
[----:B------:R-:W-:-:S09]  /*0ea0*/  UISETP.NE.AND UP0, UPT, UR4, 0x1c, UPT ;  /* 0x0000001c0400788c */ /* 0x000fd2000bf05270 */
[----:B------:R-:W-:Y:S05]  /*0eb0*/  BRA.U !UP0, `(.L_x_5806) ;  /* 0x00000001089c7547 */ /* 0x000fea000b800000 */
[----:B------:R-:W-:-:S09]  /*0ec0*/  UISETP.NE.AND UP0, UPT, UR4, 0x1d, UPT ;  /* 0x0000001d0400788c */ /* 0x000fd2000bf05270 */
[----:B------:R-:W-:Y:S05]  /*0ed0*/  BRA.U !UP0, `(.L_x_5807) ;  /* 0x0000000108807547 */ /* 0x000fea000b800000 */
[----:B------:R-:W-:-:S09]  /*0ee0*/  UISETP.NE.AND UP0, UPT, UR4, 0x2c, UPT ;  /* 0x0000002c0400788c */ /* 0x000fd2000bf05270 */
[----:B------:R-:W-:Y:S05]  /*0ef0*/  BRA.U !UP0, `(.L_x_5808) ;  /* 0x0000000108487547 */ /* 0x000fea000b800000 */
.L_x_5782:
        /* <DEDUP_REMOVED lines=16> */
.L_x_5809:
[----:B------:R-:W-:Y:S01]  /*1000*/  PRMT R16, RZ, 0x7610, R16 ;  /* 0x00007610ff107816 */ /* 0x000fe20000000010 */
[----:B------:R-:W-:Y:S06]  /*1010*/  BRA `(.L_x_5783) ;  /* 0x0000000000547947 */ /* 0x000fec0003800000 */
.L_x_5808:
        /* <DEDUP_REMOVED lines=8> */
.L_x_5811:
[----:B------:R-:W-:Y:S05]  /*10a0*/  BSYNC.RECONVERGENT B0 ;  /* 0x0000000000007941 */ /* 0x000fea0003800200 */
.L_x_5810:
[----:B------:R-:W-:-:S04]  /*10b0*/  F2FP.F16.F32.PACK_AB R0, RZ, R0 ;  /* 0x00000000ff00723e */ /* 0x000fc800000000ff */
[----:B------:R-:W-:Y:S01]  /*10c0*/  PRMT R16, R0, 0x7610, R16 ;  /* 0x0000761000107816 */ /* 0x000fe20000000010 */
[----:B------:R-:W-:Y:S06]  /*10d0*/  BRA `(.L_x_5783) ;  /* 0x0000000000247947 */ /* 0x000fec0003800000 */
.L_x_5807:
[----:B------:R-:W2:Y:S02]  /*10e0*/  LDG.E.64 R4, desc[UR36][R4.64] ;  /* 0x0000002404047981 */ /* 0x000ea4000c1e1b00 */
[----:B--2---:R-:W0:Y:S02]  /*10f0*/  I2F.U64 R0, R4 ;  /* 0x0000000400007312 */ /* 0x004e240000301000 */
[----:B0-----:R-:W-:-:S04]  /*1100*/  F2FP.F16.F32.PACK_AB R0, RZ, R0 ;  /* 0x00000000ff00723e */ /* 0x001fc800000000ff */
[----:B------:R-:W-:Y:S01]  /*1110*/  PRMT R16, R0, 0x7610, R16 ;  /* 0x0000761000107816 */ /* 0x000fe20000000010 */
[----:B------:R-:W-:Y:S06]  /*1120*/  BRA `(.L_x_5783) ;  /* 0x0000000000107947 */ /* 0x000fec0003800000 */
.L_x_5806:
[----:B------:R-:W2:Y:S02]  /*1130*/  LDG.E R4, desc[UR36][R4.64] ;  /* 0x0000002404047981 */ /* 0x000ea4000c1e1900 */
[----:B--2---:R-:W-:-:S04]  /*1140*/  I2FP.F32.U32 R0, R4 ;  /* 0x0000000400007245 */ /* 0x004fc80000201000 */
[----:B------:R-:W-:-:S04]  /*1150*/  F2FP.F16.F32.PACK_AB R0, RZ, R0 ;  /* 0x00000000ff00723e */ /* 0x000fc800000000ff */
[----:B------:R-:W-:-:S07]  /*1160*/  PRMT R16, R0, 0x7610, R16 ;  /* 0x0000761000107816 */ /* 0x000fce0000000010 */
.L_x_5783:
        /* <DEDUP_REMOVED lines=21> */
.L_x_5815:
[----:B------:R-:W2:Y:S02]  /*12c0*/  LDG.E.U8 R4, desc[UR36][R4.64] ;  /* 0x0000002404047981 */ /* 0x000ea4000c1e1100 */
[----:B--2---:R-:W-:-:S04]  /*12d0*/  I2FP.F32.U32 R0, R4 ;  /* 0x0000000400007245 */ /* 0x004fc80000201000 */
[----:B------:R-:W-:-:S04]  /*12e0*/  F2FP.F16.F32.PACK_AB R0, RZ, R0 ;  /* 0x00000000ff00723e */ /* 0x000fc800000000ff */
[----:B------:R-:W-:Y:S01]  /*12f0*/  PRMT R17, R0, 0x7610, R17 ;  /* 0x0000761000117816 */ /* 0x000fe20000000011 */
[----:B------:R-:W-:Y:S06]  /*1300*/  BRA `(.L_x_5817) ;  /* 0x0000000c00b87947 */ /* 0x000fec0003800000 */
.L_x_5814:
        /* <DEDUP_REMOVED lines=11> */
.L_x_5819:
[----:B------:R-:W2:Y:S02]  /*13c0*/  LDG.E R4, desc[UR36][R4.64] ;  /* 0x0000002404047981 */ /* 0x000ea4000c1e1900 */
[----:B--2---:R-:W-:-:S04]  /*13d0*/  I2FP.F32.S32 R0, R4 ;  /* 0x0000000400007245 */ /* 0x004fc80000201400 */
[----:B------:R-:W-:-:S04]  /*13e0*/  F2FP.F16.F32.PACK_AB R0, RZ, R0 ;  /* 0x00000000ff00723e */ /* 0x000fc800000000ff */
[----:B------:R-:W-:Y:S01]  /*13f0*/  PRMT R17, R0, 0x7610, R17 ;  /* 0x0000761000117816 */ /* 0x000fe20000000011 */
[----:B------:R-:W-:Y:S06]  /*1400*/  BRA `(.L_x_5817) ;  /* 0x0000000c00787947 */ /* 0x000fec0003800000 */
.L_x_5818:
[----:B------:R-:W2:Y:S02]  /*1410*/  LDG.E.U16 R4, desc[UR36][R4.64] ;  /* 0x0000002404047981 */ /* 0x000ea4000c1e1500 */
[----:B--2---:R-:W0:Y:S02]  /*1420*/  I2F.S16 R0, R4 ;  /* 0x0000000400007306 */ /* 0x004e240000101400 */
[----:B0-----:R-:W-:-:S04]  /*1430*/  F2FP.F16.F32.PACK_AB R0, RZ, R0 ;  /* 0x00000000ff00723e */ /* 0x001fc800000000ff */
[----:B------:R-:W-:Y:S01]  /*1440*/  PRMT R17, R0, 0x7610, R17 ;  /* 0x0000761000117816 */ /* 0x000fe20000000011 */
[----:B------:R-:W-:Y:S06]  /*1450*/  BRA `(.L_x_5817) ;  /* 0x0000000c00647947 */ /* 0x000fec0003800000 */
.L_x_5813:
        /* <DEDUP_REMOVED lines=9> */
.L_x_5821:
[----:B------:R1:W5:Y:S01]  /*14f0*/  LDG.E.U16 R17, desc[UR36][R4.64] ;  /* 0x0000002404117981 */ /* 0x000362000c1e1500 */
[----:B------:R-:W-:Y:S05]  /*1500*/  BRA `(.L_x_5817) ;  /* 0x0000000c00387947 */ /* 0x000fea0003800000 */
.L_x_5820:
        /* <DEDUP_REMOVED lines=9> */
.L_x_5823:
[----:B------:R0:W5:Y:S01]  /*15a0*/  LDG.E.U16 R17, desc[UR36][R4.64] ;  /* 0x0000002404117981 */ /* 0x000162000c1e1500 */
[----:B------:R-:W-:Y:S05]  /*15b0*/  BRA `(.L_x_5817) ;  /* 0x0000000c000c7947 */ /* 0x000fea0003800000 */
.L_x_5822:
        /* <DEDUP_REMOVED lines=9> */
.L_x_5812:
        /* <DEDUP_REMOVED lines=14> */
.L_x_5826:
        /* <DEDUP_REMOVED lines=9> */
.L_x_5825:
        /* <DEDUP_REMOVED lines=27> */
.L_x_5828:
        /* <DEDUP_REMOVED lines=15> */
.L_x_5827:
[----:B------:R-:W2:Y:S02]  /*1a60*/  LDG.E.U16 R0, desc[UR36][R4.64] ;  /* 0x0000002404007981 */ /* 0x000ea4000c1e1500 */
[----:B--2---:R-:W-:-:S05]  /*1a70*/  IMAD.U32 R0, R0, 0x10000, RZ ;  /* 0x0001000000007824 */ /* 0x004fca00078e00ff */
[----:B------:R-:W-:-:S04]  /*1a80*/  F2FP.F16.F32.PACK_AB R0, RZ, R0 ;  /* 0x00000000ff00723e */ /* 0x000fc800000000ff */
[----:B------:R-:W-:Y:S01]  /*1a90*/  PRMT R17, R0, 0x7610, R17 ;  /* 0x0000761000117816 */ /* 0x000fe20000000011 */
[----:B------:R-:W-:Y:S06]  /*1aa0*/  BRA `(.L_x_5817) ;  /* 0x0000000400d07947 */ /* 0x000fec0003800000 */
.L_x_5824:
        /* <DEDUP_REMOVED lines=13> */
.L_x_5831:
        /* <DEDUP_REMOVED lines=21> */
.L_x_5835:
[----:B------:R-:W-:Y:S05]  /*1cd0*/  BSYNC.RECONVERGENT B1 ;  /* 0x0000000000017941 */ /* 0x000fea0003800200 */
.L_x_5834:
[----:B------:R-:W-:Y:S01]  /*1ce0*/  IMAD.SHL.U32 R0, R0, 0x100000, RZ ;  /* 0x0010000000007824 */ /* 0x000fe200078e00ff */
[----:B------:R-:W-:-:S04]  /*1cf0*/  LEA R3, R3, 0x3b800000, 0x17 ;  /* 0x3b80000003037811 */ /* 0x000fc800078eb8ff */
[----:B------:R-:W-:-:S07]  /*1d00*/  LOP3.LUT R0, R3, R0, R7, 0xfe, !PT ;  /* 0x0000000003007212 */ /* 0x000fce00078efe07 */
.L_x_5833:
[----:B------:R-:W-:Y:S05]  /*1d10*/  BSYNC.RECONVERGENT B0 ;  /* 0x0000000000007941 */ /* 0x000fea0003800200 */
.L_x_5832:
[----:B------:R-:W-:-:S04]  /*1d20*/  F2FP.F16.F32.PACK_AB R0, RZ, R0 ;  /* 0x00000000ff00723e */ /* 0x000fc800000000ff */
[----:B------:R-:W-:Y:S01]  /*1d30*/  PRMT R17, R0, 0x7610, R17 ;  /* 0x0000761000117816 */ /* 0x000fe20000000011 */
[----:B------:R-:W-:Y:S06]  /*1d40*/  BRA `(.L_x_5817) ;  /* 0x0000000400287947 */ /* 0x000fec0003800000 */
.L_x_5830:
        /* <DEDUP_REMOVED lines=21> */
.L_x_5839:
[----:B------:R-:W-:Y:S05]  /*1ea0*/  BSYNC.RECONVERGENT B1 ;  /* 0x0000000000017941 */ /* 0x000fea0003800200 */
.L_x_5838:
[----:B------:R-:W-:Y:S01]  /*1eb0*/  IMAD.SHL.U32 R0, R0, 0x200000, RZ ;  /* 0x0020000000007824 */ /* 0x000fe200078e00ff */
[----:B------:R-:W-:-:S04]  /*1ec0*/  LEA R3, R3, 0x37800000, 0x17 ;  /* 0x3780000003037811 */ /* 0x000fc800078eb8ff */
[----:B------:R-:W-:-:S07]  /*1ed0*/  LOP3.LUT R0, R3, R0, R7, 0xfe, !PT ;  /* 0x0000000003007212 */ /* 0x000fce00078efe07 */
.L_x_5837:
[----:B------:R-:W-:Y:S05]  /*1ee0*/  BSYNC.RECONVERGENT B0 ;  /* 0x0000000000007941 */ /* 0x000fea0003800200 */
.L_x_5836:
[----:B------:R-:W-:-:S04]  /*1ef0*/  F2FP.F16.F32.PACK_AB R0, RZ, R0 ;  /* 0x00000000ff00723e */ /* 0x000fc800000000ff */
[----:B------:R-:W-:Y:S01]  /*1f00*/  PRMT R17, R0, 0x7610, R17 ;  /* 0x0000761000117816 */ /* 0x000fe20000000011 */
[----:B------:R-:W-:Y:S06]  /*1f10*/  BRA `(.L_x_5817) ;  /* 0x0000000000b47947 */ /* 0x000fec0003800000 */
.L_x_5829:
[----:B------:R-:W-:-:S09]  /*1f20*/  UISETP.NE.AND UP0, UPT, UR4, 0x1c, UPT ;  /* 0x0000001c0400788c */ /* 0x000fd2000bf05270 */
[----:B------:R-:W-:Y:S05]  /*1f30*/  BRA.U !UP0, `(.L_x_5840) ;  /* 0x00000001089c7547 */ /* 0x000fea000b800000 */
[----:B------:R-:W-:-:S09]  /*1f40*/  UISETP.NE.AND UP0, UPT, UR4, 0x1d, UPT ;  /* 0x0000001d0400788c */ /* 0x000fd2000bf05270 */
[----:B------:R-:W-:Y:S05]  /*1f50*/  BRA.U !UP0, `(.L_x_5841) ;  /* 0x0000000108807547 */ /* 0x000fea000b800000 */
[----:B------:R-:W-:-:S09]  /*1f60*/  UISETP.NE.AND UP0, UPT, UR4, 0x2c, UPT ;  /* 0x0000002c0400788c */ /* 0x000fd2000bf05270 */
[----:B------:R-:W-:Y:S05]  /*1f70*/  BRA.U !UP0, `(.L_x_5842) ;  /* 0x0000000108487547 */ /* 0x000fea000b800000 */
.L_x_5816:
        /* <DEDUP_REMOVED lines=16> */
.L_x_5843:
[----:B------:R-:W-:Y:S01]  /*2080*/  PRMT R17, RZ, 0x7610, R17 ;  /* 0x00007610ff117816 */ /* 0x000fe20000000011 */
[----:B------:R-:W-:Y:S06]  /*2090*/  BRA `(.L_x_5817) ;  /* 0x0000000000547947 */ /* 0x000fec0003800000 */
.L_x_5842:
        /* <DEDUP_REMOVED lines=8> */
.L_x_5845:
[----:B------:R-:W-:Y:S05]  /*2120*/  BSYNC.RECONVERGENT B0 ;  /* 0x0000000000007941 */ /* 0x000fea0003800200 */
.L_x_5844:
[----:B------:R-:W-:-:S04]  /*2130*/  F2FP.F16.F32.PACK_AB R0, RZ, R0 ;  /* 0x00000000ff00723e */ /* 0x000fc800000000ff */
[----:B------:R-:W-:Y:S01]  /*2140*/  PRMT R17, R0, 0x7610, R17 ;  /* 0x0000761000117816 */ /* 0x000fe20000000011 */
[----:B------:R-:W-:Y:S06]  /*2150*/  BRA `(.L_x_5817) ;  /* 0x0000000000247947 */ /* 0x000fec0003800000 */
.L_x_5841:
[----:B------:R-:W2:Y:S02]  /*2160*/  LDG.E.64 R4, desc[UR36][R4.64] ;  /* 0x0000002404047981 */ /* 0x000ea4000c1e1b00 */
[----:B--2---:R-:W0:Y:S02]  /*2170*/  I2F.U64 R0, R4 ;  /* 0x0000000400007312 */ /* 0x004e240000301000 */
[----:B0-----:R-:W-:-:S04]  /*2180*/  F2FP.F16.F32.PACK_AB R0, RZ, R0 ;  /* 0x00000000ff00723e */ /* 0x001fc800000000ff */
[----:B------:R-:W-:Y:S01]  /*2190*/  PRMT R17, R0, 0x7610, R17 ;  /* 0x0000761000117816 */ /* 0x000fe20000000011 */
[----:B------:R-:W-:Y:S06]  /*21a0*/  BRA `(.L_x_5817) ;  /* 0x0000000000107947 */ /* 0x000fec0003800000 */
.L_x_5840:
[----:B------:R-:W2:Y:S02]  /*21b0*/  LDG.E R4, desc[UR36][R4.64] ;  /* 0x0000002404047981 */ /* 0x000ea4000c1e1900 */
[----:B--2---:R-:W-:-:S04]  /*21c0*/  I2FP.F32.U32 R0, R4 ;  /* 0x0000000400007245 */ /* 0x004fc80000201000 */
[----:B------:R-:W-:-:S04]  /*21d0*/  F2FP.F16.F32.PACK_AB R0, RZ, R0 ;  /* 0x00000000ff00723e */ /* 0x000fc800000000ff */
[----:B------:R-:W-:-:S07]  /*21e0*/  PRMT R17, R0, 0x7610, R17 ;  /* 0x0000761000117816 */ /* 0x000fce0000000011 */
.L_x_5817:
[----:B------:R-:W-:-:S07]  /*21f0*/  VIADD R27, R19, 0x80 ;  /* 0x00000080131b7836 */ /* 0x000fce0000000000 */
.L_x_5777:
[----:B------:R-:W-:Y:S05]  /*2200*/  BSYNC.RECONVERGENT B6 ;  /* 0x0000000000067941 */ /* 0x000fea0003800200 */
.L_x_5776:
        /* <DEDUP_REMOVED lines=27> */
.L_x_5851:
[----:B------:R-:W2:Y:S02]  /*23c0*/  LDG.E.U8 R4, desc[UR36][R4.64] ;  /* 0x0000002404047981 */ /* 0x000ea4000c1e1100 */
[----:B--2---:R-:W-:-:S04]  /*23d0*/  I2FP.F32.U32 R0, R4 ;  /* 0x0000000400007245 */ /* 0x004fc80000201000 */
[----:B------:R-:W-:-:S04]  /*23e0*/  F2FP.F16.F32.PACK_AB R0, RZ, R0 ;  /* 0x00000000ff00723e */ /* 0x000fc800000000ff */
[----:B------:R-:W-:Y:S01]  /*23f0*/  PRMT R18, R0, 0x7610, R18 ;  /* 0x0000761000127816 */ /* 0x000fe20000000012 */
[----:B------:R-:W-:Y:S06]  /*2400*/  BRA `(.L_x_5853) ;  /* 0x0000000c00b87947 */ /* 0x000fec0003800000 */
.L_x_5850:
        /* <DEDUP_REMOVED lines=11> */
.L_x_5855:
[----:B------:R-:W2:Y:S02]  /*24c0*/  LDG.E R4, desc[UR36][R4.64] ;  /* 0x0000002404047981 */ /* 0x000ea4000c1e1900 */
[----:B--2---:R-:W-:-:S04]  /*24d0*/  I2FP.F32.S32 R0, R4 ;  /* 0x0000000400007245 */ /* 0x004fc80000201400 */
[----:B------:R-:W-:-:S04]  /*24e0*/  F2FP.F16.F32.PACK_AB R0, RZ, R0 ;  /* 0x00000000ff00723e */ /* 0x000fc800000000ff */
[----:B------:R-:W-:Y:S01]  /*24f0*/  PRMT R18, R0, 0x7610, R18 ;  /* 0x0000761000127816 */ /* 0x000fe20000000012 */
[----:B------:R-:W-:Y:S06]  /*2500*/  BRA `(.L_x_5853) ;  /* 0x0000000c00787947 */ /* 0x000fec0003800000 */
.L_x_5854:
[----:B------:R-:W2:Y:S02]  /*2510*/  LDG.E.U16 R4, desc[UR36][R4.64] ;  /* 0x0000002404047981 */ /* 0x000ea4000c1e1500 */
[----:B--2---:R-:W0:Y:S02]  /*2520*/  I2F.S16 R0, R4 ;  /* 0x0000000400007306 */ /* 0x004e240000101400 */
[----:B0-----:R-:W-:-:S04]  /*2530*/  F2FP.F16.F32.PACK_AB R0, RZ, R0 ;  /* 0x00000000ff00723e */ /* 0x001fc800000000ff */
[----:B------:R-:W-:Y:S01]  /*2540*/  PRMT R18, R0, 0x7610, R18 ;  /* 0x0000761000127816 */ /* 0x000fe20000000012 */
[----:B------:R-:W-:Y:S06]  /*2550*/  BRA `(.L_x_5853) ;  /* 0x0000000c00647947 */ /* 0x000fec0003800000 */
.L_x_5849:
        /* <DEDUP_REMOVED lines=9> */
.L_x_5857:
[----:B------:R1:W5:Y:S01]  /*25f0*/  LDG.E.U16 R18, desc[UR36][R4.64] ;  /* 0x0000002404127981 */ /* 0x000362000c1e1500 */
[----:B------:R-:W-:Y:S05]  /*2600*/  BRA `(.L_x_5853) ;  /* 0x0000000c00387947 */ /* 0x000fea0003800000 */
.L_x_5856:
        /* <DEDUP_REMOVED lines=9> */
.L_x_5859:
[----:B------:R0:W5:Y:S01]  /*26a0*/  LDG.E.U16 R18, desc[UR36][R4.64] ;  /* 0x0000002404127981 */ /* 0x000162000c1e1500 */
[----:B------:R-:W-:Y:S05]  /*26b0*/  BRA `(.L_x_5853) ;  /* 0x0000000c000c7947 */ /* 0x000fea0003800000 */
.L_x_5858:
        /* <DEDUP_REMOVED lines=9> */
.L_x_5848:
        /* <DEDUP_REMOVED lines=14> */
.L_x_5862:
        /* <DEDUP_REMOVED lines=9> */
.L_x_5861:
        /* <DEDUP_REMOVED lines=27> */
.L_x_5864:
        /* <DEDUP_REMOVED lines=15> */
.L_x_5863:
[----:B------:R-:W2:Y:S02]  /*2b60*/  LDG.E.U16 R0, desc[UR36][R4.64] ;  /* 0x0000002404007981 */ /* 0x000ea4000c1e1500 */
[----:B--2---:R-:W-:-:S05]  /*2b70*/  IMAD.U32 R0, R0, 0x10000, RZ ;  /* 0x0001000000007824 */ /* 0x004fca00078e00ff */
[----:B------:R-:W-:-:S04]  /*2b80*/  F2FP.F16.F32.PACK_AB R0, RZ, R0 ;  /* 0x00000000ff00723e */ /* 0x000fc800000000ff */
[----:B------:R-:W-:Y:S01]  /*2b90*/  PRMT R18, R0, 0x7610, R18 ;  /* 0x0000761000127816 */ /* 0x000fe20000000012 */
[----:B------:R-:W-:Y:S06]  /*2ba0*/  BRA `(.L_x_5853) ;  /* 0x0000000400d07947 */ /* 0x000fec0003800000 */
.L_x_5860:
        /* <DEDUP_REMOVED lines=13> */
.L_x_5867:
        /* <DEDUP_REMOVED lines=21> */
.L_x_5871:
[----:B------:R-:W-:Y:S05]  /*2dd0*/  BSYNC.RECONVERGENT B1 ;  /* 0x0000000000017941 */ /* 0x000fea0003800200 */
.L_x_5870:
[----:B------:R-:W-:Y:S01]  /*2de0*/  IMAD.SHL.U32 R0, R0, 0x100000, RZ ;  /* 0x0010000000007824 */ /* 0x000fe200078e00ff */
[----:B------:R-:W-:-:S04]  /*2df0*/  LEA R3, R3, 0x3b800000, 0x17 ;  /* 0x3b80000003037811 */ /* 0x000fc800078eb8ff */
[----:B------:R-:W-:-:S07]  /*2e00*/  LOP3.LUT R0, R3, R0, R7, 0xfe, !PT ;  /* 0x0000000003007212 */ /* 0x000fce00078efe07 */
.L_x_5869:
[----:B------:R-:W-:Y:S05]  /*2e10*/  BSYNC.RECONVERGENT B0 ;  /* 0x0000000000007941 */ /* 0x000fea0003800200 */
.L_x_5868:
[----:B------:R-:W-:-:S04]  /*2e20*/  F2FP.F16.F32.PACK_AB R0, RZ, R0 ;  /* 0x00000000ff00723e */ /* 0x000fc800000000ff */
[----:B------:R-:W-:Y:S01]  /*2e30*/  PRMT R18, R0, 0x7610, R18 ;  /* 0x0000761000127816 */ /* 0x000fe20000000012 */
[----:B------:R-:W-:Y:S06]  /*2e40*/  BRA `(.L_x_5853) ;  /* 0x0000000400287947 */ /* 0x000fec0003800000 */
.L_x_5866:
        /* <DEDUP_REMOVED lines=21> */
.L_x_5875:
[----:B------:R-:W-:Y:S05]  /*2fa0*/  BSYNC.RECONVERGENT B1 ;  /* 0x0000000000017941 */ /* 0x000fea0003800200 */
.L_x_5874:
[----:B------:R-:W-:Y:S01]  /*2fb0*/  IMAD.SHL.U32 R0, R0, 0x200000, RZ ;  /* 0x0020000000007824 */ /* 0x000fe200078e00ff */
[----:B------:R-:W-:-:S04]  /*2fc0*/  LEA R3, R3, 0x37800000, 0x17 ;  /* 0x3780000003037811 */ /* 0x000fc800078eb8ff */
[----:B------:R-:W-:-:S07]  /*2fd0*/  LOP3.LUT R0, R3, R0, R7, 0xfe, !PT ;  /* 0x0000000003007212 */ /* 0x000fce00078efe07 */
.L_x_5873:
[----:B------:R-:W-:Y:S05]  /*2fe0*/  BSYNC.RECONVERGENT B0 ;  /* 0x0000000000007941 */ /* 0x000fea0003800200 */
.L_x_5872:
[----:B------:R-:W-:-:S04]  /*2ff0*/  F2FP.F16.F32.PACK_AB R0, RZ, R0 ;  /* 0x00000000ff00723e */ /* 0x000fc800000000ff */
[----:B------:R-:W-:Y:S01]  /*3000*/  PRMT R18, R0, 0x7610, R18 ;  /* 0x0000761000127816 */ /* 0x000fe20000000012 */
[----:B------:R-:W-:Y:S06]  /*3010*/  BRA `(.L_x_5853) ;  /* 0x0000000000b47947 */ /* 0x000fec0003800000 */
.L_x_5865:
        /* <DEDUP_REMOVED lines=14> */
.L_x_5879:
[----:B------:R-:W-:Y:S05]  /*3100*/  BSYNC.RECONVERGENT B0 ;  /* 0x0000000000007941 */ /* 0x000fea0003800200 */
.L_x_5878:
[----:B------:R-:W-:-:S04]  /*3110*/  F2FP.F16.F32.PACK_AB R0, RZ, R0 ;  /* 0x00000000ff00723e */ /* 0x000fc800000000ff */
[----:B------:R-:W-:Y:S01]  /*3120*/  PRMT R18, R0, 0x7610, R18 ;  /* 0x0000761000127816 */ /* 0x000fe20000000012 */
[----:B------:R-:W-:Y:S06]  /*3130*/  BRA `(.L_x_5853) ;  /* 0x00000000006c7947 */ /* 0x000fec0003800000 */
.L_x_5852:
        /* <DEDUP_REMOVED lines=16> */
.L_x_5880:
[----:B------:R-:W-:Y:S01]  /*3240*/  PRMT R18, RZ, 0x7610, R18 ;  /* 0x00007610ff127816 */ /* 0x000fe20000000012 */
[----:B------:R-:W-:Y:S06]  /*3250*/  BRA `(.L_x_5853) ;  /* 0x0000000000247947 */ /* 0x000fec0003800000 */
.L_x_5877:
[----:B------:R-:W2:Y:S02]  /*3260*/  LDG.E.64 R4, desc[UR36][R4.64] ;  /* 0x0000002404047981 */ /* 0x000ea4000c1e1b00 */
[----:B--2---:R-:W0:Y:S02]  /*3270*/  I2F.U64 R0, R4 ;  /* 0x0000000400007312 */ /* 0x004e240000301000 */
[----:B0-----:R-:W-:-:S04]  /*3280*/  F2FP.F16.F32.PACK_AB R0, RZ, R0 ;  /* 0x00000000ff00723e */ /* 0x001fc800000000ff */
[----:B------:R-:W-:Y:S01]  /*3290*/  PRMT R18, R0, 0x7610, R18 ;  /* 0x0000761000127816 */ /* 0x000fe20000000012 */
[----:B------:R-:W-:Y:S06]  /*32a0*/  BRA `(.L_x_5853) ;  /* 0x0000000000107947 */ /* 0x000fec0003800000 */
.L_x_5876:
[----:B------:R-:W2:Y:S02]  /*32b0*/  LDG.E R4, desc[UR36][R4.64] ;  /* 0x0000002404047981 */ /* 0x000ea4000c1e1900 */
[----:B--2---:R-:W-:-:S04]  /*32c0*/  I2FP.F32.U32 R0, R4 ;  /* 0x0000000400007245 */ /* 0x004fc80000201000 */
[----:B------:R-:W-:-:S04]  /*32d0*/  F2FP.F16.F32.PACK_AB R0, RZ, R0 ;  /* 0x00000000ff00723e */ /* 0x000fc800000000ff */
[----:B------:R-:W-:-:S07]  /*32e0*/  PRMT R18, R0, 0x7610, R18 ;  /* 0x0000761000127816 */ /* 0x000fce0000000012 */
.L_x_5853:
        /* <DEDUP_REMOVED lines=21> */
.L_x_5884:
[----:B------:R-:W2:Y:S02]  /*3440*/  LDG.E.U8 R4, desc[UR36][R4.64] ;  /* 0x0000002404047981 */ /* 0x000ea4000c1e1100 */
[----:B--2---:R-:W-:-:S04]  /*3450*/  I2FP.F32.U32 R0, R4 ;  /* 0x0000000400007245 */ /* 0x004fc80000201000 */
[----:B------:R-:W-:-:S04]  /*3460*/  F2FP.F16.F32.PACK_AB R0, RZ, R0 ;  /* 0x00000000ff00723e */ /* 0x000fc800000000ff */
[----:B------:R-:W-:Y:S01]  /*3470*/  PRMT R22, R0, 0x7610, R22 ;  /* 0x0000761000167816 */ /* 0x000fe20000000016 */
[----:B------:R-:W-:Y:S06]  /*3480*/  BRA `(.L_x_5886) ;  /* 0x0000000c00b87947 */ /* 0x000fec0003800000 */
.L_x_5883:
        /* <DEDUP_REMOVED lines=11> */
.L_x_5888:
[----:B------:R-:W2:Y:S02]  /*3540*/  LDG.E R4, desc[UR36][R4.64] ;  /* 0x0000002404047981 */ /* 0x000ea4000c1e1900 */
[----:B--2---:R-:W-:-:S04]  /*3550*/  I2FP.F32.S32 R0, R4 ;  /* 0x0000000400007245 */ /* 0x004fc80000201400 */
[----:B------:R-:W-:-:S04]  /*3560*/  F2FP.F16.F32.PACK_AB R0, RZ, R0 ;  /* 0x00000000ff00723e */ /* 0x000fc800000000ff */
[----:B------:R-:W-:Y:S01]  /*3570*/  PRMT R22, R0, 0x7610, R22 ;  /* 0x0000761000167816 */ /* 0x000fe20000000016 */
[----:B------:R-:W-:Y:S06]  /*3580*/  BRA `(.L_x_5886) ;  /* 0x0000000c00787947 */ /* 0x000fec0003800000 */
.L_x_5887:
[----:B------:R-:W2:Y:S02]  /*3590*/  LDG.E.U16 R4, desc[UR36][R4.64] ;  /* 0x0000002404047981 */ /* 0x000ea4000c1e1500 */
[----:B--2---:R-:W0:Y:S02]  /*35a0*/  I2F.S16 R0, R4 ;  /* 0x0000000400007306 */ /* 0x004e240000101400 */
[----:B0-----:R-:W-:-:S04]  /*35b0*/  F2FP.F16.F32.PACK_AB R0, RZ, R0 ;  /* 0x00000000ff00723e */ /* 0x001fc800000000ff */
[----:B------:R-:W-:Y:S01]  /*35c0*/  PRMT R22, R0, 0x7610, R22 ;  /* 0x0000761000167816 */ /* 0x000fe20000000016 */
[----:B------:R-:W-:Y:S06]  /*35d0*/  BRA `(.L_x_5886) ;  /* 0x0000000c00647947 */ /* 0x000fec0003800000 */
.L_x_5882:
        /* <DEDUP_REMOVED lines=9> */
.L_x_5890:
[----:B------:R1:W5:Y:S01]  /*3670*/  LDG.E.U16 R22, desc[UR36][R4.64] ;  /* 0x0000002404167981 */ /* 0x000362000c1e1500 */
[----:B------:R-:W-:Y:S05]  /*3680*/  BRA `(.L_x_5886) ;  /* 0x0000000c00387947 */ /* 0x000fea0003800000 */
.L_x_5889:
        /* <DEDUP_REMOVED lines=9> */
.L_x_5892:
[----:B------:R0:W5:Y:S01]  /*3720*/  LDG.E.U16 R22, desc[UR36][R4.64] ;  /* 0x0000002404167981 */ /* 0x000162000c1e1500 */
[----:B------:R-:W-:Y:S05]  /*3730*/  BRA `(.L_x_5886) ;  /* 0x0000000c000c7947 */ /* 0x000fea0003800000 */
.L_x_5891:
        /* <DEDUP_REMOVED lines=9> */
.L_x_5881:
        /* <DEDUP_REMOVED lines=14> */
.L_x_5895:
        /* <DEDUP_REMOVED lines=9> */
.L_x_5894:
        /* <DEDUP_REMOVED lines=27> */
.L_x_5897:
        /* <DEDUP_REMOVED lines=15> */
.L_x_5896:
[----:B------:R-:W2:Y:S02]  /*3be0*/  LDG.E.U16 R0, desc[UR36][R4.64] ;  /* 0x0000002404007981 */ /* 0x000ea4000c1e1500 */
[----:B--2---:R-:W-:-:S05]  /*3bf0*/  IMAD.U32 R0, R0, 0x10000, RZ ;  /* 0x0001000000007824 */ /* 0x004fca00078e00ff */
[----:B------:R-:W-:-:S04]  /*3c00*/  F2FP.F16.F32.PACK_AB R0, RZ, R0 ;  /* 0x00000000ff00723e */ /* 0x000fc800000000ff */
[----:B------:R-:W-:Y:S01]  /*3c10*/  PRMT R22, R0, 0x7610, R22 ;  /* 0x0000761000167816 */ /* 0x000fe20000000016 */
[----:B------:R-:W-:Y:S06]  /*3c20*/  BRA `(.L_x_5886) ;  /* 0x0000000400d07947 */ /* 0x000fec0003800000 */
.L_x_5893:
        /* <DEDUP_REMOVED lines=13> */
.L_x_5900:
        /* <DEDUP_REMOVED lines=21> */
.L_x_5904:
[----:B------:R-:W-:Y:S05]  /*3e50*/  BSYNC.RECONVERGENT B1 ;  /* 0x0000000000017941 */ /* 0x000fea0003800200 */
.L_x_5903:
[----:B------:R-:W-:Y:S01]  /*3e60*/  IMAD.SHL.U32 R0, R0, 0x100000, RZ ;  /* 0x0010000000007824 */ /* 0x000fe200078e00ff */
[----:B------:R-:W-:-:S04]  /*3e70*/  LEA R3, R3, 0x3b800000, 0x17 ;  /* 0x3b80000003037811 */ /* 0x000fc800078eb8ff */
[----:B------:R-:W-:-:S07]  /*3e80*/  LOP3.LUT R0, R3, R0, R7, 0xfe, !PT ;  /* 0x0000000003007212 */ /* 0x000fce00078efe07 */
.L_x_5902:
[----:B------:R-:W-:Y:S05]  /*3e90*/  BSYNC.RECONVERGENT B0 ;  /* 0x0000000000007941 */ /* 0x000fea0003800200 */
.L_x_5901:
[----:B------:R-:W-:-:S04]  /*3ea0*/  F2FP.F16.F32.PACK_AB R0, RZ, R0 ;  /* 0x00000000ff00723e */ /* 0x000fc800000000ff */
[----:B------:R-:W-:Y:S01]  /*3eb0*/  PRMT R22, R0, 0x7610, R22 ;  /* 0x0000761000167816 */ /* 0x000fe20000000016 */
[----:B------:R-:W-:Y:S06]  /*3ec0*/  BRA `(.L_x_5886) ;  /* 0x0000000400287947 */ /* 0x000fec0003800000 */
.L_x_5899:
        /* <DEDUP_REMOVED lines=21> */
.L_x_5908:
[----:B------:R-:W-:Y:S05]  /*4020*/  BSYNC.RECONVERGENT B1 ;  /* 0x0000000000017941 */ /* 0x000fea0003800200 */
.L_x_5907:
[----:B------:R-:W-:Y:S01]  /*4030*/  IMAD.SHL.U32 R0, R0, 0x200000, RZ ;  /* 0x0020000000007824 */ /* 0x000fe200078e00ff */
[----:B------:R-:W-:-:S04]  /*4040*/  LEA R3, R3, 0x37800000, 0x17 ;  /* 0x3780000003037811 */ /* 0x000fc800078eb8ff */
[----:B------:R-:W-:-:S07]  /*4050*/  LOP3.LUT R0, R3, R0, R7, 0xfe, !PT ;  /* 0x0000000003007212 */ /* 0x000fce00078efe07 */
.L_x_5906:
[----:B------:R-:W-:Y:S05]  /*4060*/  BSYNC.RECONVERGENT B0 ;  /* 0x0000000000007941 */ /* 0x000fea0003800200 */
.L_x_5905:
[----:B------:R-:W-:-:S04]  /*4070*/  F2FP.F16.F32.PACK_AB R0, RZ, R0 ;  /* 0x00000000ff00723e */ /* 0x000fc800000000ff */
[----:B------:R-:W-:Y:S01]  /*4080*/  PRMT R22, R0, 0x7610, R22 ;  /* 0x0000761000167816 */ /* 0x000fe20000000016 */
[----:B------:R-:W-:Y:S06]  /*4090*/  BRA `(.L_x_5886) ;  /* 0x0000000000b47947 */ /* 0x000fec0003800000 */
.L_x_5898:
        /* <DEDUP_REMOVED lines=14> */
.L_x_5912:
[----:B------:R-:W-:Y:S05]  /*4180*/  BSYNC.RECONVERGENT B0 ;  /* 0x0000000000007941 */ /* 0x000fea0003800200 */
.L_x_5911:
[----:B------:R-:W-:-:S04]  /*4190*/  F2FP.F16.F32.PACK_AB R0, RZ, R0 ;  /* 0x00000000ff00723e */ /* 0x000fc800000000ff */
[----:B------:R-:W-:Y:S01]  /*41a0*/  PRMT R22, R0, 0x7610, R22 ;  /* 0x0000761000167816 */ /* 0x000fe20000000016 */
[----:B------:R-:W-:Y:S06]  /*41b0*/  BRA `(.L_x_5886) ;  /* 0x00000000006c7947 */ /* 0x000fec0003800000 */
.L_x_5885:
        /* <DEDUP_REMOVED lines=16> */
.L_x_5913:
[----:B------:R-:W-:Y:S01]  /*42c0*/  PRMT R22, RZ, 0x7610, R22 ;  /* 0x00007610ff167816 */ /* 0x000fe20000000016 */
[----:B------:R-:W-:Y:S06]  /*42d0*/  BRA `(.L_x_5886) ;  /* 0x0000000000247947 */ /* 0x000fec0003800000 */
.L_x_5910:
[----:B------:R-:W2:Y:S02]  /*42e0*/  LDG.E.64 R4, desc[UR36][R4.64] ;  /* 0x0000002404047981 */ /* 0x000ea4000c1e1b00 */
[----:B--2---:R-:W0:Y:S02]  /*42f0*/  I2F.U64 R0, R4 ;  /* 0x0000000400007312 */ /* 0x004e240000301000 */
[----:B0-----:R-:W-:-:S04]  /*4300*/  F2FP.F16.F32.PACK_AB R0, RZ, R0 ;  /* 0x00000000ff00723e */ /* 0x001fc800000000ff */
[----:B------:R-:W-:Y:S01]  /*4310*/  PRMT R22, R0, 0x7610, R22 ;  /* 0x0000761000167816 */ /* 0x000fe20000000016 */
[----:B------:R-:W-:Y:S06]  /*4320*/  BRA `(.L_x_5886) ;  /* 0x0000000000107947 */ /* 0x000fec0003800000 */
.L_x_5909:
[----:B------:R-:W2:Y:S02]  /*4330*/  LDG.E R4, desc[UR36][R4.64] ;  /* 0x0000002404047981 */ /* 0x000ea4000c1e1900 */
[----:B--2---:R-:W-:-:S04]  /*4340*/  I2FP.F32.U32 R0, R4 ;  /* 0x0000000400007245 */ /* 0x004fc80000201000 */
[----:B------:R-:W-:-:S04]  /*4350*/  F2FP.F16.F32.PACK_AB R0, RZ, R0 ;  /* 0x00000000ff00723e */ /* 0x000fc800000000ff */
[----:B------:R-:W-:-:S07]  /*4360*/  PRMT R22, R0, 0x7610, R22 ;  /* 0x0000761000167816 */ /* 0x000fce0000000016 */
.L_x_5886:
[----:B------:R-:W-:-:S07]  /*4370*/  VIADD R27, R27, 0x80 ;  /* 0x000000801b1b7836 */ /* 0x000fce0000000000 */
.L_x_5847:
[----:B------:R-:W-:Y:S05]  /*4380*/  BSYNC.RECONVERGENT B6 ;  /* 0x0000000000067941 */ /* 0x000fea0003800200 */
.L_x_5846:
        /* <DEDUP_REMOVED lines=27> */
.L_x_5919:
[----:B------:R-:W2:Y:S02]  /*4540*/  LDG.E.U8 R4, desc[UR36][R4.64] ;  /* 0x0000002404047981 */ /* 0x000ea4000c1e1100 */
[----:B--2---:R-:W-:-:S04]  /*4550*/  I2FP.F32.U32 R0, R4 ;  /* 0x0000000400007245 */ /* 0x004fc80000201000 */
[----:B------:R-:W-:-:S04]  /*4560*/  F2FP.F16.F32.PACK_AB R0, RZ, R0 ;  /* 0x00000000ff00723e */ /* 0x000fc800000000ff */
[----:B------:R-:W-:Y:S01]  /*4570*/  PRMT R23, R0, 0x7610, R23 ;  /* 0x0000761000177816 */ /* 0x000fe20000000017 */
[----:B------:R-:W-:Y:S06]  /*4580*/  BRA `(.L_x_5921) ;  /* 0x0000000c00b87947 */ /* 0x000fec0003800000 */
.L_x_5918:
        /* <DEDUP_REMOVED lines=11> */
.L_x_5923:
[----:B------:R-:W2:Y:S02]  /*4640*/  LDG.E R4, desc[UR36][R4.64] ;  /* 0x0000002404047981 */ /* 0x000ea4000c1e1900 */
[----:B--2---:R-:W-:-:S04]  /*4650*/  I2FP.F32.S32 R0, R4 ;  /* 0x0000000400007245 */ /* 0x004fc80000201400 */
[----:B------:R-:W-:-:S04]  /*4660*/  F2FP.F16.F32.PACK_AB R0, RZ, R0 ;  /* 0x00000000ff00723e */ /* 0x000fc800000000ff */
[----:B------:R-:W-:Y:S01]  /*4670*/  PRMT R23, R0, 0x7610, R23 ;  /* 0x0000761000177816 */ /* 0x000fe20000000017 */
[----:B------:R-:W-:Y:S06]  /*4680*/  BRA `(.L_x_5921) ;  /* 0x0000000c00787947 */ /* 0x000fec0003800000 */
.L_x_5922:
[----:B------:R-:W2:Y:S02]  /*4690*/  LDG.E.U16 R4, desc[UR36][R4.64] ;  /* 0x0000002404047981 */ /* 0x000ea4000c1e1500 */
[----:B--2---:R-:W0:Y:S02]  /*46a0*/  I2F.S16 R0, R4 ;  /* 0x0000000400007306 */ /* 0x004e240000101400 */
[----:B0-----:R-:W-:-:S04]  /*46b0*/  F2FP.F16.F32.PACK_AB R0, RZ, R0 ;  /* 0x00000000ff00723e */ /* 0x001fc800000000ff */
[----:B------:R-:W-:Y:S01]  /*46c0*/  PRMT R23, R0, 0x7610, R23 ;  /* 0x0000761000177816 */ /* 0x000fe20000000017 */
[----:B------:R-:W-:Y:S06]  /*46d0*/  BRA `(.L_x_5921) ;  /* 0x0000000c00647947 */ /* 0x000fec0003800000 */
.L_x_5917:
        /* <DEDUP_REMOVED lines=9> */
.L_x_5925:
[----:B------:R1:W5:Y:S01]  /*4770*/  LDG.E.U16 R23, desc[UR36][R4.64] ;  /* 0x0000002404177981 */ /* 0x000362000c1e1500 */
[----:B------:R-:W-:Y:S05]  /*4780*/  BRA `(.L_x_5921) ;  /* 0x0000000c00387947 */ /* 0x000fea0003800000 */
.L_x_5924:
        /* <DEDUP_REMOVED lines=9> */
.L_x_5927:
[----:B------:R0:W5:Y:S01]  /*4820*/  LDG.E.U16 R23, desc[UR36][R4.64] ;  /* 0x0000002404177981 */ /* 0x000162000c1e1500 */
[----:B------:R-:W-:Y:S05]  /*4830*/  BRA `(.L_x_5921) ;  /* 0x0000000c000c7947 */ /* 0x000fea0003800000 */
.L_x_5926:
        /* <DEDUP_REMOVED lines=9> */
.L_x_5916:
        /* <DEDUP_REMOVED lines=14> */
.L_x_5930:
        /* <DEDUP_REMOVED lines=9> */
.L_x_5929:
        /* <DEDUP_REMOVED lines=27> */
.L_x_5932:
        /* <DEDUP_REMOVED lines=15> */
.L_x_5931:
[----:B------:R-:W2:Y:S02]  /*4ce0*/  LDG.E.U16 R0, desc[UR36][R4.64] ;  /* 0x0000002404007981 */ /* 0x000ea4000c1e1500 */
[----:B--2---:R-:W-:-:S05]  /*4cf0*/  IMAD.U32 R0, R0, 0x10000, RZ ;  /* 0x0001000000007824 */ /* 0x004fca00078e00ff */
[----:B------:R-:W-:-:S04]  /*4d00*/  F2FP.F16.F32.PACK_AB R0, RZ, R0 ;  /* 0x00000000ff00723e */ /* 0x000fc800000000ff */
[----:B------:R-:W-:Y:S01]  /*4d10*/  PRMT R23, R0, 0x7610, R23 ;  /* 0x0000761000177816 */ /* 0x000fe20000000017 */
[----:B------:R-:W-:Y:S06]  /*4d20*/  BRA `(.L_x_5921) ;  /* 0x0000000400d07947 */ /* 0x000fec0003800000 */
.L_x_5928:
        /* <DEDUP_REMOVED lines=13> */
.L_x_5935:
        /* <DEDUP_REMOVED lines=21> */
.L_x_5939:
[----:B------:R-:W-:Y:S05]  /*4f50*/  BSYNC.RECONVERGENT B1 ;  /* 0x0000000000017941 */ /* 0x000fea0003800200 */
.L_x_5938:
[----:B------:R-:W-:Y:S01]  /*4f60*/  IMAD.SHL.U32 R0, R0, 0x100000, RZ ;  /* 0x0010000000007824 */ /* 0x000fe200078e00ff */
[----:B------:R-:W-:-:S04]  /*4f70*/  LEA R3, R3, 0x3b800000, 0x17 ;  /* 0x3b80000003037811 */ /* 0x000fc800078eb8ff */
[----:B------:R-:W-:-:S07]  /*4f80*/  LOP3.LUT R0, R3, R0, R7, 0xfe, !PT ;  /* 0x0000000003007212 */ /* 0x000fce00078efe07 */
.L_x_5937:
[----:B------:R-:W-:Y:S05]  /*4f90*/  BSYNC.RECONVERGENT B0 ;  /* 0x0000000000007941 */ /* 0x000fea0003800200 */
.L_x_5936:
[----:B------:R-:W-:-:S04]  /*4fa0*/  F2FP.F16.F32.PACK_AB R0, RZ, R0 ;  /* 0x00000000ff00723e */ /* 0x000fc800000000ff */
[----:B------:R-:W-:Y:S01]  /*4fb0*/  PRMT R23, R0, 0x7610, R23 ;  /* 0x0000761000177816 */ /* 0x000fe20000000017 */
[----:B------:R-:W-:Y:S06]  /*4fc0*/  BRA `(.L_x_5921) ;  /* 0x0000000400287947 */ /* 0x000fec0003800000 */
.L_x_5934:
        /* <DEDUP_REMOVED lines=21> */
.L_x_5943:
[----:B------:R-:W-:Y:S05]  /*5120*/  BSYNC.RECONVERGENT B1 ;  /* 0x0000000000017941 */ /* 0x000fea0003800200 */
.L_x_5942:
[----:B------:R-:W-:Y:S01]  /*5130*/  IMAD.SHL.U32 R0, R0, 0x200000, RZ ;  /* 0x0020000000007824 */ /* 0x000fe200078e00ff */
[----:B------:R-:W-:-:S04]  /*5140*/  LEA R3, R3, 0x37800000, 0x17 ;  /* 0x3780000003037811 */ /* 0x000fc800078eb8ff */
[----:B------:R-:W-:-:S07]  /*5150*/  LOP3.LUT R0, R3, R0, R7, 0xfe, !PT ;  /* 0x0000000003007212 */ /* 0x000fce00078efe07 */
.L_x_5941:
[----:B------:R-:W-:Y:S05]  /*5160*/  BSYNC.RECONVERGENT B0 ;  /* 0x0000000000007941 */ /* 0x000fea0003800200 */
.L_x_5940:
[----:B------:R-:W-:-:S04]  /*5170*/  F2FP.F16.F32.PACK_AB R0, RZ, R0 ;  /* 0x00000000ff00723e */ /* 0x000fc800000000ff */
[----:B------:R-:W-:Y:S01]  /*5180*/  PRMT R23, R0, 0x7610, R23 ;  /* 0x0000761000177816 */ /* 0x000fe20000000017 */
[----:B------:R-:W-:Y:S06]  /*5190*/  BRA `(.L_x_5921) ;  /* 0x0000000000b47947 */ /* 0x000fec0003800000 */
.L_x_5933:
        /* <DEDUP_REMOVED lines=14> */
.L_x_5947:
[----:B------:R-:W-:Y:S05]  /*5280*/  BSYNC.RECONVERGENT B0 ;  /* 0x0000000000007941 */ /* 0x000fea0003800200 */
.L_x_5946:
[----:B------:R-:W-:-:S04]  /*5290*/  F2FP.F16.F32.PACK_AB R0, RZ, R0 ;  /* 0x00000000ff00723e */ /* 0x000fc800000000ff */
[----:B------:R-:W-:Y:S01]  /*52a0*/  PRMT R23, R0, 0x7610, R23 ;  /* 0x0000761000177816 */ /* 0x000fe20000000017 */
[----:B------:R-:W-:Y:S06]  /*52b0*/  BRA `(.L_x_5921) ;  /* 0x00000000006c7947 */ /* 0x000fec0003800000 */
.L_x_5920:
        /* <DEDUP_REMOVED lines=16> */
.L_x_5948:
[----:B------:R-:W-:Y:S01]  /*53c0*/  PRMT R23, RZ, 0x7610, R23 ;  /* 0x00007610ff177816 */ /* 0x000fe20000000017 */
[----:B------:R-:W-:Y:S06]  /*53d0*/  BRA `(.L_x_5921) ;  /* 0x0000000000247947 */ /* 0x000fec0003800000 */
.L_x_5945:
[----:B------:R-:W2:Y:S02]  /*53e0*/  LDG.E.64 R4, desc[UR36][R4.64] ;  /* 0x0000002404047981 */ /* 0x000ea4000c1e1b00 */
[----:B--2---:R-:W0:Y:S02]  /*53f0*/  I2F.U64 R0, R4 ;  /* 0x0000000400007312 */ /* 0x004e240000301000 */
[----:B0-----:R-:W-:-:S04]  /*5400*/  F2FP.F16.F32.PACK_AB R0, RZ, R0 ;  /* 0x00000000ff00723e */ /* 0x001fc800000000ff */
[----:B------:R-:W-:Y:S01]  /*5410*/  PRMT R23, R0, 0x7610, R23 ;  /* 0x0000761000177816 */ /* 0x000fe20000000017 */
[----:B------:R-:W-:Y:S06]  /*5420*/  BRA `(.L_x_5921) ;  /* 0x0000000000107947 */ /* 0x000fec0003800000 */
.L_x_5944:
[----:B------:R-:W2:Y:S02]  /*5430*/  LDG.E R4, desc[UR36][R4.64] ;  /* 0x0000002404047981 */ /* 0x000ea4000c1e1900 */
[----:B--2---:R-:W-:-:S04]  /*5440*/  I2FP.F32.U32 R0, R4 ;  /* 0x0000000400007245 */ /* 0x004fc80000201000 */
[----:B------:R-:W-:-:S04]  /*5450*/  F2FP.F16.F32.PACK_AB R0, RZ, R0 ;  /* 0x00000000ff00723e */ /* 0x000fc800000000ff */
[----:B------:R-:W-:-:S07]  /*5460*/  PRMT R23, R0, 0x7610, R23 ;  /* 0x0000761000177816 */ /* 0x000fce0000000017 */
.L_x_5921:
        /* <DEDUP_REMOVED lines=22> */
.L_x_5952:
[----:B------:R-:W2:Y:S02]  /*55d0*/  LDG.E.U8 R4, desc[UR36][R4.64] ;  /* 0x0000002404047981 */ /* 0x000ea4000c1e1100 */
[----:B--2---:R-:W-:-:S04]  /*55e0*/  I2FP.F32.U32 R0, R4 ;  /* 0x0000000400007245 */ /* 0x004fc80000201000 */
[----:B------:R-:W-:-:S04]  /*55f0*/  F2FP.F16.F32.PACK_AB R0, RZ, R0 ;  /* 0x00000000ff00723e */ /* 0x000fc800000000ff */
[----:B------:R-:W-:Y:S01]  /*5600*/  PRMT R24, R0, 0x7610, R24 ;  /* 0x0000761000187816 */ /* 0x000fe20000000018 */
[----:B------:R-:W-:Y:S06]  /*5610*/  BRA `(.L_x_5954) ;  /* 0x0000000c00b87947 */ /* 0x000fec0003800000 */
.L_x_5951:
        /* <DEDUP_REMOVED lines=11> */
.L_x_5956:
[----:B------:R-:W2:Y:S02]  /*56d0*/  LDG.E R4, desc[UR36][R4.64] ;  /* 0x0000002404047981 */ /* 0x000ea4000c1e1900 */
[----:B--2---:R-:W-:-:S04]  /*56e0*/  I2FP.F32.S32 R0, R4 ;  /* 0x0000000400007245 */ /* 0x004fc80000201400 */
[----:B------:R-:W-:-:S04]  /*56f0*/  F2FP.F16.F32.PACK_AB R0, RZ, R0 ;  /* 0x00000000ff00723e */ /* 0x000fc800000000ff */
[----:B------:R-:W-:Y:S01]  /*5700*/  PRMT R24, R0, 0x7610, R24 ;  /* 0x0000761000187816 */ /* 0x000fe20000000018 */
[----:B------:R-:W-:Y:S06]  /*5710*/  BRA `(.L_x_5954) ;  /* 0x0000000c00787947 */ /* 0x000fec0003800000 */
.L_x_5955:
[----:B------:R-:W2:Y:S02]  /*5720*/  LDG.E.U16 R4, desc[UR36][R4.64] ;  /* 0x0000002404047981 */ /* 0x000ea4000c1e1500 */
[----:B--2---:R-:W0:Y:S02]  /*5730*/  I2F.S16 R0, R4 ;  /* 0x0000000400007306 */ /* 0x004e240000101400 */
[----:B0-----:R-:W-:-:S04]  /*5740*/  F2FP.F16.F32.PACK_AB R0, RZ, R0 ;  /* 0x00000000ff00723e */ /* 0x001fc800000000ff */
[----:B------:R-:W-:Y:S01]  /*5750*/  PRMT R24, R0, 0x7610, R24 ;  /* 0x0000761000187816 */ /* 0x000fe20000000018 */
[----:B------:R-:W-:Y:S06]  /*5760*/  BRA `(.L_x_5954) ;  /* 0x0000000c00647947 */ /* 0x000fec0003800000 */
.L_x_5950:
        /* <DEDUP_REMOVED lines=9> */
.L_x_5958:
[----:B------:R1:W5:Y:S01]  /*5800*/  LDG.E.U16 R24, desc[UR36][R4.64] ;  /* 0x0000002404187981 */ /* 0x000362000c1e1500 */
[----:B------:R-:W-:Y:S05]  /*5810*/  BRA `(.L_x_5954) ;  /* 0x0000000c00387947 */ /* 0x000fea0003800000 */
.L_x_5957:
        /* <DEDUP_REMOVED lines=9> */
.L_x_5960:
[----:B------:R0:W5:Y:S01]  /*58b0*/  LDG.E.U16 R24, desc[UR36][R4.64] ;  /* 0x0000002404187981 */ /* 0x000162000c1e1500 */
[----:B------:R-:W-:Y:S05]  /*58c0*/  BRA `(.L_x_5954) ;  /* 0x0000000c000c7947 */ /* 0x000fea0003800000 */
.L_x_5959:
        /* <DEDUP_REMOVED lines=9> */
.L_x_5949:
        /* <DEDUP_REMOVED lines=14> */
.L_x_5963:
        /* <DEDUP_REMOVED lines=9> */
.L_x_5962:
        /* <DEDUP_REMOVED lines=27> */
.L_x_5965:
        /* <DEDUP_REMOVED lines=15> */
.L_x_5964:
[----:B------:R-:W2:Y:S02]  /*5d70*/  LDG.E.U16 R0, desc[UR36][R4.64] ;  /* 0x0000002404007981 */ /* 0x000ea4000c1e1500 */
[----:B--2---:R-:W-:-:S05]  /*5d80*/  IMAD.U32 R0, R0, 0x10000, RZ ;  /* 0x0001000000007824 */ /* 0x004fca00078e00ff */
[----:B------:R-:W-:-:S04]  /*5d90*/  F2FP.F16.F32.PACK_AB R0, RZ, R0 ;  /* 0x00000000ff00723e */ /* 0x000fc800000000ff */
[----:B------:R-:W-:Y:S01]  /*5da0*/  PRMT R24, R0, 0x7610, R24 ;  /* 0x0000761000187816 */ /* 0x000fe20000000018 */
[----:B------:R-:W-:Y:S06]  /*5db0*/  BRA `(.L_x_5954) ;  /* 0x0000000400d07947 */ /* 0x000fec0003800000 */
.L_x_5961:
        /* <DEDUP_REMOVED lines=13> */
.L_x_5968:
        /* <DEDUP_REMOVED lines=21> */
.L_x_5972:
[----:B------:R-:W-:Y:S05]  /*5fe0*/  BSYNC.RECONVERGENT B1 ;  /* 0x0000000000017941 */ /* 0x000fea0003800200 */
.L_x_5971:
[----:B------:R-:W-:Y:S01]  /*5ff0*/  IMAD.SHL.U32 R0, R0, 0x100000, RZ ;  /* 0x0010000000007824 */ /* 0x000fe200078e00ff */
[----:B------:R-:W-:-:S04]  /*6000*/  LEA R3, R3, 0x3b800000, 0x17 ;  /* 0x3b80000003037811 */ /* 0x000fc800078eb8ff */
[----:B------:R-:W-:-:S07]  /*6010*/  LOP3.LUT R0, R3, R0, R7, 0xfe, !PT ;  /* 0x0000000003007212 */ /* 0x000fce00078efe07 */
.L_x_5970:
[----:B------:R-:W-:Y:S05]  /*6020*/  BSYNC.RECONVERGENT B0 ;  /* 0x0000000000007941 */ /* 0x000fea0003800200 */
.L_x_5969:
[----:B------:R-:W-:-:S04]  /*6030*/  F2FP.F16.F32.PACK_AB R0, RZ, R0 ;  /* 0x00000000ff00723e */ /* 0x000fc800000000ff */
[----:B------:R-:W-:Y:S01]  /*6040*/  PRMT R24, R0, 0x7610, R24 ;  /* 0x0000761000187816 */ /* 0x000fe20000000018 */
[----:B------:R-:W-:Y:S06]  /*6050*/  BRA `(.L_x_5954) ;  /* 0x0000000400287947 */ /* 0x000fec0003800000 */
.L_x_5967:
        /* <DEDUP_REMOVED lines=21> */
.L_x_5976:
[----:B------:R-:W-:Y:S05]  /*61b0*/  BSYNC.RECONVERGENT B1 ;  /* 0x0000000000017941 */ /* 0x000fea0003800200 */
.L_x_5975:
[----:B------:R-:W-:Y:S01]  /*61c0*/  IMAD.SHL.U32 R0, R0, 0x200000, RZ ;  /* 0x0020000000007824 */ /* 0x000fe200078e00ff */
[----:B------:R-:W-:-:S04]  /*61d0*/  LEA R3, R3, 0x37800000, 0x17 ;  /* 0x3780000003037811 */ /* 0x000fc800078eb8ff */
[----:B------:R-:W-:-:S07]  /*61e0*/  LOP3.LUT R0, R3, R0, R7, 0xfe, !PT ;  /* 0x0000000003007212 */ /* 0x000fce00078efe07 */
.L_x_5974:
[----:B------:R-:W-:Y:S05]  /*61f0*/  BSYNC.RECONVERGENT B0 ;  /* 0x0000000000007941 */ /* 0x000fea0003800200 */
.L_x_5973:
[----:B------:R-:W-:-:S04]  /*6200*/  F2FP.F16.F32.PACK_AB R0, RZ, R0 ;  /* 0x00000000ff00723e */ /* 0x000fc800000000ff */
[----:B------:R-:W-:Y:S01]  /*6210*/  PRMT R24, R0, 0x7610, R24 ;  /* 0x0000761000187816 */ /* 0x000fe20000000018 */
[----:B------:R-:W-:Y:S06]  /*6220*/  BRA `(.L_x_5954) ;  /* 0x0000000000b47947 */ /* 0x000fec0003800000 */
.L_x_5966:
        /* <DEDUP_REMOVED lines=14> */
.L_x_5980:
[----:B------:R-:W-:Y:S05]  /*6310*/  BSYNC.RECONVERGENT B0 ;  /* 0x0000000000007941 */ /* 0x000fea0003800200 */
.L_x_5979:
[----:B------:R-:W-:-:S04]  /*6320*/  F2FP.F16.F32.PACK_AB R0, RZ, R0 ;  /* 0x00000000ff00723e */ /* 0x000fc800000000ff */
[----:B------:R-:W-:Y:S01]  /*6330*/  PRMT R24, R0, 0x7610, R24 ;  /* 0x0000761000187816 */ /* 0x000fe20000000018 */
[----:B------:R-:W-:Y:S06]  /*6340*/  BRA `(.L_x_5954) ;  /* 0x00000000006c7947 */ /* 0x000fec0003800000 */
.L_x_5953:
        /* <DEDUP_REMOVED lines=16> */
.L_x_5981:
[----:B------:R-:W-:Y:S01]  /*6450*/  PRMT R24, RZ, 0x7610, R24 ;  /* 0x00007610ff187816 */ /* 0x000fe20000000018 */
[----:B------:R-:W-:Y:S06]  /*6460*/  BRA `(.L_x_5954) ;  /* 0x0000000000247947 */ /* 0x000fec0003800000 */
.L_x_5978:
[----:B------:R-:W2:Y:S02]  /*6470*/  LDG.E.64 R4, desc[UR36][R4.64] ;  /* 0x0000002404047981 */ /* 0x000ea4000c1e1b00 */
[----:B--2---:R-:W0:Y:S02]  /*6480*/  I2F.U64 R0, R4 ;  /* 0x0000000400007312 */ /* 0x004e240000301000 */
[----:B0-----:R-:W-:-:S04]  /*6490*/  F2FP.F16.F32.PACK_AB R0, RZ, R0 ;  /* 0x00000000ff00723e */ /* 0x001fc800000000ff */
[----:B------:R-:W-:Y:S01]  /*64a0*/  PRMT R24, R0, 0x7610, R24 ;  /* 0x0000761000187816 */ /* 0x000fe20000000018 */
[----:B------:R-:W-:Y:S06]  /*64b0*/  BRA `(.L_x_5954) ;  /* 0x0000000000107947 */ /* 0x000fec0003800000 */
.L_x_5977:
[----:B------:R-:W2:Y:S02]  /*64c0*/  LDG.E R4, desc[UR36][R4.64] ;  /* 0x0000002404047981 */ /* 0x000ea4000c1e1900 */
[----:B--2---:R-:W-:-:S04]  /*64d0*/  I2FP.F32.U32 R0, R4 ;  /* 0x0000000400007245 */ /* 0x004fc80000201000 */
[----:B------:R-:W-:-:S04]  /*64e0*/  F2FP.F16.F32.PACK_AB R0, RZ, R0 ;  /* 0x00000000ff00723e */ /* 0x000fc800000000ff */
[----:B------:R-:W-:-:S07]  /*64f0*/  PRMT R24, R0, 0x7610, R24 ;  /* 0x0000761000187816 */ /* 0x000fce0000000018 */
.L_x_5954:
[----:B------:R-:W-:-:S07]  /*6500*/  VIADD R27, R27, 0x80 ;  /* 0x000000801b1b7836 */ /* 0x000fce0000000000 */
.L_x_5915:
[----:B------:R-:W-:Y:S05]  /*6510*/  BSYNC.RECONVERGENT B6 ;  /* 0x0000000000067941 */ /* 0x000fea0003800200 */
.L_x_5914:
        /* <DEDUP_REMOVED lines=27> */
.L_x_5987:
[----:B------:R-:W2:Y:S02]  /*66d0*/  LDG.E.U8 R4, desc[UR36][R4.64] ;  /* 0x0000002404047981 */ /* 0x000ea4000c1e1100 */
[----:B--2---:R-:W-:-:S04]  /*66e0*/  I2FP.F32.U32 R0, R4 ;  /* 0x0000000400007245 */ /* 0x004fc80000201000 */
[----:B------:R-:W-:-:S04]  /*66f0*/  F2FP.F16.F32.PACK_AB R0, RZ, R0 ;  /* 0x00000000ff00723e */ /* 0x000fc800000000ff */
[----:B------:R-:W-:Y:S01]  /*6700*/  PRMT R25, R0, 0x7610, R25 ;  /* 0x0000761000197816 */ /* 0x000fe20000000019 */
[----:B------:R-:W-:Y:S06]  /*6710*/  BRA `(.L_x_5989) ;  /* 0x0000000c00b87947 */ /* 0x000fec0003800000 */
.L_x_5986:
        /* <DEDUP_REMOVED lines=11> */
.L_x_5991:
[----:B------:R-:W2:Y:S02]  /*67d0*/  LDG.E R4, desc[UR36][R4.64] ;  /* 0x0000002404047981 */ /* 0x000ea4000c1e1900 */
[----:B--2---:R-:W-:-:S04]  /*67e0*/  I2FP.F32.S32 R0, R4 ;  /* 0x0000000400007245 */ /* 0x004fc80000201400 */
[----:B------:R-:W-:-:S04]  /*67f0*/  F2FP.F16.F32.PACK_AB R0, RZ, R0 ;  /* 0x00000000ff00723e */ /* 0x000fc800000000ff */
[----:B------:R-:W-:Y:S01]  /*6800*/  PRMT R25, R0, 0x7610, R25 ;  /* 0x0000761000197816 */ /* 0x000fe20000000019 */
[----:B------:R-:W-:Y:S06]  /*6810*/  BRA `(.L_x_5989) ;  /* 0x0000000c00787947 */ /* 0x000fec0003800000 */
.L_x_5990:
[----:B------:R-:W2:Y:S02]  /*6820*/  LDG.E.U16 R4, desc[UR36][R4.64] ;  /* 0x0000002404047981 */ /* 0x000ea4000c1e1500 */
[----:B--2---:R-:W0:Y:S02]  /*6830*/  I2F.S16 R0, R4 ;  /* 0x0000000400007306 */ /* 0x004e240000101400 */
[----:B0-----:R-:W-:-:S04]  /*6840*/  F2FP.F16.F32.PACK_AB R0, RZ, R0 ;  /* 0x00000000ff00723e */ /* 0x001fc800000000ff */
[----:B------:R-:W-:Y:S01]  /*6850*/  PRMT R25, R0, 0x7610, R25 ;  /* 0x0000761000197816 */ /* 0x000fe20000000019 */
[----:B------:R-:W-:Y:S06]  /*6860*/  BRA `(.L_x_5989) ;  /* 0x0000000c00647947 */ /* 0x000fec0003800000 */
.L_x_5985:
        /* <DEDUP_REMOVED lines=9> */
.L_x_5993:
[----:B------:R0:W5:Y:S01]  /*6900*/  LDG.E.U16 R25, desc[UR36][R4.64] ;  /* 0x0000002404197981 */ /* 0x000162000c1e1500 */
[----:B------:R-:W-:Y:S05]  /*6910*/  BRA `(.L_x_5989) ;  /* 0x0000000c00387947 */ /* 0x000fea0003800000 */
.L_x_5992:
        /* <DEDUP_REMOVED lines=9> */
.L_x_5995:
[----:B------:R1:W5:Y:S01]  /*69b0*/  LDG.E.U16 R25, desc[UR36][R4.64] ;  /* 0x0000002404197981 */ /* 0x000362000c1e1500 */
[----:B------:R-:W-:Y:S05]  /*69c0*/  BRA `(.L_x_5989) ;  /* 0x0000000c000c7947 */ /* 0x000fea0003800000 */
.L_x_5994:
        /* <DEDUP_REMOVED lines=9> */
.L_x_5984:
        /* <DEDUP_REMOVED lines=14> */
.L_x_5998:
        /* <DEDUP_REMOVED lines=9> */
.L_x_5997:
        /* <DEDUP_REMOVED lines=27> */
.L_x_6000:
        /* <DEDUP_REMOVED lines=15> */
.L_x_5999:
[----:B------:R-:W2:Y:S02]  /*6e70*/  LDG.E.U16 R0, desc[UR36][R4.64] ;  /* 0x0000002404007981 */ /* 0x000ea4000c1e1500 */
[----:B--2---:R-:W-:-:S05]  /*6e80*/  IMAD.U32 R0, R0, 0x10000, RZ ;  /* 0x0001000000007824 */ /* 0x004fca00078e00ff */
[----:B------:R-:W-:-:S04]  /*6e90*/  F2FP.F16.F32.PACK_AB R0, RZ, R0 ;  /* 0x00000000ff00723e */ /* 0x000fc800000000ff */
[----:B------:R-:W-:Y:S01]  /*6ea0*/  PRMT R25, R0, 0x7610, R25 ;  /* 0x0000761000197816 */ /* 0x000fe20000000019 */
[----:B------:R-:W-:Y:S06]  /*6eb0*/  BRA `(.L_x_5989) ;  /* 0x0000000400d07947 */ /* 0x000fec0003800000 */
.L_x_5996:
        /* <DEDUP_REMOVED lines=13> */
.L_x_6003:
        /* <DEDUP_REMOVED lines=21> */
.L_x_6007:
[----:B------:R-:W-:Y:S05]  /*70e0*/  BSYNC.RECONVERGENT B1 ;  /* 0x0000000000017941 */ /* 0x000fea0003800200 */
.L_x_6006:
[----:B------:R-:W-:Y:S01]  /*70f0*/  IMAD.SHL.U32 R0, R0, 0x100000, RZ ;  /* 0x0010000000007824 */ /* 0x000fe200078e00ff */
[----:B------:R-:W-:-:S04]  /*7100*/  LEA R3, R3, 0x3b800000, 0x17 ;  /* 0x3b80000003037811 */ /* 0x000fc800078eb8ff */
[----:B------:R-:W-:-:S07]  /*7110*/  LOP3.LUT R0, R3, R0, R7, 0xfe, !PT ;  /* 0x0000000003007212 */ /* 0x000fce00078efe07 */
.L_x_6005:
[----:B------:R-:W-:Y:S05]  /*7120*/  BSYNC.RECONVERGENT B0 ;  /* 0x0000000000007941 */ /* 0x000fea0003800200 */
.L_x_6004:
[----:B------:R-:W-:-:S04]  /*7130*/  F2FP.F16.F32.PACK_AB R0, RZ, R0 ;  /* 0x00000000ff00723e */ /* 0x000fc800000000ff */
[----:B------:R-:W-:Y:S01]  /*7140*/  PRMT R25, R0, 0x7610, R25 ;  /* 0x0000761000197816 */ /* 0x000fe20000000019 */
[----:B------:R-:W-:Y:S06]  /*7150*/  BRA `(.L_x_5989) ;  /* 0x0000000400287947 */ /* 0x000fec0003800000 */
.L_x_6002:
        /* <DEDUP_REMOVED lines=21> */
.L_x_6011:
[----:B------:R-:W-:Y:S05]  /*72b0*/  BSYNC.RECONVERGENT B1 ;  /* 0x0000000000017941 */ /* 0x000fea0003800200 */
.L_x_6010:
[----:B------:R-:W-:Y:S01]  /*72c0*/  IMAD.SHL.U32 R0, R0, 0x200000, RZ ;  /* 0x0020000000007824 */ /* 0x000fe200078e00ff */
[----:B------:R-:W-:-:S04]  /*72d0*/  LEA R3, R3, 0x37800000, 0x17 ;  /* 0x3780000003037811 */ /* 0x000fc800078eb8ff */
[----:B------:R-:W-:-:S07]  /*72e0*/  LOP3.LUT R0, R3, R0, R7, 0xfe, !PT ;  /* 0x0000000003007212 */ /* 0x000fce00078efe07 */
.L_x_6009:
[----:B------:R-:W-:Y:S05]  /*72f0*/  BSYNC.RECONVERGENT B0 ;  /* 0x0000000000007941 */ /* 0x000fea0003800200 */
.L_x_6008:
[----:B------:R-:W-:-:S04]  /*7300*/  F2FP.F16.F32.PACK_AB R0, RZ, R0 ;  /* 0x00000000ff00723e */ /* 0x000fc800000000ff */
[----:B------:R-:W-:Y:S01]  /*7310*/  PRMT R25, R0, 0x7610, R25 ;  /* 0x0000761000197816 */ /* 0x000fe20000000019 */
[----:B------:R-:W-:Y:S06]  /*7320*/  BRA `(.L_x_5989) ;  /* 0x0000000000b47947 */ /* 0x000fec0003800000 */
.L_x_6001:
        /* <DEDUP_REMOVED lines=14> */
.L_x_6015:
[----:B------:R-:W-:Y:S05]  /*7410*/  BSYNC.RECONVERGENT B0 ;  /* 0x0000000000007941 */ /* 0x000fea0003800200 */
.L_x_6014:
[----:B------:R-:W-:-:S04]  /*7420*/  F2FP.F16.F32.PACK_AB R0, RZ, R0 ;  /* 0x00000000ff00723e */ /* 0x000fc800000000ff */
[----:B------:R-:W-:Y:S01]  /*7430*/  PRMT R25, R0, 0x7610, R25 ;  /* 0x0000761000197816 */ /* 0x000fe20000000019 */
[----:B------:R-:W-:Y:S06]  /*7440*/  BRA `(.L_x_5989) ;  /* 0x00000000006c7947 */ /* 0x000fec0003800000 */
.L_x_5988:
        /* <DEDUP_REMOVED lines=16> */
.L_x_6016:
[----:B------:R-:W-:Y:S01]  /*7550*/  PRMT R25, RZ, 0x7610, R25 ;  /* 0x00007610ff197816 */ /* 0x000fe20000000019 */
[----:B------:R-:W-:Y:S06]  /*7560*/  BRA `(.L_x_5989) ;  /* 0x0000000000247947 */ /* 0x000fec0003800000 */
.L_x_6013:
[----:B------:R-:W2:Y:S02]  /*7570*/  LDG.E.64 R4, desc[UR36][R4.64] ;  /* 0x0000002404047981 */ /* 0x000ea4000c1e1b00 */
[----:B--2---:R-:W0:Y:S02]  /*7580*/  I2F.U64 R0, R4 ;  /* 0x0000000400007312 */ /* 0x004e240000301000 */
[----:B0-----:R-:W-:-:S04]  /*7590*/  F2FP.F16.F32.PACK_AB R0, RZ, R0 ;  /* 0x00000000ff00723e */ /* 0x001fc800000000ff */
[----:B------:R-:W-:Y:S01]  /*75a0*/  PRMT R25, R0, 0x7610, R25 ;  /* 0x0000761000197816 */ /* 0x000fe20000000019 */
[----:B------:R-:W-:Y:S06]  /*75b0*/  BRA `(.L_x_5989) ;  /* 0x0000000000107947 */ /* 0x000fec0003800000 */
.L_x_6012:
[----:B------:R-:W2:Y:S02]  /*75c0*/  LDG.E R4, desc[UR36][R4.64] ;  /* 0x0000002404047981 */ /* 0x000ea4000c1e1900 */
[----:B--2---:R-:W-:-:S04]  /*75d0*/  I2FP.F32.U32 R0, R4 ;  /* 0x0000000400007245 */ /* 0x004fc80000201000 */
[----:B------:R-:W-:-:S04]  /*75e0*/  F2FP.F16.F32.PACK_AB R0, RZ, R0 ;  /* 0x00000000ff00723e */ /* 0x000fc800000000ff */
[----:B------:R-:W-:-:S07]  /*75f0*/  PRMT R25, R0, 0x7610, R25 ;  /* 0x0000761000197816 */ /* 0x000fce0000000019 */
.L_x_5989:
        /* <DEDUP_REMOVED lines=21> */
.L_x_6020:
[----:B------:R-:W2:Y:S02]  /*7750*/  LDG.E.U8 R4, desc[UR36][R4.64] ;  /* 0x0000002404047981 */ /* 0x000ea4000c1e1100 */
[----:B--2---:R-:W-:-:S04]  /*7760*/  I2FP.F32.U32 R0, R4 ;  /* 0x0000000400007245 */ /* 0x004fc80000201000 */
[----:B------:R-:W-:Y:S01]  /*7770*/  F2FP.F16.F32.PACK_AB R0, RZ, R0 ;  /* 0x00000000ff00723e */ /* 0x000fe200000000ff */
[----:B------:R-:W-:Y:S06]  /*7780*/  BRA `(.L_x_5983) ;  /* 0x0000000c00807947 */ /* 0x000fec0003800000 */
.L_x_6019:
        /* <DEDUP_REMOVED lines=10> */
.L_x_6023:
[----:B------:R-:W2:Y:S02]  /*7830*/  LDG.E R4, desc[UR36][R4.64] ;  /* 0x0000002404047981 */ /* 0x000ea4000c1e1900 */
[----:B--2---:R-:W-:-:S04]  /*7840*/  I2FP.F32.S32 R0, R4 ;  /* 0x0000000400007245 */ /* 0x004fc80000201400 */
[----:B------:R-:W-:Y:S01]  /*7850*/  F2FP.F16.F32.PACK_AB R0, RZ, R0 ;  /* 0x00000000ff00723e */ /* 0x000fe200000000ff */
[----:B------:R-:W-:Y:S06]  /*7860*/  BRA `(.L_x_5983) ;  /* 0x0000000c00487947 */ /* 0x000fec0003800000 */
.L_x_6022:
[----:B------:R-:W2:Y:S02]  /*7870*/  LDG.E.U16 R4, desc[UR36][R4.64] ;  /* 0x0000002404047981 */ /* 0x000ea4000c1e1500 */
[----:B--2---:R-:W0:Y:S02]  /*7880*/  I2F.S16 R0, R4 ;  /* 0x0000000400007306 */ /* 0x004e240000101400 */
[----:B0-----:R-:W-:Y:S01]  /*7890*/  F2FP.F16.F32.PACK_AB R0, RZ, R0 ;  /* 0x00000000ff00723e */ /* 0x001fe200000000ff */
[----:B------:R-:W-:Y:S06]  /*78a0*/  BRA `(.L_x_5983) ;  /* 0x0000000c00387947 */ /* 0x000fec0003800000 */
.L_x_6018:
        /* <DEDUP_REMOVED lines=9> */
.L_x_6025:
[----:B------:R2:W5:Y:S01]  /*7940*/  LDG.E.U16 R0, desc[UR36][R4.64] ;  /* 0x0000002404007981 */ /* 0x000562000c1e1500 */
[----:B------:R-:W-:Y:S05]  /*7950*/  BRA `(.L_x_5983) ;  /* 0x0000000c000c7947 */ /* 0x000fea0003800000 */
.L_x_6024:
        /* <DEDUP_REMOVED lines=9> */
.L_x_6027:
[----:B------:R3:W5:Y:S01]  /*79f0*/  LDG.E.U16 R0, desc[UR36][R4.64] ;  /* 0x0000002404007981 */ /* 0x000762000c1e1500 */
[----:B------:R-:W-:Y:S05]  /*7a00*/  BRA `(.L_x_5983) ;  /* 0x0000000800e07947 */ /* 0x000fea0003800000 */
.L_x_6026:
        /* <DEDUP_REMOVED lines=8> */
.L_x_6017:
        /* <DEDUP_REMOVED lines=13> */
.L_x_6030:
        /* <DEDUP_REMOVED lines=8> */
.L_x_6029:
        /* <DEDUP_REMOVED lines=27> */
.L_x_6032:
        /* <DEDUP_REMOVED lines=14> */
.L_x_6031:
[----:B------:R-:W2:Y:S02]  /*7e70*/  LDG.E.U16 R0, desc[UR36][R4.64] ;  /* 0x0000002404007981 */ /* 0x000ea4000c1e1500 */
[----:B--2---:R-:W-:-:S05]  /*7e80*/  IMAD.U32 R0, R0, 0x10000, RZ ;  /* 0x0001000000007824 */ /* 0x004fca00078e00ff */
[----:B------:R-:W-:Y:S01]  /*7e90*/  F2FP.F16.F32.PACK_AB R0, RZ, R0 ;  /* 0x00000000ff00723e */ /* 0x000fe200000000ff */
[----:B------:R-:W-:Y:S06]  /*7ea0*/  BRA `(.L_x_5983) ;  /* 0x0000000400b87947 */ /* 0x000fec0003800000 */
.L_x_6028:
        /* <DEDUP_REMOVED lines=12> */
.L_x_6035:
        /* <DEDUP_REMOVED lines=21> */
.L_x_6039:
[----:B------:R-:W-:Y:S05]  /*80c0*/  BSYNC.RECONVERGENT B1 ;  /* 0x0000000000017941 */ /* 0x000fea0003800200 */
.L_x_6038:
[----:B------:R-:W-:Y:S01]  /*80d0*/  IMAD.SHL.U32 R0, R0, 0x100000, RZ ;  /* 0x0010000000007824 */ /* 0x000fe200078e00ff */
[----:B------:R-:W-:-:S04]  /*80e0*/  LEA R3, R3, 0x3b800000, 0x17 ;  /* 0x3b80000003037811 */ /* 0x000fc800078eb8ff */
[----:B------:R-:W-:-:S07]  /*80f0*/  LOP3.LUT R0, R3, R0, R7, 0xfe, !PT ;  /* 0x0000000003007212 */ /* 0x000fce00078efe07 */
.L_x_6037:
[----:B------:R-:W-:Y:S05]  /*8100*/  BSYNC.RECONVERGENT B0 ;  /* 0x0000000000007941 */ /* 0x000fea0003800200 */
.L_x_6036:
[----:B------:R-:W-:Y:S01]  /*8110*/  F2FP.F16.F32.PACK_AB R0, RZ, R0 ;  /* 0x00000000ff00723e */ /* 0x000fe200000000ff */
[----:B------:R-:W-:Y:S06]  /*8120*/  BRA `(.L_x_5983) ;  /* 0x0000000400187947 */ /* 0x000fec0003800000 */
.L_x_6034:
        /* <DEDUP_REMOVED lines=21> */
.L_x_6043:
[----:B------:R-:W-:Y:S05]  /*8280*/  BSYNC.RECONVERGENT B1 ;  /* 0x0000000000017941 */ /* 0x000fea0003800200 */
.L_x_6042:
[----:B------:R-:W-:Y:S01]  /*8290*/  IMAD.SHL.U32 R0, R0, 0x200000, RZ ;  /* 0x0020000000007824 */ /* 0x000fe200078e00ff */
[----:B------:R-:W-:-:S04]  /*82a0*/  LEA R3, R3, 0x37800000, 0x17 ;  /* 0x3780000003037811 */ /* 0x000fc800078eb8ff */
[----:B------:R-:W-:-:S07]  /*82b0*/  LOP3.LUT R0, R3, R0, R7, 0xfe, !PT ;  /* 0x0000000003007212 */ /* 0x000fce00078efe07 */
.L_x_6041:
[----:B------:R-:W-:Y:S05]  /*82c0*/  BSYNC.RECONVERGENT B0 ;  /* 0x0000000000007941 */ /* 0x000fea0003800200 */
.L_x_6040:
[----:B------:R-:W-:Y:S01]  /*82d0*/  F2FP.F16.F32.PACK_AB R0, RZ, R0 ;  /* 0x00000000ff00723e */ /* 0x000fe200000000ff */
[----:B------:R-:W-:Y:S06]  /*82e0*/  BRA `(.L_x_5983) ;  /* 0x0000000000a87947 */ /* 0x000fec0003800000 */
.L_x_6033:
        /* <DEDUP_REMOVED lines=14> */
.L_x_6047:
[----:B------:R-:W-:Y:S05]  /*83d0*/  BSYNC.RECONVERGENT B0 ;  /* 0x0000000000007941 */ /* 0x000fea0003800200 */
.L_x_6046:
[----:B------:R-:W-:Y:S01]  /*83e0*/  F2FP.F16.F32.PACK_AB R0, RZ, R0 ;  /* 0x00000000ff00723e */ /* 0x000fe200000000ff */
[----:B------:R-:W-:Y:S06]  /*83f0*/  BRA `(.L_x_5983) ;  /* 0x0000000000647947 */ /* 0x000fec0003800000 */
.L_x_6021:
        /* <DEDUP_REMOVED lines=16> */
.L_x_6048:
[----:B------:R-:W-:Y:S01]  /*8500*/  PRMT R0, RZ, 0x7610, R0 ;  /* 0x00007610ff007816 */ /* 0x000fe20000000000 */
[----:B------:R-:W-:Y:S06]  /*8510*/  BRA `(.L_x_5983) ;  /* 0x00000000001c7947 */ /* 0x000fec0003800000 */
.L_x_6045:
[----:B------:R-:W2:Y:S02]  /*8520*/  LDG.E.64 R4, desc[UR36][R4.64] ;  /* 0x0000002404047981 */ /* 0x000ea4000c1e1b00 */
[----:B--2---:R-:W0:Y:S02]  /*8530*/  I2F.U64 R0, R4 ;  /* 0x0000000400007312 */ /* 0x004e240000301000 */
[----:B0-----:R-:W-:Y:S01]  /*8540*/  F2FP.F16.F32.PACK_AB R0, RZ, R0 ;  /* 0x00000000ff00723e */ /* 0x001fe200000000ff */
[----:B------:R-:W-:Y:S06]  /*8550*/  BRA `(.L_x_5983) ;  /* 0x00000000000c7947 */ /* 0x000fec0003800000 */
.L_x_6044:
[----:B------:R-:W2:Y:S02]  /*8560*/  LDG.E R4, desc[UR36][R4.64] ;  /* 0x0000002404047981 */ /* 0x000ea4000c1e1900 */
[----:B--2---:R-:W-:-:S04]  /*8570*/  I2FP.F32.U32 R0, R4 ;  /* 0x0000000400007245 */ /* 0x004fc80000201000 */
[----:B------:R-:W-:-:S07]  /*8580*/  F2FP.F16.F32.PACK_AB R0, RZ, R0 ;  /* 0x00000000ff00723e */ /* 0x000fce00000000ff */
.L_x_5983:
[----:B------:R-:W-:Y:S05]  /*8590*/  BSYNC.RECONVERGENT B6 ;  /* 0x0000000000067941 */ /* 0x000fea0003800200 */
.L_x_5982:
        /* <DEDUP_REMOVED lines=10> */
[----:B------:R-:W0:Y:S01]  /*8640*/  LDCU.64 UR4, c[0x0][0x388] ;  /* 0x00007100ff0477ac */ /* 0x000e220008000a00 */
[----:B-----5:R-:W-:Y:S02]  /*8650*/  HADD2.F32 R4, -RZ, R17.H0_H0 ;  /* 0x20000011ff047230 */ /* 0x020fe40000004100 */
[----:B------:R-:W-:-:S03]  /*8660*/  HADD2.F32 R5, -RZ, R16.H0_H0 ;  /* 0x20000010ff057230 */ /* 0x000fc60000004100 */
        /* <DEDUP_REMOVED lines=8> */
[----:B------:R-:W-:-:S07]  /*86f0*/  F2FP.F16.F32.PACK_AB R3, RZ, R3 ;  /* 0x00000003ff03723e */ /* 0x000fce00000000ff */
.L_x_6050:
[----:B------:R-:W-:Y:S05]  /*8700*/  BSYNC.RECONVERGENT B0 ;  /* 0x0000000000007941 */ /* 0x000fea0003800200 */
.L_x_6049:
[----:B------:R-:W-:Y:S04]  /*8710*/  BSSY.RECONVERGENT B0, `(.L_x_6051) ;  /* 0x000000e000007945 */ /* 0x000fe80003800200 */
[----:B------:R-:W-:Y:S05]  /*8720*/  @P4 BRA `(.L_x_6052) ;  /* 0x0000000000304947 */ /* 0x000fea0003800000 */
[----:B------:R-:W0:Y:S01]  /*8730*/  LDCU.64 UR4, c[0x0][0x388] ;  /* 0x00007100ff0477ac */ /* 0x000e220008000a00 */
[----:B-----5:R-:W-:-:S05]  /*8740*/  HADD2.F32 R5, -RZ, R22.H0_H0 ;  /* 0x20000016ff057230 */ /* 0x020fca0000004100 */
[C---:B0-----:R-:W-:Y:S02]  /*8750*/  FSETP.GEU.FTZ.AND P4, PT, R5.reuse, UR4, PT ;  /* 0x0000000405007c0b */ /* 0x041fe4000bf9e000 */
[----:B------:R-:W-:-:S04]  /*8760*/  FSETP.GT.FTZ.AND P0, PT, R5, UR5, PT ;  /* 0x0000000505007c0b */ /* 0x000fc8000bf14000 */
[----:B------:R-:W-:-:S13]  /*8770*/  PLOP3.LUT P0, PT, P4, P0, PT, 0x8f, 0xf8 ;  /* 0x0000000000f8781c */ /* 0x000fda0002701177 */
[----:B------:R-:W-:-:S04]  /*8780*/  @!P0 FADD.FTZ R4, -R5, 1 ;  /* 0x3f80000005048421 */ /* 0x000fc80000010100 */
[----:B------:R-:W-:Y:S01]  /*8790*/  @!P0 FMUL.FTZ R4, R5, R4 ;  /* 0x0000000405048220 */ /* 0x000fe20000410000 */
[----:B------:R-:W-:Y:S02]  /*87a0*/  HADD2.F32 R5, -RZ, R18.H0_H0 ;  /* 0x20000012ff057230 */ /* 0x000fe40000004100 */
[----:B------:R-:W-:-:S03]  /*87b0*/  IMAD.MOV.U32 R18, RZ, RZ, RZ ;  /* 0x000000ffff127224 */ /* 0x000fc600078e00ff */
[----:B------:R-:W0:Y:S02]  /*87c0*/  @!P0 MUFU.RCP R4, R4 ;  /* 0x0000000400048308 */ /* 0x000e240000001000 */
[----:B0-----:R-:W-:-:S05]  /*87d0*/  @!P0 FMUL.FTZ R18, R5, R4 ;  /* 0x0000000405128220 */ /* 0x001fca0000410000 */
[----:B------:R-:W-:-:S07]  /*87e0*/  F2FP.F16.F32.PACK_AB R18, RZ, R18 ;  /* 0x00000012ff12723e */ /* 0x000fce00000000ff */
.L_x_6052:
[----:B------:R-:W-:Y:S05]  /*87f0*/  BSYNC.RECONVERGENT B0 ;  /* 0x0000000000007941 */ /* 0x000fea0003800200 */
.L_x_6051:
[----:B------:R-:W-:Y:S04]  /*8800*/  BSSY.RECONVERGENT B0, `(.L_x_6053) ;  /* 0x000000e000007945 */ /* 0x000fe80003800200 */
[----:B------:R-:W-:Y:S05]  /*8810*/  @P1 BRA `(.L_x_6054) ;  /* 0x0000000000301947 */ /* 0x000fea0003800000 */
[----:B------:R-:W0:Y:S01]  /*8820*/  LDCU.64 UR4, c[0x0][0x388] ;  /* 0x00007100ff0477ac */ /* 0x000e220008000a00 */
[----:B-----5:R-:W-:Y:S02]  /*8830*/  HADD2.F32 R5, -RZ, R24.H0_H0 ;  /* 0x20000018ff057230 */ /* 0x020fe40000004100 */
[----:B------:R-:W-:Y:S02]  /*8840*/  HADD2.F32 R23, -RZ, R23.H0_H0 ;  /* 0x20000017ff177230 */ /* 0x000fe40000004100 */
[----:B------:R-:W-:Y:S01]  /*8850*/  IMAD.MOV.U32 R16, RZ, RZ, RZ ;  /* 0x000000ffff107224 */ /* 0x000fe200078e00ff */
[C---:B0-----:R-:W-:Y:S02]  /*8860*/  FSETP.GEU.FTZ.AND P1, PT, R5.reuse, UR4, PT ;  /* 0x0000000405007c0b */ /* 0x041fe4000bf3e000 */
[----:B------:R-:W-:-:S04]  /*8870*/  FSETP.GT.FTZ.AND P0, PT, R5, UR5, PT ;  /* 0x0000000505007c0b */ /* 0x000fc8000bf14000 */
[----:B------:R-:W-:-:S13]  /*8880*/  PLOP3.LUT P0, PT, P1, P0, PT, 0x8f, 0xf8 ;  /* 0x0000000000f8781c */ /* 0x000fda0000f01177 */
[----:B------:R-:W-:-:S04]  /*8890*/  @!P0 FADD.FTZ R4, -R5, 1 ;  /* 0x3f80000005048421 */ /* 0x000fc80000010100 */
[----:B------:R-:W-:-:S06]  /*88a0*/  @!P0 FMUL.FTZ R4, R5, R4 ;  /* 0x0000000405048220 */ /* 0x000fcc0000410000 */
[----:B------:R-:W0:Y:S02]  /*88b0*/  @!P0 MUFU.RCP R4, R4 ;  /* 0x0000000400048308 */ /* 0x000e240000001000 */
[----:B0-----:R-:W-:-:S05]  /*88c0*/  @!P0 FMUL.FTZ R16, R23, R4 ;  /* 0x0000000417108220 */ /* 0x001fca0000410000 */
[----:B------:R-:W-:-:S07]  /*88d0*/  F2FP.F16.F32.PACK_AB R16, RZ, R16 ;  /* 0x00000010ff10723e */ /* 0x000fce00000000ff */
.L_x_6054:
[----:B------:R-:W-:Y:S05]  /*88e0*/  BSYNC.RECONVERGENT B0 ;  /* 0x0000000000007941 */ /* 0x000fea0003800200 */
.L_x_6053:
        /* <DEDUP_REMOVED lines=14> */
.L_x_6056:
[----:B------:R-:W-:Y:S05]  /*89d0*/  BSYNC.RECONVERGENT B0 ;  /* 0x0000000000007941 */ /* 0x000fea0003800200 */
.L_x_6055:
        /* <DEDUP_REMOVED lines=25> */
.L_x_6062:
[----:B------:R-:W-:Y:S02]  /*8b70*/  HADD2.F32 R5, -RZ, R3.H0_H0 ;  /* 0x20000003ff057230 */ /* 0x000fe40000004100 */
[----:B------:R-:W-:-:S04]  /*8b80*/  IMAD.MOV.U32 R19, RZ, RZ, R27 ;  /* 0x000000ffff137224 */ /* 0x000fc800078e001b */
[----:B------:R-:W0:Y:S02]  /*8b90*/  F2I.S64.TRUNC R4, R5 ;  /* 0x0000000500047311 */ /* 0x000e24000020d900 */
[----:B0-----:R0:W-:Y:S01]  /*8ba0*/  STG.E.U8 desc[UR36][R8.64], R4 ;  /* 0x0000000408007986 */ /* 0x0011e2000c101124 */
[----:B------:R-:W-:Y:S05]  /*8bb0*/  BRA `(.L_x_6058) ;  /* 0x0000000c00c07947 */ /* 0x000fea0003800000 */
.L_x_6061:
        /* <DEDUP_REMOVED lines=11> */
.L_x_6065:
[----:B------:R-:W-:Y:S02]  /*8c70*/  HADD2.F32 R3, -RZ, R3.H0_H0 ;  /* 0x20000003ff037230 */ /* 0x000fe40000004100 */
[----:B------:R-:W-:-:S04]  /*8c80*/  IMAD.MOV.U32 R19, RZ, RZ, R27 ;  /* 0x000000ffff137224 */ /* 0x000fc800078e001b */
[----:B------:R-:W0:Y:S02]  /*8c90*/  F2I.FTZ.TRUNC.NTZ R3, R3 ;  /* 0x0000000300037305 */ /* 0x000e24000021f100 */
[----:B0-----:R0:W-:Y:S01]  /*8ca0*/  STG.E desc[UR36][R8.64], R3 ;  /* 0x0000000308007986 */ /* 0x0011e2000c101924 */
[----:B------:R-:W-:Y:S05]  /*8cb0*/  BRA `(.L_x_6058) ;  /* 0x0000000c00807947 */ /* 0x000fea0003800000 */
.L_x_6064:
[----:B------:R-:W-:Y:S02]  /*8cc0*/  HADD2.F32 R3, -RZ, R3.H0_H0 ;  /* 0x20000003ff037230 */ /* 0x000fe40000004100 */
[----:B------:R-:W-:-:S04]  /*8cd0*/  IMAD.MOV.U32 R19, RZ, RZ, R27 ;  /* 0x000000ffff137224 */ /* 0x000fc800078e001b */
[----:B------:R-:W0:Y:S02]  /*8ce0*/  F2I.FTZ.TRUNC.NTZ R3, R3 ;  /* 0x0000000300037305 */ /* 0x000e24000021f100 */
[----:B0-----:R0:W-:Y:S01]  /*8cf0*/  STG.E.U16 desc[UR36][R8.64], R3 ;  /* 0x0000000308007986 */ /* 0x0011e2000c101524 */
[----:B------:R-:W-:Y:S05]  /*8d00*/  BRA `(.L_x_6058) ;  /* 0x0000000c006c7947 */ /* 0x000fea0003800000 */
.L_x_6060:
        /* <DEDUP_REMOVED lines=10> */
.L_x_6067:
[----:B------:R0:W-:Y:S01]  /*8db0*/  STG.E.U16 desc[UR36][R8.64], R3 ;  /* 0x0000000308007986 */ /* 0x0001e2000c101524 */
[----:B------:R-:W-:Y:S01]  /*8dc0*/  IMAD.MOV.U32 R19, RZ, RZ, R27 ;  /* 0x000000ffff137224 */ /* 0x000fe200078e001b */
[----:B------:R-:W-:Y:S06]  /*8dd0*/  BRA `(.L_x_6058) ;  /* 0x0000000c00387947 */ /* 0x000fec0003800000 */
.L_x_6066:
        /* <DEDUP_REMOVED lines=11> */
.L_x_6069:
[----:B------:R-:W-:Y:S02]  /*8e90*/  HADD2.F32 R0, -RZ, R3.H0_H0 ;  /* 0x20000003ff007230 */ /* 0x000fe40000004100 */
[----:B------:R-:W-:-:S03]  /*8ea0*/  IMAD.MOV.U32 R19, RZ, RZ, R27 ;  /* 0x000000ffff137224 */ /* 0x000fc600078e001b */
[----:B------:R-:W-:-:S04]  /*8eb0*/  F2FP.F16.F32.PACK_AB R0, RZ, R0 ;  /* 0x00000000ff00723e */ /* 0x000fc800000000ff */
[----:B------:R-:W-:-:S05]  /*8ec0*/  PRMT R0, R0, 0x5410, RZ ;  /* 0x0000541000007816 */ /* 0x000fca00000000ff */
[----:B------:R0:W-:Y:S01]  /*8ed0*/  STG.E desc[UR36][R8.64], R0 ;  /* 0x0000000008007986 */ /* 0x0001e2000c101924 */
[----:B------:R-:W-:Y:S05]  /*8ee0*/  BRA `(.L_x_6058) ;  /* 0x0000000800f47947 */ /* 0x000fea0003800000 */
.L_x_6068:
[----:B------:R-:W-:Y:S02]  /*8ef0*/  HADD2.F32 R4, -RZ, R3.H0_H0 ;  /* 0x20000003ff047230 */ /* 0x000fe40000004100 */
[----:B------:R-:W-:-:S03]  /*8f00*/  IMAD.MOV.U32 R19, RZ, RZ, R27 ;  /* 0x000000ffff137224 */ /* 0x000fc600078e001b */
[----:B------:R-:W-:-:S06]  /*8f10*/  FMUL.FTZ R4, R4, 1 ;  /* 0x3f80000004047820 */ /* 0x000fcc0000410000 */
[----:B------:R-:W0:Y:S02]  /*8f20*/  F2F.F64.F32 R4, R4 ;  /* 0x0000000400047310 */ /* 0x000e240000201800 */
[----:B0-----:R0:W-:Y:S01]  /*8f30*/  STG.E.64 desc[UR36][R8.64], R4 ;  /* 0x0000000408007986 */ /* 0x0011e2000c101b24 */
[----:B------:R-:W-:Y:S05]  /*8f40*/  BRA `(.L_x_6058) ;  /* 0x0000000800dc7947 */ /* 0x000fea0003800000 */
.L_x_6059:
        /* <DEDUP_REMOVED lines=14> */
.L_x_6072:
[----:B------:R-:W-:Y:S01]  /*9030*/  HADD2.F32 R3, -RZ, R3.H0_H0 ;  /* 0x20000003ff037230 */ /* 0x000fe20000004100 */
[----:B------:R-:W-:Y:S01]  /*9040*/  CS2R R6, SRZ ;  /* 0x0000000000067805 */ /* 0x000fe2000001ff00 */
[----:B------:R-:W-:-:S03]  /*9050*/  IMAD.MOV.U32 R19, RZ, RZ, R27 ;  /* 0x000000ffff137224 */ /* 0x000fc600078e001b */
[----:B------:R-:W-:-:S04]  /*9060*/  FMUL.FTZ R3, R3, 1 ;  /* 0x3f80000003037820 */ /* 0x000fc80000410000 */
[----:B------:R-:W0:Y:S02]  /*9070*/  F2F.F64.F32 R4, R3 ;  /* 0x0000000300047310 */ /* 0x000e240000201800 */
[----:B0-----:R0:W-:Y:S01]  /*9080*/  STG.E.128 desc[UR36][R8.64], R4 ;  /* 0x0000000408007986 */ /* 0x0011e2000c101d24 */
[----:B------:R-:W-:Y:S05]  /*9090*/  BRA `(.L_x_6058) ;  /* 0x0000000800887947 */ /* 0x000fea0003800000 */
.L_x_6071:
        /* <DEDUP_REMOVED lines=19> */
.L_x_6076:
[----:B------:R-:W-:Y:S05]  /*91d0*/  BSYNC.RECONVERGENT B0 ;  /* 0x0000000000007941 */ /* 0x000fea0003800200 */
.L_x_6075:
[----:B------:R-:W-:Y:S01]  /*91e0*/  LOP3.LUT R5, R0, 0x80, R5, 0xf8, !PT ;  /* 0x0000008000057812 */ /* 0x000fe200078ef805 */
[----:B------:R-:W-:-:S04]  /*91f0*/  IMAD.MOV.U32 R19, RZ, RZ, R27 ;  /* 0x000000ffff137224 */ /* 0x000fc800078e001b */
[----:B------:R0:W-:Y:S01]  /*9200*/  STG.E.U8 desc[UR36][R8.64], R5 ;  /* 0x0000000508007986 */ /* 0x0001e2000c101124 */
[----:B------:R-:W-:Y:S05]  /*9210*/  BRA `(.L_x_6058) ;  /* 0x0000000800287947 */ /* 0x000fea0003800000 */
.L_x_6074:
        /* <DEDUP_REMOVED lines=15> */
.L_x_6078:
[----:B------:R-:W-:Y:S05]  /*9310*/  BSYNC.RECONVERGENT B0 ;  /* 0x0000000000007941 */ /* 0x000fea0003800200 */
.L_x_6077:
[----:B------:R-:W-:Y:S01]  /*9320*/  LOP3.LUT R5, R0, 0x80, R5, 0xf8, !PT ;  /* 0x0000008000057812 */ /* 0x000fe200078ef805 */
[----:B------:R-:W-:-:S04]  /*9330*/  IMAD.MOV.U32 R19, RZ, RZ, R27 ;  /* 0x000000ffff137224 */ /* 0x000fc800078e001b */
[----:B------:R0:W-:Y:S01]  /*9340*/  STG.E.U8 desc[UR36][R8.64], R5 ;  /* 0x0000000508007986 */ /* 0x0001e2000c101124 */
[----:B------:R-:W-:Y:S05]  /*9350*/  BRA `(.L_x_6058) ;  /* 0x0000000400d87947 */ /* 0x000fea0003800000 */
.L_x_6073:
[----:B------:R-:W-:Y:S02]  /*9360*/  HADD2.F32 R0, -RZ, R3.H0_H0 ;  /* 0x20000003ff007230 */ /* 0x000fe40000004100 */
[----:B------:R-:W-:-:S03]  /*9370*/  IMAD.MOV.U32 R19, RZ, RZ, R27 ;  /* 0x000000ffff137224 */ /* 0x000fc600078e001b */
[----:B------:R-:W-:-:S05]  /*9380*/  F2FP.BF16.F32.PACK_AB R0, RZ, R0 ;  /* 0x00000000ff00723e */ /* 0x000fca00000010ff */
[----:B------:R0:W-:Y:S01]  /*9390*/  STG.E.U16 desc[UR36][R8.64], R0 ;  /* 0x0000000008007986 */ /* 0x0001e2000c101524 */
[----:B------:R-:W-:Y:S05]  /*93a0*/  BRA `(.L_x_6058) ;  /* 0x0000000400c47947 */ /* 0x000fea0003800000 */
.L_x_6070:
        /* <DEDUP_REMOVED lines=13> */
.L_x_6081:
        /* <DEDUP_REMOVED lines=13> */
.L_x_6084:
[----:B------:R-:W-:-:S04]  /*9550*/  SHF.R.U32.HI R0, RZ, 0x14, R3 ;  /* 0x00000014ff007819 */ /* 0x000fc80000011603 */
[----:B------:R-:W-:-:S04]  /*9560*/  LOP3.LUT R0, R0, 0x1, RZ, 0xc0, !PT ;  /* 0x0000000100007812 */ /* 0x000fc800078ec0ff */
[----:B------:R-:W-:-:S04]  /*9570*/  IADD3 R0, PT, PT, R3, 0x487ffff, R0 ;  /* 0x0487ffff03007810 */ /* 0x000fc80007ffe000 */
[----:B------:R-:W-:-:S04]  /*9580*/  SHF.R.U32.HI R0, RZ, 0x14, R0 ;  /* 0x00000014ff007819 */ /* 0x000fc80000011600 */
[----:B------:R-:W-:-:S07]  /*9590*/  LOP3.LUT R0, R0, 0xff, RZ, 0xc0, !PT ;  /* 0x000000ff00007812 */ /* 0x000fce00078ec0ff */
.L_x_6085:
[----:B------:R-:W-:-:S04]  /*95a0*/  SHF.R.U32.HI R3, RZ, 0x18, R3 ;  /* 0x00000018ff037819 */ /* 0x000fc80000011603 */
[----:B------:R-:W-:-:S04]  /*95b0*/  LOP3.LUT R0, R0, 0x80, R3, 0xf8, !PT ;  /* 0x0000008000007812 */ /* 0x000fc800078ef803 */
[----:B------:R-:W-:-:S07]  /*95c0*/  PRMT R4, R0, 0x7610, R4 ;  /* 0x0000761000047816 */ /* 0x000fce0000000004 */
.L_x_6083:
[----:B------:R-:W-:Y:S05]  /*95d0*/  BSYNC.RECONVERGENT B0 ;  /* 0x0000000000007941 */ /* 0x000fea0003800200 */
.L_x_6082:
[----:B------:R0:W-:Y:S01]  /*95e0*/  STG.E.U8 desc[UR36][R8.64], R4 ;  /* 0x0000000408007986 */ /* 0x0001e2000c101124 */
[----:B------:R-:W-:Y:S01]  /*95f0*/  IMAD.MOV.U32 R19, RZ, RZ, R27 ;  /* 0x000000ffff137224 */ /* 0x000fe200078e001b */
[----:B------:R-:W-:Y:S06]  /*9600*/  BRA `(.L_x_6058) ;  /* 0x00000004002c7947 */ /* 0x000fec0003800000 */
.L_x_6080:
        /* <DEDUP_REMOVED lines=13> */
.L_x_6088:
[----:B------:R-:W-:-:S04]  /*96e0*/  SHF.R.U32.HI R0, RZ, 0x15, R3 ;  /* 0x00000015ff007819 */ /* 0x000fc80000011603 */
[----:B------:R-:W-:-:S04]  /*96f0*/  LOP3.LUT R0, R0, 0x1, RZ, 0xc0, !PT ;  /* 0x0000000100007812 */ /* 0x000fc800078ec0ff */
[----:B------:R-:W-:-:S04]  /*9700*/  IADD3 R0, PT, PT, R3, 0x88fffff, R0 ;  /* 0x088fffff03007810 */ /* 0x000fc80007ffe000 */
[----:B------:R-:W-:-:S04]  /*9710*/  SHF.R.U32.HI R0, RZ, 0x15, R0 ;  /* 0x00000015ff007819 */ /* 0x000fc80000011600 */
[----:B------:R-:W-:-:S07]  /*9720*/  LOP3.LUT R0, R0, 0xff, RZ, 0xc0, !PT ;  /* 0x000000ff00007812 */ /* 0x000fce00078ec0ff */
.L_x_6089:
[----:B------:R-:W-:-:S04]  /*9730*/  SHF.R.U32.HI R3, RZ, 0x18, R3 ;  /* 0x00000018ff037819 */ /* 0x000fc80000011603 */
[----:B------:R-:W-:-:S04]  /*9740*/  LOP3.LUT R0, R0, 0x80, R3, 0xf8, !PT ;  /* 0x0000008000007812 */ /* 0x000fc800078ef803 */
[----:B------:R-:W-:-:S07]  /*9750*/  PRMT R4, R0, 0x7610, R4 ;  /* 0x0000761000047816 */ /* 0x000fce0000000004 */
.L_x_6087:
[----:B------:R-:W-:Y:S05]  /*9760*/  BSYNC.RECONVERGENT B0 ;  /* 0x0000000000007941 */ /* 0x000fea0003800200 */
.L_x_6086:
[----:B------:R3:W-:Y:S01]  /*9770*/  STG.E.U8 desc[UR36][R8.64], R4 ;  /* 0x0000000408007986 */ /* 0x0007e2000c101124 */
[----:B------:R-:W-:Y:S01]  /*9780*/  IMAD.MOV.U32 R19, RZ, RZ, R27 ;  /* 0x000000ffff137224 */ /* 0x000fe200078e001b */
[----:B------:R-:W-:Y:S06]  /*9790*/  BRA `(.L_x_6058) ;  /* 0x0000000000c87947 */ /* 0x000fec0003800000 */
.L_x_6079:
[----:B------:R-:W-:-:S13]  /*97a0*/  ISETP.NE.AND P0, PT, R0, 0x1c, PT ;  /* 0x0000001c0000780c */ /* 0x000fda0003f05270 */
[----:B------:R-:W-:Y:S05]  /*97b0*/  @!P0 BRA `(.L_x_6090) ;  /* 0x0000000000b08947 */ /* 0x000fea0003800000 */
[----:B------:R-:W-:-:S13]  /*97c0*/  ISETP.NE.AND P0, PT, R0, 0x1d, PT ;  /* 0x0000001d0000780c */ /* 0x000fda0003f05270 */
[----:B------:R-:W-:Y:S05]  /*97d0*/  @!P0 BRA `(.L_x_6091) ;  /* 0x0000000000948947 */ /* 0x000fea0003800000 */
[----:B------:R-:W-:-:S13]  /*97e0*/  ISETP.NE.AND P0, PT, R0, 0x2c, PT ;  /* 0x0000002c0000780c */ /* 0x000fda0003f05270 */
[----:B------:R-:W-:Y:S05]  /*97f0*/  @!P0 BRA `(.L_x_6092) ;  /* 0x0000000000488947 */ /* 0x000fea0003800000 */
.L_x_6063:
        /* <DEDUP_REMOVED lines=16> */
.L_x_6093:
[----:B------:R-:W-:Y:S01]  /*9900*/  IMAD.MOV.U32 R19, RZ, RZ, R27 ;  /* 0x000000ffff137224 */ /* 0x000fe200078e001b */
[----:B------:R-:W-:Y:S06]  /*9910*/  BRA `(.L_x_6058) ;  /* 0x0000000000687947 */ /* 0x000fec0003800000 */
.L_x_6092:
        /* <DEDUP_REMOVED lines=17> */
.L_x_6091:
[----:B------:R-:W-:Y:S02]  /*9a30*/  HADD2.F32 R4, -RZ, R3.H0_H0 ;  /* 0x20000003ff047230 */ /* 0x000fe40000004100 */
[----:B------:R-:W-:-:S04]  /*9a40*/  IMAD.MOV.U32 R19, RZ, RZ, R27 ;  /* 0x000000ffff137224 */ /* 0x000fc800078e001b */
[----:B------:R-:W0:Y:S02]  /*9a50*/  F2I.U64.TRUNC R4, R4 ;  /* 0x0000000400047311 */ /* 0x000e24000020d800 */
[----:B0-----:R1:W-:Y:S01]  /*9a60*/  STG.E.64 desc[UR36][R8.64], R4 ;  /* 0x0000000408007986 */ /* 0x0013e2000c101b24 */
[----:B------:R-:W-:Y:S05]  /*9a70*/  BRA `(.L_x_6058) ;  /* 0x0000000000107947 */ /* 0x000fea0003800000 */
.L_x_6090:
[----:B------:R-:W-:Y:S02]  /*9a80*/  HADD2.F32 R3, -RZ, R3.H0_H0 ;  /* 0x20000003ff037230 */ /* 0x000fe40000004100 */
[----:B------:R-:W-:-:S04]  /*9a90*/  IMAD.MOV.U32 R19, RZ, RZ, R27 ;  /* 0x000000ffff137224 */ /* 0x000fc800078e001b */
[----:B------:R-:W0:Y:S02]  /*9aa0*/  F2I.FTZ.U32.TRUNC.NTZ R3, R3 ;  /* 0x0000000300037305 */ /* 0x000e24000021f000 */
[----:B0-----:R0:W-:Y:S02]  /*9ab0*/  STG.E desc[UR36][R8.64], R3 ;  /* 0x0000000308007986 */ /* 0x0011e4000c101924 */
.L_x_6058:
[----:B------:R-:W-:Y:S05]  /*9ac0*/  BSYNC.RECONVERGENT B6 ;  /* 0x0000000000067941 */ /* 0x000fea0003800200 */
.L_x_6057:
        /* <DEDUP_REMOVED lines=25> */
.L_x_6099:
[----:B------:R-:W-:-:S06]  /*9c60*/  HADD2.F32 R5, -RZ, R18.H0_H0 ;  /* 0x20000012ff057230 */ /* 0x000fcc0000004100 */
[----:B------:R-:W0:Y:S02]  /*9c70*/  F2I.S64.TRUNC R4, R5 ;  /* 0x0000000500047311 */ /* 0x000e24000020d900 */
[----:B0-----:R0:W-:Y:S01]  /*9c80*/  STG.E.U8 desc[UR36][R8.64], R4 ;  /* 0x0000000408007986 */ /* 0x0011e2000c101124 */
[----:B------:R-:W-:Y:S05]  /*9c90*/  BRA `(.L_x_6101) ;  /* 0x0000000c006c7947 */ /* 0x000fea0003800000 */
.L_x_6098:
        /* <DEDUP_REMOVED lines=10> */
.L_x_6103:
[----:B------:R-:W-:-:S04]  /*9d40*/  HADD2.F32 R18, -RZ, R18.H0_H0 ;  /* 0x20000012ff127230 */ /* 0x000fc80000004100 */
[----:B------:R-:W0:Y:S02]  /*9d50*/  F2I.FTZ.TRUNC.NTZ R3, R18 ;  /* 0x0000001200037305 */ /* 0x000e24000021f100 */
[----:B0-----:R0:W-:Y:S01]  /*9d60*/  STG.E desc[UR36][R8.64], R3 ;  /* 0x0000000308007986 */ /* 0x0011e2000c101924 */
[----:B------:R-:W-:Y:S05]  /*9d70*/  BRA `(.L_x_6101) ;  /* 0x0000000c00347947 */ /* 0x000fea0003800000 */
.L_x_6102:
[----:B------:R-:W-:-:S04]  /*9d80*/  HADD2.F32 R18, -RZ, R18.H0_H0 ;  /* 0x20000012ff127230 */ /* 0x000fc80000004100 */
[----:B------:R-:W0:Y:S02]  /*9d90*/  F2I.FTZ.TRUNC.NTZ R3, R18 ;  /* 0x0000001200037305 */ /* 0x000e24000021f100 */
[----:B0-----:R0:W-:Y:S01]  /*9da0*/  STG.E.U16 desc[UR36][R8.64], R3 ;  /* 0x0000000308007986 */ /* 0x0011e2000c101524 */
[----:B------:R-:W-:Y:S05]  /*9db0*/  BRA `(.L_x_6101) ;  /* 0x0000000c00247947 */ /* 0x000fea0003800000 */
.L_x_6097:
        /* <DEDUP_REMOVED lines=9> */
.L_x_6105:
[----:B------:R4:W-:Y:S01]  /*9e50*/  STG.E.U16 desc[UR36][R8.64], R18 ;  /* 0x0000001208007986 */ /* 0x0009e2000c101524 */
[----:B------:R-:W-:Y:S05]  /*9e60*/  BRA `(.L_x_6101) ;  /* 0x0000000800f87947 */ /* 0x000fea0003800000 */
.L_x_6104:
        /* <DEDUP_REMOVED lines=10> */
.L_x_6107:
[----:B------:R-:W-:-:S05]  /*9f10*/  HADD2.F32 R0, -RZ, R18.H0_H0 ;  /* 0x20000012ff007230 */ /* 0x000fca0000004100 */
[----:B------:R-:W-:-:S04]  /*9f20*/  F2FP.F16.F32.PACK_AB R0, RZ, R0 ;  /* 0x00000000ff00723e */ /* 0x000fc800000000ff */
[----:B------:R-:W-:-:S05]  /*9f30*/  PRMT R0, R0, 0x5410, RZ ;  /* 0x0000541000007816 */ /* 0x000fca00000000ff */
[----:B------:R2:W-:Y:S01]  /*9f40*/  STG.E desc[UR36][R8.64], R0 ;  /* 0x0000000008007986 */ /* 0x0005e2000c101924 */
[----:B------:R-:W-:Y:S05]  /*9f50*/  BRA `(.L_x_6101) ;  /* 0x0000000800bc7947 */ /* 0x000fea0003800000 */
.L_x_6106:
[----:B------:R-:W-:-:S05]  /*9f60*/  HADD2.F32 R4, -RZ, R18.H0_H0 ;  /* 0x20000012ff047230 */ /* 0x000fca0000004100 */
[----:B------:R-:W-:-:S06]  /*9f70*/  FMUL.FTZ R4, R4, 1 ;  /* 0x3f80000004047820 */ /* 0x000fcc0000410000 */
[----:B------:R-:W0:Y:S02]  /*9f80*/  F2F.F64.F32 R4, R4 ;  /* 0x0000000400047310 */ /* 0x000e240000201800 */
[----:B0-----:R0:W-:Y:S01]  /*9f90*/  STG.E.64 desc[UR36][R8.64], R4 ;  /* 0x0000000408007986 */ /* 0x0011e2000c101b24 */
[----:B------:R-:W-:Y:S05]  /*9fa0*/  BRA `(.L_x_6101) ;  /* 0x0000000800a87947 */ /* 0x000fea0003800000 */
.L_x_6096:
        /* <DEDUP_REMOVED lines=14> */
.L_x_6111:
        /* <DEDUP_REMOVED lines=17> */
.L_x_6114:
[----:B------:R-:W-:-:S04]  /*a1a0*/  SHF.R.U32.HI R3, RZ, 0x18, R5 ;  /* 0x00000018ff037819 */ /* 0x000fc80000011605 */
[----:B------:R-:W-:-:S04]  /*a1b0*/  LOP3.LUT R0, R0, 0x80, R3, 0xf8, !PT ;  /* 0x0000008000007812 */ /* 0x000fc800078ef803 */
[----:B------:R-:W-:-:S07]  /*a1c0*/  PRMT R4, R0, 0x7610, R4 ;  /* 0x0000761000047816 */ /* 0x000fce0000000004 */
.L_x_6113:
[----:B------:R-:W-:Y:S05]  /*a1d0*/  BSYNC.RECONVERGENT B0 ;  /* 0x0000000000007941 */ /* 0x000fea0003800200 */
.L_x_6112:
[----:B------:R0:W-:Y:S01]  /*a1e0*/  STG.E.U8 desc[UR36][R8.64], R4 ;  /* 0x0000000408007986 */ /* 0x0001e2000c101124 */
[----:B------:R-:W-:Y:S05]  /*a1f0*/  BRA `(.L_x_6101) ;  /* 0x0000000800147947 */ /* 0x000fea0003800000 */
.L_x_6110:
        /* <DEDUP_REMOVED lines=17> */
.L_x_6117:
[----:B------:R-:W-:-:S04]  /*a310*/  SHF.R.U32.HI R3, RZ, 0x18, R5 ;  /* 0x00000018ff037819 */ /* 0x000fc80000011605 */
[----:B------:R-:W-:-:S04]  /*a320*/  LOP3.LUT R0, R0, 0x80, R3, 0xf8, !PT ;  /* 0x0000008000007812 */ /* 0x000fc800078ef803 */
[----:B------:R-:W-:-:S07]  /*a330*/  PRMT R4, R0, 0x7610, R4 ;  /* 0x0000761000047816 */ /* 0x000fce0000000004 */
.L_x_6116:
[----:B------:R-:W-:Y:S05]  /*a340*/  BSYNC.RECONVERGENT B0 ;  /* 0x0000000000007941 */ /* 0x000fea0003800200 */
.L_x_6115:
[----:B------:R0:W-:Y:S01]  /*a350*/  STG.E.U8 desc[UR36][R8.64], R4 ;  /* 0x0000000408007986 */ /* 0x0001e2000c101124 */
[----:B------:R-:W-:Y:S05]  /*a360*/  BRA `(.L_x_6101) ;  /* 0x0000000400b87947 */ /* 0x000fea0003800000 */
.L_x_6109:
        /* <DEDUP_REMOVED lines=22> */
.L_x_6119:
[----:B------:R-:W-:-:S06]  /*a4d0*/  HADD2.F32 R4, -RZ, R18.H0_H0 ;  /* 0x20000012ff047230 */ /* 0x000fcc0000004100 */
[----:B------:R-:W0:Y:S02]  /*a4e0*/  F2I.U64.TRUNC R4, R4 ;  /* 0x0000000400047311 */ /* 0x000e24000020d800 */
[----:B0-----:R0:W-:Y:S01]  /*a4f0*/  STG.E.64 desc[UR36][R8.64], R4 ;  /* 0x0000000408007986 */ /* 0x0011e2000c101b24 */
[----:B------:R-:W-:Y:S05]  /*a500*/  BRA `(.L_x_6101) ;  /* 0x0000000400507947 */ /* 0x000fea0003800000 */
.L_x_6118:
[----:B------:R-:W-:-:S04]  /*a510*/  HADD2.F32 R18, -RZ, R18.H0_H0 ;  /* 0x20000012ff127230 */ /* 0x000fc80000004100 */
[----:B------:R-:W0:Y:S02]  /*a520*/  F2I.FTZ.U32.TRUNC.NTZ R3, R18 ;  /* 0x0000001200037305 */ /* 0x000e24000021f000 */
[----:B0-----:R0:W-:Y:S01]  /*a530*/  STG.E desc[UR36][R8.64], R3 ;  /* 0x0000000308007986 */ /* 0x0011e2000c101924 */
[----:B------:R-:W-:Y:S05]  /*a540*/  BRA `(.L_x_6101) ;  /* 0x0000000400407947 */ /* 0x000fea0003800000 */
.L_x_6108:
        /* <DEDUP_REMOVED lines=11> */
.L_x_6121:
[----:B------:R-:W-:Y:S01]  /*a600*/  HADD2.F32 R18, -RZ, R18.H0_H0 ;  /* 0x20000012ff127230 */ /* 0x000fe20000004100 */
[----:B------:R-:W-:-:S04]  /*a610*/  CS2R R6, SRZ ;  /* 0x0000000000067805 */ /* 0x000fc8000001ff00 */
[----:B------:R-:W-:-:S06]  /*a620*/  FMUL.FTZ R4, R18, 1 ;  /* 0x3f80000012047820 */ /* 0x000fcc0000410000 */
[----:B------:R-:W0:Y:S02]  /*a630*/  F2F.F64.F32 R4, R4 ;  /* 0x0000000400047310 */ /* 0x000e240000201800 */
[----:B0-----:R0:W-:Y:S01]  /*a640*/  STG.E.128 desc[UR36][R8.64], R4 ;  /* 0x0000000408007986 */ /* 0x0011e2000c101d24 */
[----:B------:R-:W-:Y:S05]  /*a650*/  BRA `(.L_x_6101) ;  /* 0x0000000000fc7947 */ /* 0x000fea0003800000 */
.L_x_6120:
[----:B------:R-:W-:-:S13]  /*a660*/  ISETP.NE.AND P0, PT, R0, 0xf, PT ;  /* 0x0000000f0000780c */ /* 0x000fda0003f05270 */
[----:B------:R-:W-:Y:S05]  /*a670*/  @!P0 BRA `(.L_x_6122) ;  /* 0x0000000000e88947 */ /* 0x000fea0003800000 */
[----:B------:R-:W-:-:S13]  /*a680*/  ISETP.NE.AND P0, PT, R0, 0x17, PT ;  /* 0x000000170000780c */ /* 0x000fda0003f05270 */
[----:B------:R-:W-:Y:S05]  /*a690*/  @!P0 BRA `(.L_x_6123) ;  /* 0x0000000000908947 */ /* 0x000fea0003800000 */
[----:B------:R-:W-:-:S13]  /*a6a0*/  ISETP.NE.AND P0, PT, R0, 0x18, PT ;  /* 0x000000180000780c */ /* 0x000fda0003f05270 */
[----:B------:R-:W-:Y:S05]  /*a6b0*/  @!P0 BRA `(.L_x_6124) ;  /* 0x0000000000448947 */ /* 0x000fea0003800000 */
.L_x_6100:
        /* <DEDUP_REMOVED lines=16> */
.L_x_6125:
[----:B------:R-:W-:Y:S05]  /*a7c0*/  BRA `(.L_x_6101) ;  /* 0x0000000000a07947 */ /* 0x000fea0003800000 */
.L_x_6124:
        /* <DEDUP_REMOVED lines=13> */
.L_x_6127:
[----:B------:R-:W-:Y:S05]  /*a8a0*/  BSYNC.RECONVERGENT B0 ;  /* 0x0000000000007941 */ /* 0x000fea0003800200 */
.L_x_6126:
[----:B------:R-:W-:-:S05]  /*a8b0*/  LOP3.LUT R3, R0, 0x80, R3, 0xf8, !PT ;  /* 0x0000008000037812 */ /* 0x000fca00078ef803 */
[----:B------:R0:W-:Y:S01]  /*a8c0*/  STG.E.U8 desc[UR36][R8.64], R3 ;  /* 0x0000000308007986 */ /* 0x0001e2000c101124 */
[----:B------:R-:W-:Y:S05]  /*a8d0*/  BRA `(.L_x_6101) ;  /* 0x00000000005c7947 */ /* 0x000fea0003800000 */
.L_x_6123:
        /* <DEDUP_REMOVED lines=12> */
.L_x_6129:
[----:B------:R-:W-:Y:S01]  /*a9a0*/  IMAD.MOV.U32 R0, RZ, RZ, 0x7f ;  /* 0x0000007fff007424 */ /* 0x000fe200078e00ff */
[----:B------:R-:W-:-:S04]  /*a9b0*/  ISETP.GT.U32.AND P0, PT, R4, 0x7f800000, PT ;  /* 0x7f8000000400780c */ /* 0x000fc80003f04070 */
[----:B------:R-:W-:-:S09]  /*a9c0*/  SEL R0, R0, 0x7c, P0 ;  /* 0x0000007c00007807 */ /* 0x000fd20000000000 */
.L_x_6130:
[----:B------:R-:W-:Y:S05]  /*a9d0*/  BSYNC.RECONVERGENT B0 ;  /* 0x0000000000007941 */ /* 0x000fea0003800200 */
.L_x_6128:
[----:B------:R-:W-:-:S04]  /*a9e0*/  SHF.R.U32.HI R3, RZ, 0x18, R3 ;  /* 0x00000018ff037819 */ /* 0x000fc80000011603 */
[----:B------:R-:W-:-:S05]  /*a9f0*/  LOP3.LUT R3, R0, 0x80, R3, 0xf8, !PT ;  /* 0x0000008000037812 */ /* 0x000fca00078ef803 */
[----:B------:R0:W-:Y:S01]  /*aa00*/  STG.E.U8 desc[UR36][R8.64], R3 ;  /* 0x0000000308007986 */ /* 0x0001e2000c101124 */
[----:B------:R-:W-:Y:S05]  /*aa10*/  BRA `(.L_x_6101) ;  /* 0x00000000000c7947 */ /* 0x000fea0003800000 */
.L_x_6122:
[----:B------:R-:W-:-:S05]  /*aa20*/  HADD2.F32 R0, -RZ, R18.H0_H0 ;  /* 0x20000012ff007230 */ /* 0x000fca0000004100 */
[----:B------:R-:W-:-:S05]  /*aa30*/  F2FP.BF16.F32.PACK_AB R0, RZ, R0 ;  /* 0x00000000ff00723e */ /* 0x000fca00000010ff */
[----:B------:R0:W-:Y:S02]  /*aa40*/  STG.E.U16 desc[UR36][R8.64], R0 ;  /* 0x0000000008007986 */ /* 0x0001e4000c101524 */
.L_x_6101:
        /* <DEDUP_REMOVED lines=25> */
.L_x_6134:
[----:B------:R-:W-:-:S06]  /*abe0*/  HADD2.F32 R5, -RZ, R16.H0_H0 ;  /* 0x20000010ff057230 */ /* 0x000fcc0000004100 */
[----:B------:R-:W0:Y:S02]  /*abf0*/  F2I.S64.TRUNC R4, R5 ;  /* 0x0000000500047311 */ /* 0x000e24000020d900 */
[----:B0-----:R0:W-:Y:S01]  /*ac00*/  STG.E.U8 desc[UR36][R8.64], R4 ;  /* 0x0000000408007986 */ /* 0x0011e2000c101124 */
[----:B------:R-:W-:Y:S05]  /*ac10*/  BRA `(.L_x_6136) ;  /* 0x0000000c006c7947 */ /* 0x000fea0003800000 */
.L_x_6133:
        /* <DEDUP_REMOVED lines=10> */
.L_x_6138:
[----:B------:R-:W-:-:S04]  /*acc0*/  HADD2.F32 R16, -RZ, R16.H0_H0 ;  /* 0x20000010ff107230 */ /* 0x000fc80000004100 */
[----:B------:R-:W0:Y:S02]  /*acd0*/  F2I.FTZ.TRUNC.NTZ R3, R16 ;  /* 0x0000001000037305 */ /* 0x000e24000021f100 */
[----:B0-----:R0:W-:Y:S01]  /*ace0*/  STG.E desc[UR36][R8.64], R3 ;  /* 0x0000000308007986 */ /* 0x0011e2000c101924 */
[----:B------:R-:W-:Y:S05]  /*acf0*/  BRA `(.L_x_6136) ;  /* 0x0000000c00347947 */ /* 0x000fea0003800000 */
.L_x_6137:
[----:B------:R-:W-:-:S04]  /*ad00*/  HADD2.F32 R16, -RZ, R16.H0_H0 ;  /* 0x20000010ff107230 */ /* 0x000fc80000004100 */
[----:B------:R-:W0:Y:S02]  /*ad10*/  F2I.FTZ.TRUNC.NTZ R3, R16 ;  /* 0x0000001000037305 */ /* 0x000e24000021f100 */
[----:B0-----:R0:W-:Y:S01]  /*ad20*/  STG.E.U16 desc[UR36][R8.64], R3 ;  /* 0x0000000308007986 */ /* 0x0011e2000c101524 */
[----:B------:R-:W-:Y:S05]  /*ad30*/  BRA `(.L_x_6136) ;  /* 0x0000000c00247947 */ /* 0x000fea0003800000 */
.L_x_6132:
        /* <DEDUP_REMOVED lines=9> */
.L_x_6140:
[----:B------:R0:W-:Y:S01]  /*add0*/  STG.E.U16 desc[UR36][R8.64], R16 ;  /* 0x0000001008007986 */ /* 0x0001e2000c101524 */
[----:B------:R-:W-:Y:S05]  /*ade0*/  BRA `(.L_x_6136) ;  /* 0x0000000800f87947 */ /* 0x000fea0003800000 */
.L_x_6139:
        /* <DEDUP_REMOVED lines=10> */
.L_x_6142:
[----:B------:R-:W-:-:S05]  /*ae90*/  HADD2.F32 R0, -RZ, R16.H0_H0 ;  /* 0x20000010ff007230 */ /* 0x000fca0000004100 */
[----:B------:R-:W-:-:S04]  /*aea0*/  F2FP.F16.F32.PACK_AB R0, RZ, R0 ;  /* 0x00000000ff00723e */ /* 0x000fc800000000ff */
[----:B------:R-:W-:-:S05]  /*aeb0*/  PRMT R0, R0, 0x5410, RZ ;  /* 0x0000541000007816 */ /* 0x000fca00000000ff */
[----:B------:R0:W-:Y:S01]  /*aec0*/  STG.E desc[UR36][R8.64], R0 ;  /* 0x0000000008007986 */ /* 0x0001e2000c101924 */
[----:B------:R-:W-:Y:S05]  /*aed0*/  BRA `(.L_x_6136) ;  /* 0x0000000800bc7947 */ /* 0x000fea0003800000 */
.L_x_6141:
[----:B------:R-:W-:-:S05]  /*aee0*/  HADD2.F32 R4, -RZ, R16.H0_H0 ;  /* 0x20000010ff047230 */ /* 0x000fca0000004100 */
[----:B------:R-:W-:-:S06]  /*aef0*/  FMUL.FTZ R4, R4, 1 ;  /* 0x3f80000004047820 */ /* 0x000fcc0000410000 */
[----:B------:R-:W0:Y:S02]  /*af00*/  F2F.F64.F32 R4, R4 ;  /* 0x0000000400047310 */ /* 0x000e240000201800 */
[----:B0-----:R0:W-:Y:S01]  /*af10*/  STG.E.64 desc[UR36][R8.64], R4 ;  /* 0x0000000408007986 */ /* 0x0011e2000c101b24 */
[----:B------:R-:W-:Y:S05]  /*af20*/  BRA `(.L_x_6136) ;  /* 0x0000000800a87947 */ /* 0x000fea0003800000 */
.L_x_6131:
        /* <DEDUP_REMOVED lines=14> */
.L_x_6146:
        /* <DEDUP_REMOVED lines=17> */
.L_x_6149:
[----:B------:R-:W-:-:S04]  /*b120*/  SHF.R.U32.HI R3, RZ, 0x18, R5 ;  /* 0x00000018ff037819 */ /* 0x000fc80000011605 */
[----:B------:R-:W-:-:S04]  /*b130*/  LOP3.LUT R0, R0, 0x80, R3, 0xf8, !PT ;  /* 0x0000008000007812 */ /* 0x000fc800078ef803 */
[----:B------:R-:W-:-:S07]  /*b140*/  PRMT R4, R0, 0x7610, R4 ;  /* 0x0000761000047816 */ /* 0x000fce0000000004 */
.L_x_6148:
[----:B------:R-:W-:Y:S05]  /*b150*/  BSYNC.RECONVERGENT B0 ;  /* 0x0000000000007941 */ /* 0x000fea0003800200 */
.L_x_6147:
[----:B------:R0:W-:Y:S01]  /*b160*/  STG.E.U8 desc[UR36][R8.64], R4 ;  /* 0x0000000408007986 */ /* 0x0001e2000c101124 */
[----:B------:R-:W-:Y:S05]  /*b170*/  BRA `(.L_x_6136) ;  /* 0x0000000800147947 */ /* 0x000fea0003800000 */
.L_x_6145:
        /* <DEDUP_REMOVED lines=17> */
.L_x_6152:
[----:B------:R-:W-:-:S04]  /*b290*/  SHF.R.U32.HI R3, RZ, 0x18, R5 ;  /* 0x00000018ff037819 */ /* 0x000fc80000011605 */
[----:B------:R-:W-:-:S04]  /*b2a0*/  LOP3.LUT R0, R0, 0x80, R3, 0xf8, !PT ;  /* 0x0000008000007812 */ /* 0x000fc800078ef803 */
[----:B------:R-:W-:-:S07]  /*b2b0*/  PRMT R4, R0, 0x7610, R4 ;  /* 0x0000761000047816 */ /* 0x000fce0000000004 */
.L_x_6151:
[----:B------:R-:W-:Y:S05]  /*b2c0*/  BSYNC.RECONVERGENT B0 ;  /* 0x0000000000007941 */ /* 0x000fea0003800200 */
.L_x_6150:
[----:B------:R0:W-:Y:S01]  /*b2d0*/  STG.E.U8 desc[UR36][R8.64], R4 ;  /* 0x0000000408007986 */ /* 0x0001e2000c101124 */
[----:B------:R-:W-:Y:S05]  /*b2e0*/  BRA `(.L_x_6136) ;  /* 0x0000000400b87947 */ /* 0x000fea0003800000 */
.L_x_6144:
        /* <DEDUP_REMOVED lines=22> */
.L_x_6154:
[----:B------:R-:W-:-:S06]  /*b450*/  HADD2.F32 R4, -RZ, R16.H0_H0 ;  /* 0x20000010ff047230 */ /* 0x000fcc0000004100 */
[----:B------:R-:W0:Y:S02]  /*b460*/  F2I.U64.TRUNC R4, R4 ;  /* 0x0000000400047311 */ /* 0x000e24000020d800 */
[----:B0-----:R0:W-:Y:S01]  /*b470*/  STG.E.64 desc[UR36][R8.64], R4 ;  /* 0x0000000408007986 */ /* 0x0011e2000c101b24 */
[----:B------:R-:W-:Y:S05]  /*b480*/  BRA `(.L_x_6136) ;  /* 0x0000000400507947 */ /* 0x000fea0003800000 */
.L_x_6153:
[----:B------:R-:W-:-:S04]  /*b490*/  HADD2.F32 R16, -RZ, R16.H0_H0 ;  /* 0x20000010ff107230 */ /* 0x000fc80000004100 */
[----:B------:R-:W0:Y:S02]  /*b4a0*/  F2I.FTZ.U32.TRUNC.NTZ R3, R16 ;  /* 0x0000001000037305 */ /* 0x000e24000021f000 */
[----:B0-----:R0:W-:Y:S01]  /*b4b0*/  STG.E desc[UR36][R8.64], R3 ;  /* 0x0000000308007986 */ /* 0x0011e2000c101924 */
[----:B------:R-:W-:Y:S05]  /*b4c0*/  BRA `(.L_x_6136) ;  /* 0x0000000400407947 */ /* 0x000fea0003800000 */
.L_x_6143:
        /* <DEDUP_REMOVED lines=11> */
.L_x_6156:
[----:B------:R-:W-:Y:S01]  /*b580*/  HADD2.F32 R16, -RZ, R16.H0_H0 ;  /* 0x20000010ff107230 */ /* 0x000fe20000004100 */
[----:B------:R-:W-:-:S04]  /*b590*/  CS2R R6, SRZ ;  /* 0x0000000000067805 */ /* 0x000fc8000001ff00 */
[----:B------:R-:W-:-:S06]  /*b5a0*/  FMUL.FTZ R4, R16, 1 ;  /* 0x3f80000010047820 */ /* 0x000fcc0000410000 */
[----:B------:R-:W0:Y:S02]  /*b5b0*/  F2F.F64.F32 R4, R4 ;  /* 0x0000000400047310 */ /* 0x000e240000201800 */
[----:B0-----:R3:W-:Y:S01]  /*b5c0*/  STG.E.128 desc[UR36][R8.64], R4 ;  /* 0x0000000408007986 */ /* 0x0017e2000c101d24 */
[----:B------:R-:W-:Y:S05]  /*b5d0*/  BRA `(.L_x_6136) ;  /* 0x0000000000fc7947 */ /* 0x000fea0003800000 */
.L_x_6155:
[----:B------:R-:W-:-:S13]  /*b5e0*/  ISETP.NE.AND P0, PT, R0, 0xf, PT ;  /* 0x0000000f0000780c */ /* 0x000fda0003f05270 */
[----:B------:R-:W-:Y:S05]  /*b5f0*/  @!P0 BRA `(.L_x_6157) ;  /* 0x0000000000e88947 */ /* 0x000fea0003800000 */
[----:B------:R-:W-:-:S13]  /*b600*/  ISETP.NE.AND P0, PT, R0, 0x17, PT ;  /* 0x000000170000780c */ /* 0x000fda0003f05270 */
[----:B------:R-:W-:Y:S05]  /*b610*/  @!P0 BRA `(.L_x_6158) ;  /* 0x0000000000908947 */ /* 0x000fea0003800000 */
[----:B------:R-:W-:-:S13]  /*b620*/  ISETP.NE.AND P0, PT, R0, 0x18, PT ;  /* 0x000000180000780c */ /* 0x000fda0003f05270 */
[----:B------:R-:W-:Y:S05]  /*b630*/  @!P0 BRA `(.L_x_6159) ;  /* 0x0000000000448947 */ /* 0x000fea0003800000 */
.L_x_6135:
        /* <DEDUP_REMOVED lines=16> */
.L_x_6160:
[----:B------:R-:W-:Y:S05]  /*b740*/  BRA `(.L_x_6136) ;  /* 0x0000000000a07947 */ /* 0x000fea0003800000 */
.L_x_6159:
        /* <DEDUP_REMOVED lines=13> */
.L_x_6162:
[----:B------:R-:W-:Y:S05]  /*b820*/  BSYNC.RECONVERGENT B0 ;  /* 0x0000000000007941 */ /* 0x000fea0003800200 */
.L_x_6161:
[----:B------:R-:W-:-:S05]  /*b830*/  LOP3.LUT R3, R0, 0x80, R3, 0xf8, !PT ;  /* 0x0000008000037812 */ /* 0x000fca00078ef803 */
[----:B------:R1:W-:Y:S01]  /*b840*/  STG.E.U8 desc[UR36][R8.64], R3 ;  /* 0x0000000308007986 */ /* 0x0003e2000c101124 */
[----:B------:R-:W-:Y:S05]  /*b850*/  BRA `(.L_x_6136) ;  /* 0x00000000005c7947 */ /* 0x000fea0003800000 */
.L_x_6158:
        /* <DEDUP_REMOVED lines=12> */
.L_x_6164:
[----:B------:R-:W-:Y:S01]  /*b920*/  IMAD.MOV.U32 R0, RZ, RZ, 0x7f ;  /* 0x0000007fff007424 */ /* 0x000fe200078e00ff */
[----:B------:R-:W-:-:S04]  /*b930*/  ISETP.GT.U32.AND P0, PT, R4, 0x7f800000, PT ;  /* 0x7f8000000400780c */ /* 0x000fc80003f04070 */
[----:B------:R-:W-:-:S09]  /*b940*/  SEL R0, R0, 0x7c, P0 ;  /* 0x0000007c00007807 */ /* 0x000fd20000000000 */
.L_x_6165:
[----:B------:R-:W-:Y:S05]  /*b950*/  BSYNC.RECONVERGENT B0 ;  /* 0x0000000000007941 */ /* 0x000fea0003800200 */
.L_x_6163:
[----:B------:R-:W-:-:S04]  /*b960*/  SHF.R.U32.HI R3, RZ, 0x18, R3 ;  /* 0x00000018ff037819 */ /* 0x000fc80000011603 */
[----:B------:R-:W-:-:S05]  /*b970*/  LOP3.LUT R3, R0, 0x80, R3, 0xf8, !PT ;  /* 0x0000008000037812 */ /* 0x000fca00078ef803 */
[----:B------:R2:W-:Y:S01]  /*b980*/  STG.E.U8 desc[UR36][R8.64], R3 ;  /* 0x0000000308007986 */ /* 0x0005e2000c101124 */
[----:B------:R-:W-:Y:S05]  /*b990*/  BRA `(.L_x_6136) ;  /* 0x00000000000c7947 */ /* 0x000fea0003800000 */
.L_x_6157:
[----:B------:R-:W-:-:S05]  /*b9a0*/  HADD2.F32 R0, -RZ, R16.H0_H0 ;  /* 0x20000010ff007230 */ /* 0x000fca0000004100 */
[----:B------:R-:W-:-:S05]  /*b9b0*/  F2FP.BF16.F32.PACK_AB R0, RZ, R0 ;  /* 0x00000000ff00723e */ /* 0x000fca00000010ff */
[----:B------:R0:W-:Y:S02]  /*b9c0*/  STG.E.U16 desc[UR36][R8.64], R0 ;  /* 0x0000000008007986 */ /* 0x0001e4000c101524 */
.L_x_6136:
[----:B------:R-:W-:-:S07]  /*b9d0*/  VIADD R19, R19, 0x80 ;  /* 0x0000008013137836 */ /* 0x000fce0000000000 */
.L_x_6095:
[----:B------:R-:W-:Y:S05]  /*b9e0*/  BSYNC.RECONVERGENT B6 ;  /* 0x0000000000067941 */ /* 0x000fea0003800200 */
.L_x_6094:
        /* <DEDUP_REMOVED lines=23> */
.L_x_6169:
[----:B------:R-:W-:-:S06]  /*bb60*/  HADD2.F32 R5, -RZ, R17.H0_H0 ;  /* 0x20000011ff057230 */ /* 0x000fcc0000004100 */
[----:B------:R-:W0:Y:S02]  /*bb70*/  F2I.S64.TRUNC R4, R5 ;  /* 0x0000000500047311 */ /* 0x000e24000020d900 */
[----:B0-----:R-:W-:Y:S01]  /*bb80*/  STG.E.U8 desc[UR36][R2.64], R4 ;  /* 0x0000000402007986 */ /* 0x001fe2000c101124 */
[----:B------:R-:W-:Y:S05]  /*bb90*/  EXIT ;  /* 0x000000000000794d */ /* 0x000fea0003800000 */
.L_x_6168:
        /* <DEDUP_REMOVED lines=10> */
.L_x_6172:
[----:B------:R-:W-:-:S06]  /*bc40*/  HADD2.F32 R17, -RZ, R17.H0_H0 ;  /* 0x20000011ff117230 */ /* 0x000fcc0000004100 */
[----:B------:R-:W0:Y:S02]  /*bc50*/  F2I.FTZ.TRUNC.NTZ R17, R17 ;  /* 0x0000001100117305 */ /* 0x000e24000021f100 */
[----:B0-----:R-:W-:Y:S01]  /*bc60*/  STG.E desc[UR36][R2.64], R17 ;  /* 0x0000001102007986 */ /* 0x001fe2000c101924 */
[----:B------:R-:W-:Y:S05]  /*bc70*/  EXIT ;  /* 0x000000000000794d */ /* 0x000fea0003800000 */
.L_x_6171:
[----:B------:R-:W-:-:S06]  /*bc80*/  HADD2.F32 R17, -RZ, R17.H0_H0 ;  /* 0x20000011ff117230 */ /* 0x000fcc0000004100 */
[----:B------:R-:W0:Y:S02]  /*bc90*/  F2I.FTZ.TRUNC.NTZ R17, R17 ;  /* 0x0000001100117305 */ /* 0x000e24000021f100 */
[----:B0-----:R-:W-:Y:S01]  /*bca0*/  STG.E.U16 desc[UR36][R2.64], R17 ;  /* 0x0000001102007986 */ /* 0x001fe2000c101524 */
[----:B------:R-:W-:Y:S05]  /*bcb0*/  EXIT ;  /* 0x000000000000794d */ /* 0x000fea0003800000 */
.L_x_6167:
        /* <DEDUP_REMOVED lines=9> */
.L_x_6174:
[----:B------:R-:W-:Y:S01]  /*bd50*/  STG.E.U16 desc[UR36][R2.64], R17 ;  /* 0x0000001102007986 */ /* 0x000fe2000c101524 */
[----:B------:R-:W-:Y:S05]  /*bd60*/  EXIT ;  /* 0x000000000000794d */ /* 0x000fea0003800000 */
.L_x_6173:
        /* <DEDUP_REMOVED lines=10> */
.L_x_6176:
[----:B------:R-:W-:-:S05]  /*be10*/  HADD2.F32 R0, -RZ, R17.H0_H0 ;  /* 0x20000011ff007230 */ /* 0x000fca0000004100 */
[----:B------:R-:W-:-:S04]  /*be20*/  F2FP.F16.F32.PACK_AB R0, RZ, R0 ;  /* 0x00000000ff00723e */ /* 0x000fc800000000ff */
[----:B------:R-:W-:-:S05]  /*be30*/  PRMT R0, R0, 0x5410, RZ ;  /* 0x0000541000007816 */ /* 0x000fca00000000ff */
[----:B------:R-:W-:Y:S01]  /*be40*/  STG.E desc[UR36][R2.64], R0 ;  /* 0x0000000002007986 */ /* 0x000fe2000c101924 */
[----:B------:R-:W-:Y:S05]  /*be50*/  EXIT ;  /* 0x000000000000794d */ /* 0x000fea0003800000 */
.L_x_6175:
[----:B------:R-:W-:-:S05]  /*be60*/  HADD2.F32 R4, -RZ, R17.H0_H0 ;  /* 0x20000011ff047230 */ /* 0x000fca0000004100 */
[----:B------:R-:W-:-:S06]  /*be70*/  FMUL.FTZ R4, R4, 1 ;  /* 0x3f80000004047820 */ /* 0x000fcc0000410000 */
[----:B------:R-:W0:Y:S02]  /*be80*/  F2F.F64.F32 R4, R4 ;  /* 0x0000000400047310 */ /* 0x000e240000201800 */
[----:B0-----:R-:W-:Y:S01]  /*be90*/  STG.E.64 desc[UR36][R2.64], R4 ;  /* 0x0000000402007986 */ /* 0x001fe2000c101b24 */
[----:B------:R-:W-:Y:S05]  /*bea0*/  EXIT ;  /* 0x000000000000794d */ /* 0x000fea0003800000 */
.L_x_6166:
        /* <DEDUP_REMOVED lines=14> */
.L_x_6180:
        /* <DEDUP_REMOVED lines=18> */
.L_x_6183:
[----:B------:R-:W-:-:S04]  /*c0b0*/  SHF.R.U32.HI R5, RZ, 0x18, R5 ;  /* 0x00000018ff057819 */ /* 0x000fc80000011605 */
[----:B------:R-:W-:-:S07]  /*c0c0*/  LOP3.LUT R0, R0, 0x80, R5, 0xf8, !PT ;  /* 0x0000008000007812 */ /* 0x000fce00078ef805 */
.L_x_6182:
[----:B------:R-:W-:Y:S05]  /*c0d0*/  BSYNC.RECONVERGENT B0 ;  /* 0x0000000000007941 */ /* 0x000fea0003800200 */
.L_x_6181:
[----:B------:R-:W-:Y:S01]  /*c0e0*/  STG.E.U8 desc[UR36][R2.64], R0 ;  /* 0x0000000002007986 */ /* 0x000fe2000c101124 */
[----:B------:R-:W-:Y:S05]  /*c0f0*/  EXIT ;  /* 0x000000000000794d */ /* 0x000fea0003800000 */
.L_x_6179:
        /* <DEDUP_REMOVED lines=18> */
.L_x_6186:
[----:B------:R-:W-:-:S04]  /*c220*/  SHF.R.U32.HI R5, RZ, 0x18, R5 ;  /* 0x00000018ff057819 */ /* 0x000fc80000011605 */
[----:B------:R-:W-:-:S07]  /*c230*/  LOP3.LUT R0, R0, 0x80, R5, 0xf8, !PT ;  /* 0x0000008000007812 */ /* 0x000fce00078ef805 */
.L_x_6185:
[----:B------:R-:W-:Y:S05]  /*c240*/  BSYNC.RECONVERGENT B0 ;  /* 0x0000000000007941 */ /* 0x000fea0003800200 */
.L_x_6184:
[----:B------:R-:W-:Y:S01]  /*c250*/  STG.E.U8 desc[UR36][R2.64], R0 ;  /* 0x0000000002007986 */ /* 0x000fe2000c101124 */
[----:B------:R-:W-:Y:S05]  /*c260*/  EXIT ;  /* 0x000000000000794d */ /* 0x000fea0003800000 */
.L_x_6178:
        /* <DEDUP_REMOVED lines=22> */
.L_x_6188:
[----:B------:R-:W-:-:S06]  /*c3d0*/  HADD2.F32 R4, -RZ, R17.H0_H0 ;  /* 0x20000011ff047230 */ /* 0x000fcc0000004100 */
[----:B------:R-:W0:Y:S02]  /*c3e0*/  F2I.U64.TRUNC R4, R4 ;  /* 0x0000000400047311 */ /* 0x000e24000020d800 */
[----:B0-----:R-:W-:Y:S01]  /*c3f0*/  STG.E.64 desc[UR36][R2.64], R4 ;  /* 0x0000000402007986 */ /* 0x001fe2000c101b24 */
[----:B------:R-:W-:Y:S05]  /*c400*/  EXIT ;  /* 0x000000000000794d */ /* 0x000fea0003800000 */
.L_x_6187:
[----:B------:R-:W-:-:S06]  /*c410*/  HADD2.F32 R17, -RZ, R17.H0_H0 ;  /* 0x20000011ff117230 */ /* 0x000fcc0000004100 */
[----:B------:R-:W0:Y:S02]  /*c420*/  F2I.FTZ.U32.TRUNC.NTZ R17, R17 ;  /* 0x0000001100117305 */ /* 0x000e24000021f000 */
[----:B0-----:R-:W-:Y:S01]  /*c430*/  STG.E desc[UR36][R2.64], R17 ;  /* 0x0000001102007986 */ /* 0x001fe2000c101924 */
[----:B------:R-:W-:Y:S05]  /*c440*/  EXIT ;  /* 0x000000000000794d */ /* 0x000fea0003800000 */
.L_x_6177:
        /* <DEDUP_REMOVED lines=11> */
.L_x_6190:
[----:B------:R-:W-:Y:S01]  /*c500*/  HADD2.F32 R17, -RZ, R17.H0_H0 ;  /* 0x20000011ff117230 */ /* 0x000fe20000004100 */
[----:B------:R-:W-:-:S04]  /*c510*/  CS2R R6, SRZ ;  /* 0x0000000000067805 */ /* 0x000fc8000001ff00 */
[----:B------:R-:W-:-:S06]  /*c520*/  FMUL.FTZ R4, R17, 1 ;  /* 0x3f80000011047820 */ /* 0x000fcc0000410000 */
[----:B------:R-:W0:Y:S02]  /*c530*/  F2F.F64.F32 R4, R4 ;  /* 0x0000000400047310 */ /* 0x000e240000201800 */
[----:B0-----:R-:W-:Y:S01]  /*c540*/  STG.E.128 desc[UR36][R2.64], R4 ;  /* 0x0000000402007986 */ /* 0x001fe2000c101d24 */
[----:B------:R-:W-:Y:S05]  /*c550*/  EXIT ;  /* 0x000000000000794d */ /* 0x000fea0003800000 */
.L_x_6189:
[----:B------:R-:W-:-:S13]  /*c560*/  ISETP.NE.AND P0, PT, R0, 0xf, PT ;  /* 0x0000000f0000780c */ /* 0x000fda0003f05270 */
[----:B------:R-:W-:Y:S05]  /*c570*/  @!P0 BRA `(.L_x_6191) ;  /* 0x0000000000e88947 */ /* 0x000fea0003800000 */
[----:B------:R-:W-:-:S13]  /*c580*/  ISETP.NE.AND P0, PT, R0, 0x17, PT ;  /* 0x000000170000780c */ /* 0x000fda0003f05270 */
[----:B------:R-:W-:Y:S05]  /*c590*/  @!P0 BRA `(.L_x_6192) ;  /* 0x0000000000908947 */ /* 0x000fea0003800000 */
[----:B------:R-:W-:-:S13]  /*c5a0*/  ISETP.NE.AND P0, PT, R0, 0x18, PT ;  /* 0x000000180000780c */ /* 0x000fda0003f05270 */
[----:B------:R-:W-:Y:S05]  /*c5b0*/  @!P0 BRA `(.L_x_6193) ;  /* 0x0000000000448947 */ /* 0x000fea0003800000 */
.L_x_6170:
        /* <DEDUP_REMOVED lines=16> */
.L_x_6194:
[----:B------:R-:W-:Y:S05]  /*c6c0*/  EXIT ;  /* 0x000000000000794d */ /* 0x000fea0003800000 */
.L_x_6193:
        /* <DEDUP_REMOVED lines=13> */
.L_x_6196:
[----:B------:R-:W-:Y:S05]  /*c7a0*/  BSYNC.RECONVERGENT B0 ;  /* 0x0000000000007941 */ /* 0x000fea0003800200 */
.L_x_6195:
[----:B------:R-:W-:-:S05]  /*c7b0*/  LOP3.LUT R5, R0, 0x80, R5, 0xf8, !PT ;  /* 0x0000008000057812 */ /* 0x000fca00078ef805 */
[----:B------:R-:W-:Y:S01]  /*c7c0*/  STG.E.U8 desc[UR36][R2.64], R5 ;  /* 0x0000000502007986 */ /* 0x000fe2000c101124 */
[----:B------:R-:W-:Y:S05]  /*c7d0*/  EXIT ;  /* 0x000000000000794d */ /* 0x000fea0003800000 */
.L_x_6192:
        /* <DEDUP_REMOVED lines=12> */
.L_x_6198:
[----:B------:R-:W-:Y:S01]  /*c8a0*/  IMAD.MOV.U32 R0, RZ, RZ, 0x7f ;  /* 0x0000007fff007424 */ /* 0x000fe200078e00ff */
[----:B------:R-:W-:-:S04]  /*c8b0*/  ISETP.GT.U32.AND P0, PT, R4, 0x7f800000, PT ;  /* 0x7f8000000400780c */ /* 0x000fc80003f04070 */
[----:B------:R-:W-:-:S09]  /*c8c0*/  SEL R0, R0, 0x7c, P0 ;  /* 0x0000007c00007807 */ /* 0x000fd20000000000 */
.L_x_6199:
[----:B------:R-:W-:Y:S05]  /*c8d0*/  BSYNC.RECONVERGENT B0 ;  /* 0x0000000000007941 */ /* 0x000fea0003800200 */
.L_x_6197:
[----:B------:R-:W-:-:S04]  /*c8e0*/  SHF.R.U32.HI R5, RZ, 0x18, R5 ;  /* 0x00000018ff057819 */ /* 0x000fc80000011605 */
[----:B------:R-:W-:-:S05]  /*c8f0*/  LOP3.LUT R5, R0, 0x80, R5, 0xf8, !PT ;  /* 0x0000008000057812 */ /* 0x000fca00078ef805 */
[----:B------:R-:W-:Y:S01]  /*c900*/  STG.E.U8 desc[UR36][R2.64], R5 ;  /* 0x0000000502007986 */ /* 0x000fe2000c101124 */
[----:B------:R-:W-:Y:S05]  /*c910*/  EXIT ;  /* 0x000000000000794d */ /* 0x000fea0003800000 */
.L_x_6191:
[----:B------:R-:W-:-:S05]  /*c920*/  HADD2.F32 R0, -RZ, R17.H0_H0 ;  /* 0x20000011ff007230 */ /* 0x000fca0000004100 */
[----:B------:R-:W-:-:S05]  /*c930*/  F2FP.BF16.F32.PACK_AB R0, RZ, R0 ;  /* 0x00000000ff00723e */ /* 0x000fca00000010ff */
[----:B------:R-:W-:Y:S01]  /*c940*/  STG.E.U16 desc[UR36][R2.64], R0 ;  /* 0x0000000002007986 */ /* 0x000fe2000c101524 */
[----:B------:R-:W-:Y:S05]  /*c950*/  EXIT ;  /* 0x000000000000794d */ /* 0x000fea0003800000 */
.L_x_6200:
        /* <DEDUP_REMOVED lines=10> */
.L_x_14635:


//--------------------- .text._ZN2at6native18elementwise_kernelILi128ELi4EZNS0_22gpu_kernel_impl_nocastIZZZNS0_26logit_backward_kernel_cudaERNS_18TensorIteratorBaseERKN3c106ScalarEENKUlvE_clEvENKUlvE1_clEvEUlNS5_4HalfESB_E0_EEvS4_RKT_EUliE_EEviT1_ --------------------------
	.section	.text._ZN2at6native18elementwise_kernelILi128ELi4EZNS0_22gpu_kernel_impl_nocastIZZZNS0_26logit_backward_kernel_cudaERNS_18TensorIteratorBaseERKN3c106ScalarEENKUlvE_clEvENKUlvE1_clEvEUlNS5_4HalfESB_E0_EEvS4_RKT_EUliE_EEviT1_,"ax",@progbits
	.align	128
        .global         _ZN2at6native18elementwise_kernelILi128ELi4EZNS0_22gpu_kernel_impl_nocastIZZZNS0_26logit_backward_kernel_cudaERNS_18TensorIteratorBaseERKN3c106ScalarEENKUlvE_clEvENKUlvE1_clEvEUlNS5_4HalfESB_E0_EEvS4_RKT_EUliE_EEviT1_
        .type           _ZN2at6native18elementwise_kernelILi128ELi4EZNS0_22gpu_kernel_impl_nocastIZZZNS0_26logit_backward_kernel_cudaERNS_18TensorIteratorBaseERKN3c106ScalarEENKUlvE_clEvENKUlvE1_clEvEUlNS5_4HalfESB_E0_EEvS4_RKT_EUliE_EEviT1_,@function
        .size           _ZN2at6native18elementwise_kernelILi128ELi4EZNS0_22gpu_kernel_impl_nocastIZZZNS0_26logit_backward_kernel_cudaERNS_18TensorIteratorBaseERKN3c106ScalarEENKUlvE_clEvENKUlvE1_clEvEUlNS5_4HalfESB_E0_EEvS4_RKT_EUliE_EEviT1_,(.L_x_14636 - _ZN2at6native18elementwise_kernelILi128ELi4EZNS0_22gpu_kernel_impl_nocastIZZZNS0_26logit_backward_kernel_cudaERNS_18TensorIteratorBaseERKN3c106ScalarEENKUlvE_clEvENKUlvE1_clEvEUlNS5_4HalfESB_E0_EEvS4_RKT_EUliE_EEviT1_)
        .other          _ZN2at6native18elementwise_kernelILi128ELi4EZNS0_22gpu_kernel_impl_nocastIZZZNS0_26logit_backward_kernel_cudaERNS_18TensorIteratorBaseERKN3c106ScalarEENKUlvE_clEvENKUlvE1_clEvEUlNS5_4HalfESB_E0_EEvS4_RKT_EUliE_EEviT1_,@"STO_CUDA_ENTRY STV_DEFAULT"
_ZN2at6native18elementwise_kernelILi128ELi4EZNS0_22gpu_kernel_impl_nocastIZZZNS0_26logit_backward_kernel_cudaERNS_18TensorIteratorBaseERKN3c106ScalarEENKUlvE_clEvENKUlvE1_clEvEUlNS5_4HalfESB_E0_EEvS4_RKT_EUliE_EEviT1_:
.text._ZN2at6native18elementwise_kernelILi128ELi4EZNS0_22gpu_kernel_impl_nocastIZZZNS0_26logit_backward_kernel_cudaERNS_18TensorIteratorBaseERKN3c106ScalarEENKUlvE_clEvENKUlvE1_clEvEUlNS5_4HalfESB_E0_EEvS4_RKT_EUliE_EEviT1_:
        /* <DEDUP_REMOVED lines=19> */
[----:B------:R-:W-:Y:S01]  /*0130*/  IADD3 R3, PT, PT, R3, 0x80, RZ ;  /* 0x0000008003037810 */ /* 0x000fe20007ffe0ff */
[----:B--2---:R-:W-:-:S04]  /*0140*/  HADD2.F32 R0, -RZ, R6.H0_H0 ;  /* 0x20000006ff007230 */ /* 0x004fc80000004100 */
[----:B------:R-:W0:Y:S01]  /*0150*/  LDC.64 R6, c[0x0][0x5e8] ;  /* 0x00017a00ff067b82 */ /* 0x000e220000000a00 */
[C---:B-1----:R-:W-:Y:S02]  /*0160*/  FSETP.GEU.FTZ.AND P1, PT, R0.reuse, UR8, PT ;  /* 0x0000000800007c0b */ /* 0x042fe4000bf3e000 */
[----:B------:R-:W-:-:S04]  /*0170*/  FSETP.GT.FTZ.AND P0, PT, R0, UR9, PT ;  /* 0x0000000900007c0b */ /* 0x000fc8000bf14000 */
[----:B------:R-:W-:-:S13]  /*0180*/  PLOP3.LUT P0, PT, P1, P0, PT, 0x8f, 0xf8 ;  /* 0x0000000000f8781c */ /* 0x000fda0000f01177 */
[----:B------:R-:W-:Y:S01]  /*0190*/  @!P0 FADD.FTZ R9, -R0, 1 ;  /* 0x3f80000000098421 */ /* 0x000fe20000010100 */
[----:B---3--:R-:W-:-:S03]  /*01a0*/  HADD2.F32 R4, -RZ, R4.H0_H0 ;  /* 0x20000004ff047230 */ /* 0x008fc60000004100 */
[----:B------:R-:W-:Y:S01]  /*01b0*/  @!P0 FMUL.FTZ R9, R0, R9 ;  /* 0x0000000900098220 */ /* 0x000fe20000410000 */
[----:B------:R-:W-:-:S05]  /*01c0*/  HFMA2 R0, -RZ, RZ, 0, 0 ;  /* 0x00000000ff007431 */ /* 0x000fca00000001ff */
[----:B------:R-:W1:Y:S02]  /*01d0*/  @!P0 MUFU.RCP R9, R9 ;  /* 0x0000000900098308 */ /* 0x000e640000001000 */
[----:B-1----:R-:W-:Y:S01]  /*01e0*/  @!P0 FMUL.FTZ R0, R4, R9 ;  /* 0x0000000904008220 */ /* 0x002fe20000410000 */
[----:B------:R-:W-:-:S04]  /*01f0*/  ISETP.GE.AND P0, PT, R3, UR4, PT ;  /* 0x0000000403007c0c */ /* 0x000fc8000bf06270 */
[----:B------:R-:W-:-:S05]  /*0200*/  F2FP.F16.F32.PACK_AB R0, RZ, R0 ;  /* 0x00000000ff00723e */ /* 0x000fca00000000ff */
        /* <DEDUP_REMOVED lines=17> */
[----:B------:R-:W-:-:S05]  /*0320*/  MOV R0, RZ ;  /* 0x000000ff00007202 */ /* 0x000fca0000000f00 */
[----:B------:R-:W1:Y:S02]  /*0330*/  @!P0 MUFU.RCP R9, R9 ;  /* 0x0000000900098308 */ /* 0x000e640000001000 */
[----:B-1----:R-:W-:-:S05]  /*0340*/  @!P0 FMUL.FTZ R0, R4, R9 ;  /* 0x0000000904008220 */ /* 0x002fca0000410000 */
[----:B------:R-:W-:-:S05]  /*0350*/  F2FP.F16.F32.PACK_AB R0, RZ, R0 ;  /* 0x00000000ff00723e */ /* 0x000fca00000000ff */
[----:B0-----:R0:W-:Y:S02]  /*0360*/  STG.E.U16 desc[UR6][R6.64], R0 ;  /* 0x0000000006007986 */ /* 0x0011e4000c101506 */
.L_x_6204:
[----:B------:R-:W-:-:S13]  /*0370*/  ISETP.GE.AND P0, PT, R3, UR4, PT ;  /* 0x0000000403007c0c */ /* 0x000fda000bf06270 */
[----:B------:R-:W-:Y:S05]  /*0380*/  @P0 BREAK.RELIABLE B1 ;  /* 0x0000000000010942 */ /* 0x000fea0003800100 */
[----:B------:R-:W-:Y:S05]  /*0390*/  @P0 BRA `(.L_x_6205) ;  /* 0x0000000000500947 */ /* 0x000fea0003800000 */
[----:B------:R-:W-:Y:S05]  /*03a0*/  BSYNC.RELIABLE B1 ;  /* 0x0000000000017941 */ /* 0x000fea0003800100 */
.L_x_6203:
        /* <DEDUP_REMOVED lines=16> */
[----:B-1----:R-:W-:-:S05]  /*04b0*/  @!P0 FMUL.FTZ R0, R4, R9 ;  /* 0x0000000904008220 */ /* 0x002fca0000410000 */
[----:B------:R-:W-:-:S05]  /*04c0*/  F2FP.F16.F32.PACK_AB R0, RZ, R0 ;  /* 0x00000000ff00723e */ /* 0x000fca00000000ff */
[----:B0-----:R1:W-:Y:S02]  /*04d0*/  STG.E.U16 desc[UR6][R6.64], R0 ;  /* 0x0000000006007986 */ /* 0x0013e4000c101506 */
.L_x_6205:
[----:B------:R-:W-:Y:S05]  /*04e0*/  BSYNC.RECONVERGENT B0 ;  /* 0x0000000000007941 */ /* 0x000fea0003800200 */
.L_x_6202:
        /* <DEDUP_REMOVED lines=8> */
[----:B01----:R-:W-:-:S05]  /*0570*/  HADD2.F32 R0, -RZ, R4.H0_H0 ;  /* 0x20000004ff007230 */ /* 0x003fca0000004100 */
[----:B------:R-:W0:Y:S01]  /*0580*/  LDC.64 R4, c[0x0][0x5e8] ;  /* 0x00017a00ff047b82 */ /* 0x000e220000000a00 */
[C---:B---3--:R-:W-:Y:S02]  /*0590*/  FSETP.GEU.FTZ.AND P1, PT, R0.reuse, UR4, PT ;  /* 0x0000000400007c0b */ /* 0x048fe4000bf3e000 */
[----:B------:R-:W-:-:S04]  /*05a0*/  FSETP.GT.FTZ.AND P0, PT, R0, UR5, PT ;  /* 0x0000000500007c0b */ /* 0x000fc8000bf14000 */
[----:B------:R-:W-:-:S13]  /*05b0*/  PLOP3.LUT P0, PT, P1, P0, PT, 0x8f, 0xf8 ;  /* 0x0000000000f8781c */ /* 0x000fda0000f01177 */
[----:B------:R-:W-:Y:S01]  /*05c0*/  @!P0 FADD.FTZ R7, -R0, 1 ;  /* 0x3f80000000078421 */ /* 0x000fe20000010100 */
[----:B--2---:R-:W-:-:S03]  /*05d0*/  HADD2.F32 R2, -RZ, R2.H0_H0 ;  /* 0x20000002ff027230 */ /* 0x004fc60000004100 */
[----:B------:R-:W-:Y:S01]  /*05e0*/  @!P0 FMUL.FTZ R7, R0, R7 ;  /* 0x0000000700078220 */ /* 0x000fe20000410000 */
[----:B------:R-:W-:-:S05]  /*05f0*/  HFMA2 R0, -RZ, RZ, 0, 0 ;  /* 0x00000000ff007431 */ /* 0x000fca00000001ff */
[----:B------:R-:W1:Y:S02]  /*0600*/  @!P0 MUFU.RCP R7, R7 ;  /* 0x0000000700078308 */ /* 0x000e640000001000 */
[----:B-1----:R-:W-:-:S05]  /*0610*/  @!P0 FMUL.FTZ R0, R2, R7 ;  /* 0x0000000702008220 */ /* 0x002fca0000410000 */
[----:B------:R-:W-:-:S05]  /*0620*/  F2FP.F16.F32.PACK_AB R0, RZ, R0 ;  /* 0x00000000ff00723e */ /* 0x000fca00000000ff */
[----:B0-----:R-:W-:Y:S01]  /*0630*/  STG.E.U16 desc[UR6][R4.64], R0 ;  /* 0x0000000004007986 */ /* 0x001fe2000c101506 */
[----:B------:R-:W-:Y:S05]  /*0640*/  EXIT ;  /* 0x000000000000794d */ /* 0x000fea0003800000 */
.L_x_6201:
        /* <DEDUP_REMOVED lines=356> */
.L_x_6209:
        /* <DEDUP_REMOVED lines=9> */
[----:B--2---:R-:W-:Y:S01]  /*1d20*/  HADD2.F32 R11, -RZ, R8.H0_H0 ;  /* 0x20000008ff0b7230 */ /* 0x004fe20000004100 */
[----:B------:R-:W-:-:S04]  /*1d30*/  MOV R8, RZ ;  /* 0x000000ff00087202 */ /* 0x000fc80000000f00 */
[C---:B0-----:R-:W-:Y:S02]  /*1d40*/  FSETP.GEU.FTZ.AND P1, PT, R11.reuse, UR8, PT ;  /* 0x000000080b007c0b */ /* 0x041fe4000bf3e000 */
[----:B------:R-:W-:Y:S01]  /*1d50*/  FSETP.GT.FTZ.AND P0, PT, R11, UR9, PT ;  /* 0x000000090b007c0b */ /* 0x000fe2000bf14000 */
[----:B------:R-:W0:Y:S01]  /*1d60*/  LDCU.64 UR8, c[0x0][0x5e8] ;  /* 0x0000bd00ff0877ac */ /* 0x000e220008000a00 */
[----:B---3--:R-:W-:Y:S02]  /*1d70*/  HADD2.F32 R7, -RZ, R6.H0_H0 ;  /* 0x20000006ff077230 */ /* 0x008fe40000004100 */
[----:B------:R-:W-:-:S13]  /*1d80*/  PLOP3.LUT P0, PT, P1, P0, PT, 0x8f, 0xf8 ;  /* 0x0000000000f8781c */ /* 0x000fda0000f01177 */
[----:B------:R-:W-:-:S04]  /*1d90*/  @!P0 FADD.FTZ R4, -R11, 1 ;  /* 0x3f8000000b048421 */ /* 0x000fc80000010100 */
[----:B------:R-:W-:-:S06]  /*1da0*/  @!P0 FMUL.FTZ R10, R11, R4 ;  /* 0x000000040b0a8220 */ /* 0x000fcc0000410000 */
[----:B------:R-:W1:Y:S02]  /*1db0*/  @!P0 MUFU.RCP R10, R10 ;  /* 0x0000000a000a8308 */ /* 0x000e640000001000 */
[----:B-1----:R-:W-:Y:S01]  /*1dc0*/  @!P0 FMUL.FTZ R8, R7, R10 ;  /* 0x0000000a07088220 */ /* 0x002fe20000410000 */
[----:B0-----:R-:W-:-:S04]  /*1dd0*/  IADD3 R4, P0, PT, R5, UR8, RZ ;  /* 0x0000000805047c10 */ /* 0x001fc8000ff1e0ff */
[----:B------:R-:W-:Y:S02]  /*1de0*/  F2FP.F16.F32.PACK_AB R8, RZ, R8 ;  /* 0x00000008ff08723e */ /* 0x000fe400000000ff */
        /* <DEDUP_REMOVED lines=353> */
.L_x_6211:
        /* <DEDUP_REMOVED lines=22> */
[----:B------:R-:W-:-:S05]  /*3560*/  IADD3.X R5, PT, PT, RZ, UR9, RZ, P0, !PT ;  /* 0x00000009ff057c10 */ /* 0x000fca00087fe4ff */
[----:B------:R0:W-:Y:S02]  /*3570*/  STG.E.U16 desc[UR6][R4.64], R8 ;  /* 0x0000000804007986 */ /* 0x0001e4000c101506 */
.L_x_6208:
[----:B------:R-:W-:-:S13]  /*3580*/  ISETP.GE.AND P0, PT, R3, UR4, PT ;  /* 0x0000000403007c0c */ /* 0x000fda000bf06270 */
[----:B------:R-:W-:Y:S05]  /*3590*/  @P0 BREAK.RELIABLE B1 ;  /* 0x0000000000010942 */ /* 0x000fea0003800100 */
[----:B------:R-:W-:Y:S05]  /*35a0*/  @P0 BRA `(.L_x_6210) ;  /* 0x0000001400d40947 */ /* 0x000fea0003800000 */
[----:B------:R-:W-:Y:S05]  /*35b0*/  BSYNC.RELIABLE B1 ;  /* 0x0000000000017941 */ /* 0x000fea0003800100 */
.L_x_6207:
        /* <DEDUP_REMOVED lines=348> */
.L_x_6212:
        /* <DEDUP_REMOVED lines=24> */
.L_x_6210:
[----:B------:R-:W-:Y:S05]  /*4d00*/  BSYNC.RECONVERGENT B0 ;  /* 0x0000000000007941 */ /* 0x000fea0003800200 */
.L_x_6206:
        /* <DEDUP_REMOVED lines=351> */
.L_x_6213:
        /* <DEDUP_REMOVED lines=9> */
[C---:B-1----:R-:W-:Y:S02]  /*6390*/  FSETP.GEU.FTZ.AND P1, PT, R9.reuse, UR4, PT ;  /* 0x0000000409007c0b */ /* 0x042fe4000bf3e000 */
[----:B------:R-:W-:Y:S01]  /*63a0*/  FSETP.GT.FTZ.AND P0, PT, R9, UR5, PT ;  /* 0x0000000509007c0b */ /* 0x000fe2000bf14000 */
[----:B------:R-:W0:Y:S01]  /*63b0*/  LDCU.64 UR4, c[0x0][0x5e8] ;  /* 0x0000bd00ff0477ac */ /* 0x000e220008000a00 */
[----:B---3--:R-:W-:Y:S02]  /*63c0*/  HADD2.F32 R5, -RZ, R4.H0_H0 ;  /* 0x20000004ff057230 */ /* 0x008fe40000004100 */
[----:B------:R-:W-:-:S13]  /*63d0*/  PLOP3.LUT P0, PT, P1, P0, PT, 0x8f, 0xf8 ;  /* 0x0000000000f8781c */ /* 0x000fda0000f01177 */
[----:B------:R-:W-:-:S04]  /*63e0*/  @!P0 FADD.FTZ R0, -R9, 1 ;  /* 0x3f80000009008421 */ /* 0x000fc80000010100 */
[----:B------:R-:W-:Y:S01]  /*63f0*/  @!P0 FMUL.FTZ R8, R9, R0 ;  /* 0x0000000009088220 */ /* 0x000fe20000410000 */
[----:B------:R-:W-:-:S05]  /*6400*/  MOV R0, RZ ;  /* 0x000000ff00007202 */ /* 0x000fca0000000f00 */
[----:B------:R-:W1:Y:S02]  /*6410*/  @!P0 MUFU.RCP R8, R8 ;  /* 0x0000000800088308 */ /* 0x000e640000001000 */
[----:B-1----:R-:W-:Y:S01]  /*6420*/  @!P0 FMUL.FTZ R0, R5, R8 ;  /* 0x0000000805008220 */ /* 0x002fe20000410000 */
[----:B0-----:R-:W-:-:S04]  /*6430*/  IADD3 R2, P0, PT, R3, UR4, RZ ;  /* 0x0000000403027c10 */ /* 0x001fc8000ff1e0ff */
[----:B------:R-:W-:Y:S02]  /*6440*/  F2FP.F16.F32.PACK_AB R0, RZ, R0 ;  /* 0x00000000ff00723e */ /* 0x000fe400000000ff */
[----:B------:R-:W-:-:S05]  /*6450*/  IADD3.X R3, PT, PT, RZ, UR5, RZ, P0, !PT ;  /* 0x00000005ff037c10 */ /* 0x000fca00087fe4ff */
[----:B------:R-:W-:Y:S01]  /*6460*/  STG.E.U16 desc[UR6][R2.64], R0 ;  /* 0x0000000002007986 */ /* 0x000fe2000c101506 */
[----:B------:R-:W-:Y:S05]  /*6470*/  EXIT ;  /* 0x000000000000794d */ /* 0x000fea0003800000 */
.L_x_6214:
        /* <DEDUP_REMOVED lines=16> */
.L_x_14636:


//--------------------- .text._ZN2at6native27unrolled_elementwise_kernelIZZZNS0_26logit_backward_kernel_cudaERNS_18TensorIteratorBaseERKN3c106ScalarEENKUlvE_clEvENKUlvE1_clEvEUlNS4_4HalfESA_E0_St5arrayIPcLm3EELi4E23TrivialOffsetCalculatorILi2EjESF_ILi1EjENS0_6memory15LoadWithoutCastENSI_16StoreWithoutCastEEEviT_T0_T2_T3_T4_T5_ --------------------------
	.section	.text._ZN2at6native27unrolled_elementwise_kernelIZZZNS0_26logit_backward_kernel_cudaERNS_18TensorIteratorBaseERKN3c106ScalarEENKUlvE_clEvENKUlvE1_clEvEUlNS4_4HalfESA_E0_St5arrayIPcLm3EELi4E23TrivialOffsetCalculatorILi2EjESF_ILi1EjENS0_6memory15LoadWithoutCastENSI_16StoreWithoutCastEEEviT_T0_T2_T3_T4_T5_,"ax",@progbits
	.align	128
        .global         _ZN2at6native27unrolled_elementwise_kernelIZZZNS0_26logit_backward_kernel_cudaERNS_18TensorIteratorBaseERKN3c106ScalarEENKUlvE_clEvENKUlvE1_clEvEUlNS4_4HalfESA_E0_St5arrayIPcLm3EELi4E23TrivialOffsetCalculatorILi2EjESF_ILi1EjENS0_6memory15LoadWithoutCastENSI_16StoreWithoutCastEEEviT_T0_T2_T3_T4_T5_
        .type           _ZN2at6native27unrolled_elementwise_kernelIZZZNS0_26logit_backward_kernel_cudaERNS_18TensorIteratorBaseERKN3c106ScalarEENKUlvE_clEvENKUlvE1_clEvEUlNS4_4HalfESA_E0_St5arrayIPcLm3EELi4E23TrivialOffsetCalculatorILi2EjESF_ILi1EjENS0_6memory15LoadWithoutCastENSI_16StoreWithoutCastEEEviT_T0_T2_T3_T4_T5_,@function
        .size           _ZN2at6native27unrolled_elementwise_kernelIZZZNS0_26logit_backward_kernel_cudaERNS_18TensorIteratorBaseERKN3c106ScalarEENKUlvE_clEvENKUlvE1_clEvEUlNS4_4HalfESA_E0_St5arrayIPcLm3EELi4E23TrivialOffsetCalculatorILi2EjESF_ILi1EjENS0_6memory15LoadWithoutCastENSI_16StoreWithoutCastEEEviT_T0_T2_T3_T4_T5_,(.L_x_14637 - _ZN2at6native27unrolled_elementwise_kernelIZZZNS0_26logit_backward_kernel_cudaERNS_18TensorIteratorBaseERKN3c106ScalarEENKUlvE_clEvENKUlvE1_clEvEUlNS4_4HalfESA_E0_St5arrayIPcLm3EELi4E23TrivialOffsetCalculatorILi2EjESF_ILi1EjENS0_6memory15LoadWithoutCastENSI_16StoreWithoutCastEEEviT_T0_T2_T3_T4_T5_)
        .other          _ZN2at6native27unrolled_elementwise_kernelIZZZNS0_26logit_backward_kernel_cudaERNS_18TensorIteratorBaseERKN3c106ScalarEENKUlvE_clEvENKUlvE1_clEvEUlNS4_4HalfESA_E0_St5arrayIPcLm3EELi4E23TrivialOffsetCalculatorILi2EjESF_ILi1EjENS0_6memory15LoadWithoutCastENSI_16StoreWithoutCastEEEviT_T0_T2_T3_T4_T5_,@"STO_CUDA_ENTRY STV_DEFAULT"
_ZN2at6native27unrolled_elementwise_kernelIZZZNS0_26logit_backward_kernel_cudaERNS_18TensorIteratorBaseERKN3c106ScalarEENKUlvE_clEvENKUlvE1_clEvEUlNS4_4HalfESA_E0_St5arrayIPcLm3EELi4E23TrivialOffsetCalculatorILi2EjESF_ILi1EjENS0_6memory15LoadWithoutCastENSI_16StoreWithoutCastEEEviT_T0_T2_T3_T4_T5_:
.text._ZN2at6native27unrolled_elementwise_kernelIZZZNS0_26logit_backward_kernel_cudaERNS_18TensorIteratorBaseERKN3c106ScalarEENKUlvE_clEvENKUlvE1_clEvEUlNS4_4HalfESA_E0_St5arrayIPcLm3EELi4E23TrivialOffsetCalculatorILi2EjESF_ILi1EjENS0_6memory15LoadWithoutCastENSI_16StoreWithoutCastEEEviT_T0_T2_T3_T4_T5_:
        /* <DEDUP_REMOVED lines=22> */
[C---:B------:R-:W-:Y:S01]  /*0160*/  @!P3 LEA R21, R11.reuse, R10, 0x9 ;  /* 0x0000000a0b15b211 */ /* 0x040fe200078e48ff */
[----:B-1----:R-:W1:Y:S01]  /*0170*/  LDC.64 R18, c[0x0][0x3a0] ;  /* 0x0000e800ff127b82 */ /* 0x002e620000000a00 */
[----:B------:R-:W-:Y:S01]  /*0180*/  @!P0 IMAD R25, R11, 0x200, R8 ;  /* 0x000002000b198824 */ /* 0x000fe200078e0208 */
[----:B------:R-:W-:Y:S01]  /*0190*/  PRMT R24, RZ, 0x7610, R24 ;  /* 0x00007610ff187816 */ /* 0x000fe20000000018 */
[----:B------:R-:W-:-:S02]  /*01a0*/  @!P3 VIADD R10, R10, 0x80 ;  /* 0x000000800a0ab836 */ /* 0x000fc40000000000 */
[----:B----4-:R-:W-:-:S03]  /*01b0*/  @!P3 IMAD.WIDE.U32 R4, R21, 0x2, R4 ;  /* 0x000000021504b825 */ /* 0x010fc600078e0004 */
[----:B------:R-:W-:Y:S01]  /*01c0*/  ISETP.GE.AND P2, PT, R10, R9, PT ;  /* 0x000000090a00720c */ /* 0x000fe20003f46270 */
[----:B------:R-:W-:Y:S02]  /*01d0*/  @!P3 IMAD.WIDE.U32 R6, R21, 0x2, R6 ;  /* 0x000000021506b825 */ /* 0x000fe400078e0006 */
[----:B------:R-:W3:Y:S02]  /*01e0*/  LDC.64 R20, c[0x0][0x3a8] ;  /* 0x0000ea00ff147b82 */ /* 0x000ee40000000a00 */
[----:B0-----:R-:W-:-:S08]  /*01f0*/  @!P1 IMAD.WIDE.U32 R2, R17, 0x2, R2 ;  /* 0x0000000211029825 */ /* 0x001fd000078e0002 */
[----:B------:R-:W-:Y:S01]  /*0200*/  @!P2 LEA R23, R11, R10, 0x9 ;  /* 0x0000000a0b17a211 */ /* 0x000fe200078e48ff */
        /* <DEDUP_REMOVED lines=24> */
[----:B------:R-:W-:Y:S01]  /*0390*/  @!P1 MOV R8, R12 ;  /* 0x0000000c00089202 */ /* 0x000fe20000000f00 */
[----:B0-----:R-:W-:Y:S01]  /*03a0*/  @!P1 IMAD.WIDE.U32 R2, R5, 0x2, R2 ;  /* 0x0000000205029825 */ /* 0x001fe200078e0002 */
[-C--:B------:R-:W-:Y:S02]  /*03b0*/  ISETP.GE.AND P5, PT, R12, R9.reuse, PT ;  /* 0x000000090c00720c */ /* 0x080fe40003fa6270 */
[----:B------:R-:W-:-:S02]  /*03c0*/  ISETP.GE.AND P2, PT, R4, R9, PT ;  /* 0x000000090400720c */ /* 0x000fc40003f46270 */
[-C--:B------:R-:W-:Y:S02]  /*03d0*/  ISETP.GE.AND P3, PT, R6, R9.reuse, PT ;  /* 0x000000090600720c */ /* 0x080fe40003f66270 */
[----:B------:R-:W-:Y:S01]  /*03e0*/  ISETP.GE.AND P4, PT, R8, R9, PT ;  /* 0x000000090800720c */ /* 0x000fe20003f86270 */
[----:B-1----:R-:W-:-:S12]  /*03f0*/  @P1 BRA `(.L_x_6216) ;  /* 0x0000000000301947 */ /* 0x002fd80003800000 */
        /* <DEDUP_REMOVED lines=12> */
.L_x_6216:
[----:B------:R-:W-:Y:S05]  /*04c0*/  BSYNC.RECONVERGENT B0 ;  /* 0x0000000000007941 */ /* 0x000fea0003800200 */
.L_x_6215:
[----:B------:R-:W-:Y:S04]  /*04d0*/  BSSY.RECONVERGENT B0, `(.L_x_6217) ;  /* 0x000000e000007945 */ /* 0x000fe80003800200 */
[----:B------:R-:W-:Y:S05]  /*04e0*/  @P5 BRA `(.L_x_6218) ;  /* 0x0000000000305947 */ /* 0x000fea0003800000 */
[----:B------:R-:W0:Y:S01]  /*04f0*/  LDCU.64 UR6, c[0x0][0x388] ;  /* 0x00007100ff0677ac */ /* 0x000e220008000a00 */
[----:B-----5:R-:W-:Y:S02]  /*0500*/  HADD2.F32 R10, -RZ, R10.H0_H0 ;  /* 0x2000000aff0a7230 */ /* 0x020fe40000004100 */
[----:B------:R-:W-:Y:S02]  /*0510*/  HADD2.F32 R6, -RZ, R0.H0_H0 ;  /* 0x20000000ff067230 */ /* 0x000fe40000004100 */
[----:B------:R-:W-:Y:S01]  /*0520*/  HFMA2 R0, -RZ, RZ, 0, 0 ;  /* 0x00000000ff007431 */ /* 0x000fe200000001ff */
        /* <DEDUP_REMOVED lines=8> */
.L_x_6218:
[----:B------:R-:W-:Y:S05]  /*05b0*/  BSYNC.RECONVERGENT B0 ;  /* 0x0000000000007941 */ /* 0x000fea0003800200 */
.L_x_6217:
[----:B------:R-:W-:Y:S04]  /*05c0*/  BSSY.RECONVERGENT B0, `(.L_x_6219) ;  /* 0x000000e000007945 */ /* 0x000fe80003800200 */
[----:B------:R-:W-:Y:S05]  /*05d0*/  @P2 BRA `(.L_x_6220) ;  /* 0x0000000000302947 */ /* 0x000fea0003800000 */
        /* <DEDUP_REMOVED lines=12> */
.L_x_6220:
[----:B------:R-:W-:Y:S05]  /*06a0*/  BSYNC.RECONVERGENT B0 ;  /* 0x0000000000007941 */ /* 0x000fea0003800200 */
.L_x_6219:
        /* <DEDUP_REMOVED lines=13> */
[----:B------:R-:W-:-:S07]  /*0780*/  F2FP.F16.F32.PACK_AB R10, RZ, R5 ;  /* 0x00000005ff0a723e */ /* 0x000fce00000000ff */
.L_x_6222:
[----:B------:R-:W-:Y:S05]  /*0790*/  BSYNC.RECONVERGENT B0 ;  /* 0x0000000000007941 */ /* 0x000fea0003800200 */
.L_x_6221:
[----:B------:R0:W-:Y:S01]  /*07a0*/  @!P1 STG.E.U16 desc[UR4][R2.64], R4 ;  /* 0x0000000402009986 */ /* 0x0001e2000c101504 */
[----:B------:R-:W-:Y:S04]  /*07b0*/  BSSY.RECONVERGENT B0, `(.L_x_6223) ;  /* 0x000000c000007945 */ /* 0x000fe80003800200 */
[----:B------:R-:W-:Y:S05]  /*07c0*/  @P4 BRA `(.L_x_6224) ;  /* 0x0000000000284947 */ /* 0x000fea0003800000 */
[----:B0-----:R-:W0:Y:S01]  /*07d0*/  LDC.64 R2, c[0x0][0x398] ;  /* 0x0000e600ff027b82 */ /* 0x001e220000000a00 */
[----:B------:R-:W-:Y:S01]  /*07e0*/  IMAD R5, R11, 0x200, R8 ;  /* 0x000002000b057824 */ /* 0x000fe200078e0208 */
[----:B------:R-:W-:-:S04]  /*07f0*/  IADD3 R8, PT, PT, R8, 0x80, RZ ;  /* 0x0000008008087810 */ /* 0x000fc80007ffe0ff */
[----:B------:R-:W-:-:S13]  /*0800*/  ISETP.GE.AND P0, PT, R8, R9, PT ;  /* 0x000000090800720c */ /* 0x000fda0003f06270 */
[----:B------:R-:W-:Y:S01]  /*0810*/  @!P0 IMAD R13, R11, 0x200, R8 ;  /* 0x000002000b0d8824 */ /* 0x000fe200078e0208 */
[----:B------:R-:W-:Y:S01]  /*0820*/  @!P0 IADD3 R8, PT, PT, R8, 0x80, RZ ;  /* 0x0000008008088810 */ /* 0x000fe20007ffe0ff */
[----:B0-----:R-:W-:-:S04]  /*0830*/  IMAD.WIDE.U32 R4, R5, 0x2, R2 ;  /* 0x0000000205047825 */ /* 0x001fc800078e0002 */
[----:B------:R-:W-:Y:S01]  /*0840*/  @!P0 IMAD.WIDE.U32 R2, R13, 0x2, R2 ;  /* 0x000000020d028825 */ /* 0x000fe200078e0002 */
[----:B-----5:R1:W-:Y:S04]  /*0850*/  STG.E.U16 desc[UR4][R4.64], R0 ;  /* 0x0000000004007986 */ /* 0x0203e8000c101504 */
[----:B------:R1:W-:Y:S02]  /*0860*/  @!P0 STG.E.U16 desc[UR4][R2.64], R7 ;  /* 0x0000000702008986 */ /* 0x0003e4000c101504 */
.L_x_6224:
[----:B------:R-:W-:Y:S05]  /*0870*/  BSYNC.RECONVERGENT B0 ;  /* 0x0000000000007941 */ /* 0x000fea0003800200 */
.L_x_6223:
[----:B------:R-:W-:-:S13]  /*0880*/  ISETP.GE.AND P0, PT, R8, R9, PT ;  /* 0x000000090800720c */ /* 0x000fda0003f06270 */
[----:B------:R-:W-:Y:S05]  /*0890*/  @P0 EXIT ;  /* 0x000000000000094d */ /* 0x000fea0003800000 */
[----:B01----:R-:W0:Y:S01]  /*08a0*/  LDC.64 R2, c[0x0][0x398] ;  /* 0x0000e600ff027b82 */ /* 0x003e220000000a00 */
[----:B------:R-:W-:-:S04]  /*08b0*/  IMAD R11, R11, 0x200, R8 ;  /* 0x000002000b0b7824 */ /* 0x000fc800078e0208 */
[----:B0-----:R-:W-:-:S05]  /*08c0*/  IMAD.WIDE.U32 R2, R11, 0x2, R2 ;  /* 0x000000020b027825 */ /* 0x001fca00078e0002 */
[----:B-----5:R-:W-:Y:S01]  /*08d0*/  STG.E.U16 desc[UR4][R2.64], R10 ;  /* 0x0000000a02007986 */ /* 0x020fe2000c101504 */
[----:B------:R-:W-:Y:S05]  /*08e0*/  EXIT ;  /* 0x000000000000794d */ /* 0x000fea0003800000 */
.L_x_6225:
        /* <DEDUP_REMOVED lines=9> */
.L_x_14637:


//--------------------- .text._ZN2at6native29vectorized_elementwise_kernelILi2EZZZNS0_26logit_backward_kernel_cudaERNS_18TensorIteratorBaseERKN3c106ScalarEENKUlvE_clEvENKUlvE1_clEvEUlNS4_4HalfESA_E0_St5arrayIPcLm3EEEEviT0_T1_ --------------------------
	.section	.text._ZN2at6native29vectorized_elementwise_kernelILi2EZZZNS0_26logit_backward_kernel_cudaERNS_18TensorIteratorBaseERKN3c106ScalarEENKUlvE_clEvENKUlvE1_clEvEUlNS4_4HalfESA_E0_St5arrayIPcLm3EEEEviT0_T1_,"ax",@progbits
	.align	128
        .global         _ZN2at6native29vectorized_elementwise_kernelILi2EZZZNS0_26logit_backward_kernel_cudaERNS_18TensorIteratorBaseERKN3c106ScalarEENKUlvE_clEvENKUlvE1_clEvEUlNS4_4HalfESA_E0_St5arrayIPcLm3EEEEviT0_T1_
        .type           _ZN2at6native29vectorized_elementwise_kernelILi2EZZZNS0_26logit_backward_kernel_cudaERNS_18TensorIteratorBaseERKN3c106ScalarEENKUlvE_clEvENKUlvE1_clEvEUlNS4_4HalfESA_E0_St5arrayIPcLm3EEEEviT0_T1_,@function
        .size           _ZN2at6native29vectorized_elementwise_kernelILi2EZZZNS0_26logit_backward_kernel_cudaERNS_18TensorIteratorBaseERKN3c106ScalarEENKUlvE_clEvENKUlvE1_clEvEUlNS4_4HalfESA_E0_St5arrayIPcLm3EEEEviT0_T1_,(.L_x_14638 - _ZN2at6native29vectorized_elementwise_kernelILi2EZZZNS0_26logit_backward_kernel_cudaERNS_18TensorIteratorBaseERKN3c106ScalarEENKUlvE_clEvENKUlvE1_clEvEUlNS4_4HalfESA_E0_St5arrayIPcLm3EEEEviT0_T1_)
        .other          _ZN2at6native29vectorized_elementwise_kernelILi2EZZZNS0_26logit_backward_kernel_cudaERNS_18TensorIteratorBaseERKN3c106ScalarEENKUlvE_clEvENKUlvE1_clEvEUlNS4_4HalfESA_E0_St5arrayIPcLm3EEEEviT0_T1_,@"STO_CUDA_ENTRY STV_DEFAULT"
_ZN2at6native29vectorized_elementwise_kernelILi2EZZZNS0_26logit_backward_kernel_cudaERNS_18TensorIteratorBaseERKN3c106ScalarEENKUlvE_clEvENKUlvE1_clEvEUlNS4_4HalfESA_E0_St5arrayIPcLm3EEEEviT0_T1_:
.text._ZN2at6native29vectorized_elementwise_kernelILi2EZZZNS0_26logit_backward_kernel_cudaERNS_18TensorIteratorBaseERKN3c106ScalarEENKUlvE_clEvENKUlvE1_clEvEUlNS4_4HalfESA_E0_St5arrayIPcLm3EEEEviT0_T1_:
        /* <DEDUP_REMOVED lines=52> */
[----:B------:R-:W-:Y:S02]  /*0340*/  ISETP.GE.U32.AND P2, PT, R21, R2, PT ;  /* 0x000000021500720c */ /* 0x000fe40003f46070 */
[----:B------:R-:W-:Y:S02]  /*0350*/  PRMT R8, RZ, 0x7610, R8 ;  /* 0x00007610ff087816 */ /* 0x000fe40000000008 */
[----:B------:R3:W5:Y:S01]  /*0360*/  @!P3 LDG.E.U16 R9, desc[UR4][R16.64] ;  /* 0x000000041009b981 */ /* 0x000762000c1e1500 */
[----:B0-----:R-:W0:Y:S03]  /*0370*/  LDC.64 R22, c[0x0][0x3a0] ;  /* 0x0000e800ff167b82 */ /* 0x001e260000000a00 */
[----:B------:R4:W5:Y:S01]  /*0380*/  @!P3 LDG.E.U16 R8, desc[UR4][R18.64] ;  /* 0x000000041208b981 */ /* 0x000962000c1e1500 */
[----:B------:R-:W-:-:S04]  /*0390*/  @!P1 IMAD.WIDE.U32 R28, R20, 0x2, R28 ;  /* 0x00000002141c9825 */ /* 0x000fc800078e001c */
[----:B---3--:R-:W3:Y:S01]  /*03a0*/  LDC.64 R16, c[0x0][0x3a8] ;  /* 0x0000ea00ff107b82 */ /* 0x008ee20000000a00 */
[----:B--2---:R-:W-:Y:S01]  /*03b0*/  @!P1 IMAD.WIDE.U32 R24, R20, 0x2, R24 ;  /* 0x0000000214189825 */ /* 0x004fe200078e0018 */
[----:B----4-:R-:W-:Y:S02]  /*03c0*/  PRMT R18, RZ, 0x7610, R18 ;  /* 0x00007610ff127816 */ /* 0x010fe40000000012 */
[----:B------:R-:W-:Y:S01]  /*03d0*/  PRMT R19, RZ, 0x7610, R19 ;  /* 0x00007610ff137816 */ /* 0x000fe20000000013 */
[----:B------:R-:W-:Y:S01]  /*03e0*/  @!P2 IMAD.IADD R27, R0, 0x1, R21 ;  /* 0x00000001001ba824 */ /* 0x000fe200078e0215 */
[----:B------:R-:W-:Y:S02]  /*03f0*/  @!P2 IADD3 R21, PT, PT, R21, 0x80, RZ ;  /* 0x000000801515a810 */ /* 0x000fe40007ffe0ff */
        /* <DEDUP_REMOVED lines=48> */
.L_x_6228:
[----:B------:R-:W-:Y:S05]  /*0700*/  BSYNC.RECONVERGENT B0 ;  /* 0x0000000000007941 */ /* 0x000fea0003800200 */
.L_x_6227:
[C---:B------:R-:W-:Y:S01]  /*0710*/  IADD3 R15, PT, PT, R3.reuse, 0x100, RZ ;  /* 0x00000100030f7810 */ /* 0x040fe20007ffe0ff */
[----:B------:R-:W0:Y:S01]  /*0720*/  @!P1 LDC.64 R12, c[0x0][0x398] ;  /* 0x0000e600ff0c9b82 */ /* 0x000e220000000a00 */
[----:B------:R-:W-:Y:S01]  /*0730*/  IADD3 R17, PT, PT, R3, 0x180, RZ ;  /* 0x0000018003117810 */ /* 0x000fe20007ffe0ff */
[----:B------:R-:W-:Y:S01]  /*0740*/  BSSY.RECONVERGENT B0, `(.L_x_6229) ;  /* 0x0000012000007945 */ /* 0x000fe20003800200 */
[-C--:B------:R-:W-:Y:S01]  /*0750*/  ISETP.GE.U32.AND P3, PT, R15, R2.reuse, PT ;  /* 0x000000020f00720c */ /* 0x080fe20003f66070 */
[----:B------:R-:W-:Y:S01]  /*0760*/  VIADD R15, R3, 0x80 ;  /* 0x00000080030f7836 */ /* 0x000fe20000000000 */
[----:B------:R-:W-:-:S04]  /*0770*/  ISETP.GE.U32.AND P2, PT, R17, R2, PT ;  /* 0x000000021100720c */ /* 0x000fc80003f46070 */
[----:B------:R-:W-:-:S13]  /*0780*/  ISETP.GE.U32.AND P0, PT, R15, R2, PT ;  /* 0x000000020f00720c */ /* 0x000fda0003f06070 */
[----:B------:R-:W-:Y:S05]  /*0790*/  @P0 BRA `(.L_x_6230) ;  /* 0x0000000000300947 */ /* 0x000fea0003800000 */
[----:B------:R-:W1:Y:S01]  /*07a0*/  LDCU.64 UR6, c[0x0][0x388] ;  /* 0x00007100ff0677ac */ /* 0x000e620008000a00 */
[----:B-----5:R-:W-:-:S05]  /*07b0*/  HADD2.F32 R16, -RZ, R5.H0_H0 ;  /* 0x20000005ff107230 */ /* 0x020fca0000004100 */
[C---:B-1----:R-:W-:Y:S02]  /*07c0*/  FSETP.GEU.FTZ.AND P4, PT, R16.reuse, UR6, PT ;  /* 0x0000000610007c0b */ /* 0x042fe4000bf9e000 */
[----:B------:R-:W-:-:S04]  /*07d0*/  FSETP.GT.FTZ.AND P0, PT, R16, UR7, PT ;  /* 0x0000000710007c0b */ /* 0x000fc8000bf14000 */
[----:B------:R-:W-:-:S13]  /*07e0*/  PLOP3.LUT P0, PT, P4, P0, PT, 0x8f, 0xf8 ;  /* 0x0000000000f8781c */ /* 0x000fda0002701177 */
[----:B------:R-:W-:-:S04]  /*07f0*/  @!P0 FADD.FTZ R5, -R16, 1 ;  /* 0x3f80000010058421 */ /* 0x000fc80000010100 */
[----:B------:R-:W-:Y:S01]  /*0800*/  @!P0 FMUL.FTZ R5, R16, R5 ;  /* 0x0000000510058220 */ /* 0x000fe20000410000 */
[----:B------:R-:W-:Y:S02]  /*0810*/  HADD2.F32 R16, -RZ, R4.H0_H0 ;  /* 0x20000004ff107230 */ /* 0x000fe40000004100 */
[----:B------:R-:W-:-:S03]  /*0820*/  IMAD.MOV.U32 R4, RZ, RZ, RZ ;  /* 0x000000ffff047224 */ /* 0x000fc600078e00ff */
[----:B------:R-:W1:Y:S02]  /*0830*/  @!P0 MUFU.RCP R5, R5 ;  /* 0x0000000500058308 */ /* 0x000e640000001000 */
[----:B-1----:R-:W-:-:S05]  /*0840*/  @!P0 FMUL.FTZ R4, R16, R5 ;  /* 0x0000000510048220 */ /* 0x002fca0000410000 */
[----:B------:R-:W-:-:S07]  /*0850*/  F2FP.F16.F32.PACK_AB R4, RZ, R4 ;  /* 0x00000004ff04723e */ /* 0x000fce00000000ff */
.L_x_6230:
[----:B------:R-:W-:Y:S05]  /*0860*/  BSYNC.RECONVERGENT B0 ;  /* 0x0000000000007941 */ /* 0x000fea0003800200 */
.L_x_6229:
[C---:B------:R-:W-:Y:S01]  /*0870*/  VIADD R17, R3.reuse, 0x280 ;  /* 0x0000028003117836 */ /* 0x040fe20000000000 */
[C---:B-----5:R-:W-:Y:S01]  /*0880*/  IADD3 R5, PT, PT, R3.reuse, 0x200, RZ ;  /* 0x0000020003057810 */ /* 0x060fe20007ffe0ff */
[----:B------:R-:W-:Y:S01]  /*0890*/  BSSY.RECONVERGENT B0, `(.L_x_6231) ;  /* 0x0000013000007945 */ /* 0x000fe20003800200 */
[----:B------:R-:W-:Y:S02]  /*08a0*/  IADD3 R23, PT, PT, R3, 0x300, RZ ;  /* 0x0000030003177810 */ /* 0x000fe40007ffe0ff */
[-C--:B------:R-:W-:Y:S01]  /*08b0*/  ISETP.GE.U32.AND P5, PT, R17, R2.reuse, PT ;  /* 0x000000021100720c */ /* 0x080fe20003fa6070 */
[----:B------:R-:W-:Y:S01]  /*08c0*/  VIADD R17, R3, 0x380 ;  /* 0x0000038003117836 */ /* 0x000fe20000000000 */
[-C--:B------:R-:W-:Y:S02]  /*08d0*/  ISETP.GE.U32.AND P4, PT, R5, R2.reuse, PT ;  /* 0x000000020500720c */ /* 0x080fe40003f86070 */
[----:B------:R-:W-:Y:S01]  /*08e0*/  ISETP.GE.U32.AND P6, PT, R23, R2, PT ;  /* 0x000000021700720c */ /* 0x000fe20003fc6070 */
[----:B------:R-:W-:-:S12]  /*08f0*/  @P3 BRA `(.L_x_6232) ;  /* 0x0000000000303947 */ /* 0x000fd80003800000 */
[----:B------:R-:W1:Y:S01]  /*0900*/  LDCU.64 UR6, c[0x0][0x388] ;  /* 0x00007100ff0677ac */ /* 0x000e620008000a00 */
[----:B------:R-:W-:Y:S02]  /*0910*/  HADD2.F32 R16, -RZ, R7.H0_H0 ;  /* 0x20000007ff107230 */ /* 0x000fe40000004100 */
[----:B------:R-:W-:-:S03]  /*0920*/  HADD2.F32 R6, -RZ, R6.H0_H0 ;  /* 0x20000006ff067230 */ /* 0x000fc60000004100 */
[C---:B-1----:R-:W-:Y:S02]  /*0930*/  FSETP.GEU.FTZ.AND P3, PT, R16.reuse, UR6, PT ;  /* 0x0000000610007c0b */ /* 0x042fe4000bf7e000 */
[----:B------:R-:W-:-:S04]  /*0940*/  FSETP.GT.FTZ.AND P0, PT, R16, UR7, PT ;  /* 0x0000000710007c0b */ /* 0x000fc8000bf14000 */
[----:B------:R-:W-:-:S13]  /*0950*/  PLOP3.LUT P0, PT, P3, P0, PT, 0x8f, 0xf8 ;  /* 0x0000000000f8781c */ /* 0x000fda0001f01177 */
[----:B------:R-:W-:-:S04]  /*0960*/  @!P0 FADD.FTZ R5, -R16, 1 ;  /* 0x3f80000010058421 */ /* 0x000fc80000010100 */
[----:B------:R-:W-:Y:S01]  /*0970*/  @!P0 FMUL.FTZ R7, R16, R5 ;  /* 0x0000000510078220 */ /* 0x000fe20000410000 */
[----:B------:R-:W-:-:S05]  /*0980*/  HFMA2 R5, -RZ, RZ, 0, 0 ;  /* 0x00000000ff057431 */ /* 0x000fca00000001ff */
[----:B------:R-:W1:Y:S02]  /*0990*/  @!P0 MUFU.RCP R7, R7 ;  /* 0x0000000700078308 */ /* 0x000e640000001000 */
[----:B-1----:R-:W-:-:S05]  /*09a0*/  @!P0 FMUL.FTZ R5, R6, R7 ;  /* 0x0000000706058220 */ /* 0x002fca0000410000 */
[----:B------:R-:W-:-:S07]  /*09b0*/  F2FP.F16.F32.PACK_AB R5, RZ, R5 ;  /* 0x00000005ff05723e */ /* 0x000fce00000000ff */
.L_x_6232:
[----:B------:R-:W-:Y:S05]  /*09c0*/  BSYNC.RECONVERGENT B0 ;  /* 0x0000000000007941 */ /* 0x000fea0003800200 */
.L_x_6231:
[----:B------:R-:W-:Y:S01]  /*09d0*/  @!P1 IMAD.IADD R7, R0, 0x1, R3 ;  /* 0x0000000100079824 */ /* 0x000fe200078e0203 */
[----:B------:R-:W-:Y:S01]  /*09e0*/  BSSY.RECONVERGENT B0, `(.L_x_6233) ;  /* 0x0000010000007945 */ /* 0x000fe20003800200 */
[----:B------:R-:W-:Y:S02]  /*09f0*/  ISETP.GE.U32.AND P3, PT, R17, R2, PT ;  /* 0x000000021100720c */ /* 0x000fe40003f66070 */
[----:B0-----:R-:W-:Y:S01]  /*0a00*/  @!P1 IMAD.WIDE.U32 R12, R7, 0x2, R12 ;  /* 0x00000002070c9825 */ /* 0x001fe200078e000c */
[----:B------:R-:W-:Y:S10]  /*0a10*/  @P2 BRA `(.L_x_6234) ;  /* 0x0000000000302947 */ /* 0x000ff40003800000 */
[----:B------:R-:W0:Y:S01]  /*0a20*/  LDCU.64 UR6, c[0x0][0x388] ;  /* 0x00007100ff0677ac */ /* 0x000e220008000a00 */
[----:B------:R-:W-:Y:S02]  /*0a30*/  HADD2.F32 R9, -RZ, R9.H0_H0 ;  /* 0x20000009ff097230 */ /* 0x000fe40000004100 */
        /* <DEDUP_REMOVED lines=10> */
.L_x_6234:
[----:B------:R-:W-:Y:S05]  /*0ae0*/  BSYNC.RECONVERGENT B0 ;  /* 0x0000000000007941 */ /* 0x000fea0003800200 */
.L_x_6233:
[----:B------:R-:W-:Y:S04]  /*0af0*/  BSSY.RECONVERGENT B0, `(.L_x_6235) ;  /* 0x000000e000007945 */ /* 0x000fe80003800200 */
[----:B------:R-:W-:Y:S05]  /*0b00*/  @P4 BRA `(.L_x_6236) ;  /* 0x0000000000304947 */ /* 0x000fea0003800000 */
        /* <DEDUP_REMOVED lines=12> */
.L_x_6236:
[----:B------:R-:W-:Y:S05]  /*0bd0*/  BSYNC.RECONVERGENT B0 ;  /* 0x0000000000007941 */ /* 0x000fea0003800200 */
.L_x_6235:
        /* <DEDUP_REMOVED lines=13> */
[----:B------:R-:W-:-:S07]  /*0cb0*/  F2FP.F16.F32.PACK_AB R8, RZ, R8 ;  /* 0x00000008ff08723e */ /* 0x000fce00000000ff */
.L_x_6238:
[----:B------:R-:W-:Y:S05]  /*0cc0*/  BSYNC.RECONVERGENT B0 ;  /* 0x0000000000007941 */ /* 0x000fea0003800200 */
.L_x_6237:
        /* <DEDUP_REMOVED lines=14> */
.L_x_6240:
[----:B------:R-:W-:Y:S05]  /*0db0*/  BSYNC.RECONVERGENT B0 ;  /* 0x0000000000007941 */ /* 0x000fea0003800200 */
.L_x_6239:
        /* <DEDUP_REMOVED lines=14> */
.L_x_6242:
[----:B------:R-:W-:Y:S05]  /*0ea0*/  BSYNC.RECONVERGENT B0 ;  /* 0x0000000000007941 */ /* 0x000fea0003800200 */
.L_x_6241:
[----:B------:R0:W-:Y:S01]  /*0eb0*/  @!P1 STG.E.U16 desc[UR4][R12.64], R14 ;  /* 0x0000000e0c009986 */ /* 0x0001e2000c101504 */
[----:B------:R-:W-:Y:S01]  /*0ec0*/  @!P1 IMAD.MOV.U32 R3, RZ, RZ, R15 ;  /* 0x000000ffff039224 */ /* 0x000fe200078e000f */
        /* <DEDUP_REMOVED lines=16> */
.L_x_6245:
[----:B------:R-:W-:-:S13]  /*0fd0*/  ISETP.GE.U32.AND P0, PT, R3, R2, PT ;  /* 0x000000020300720c */ /* 0x000fda0003f06070 */
[----:B------:R-:W-:Y:S05]  /*0fe0*/  @P0 BRA `(.L_x_6247) ;  /* 0x0000000000300947 */ /* 0x000fea0003800000 */
[----:B0-----:R-:W0:Y:S01]  /*0ff0*/  LDC.64 R4, c[0x0][0x398] ;  /* 0x0000e600ff047b82 */ /* 0x001e220000000a00 */
[----:B------:R-:W-:Y:S01]  /*1000*/  IMAD.IADD R11, R0, 0x1, R3 ;  /* 0x00000001000b7824 */ /* 0x000fe200078e0203 */
[----:B------:R-:W-:-:S03]  /*1010*/  IADD3 R3, PT, PT, R3, 0x80, RZ ;  /* 0x0000008003037810 */ /* 0x000fc60007ffe0ff */
[----:B0-----:R-:W-:-:S05]  /*1020*/  IMAD.WIDE.U32 R4, R11, 0x2, R4 ;  /* 0x000000020b047825 */ /* 0x001fca00078e0004 */
[----:B------:R1:W-:Y:S02]  /*1030*/  STG.E.U16 desc[UR4][R4.64], R6 ;  /* 0x0000000604007986 */ /* 0x0003e4000c101504 */
.L_x_6246:
[----:B------:R-:W-:-:S13]  /*1040*/  ISETP.GE.U32.AND P0, PT, R3, R2, PT ;  /* 0x000000020300720c */ /* 0x000fda0003f06070 */
[----:B------:R-:W-:Y:S05]  /*1050*/  @P0 BRA `(.L_x_6248) ;  /* 0x0000000000340947 */ /* 0x000fea0003800000 */
[----:B01----:R-:W0:Y:S01]  /*1060*/  LDC.64 R4, c[0x0][0x398] ;  /* 0x0000e600ff047b82 */ /* 0x003e220000000a00 */
[----:B------:R-:W-:Y:S01]  /*1070*/  IADD3 R11, PT, PT, R0, R3, RZ ;  /* 0x00000003000b7210 */ /* 0x000fe20007ffe0ff */
[----:B------:R-:W-:-:S04]  /*1080*/  VIADD R3, R3, 0x80 ;  /* 0x0000008003037836 */ /* 0x000fc80000000000 */
[----:B0-----:R-:W-:-:S05]  /*1090*/  IMAD.WIDE.U32 R4, R11, 0x2, R4 ;  /* 0x000000020b047825 */ /* 0x001fca00078e0004 */
[----:B------:R1:W-:Y:S02]  /*10a0*/  STG.E.U16 desc[UR4][R4.64], R7 ;  /* 0x0000000704007986 */ /* 0x0003e4000c101504 */
.L_x_6247:
        /* <DEDUP_REMOVED lines=8> */
.L_x_6248:
[----:B------:R-:W-:Y:S05]  /*1130*/  BSYNC.RELIABLE B1 ;  /* 0x0000000000017941 */ /* 0x000fea0003800100 */
.L_x_6244:
[----:B------:R-:W-:-:S13]  /*1140*/  ISETP.GE.U32.AND P0, PT, R3, R2, PT ;  /* 0x000000020300720c */ /* 0x000fda0003f06070 */
[----:B012---:R-:W0:Y:S01]  /*1150*/  @!P0 LDC.64 R4, c[0x0][0x398] ;  /* 0x0000e600ff048b82 */ /* 0x007e220000000a00 */
[----:B------:R-:W-:Y:S01]  /*1160*/  @!P0 IMAD.IADD R7, R0, 0x1, R3 ;  /* 0x0000000100078824 */ /* 0x000fe200078e0203 */
[----:B------:R-:W-:-:S03]  /*1170*/  @!P0 IADD3 R3, PT, PT, R3, 0x80, RZ ;  /* 0x0000008003038810 */ /* 0x000fc60007ffe0ff */
[----:B0-----:R-:W-:-:S05]  /*1180*/  @!P0 IMAD.WIDE.U32 R4, R7, 0x2, R4 ;  /* 0x0000000207048825 */ /* 0x001fca00078e0004 */
[----:B------:R2:W-:Y:S02]  /*1190*/  @!P0 STG.E.U16 desc[UR4][R4.64], R9 ;  /* 0x0000000904008986 */ /* 0x0005e4000c101504 */
.L_x_6249:
[----:B------:R-:W-:Y:S05]  /*11a0*/  BSYNC.RECONVERGENT B0 ;  /* 0x0000000000007941 */ /* 0x000fea0003800200 */
.L_x_6243:
        /* <DEDUP_REMOVED lines=8> */
.L_x_6226:
        /* <DEDUP_REMOVED lines=9> */
[----:B------:R-:W5:Y:S01]  /*12c0*/  LDG.E R11, desc[UR4][R8.64+0x600] ;  /* 0x00060004080b7981 */ /* 0x000f62000c1e1900 */
[----:B0-----:R-:W-:-:S04]  /*12d0*/  IMAD.WIDE.U32 R2, R0, 0x2, R2 ;  /* 0x0000000200027825 */ /* 0x001fc800078e0002 */
[----:B------:R-:W-:-:S05]  /*12e0*/  IMAD.WIDE.U32 R2, R4, 0x4, R2 ;  /* 0x0000000404027825 */ /* 0x000fca00078e0002 */
[----:B------:R-:W4:Y:S04]  /*12f0*/  LDG.E R6, desc[UR4][R2.64] ;  /* 0x0000000402067981 */ /* 0x000f28000c1e1900 */
[----:B------:R-:W5:Y:S04]  /*1300*/  LDG.E R8, desc[UR4][R2.64+0x200] ;  /* 0x0002000402087981 */ /* 0x000f68000c1e1900 */
[----:B------:R-:W5:Y:S01]  /*1310*/  LDG.E R9, desc[UR4][R2.64+0x600] ;  /* 0x0006000402097981 */ /* 0x000f62000c1e1900 */
[----:B---3--:R-:W-:-:S05]  /*1320*/  HADD2.F32 R5, -RZ, R7.H0_H0 ;  /* 0x20000007ff057230 */ /* 0x008fca0000004100 */
[C---:B--2---:R-:W-:Y:S02]  /*1330*/  FSETP.GEU.FTZ.AND P1, PT, R5.reuse, UR6, PT ;  /* 0x0000000605007c0b */ /* 0x044fe4000bf3e000 */
[----:B------:R-:W-:-:S04]  /*1340*/  FSETP.GT.FTZ.AND P0, PT, R5, UR7, PT ;  /* 0x0000000705007c0b */ /* 0x000fc8000bf14000 */
[----:B------:R-:W-:-:S13]  /*1350*/  PLOP3.LUT P0, PT, P1, P0, PT, 0x8f, 0xf8 ;  /* 0x0000000000f8781c */ /* 0x000fda0000f01177 */
[----:B------:R-:W-:-:S04]  /*1360*/  @!P0 FADD.FTZ R12, -R5, 1 ;  /* 0x3f800000050c8421 */ /* 0x000fc80000010100 */
[----:B------:R-:W-:-:S04]  /*1370*/  @!P0 FMUL.FTZ R14, R5, R12 ;  /* 0x0000000c050e8220 */ /* 0x000fc80000410000 */
[----:B------:R-:W0:Y:S01]  /*1380*/  @!P0 MUFU.RCP R13, R14 ;  /* 0x0000000e000d8308 */ /* 0x000e220000001000 */
[----:B----4-:R-:W-:Y:S02]  /*1390*/  HADD2.F32 R12, -RZ, R6.H0_H0 ;  /* 0x20000006ff0c7230 */ /* 0x010fe40000004100 */
[----:B------:R-:W-:Y:S02]  /*13a0*/  IMAD.MOV.U32 R5, RZ, RZ, RZ ;  /* 0x000000ffff057224 */ /* 0x000fe400078e00ff */
[--C-:B------:R-:W-:Y:S02]  /*13b0*/  HADD2.F32 R16, -RZ, R10.reuse.H0_H0 ;  /* 0x2000000aff107230 */ /* 0x100fe40000004100 */
[----:B------:R-:W-:Y:S02]  /*13c0*/  HADD2.F32 R18, -RZ, R10.H1_H1 ;  /* 0x3000000aff127230 */ /* 0x000fe40000004100 */
[--C-:B-----5:R-:W-:Y:S01]  /*13d0*/  HADD2.F32 R19, -RZ, R15.reuse.H0_H0 ;  /* 0x2000000fff137230 */ /* 0x120fe20000004100 */
[----:B------:R-:W-:Y:S01]  /*13e0*/  FSETP.GEU.FTZ.AND P5, PT, R16, UR6, PT ;  /* 0x0000000610007c0b */ /* 0x000fe2000bfbe000 */
[----:B------:R-:W-:-:S02]  /*13f0*/  HADD2.F32 R15, -RZ, R15.H1_H1 ;  /* 0x3000000fff0f7230 */ /* 0x000fc40000004100 */
[----:B0-----:R-:W-:Y:S01]  /*1400*/  @!P0 FMUL.FTZ R5, R12, R13 ;  /* 0x0000000d0c058220 */ /* 0x001fe20000410000 */
[----:B------:R-:W-:Y:S01]  /*1410*/  HADD2.F32 R12, -RZ, R7.H1_H1 ;  /* 0x30000007ff0c7230 */ /* 0x000fe20000004100 */
[----:B------:R-:W-:Y:S02]  /*1420*/  FSETP.GT.FTZ.AND P2, PT, R16, UR7, PT ;  /* 0x0000000710007c0b */ /* 0x000fe4000bf54000 */
[----:B------:R-:W-:Y:S02]  /*1430*/  FSETP.GEU.FTZ.AND P4, PT, R18, UR6, PT ;  /* 0x0000000612007c0b */ /* 0x000fe4000bf9e000 */
[C---:B------:R-:W-:Y:S02]  /*1440*/  FSETP.GEU.FTZ.AND P1, PT, R12.reuse, UR6, PT ;  /* 0x000000060c007c0b */ /* 0x040fe4000bf3e000 */
[----:B------:R-:W-:Y:S02]  /*1450*/  FSETP.GT.FTZ.AND P0, PT, R12, UR7, PT ;  /* 0x000000070c007c0b */ /* 0x000fe4000bf14000 */
[----:B------:R-:W-:Y:S01]  /*1460*/  FSETP.GT.FTZ.AND P6, PT, R18, UR7, PT ;  /* 0x0000000712007c0b */ /* 0x000fe2000bfd4000 */
[----:B------:R-:W-:Y:S01]  /*1470*/  HADD2.F32 R13, -RZ, R11.H0_H0 ;  /* 0x2000000bff0d7230 */ /* 0x000fe20000004100 */
[----:B------:R-:W-:-:S02]  /*1480*/  PLOP3.LUT P0, PT, P1, P0, PT, 0x8f, 0xf8 ;  /* 0x0000000000f8781c */ /* 0x000fc40000f01177 */
[----:B------:R-:W-:Y:S02]  /*1490*/  PLOP3.LUT P5, PT, P5, P2, PT, 0x8f, 0xf8 ;  /* 0x0000000000f8781c */ /* 0x000fe40002fa5177 */
[----:B------:R-:W-:Y:S02]  /*14a0*/  PLOP3.LUT P4, PT, P4, P6, PT, 0x8f, 0xf8 ;  /* 0x0000000000f8781c */ /* 0x000fe4000278d177 */
[C---:B------:R-:W-:Y:S02]  /*14b0*/  FSETP.GEU.FTZ.AND P3, PT, R19.reuse, UR6, PT ;  /* 0x0000000613007c0b */ /* 0x040fe4000bf7e000 */
[----:B------:R-:W-:Y:S02]  /*14c0*/  FSETP.GT.FTZ.AND P1, PT, R19, UR7, PT ;  /* 0x0000000713007c0b */ /* 0x000fe4000bf34000 */
[C---:B------:R-:W-:Y:S02]  /*14d0*/  FSETP.GEU.FTZ.AND P2, PT, R15.reuse, UR6, PT ;  /* 0x000000060f007c0b */ /* 0x040fe4000bf5e000 */
[----:B------:R-:W-:Y:S01]  /*14e0*/  FSETP.GT.FTZ.AND P6, PT, R15, UR7, PT ;  /* 0x000000070f007c0b */ /* 0x000fe2000bfd4000 */
[----:B------:R-:W-:Y:S01]  /*14f0*/  HADD2.F32 R11, -RZ, R11.H1_H1 ;  /* 0x3000000bff0b7230 */ /* 0x000fe20000004100 */
[----:B------:R-:W-:-:S02]  /*1500*/  PLOP3.LUT P3, PT, P3, P1, PT, 0x8f, 0xf8 ;  /* 0x0000000000f8781c */ /* 0x000fc40001f63177 */
[----:B------:R-:W-:Y:S02]  /*1510*/  PLOP3.LUT P2, PT, P2, P6, PT, 0x8f, 0xf8 ;  /* 0x0000000000f8781c */ /* 0x000fe4000174d177 */
[C---:B------:R-:W-:Y:S02]  /*1520*/  FSETP.GEU.FTZ.AND P1, PT, R13.reuse, UR6, PT ;  /* 0x000000060d007c0b */ /* 0x040fe4000bf3e000 */
[----:B------:R-:W-:Y:S02]  /*1530*/  FSETP.GT.FTZ.AND P6, PT, R13, UR7, PT ;  /* 0x000000070d007c0b */ /* 0x000fe4000bfd4000 */
[----:B------:R-:W-:Y:S02]  /*1540*/  P2R R7, PR, RZ, 0x1 ;  /* 0x00000001ff077803 */ /* 0x000fe40000000000 */
[----:B------:R-:W-:Y:S02]  /*1550*/  PLOP3.LUT P1, PT, P1, P6, PT, 0x8f, 0xf8 ;  /* 0x0000000000f8781c */ /* 0x000fe40000f2d177 */
[----:B------:R-:W-:-:S02]  /*1560*/  FSETP.GEU.FTZ.AND P6, PT, R11, UR6, PT ;  /* 0x000000060b007c0b */ /* 0x000fc4000bfde000 */
[----:B------:R-:W-:-:S04]  /*1570*/  FSETP.GT.FTZ.AND P0, PT, R11, UR7, PT ;  /* 0x000000070b007c0b */ /* 0x000fc8000bf14000 */
[----:B------:R-:W-:Y:S02]  /*1580*/  PLOP3.LUT P6, PT, P6, P0, PT, 0x8f, 0xf8 ;  /* 0x0000000000f8781c */ /* 0x000fe400037c1177 */
[----:B------:R-:W-:Y:S02]  /*1590*/  ISETP.NE.AND P0, PT, R7, RZ, PT ;  /* 0x000000ff0700720c */ /* 0x000fe40003f05270 */
[----:B------:R0:W2:Y:S11]  /*15a0*/  LDG.E R7, desc[UR4][R2.64+0x400] ;  /* 0x0004000402077981 */ /* 0x0000b6000c1e1900 */
[----:B------:R-:W-:-:S04]  /*15b0*/  @!P0 FADD.FTZ R17, -R12, 1 ;  /* 0x3f8000000c118421 */ /* 0x000fc80000010100 */
[----:B------:R-:W-:Y:S01]  /*15c0*/  @!P0 FMUL.FTZ R10, R12, R17 ;  /* 0x000000110c0a8220 */ /* 0x000fe20000410000 */
[----:B------:R-:W-:Y:S01]  /*15d0*/  @!P5 FADD.FTZ R17, -R16, 1 ;  /* 0x3f8000001011d421 */ /* 0x000fe20000010100 */
[----:B0-----:R-:W-:-:S03]  /*15e0*/  @!P2 FADD.FTZ R2, -R15, 1 ;  /* 0x3f8000000f02a421 */ /* 0x001fc60000010100 */
[----:B------:R-:W-:Y:S01]  /*15f0*/  @!P5 FMUL.FTZ R12, R16, R17 ;  /* 0x00000011100cd220 */ /* 0x000fe20000410000 */
[C---:B------:R-:W-:Y:S01]  /*1600*/  @!P4 FADD.FTZ R17, -R18.reuse, 1 ;  /* 0x3f8000001211c421 */ /* 0x040fe20000010100 */
[----:B------:R-:W-:Y:S01]  /*1610*/  @!P2 FMUL.FTZ R15, R15, R2 ;  /* 0x000000020f0fa220 */ /* 0x000fe20000410000 */
[----:B------:R-:W-:Y:S02]  /*1620*/  @!P1 FADD.FTZ R2, -R13, 1 ;  /* 0x3f8000000d029421 */ /* 0x000fe40000010100 */
[----:B------:R-:W-:Y:S01]  /*1630*/  @!P4 FMUL.FTZ R17, R18, R17 ;  /* 0x000000111211c220 */ /* 0x000fe20000410000 */
[----:B------:R-:W-:Y:S01]  /*1640*/  @!P3 FADD.FTZ R14, -R19, 1 ;  /* 0x3f800000130eb421 */ /* 0x000fe20000010100 */
[----:B------:R-:W-:Y:S01]  /*1650*/  @!P1 FMUL.FTZ R13, R13, R2 ;  /* 0x000000020d0d9220 */ /* 0x000fe20000410000 */
[----:B------:R-:W-:Y:S01]  /*1660*/  @!P6 FADD.FTZ R16, -R11, 1 ;  /* 0x3f8000000b10e421 */ /* 0x000fe20000010100 */
[----:B------:R-:W0:Y:S01]  /*1670*/  LDC.64 R2, c[0x0][0x398] ;  /* 0x0000e600ff027b82 */ /* 0x000e220000000a00 */
[----:B------:R-:W1:Y:S01]  /*1680*/  @!P5 MUFU.RCP R12, R12 ;  /* 0x0000000c000cd308 */ /* 0x000e620000001000 */
[----:B------:R-:W-:Y:S01]  /*1690*/  @!P3 FMUL.FTZ R14, R19, R14 ;  /* 0x0000000e130eb220 */ /* 0x000fe20000410000 */
[----:B------:R-:W-:-:S06]  /*16a0*/  @!P6 FMUL.FTZ R22, R11, R16 ;  /* 0x000000100b16e220 */ /* 0x000fcc0000410000 */
[----:B------:R-:W3:Y:S01]  /*16b0*/  @!P4 MUFU.RCP R17, R17 ;  /* 0x000000110011c308 */ /* 0x000ee20000001000 */
[----:B------:R-:W-:-:S07]  /*16c0*/  HADD2.F32 R19, -RZ, R6.H1_H1 ;  /* 0x30000006ff137230 */ /* 0x000fce0000004100 */
[----:B------:R-:W4:Y:S01]  /*16d0*/  @!P0 MUFU.RCP R10, R10 ;  /* 0x0000000a000a8308 */ /* 0x000f220000001000 */
[--C-:B------:R-:W-:Y:S02]  /*16e0*/  HADD2.F32 R21, -RZ, R8.reuse.H0_H0 ;  /* 0x20000008ff157230 */ /* 0x100fe40000004100 */
[----:B------:R-:W-:Y:S02]  /*16f0*/  HFMA2 R18, -RZ, RZ, 0, 0 ;  /* 0x00000000ff127431 */ /* 0x000fe400000001ff */
[----:B------:R-:W-:-:S03]  /*1700*/  HADD2.F32 R8, -RZ, R8.H1_H1 ;  /* 0x30000008ff087230 */ /* 0x000fc60000004100 */
[----:B------:R-:W-:Y:S08]  /*1710*/  @!P3 MUFU.RCP R14, R14 ;  /* 0x0000000e000eb308 */ /* 0x000ff00000001000 */
[----:B------:R-:W-:Y:S08]  /*1720*/  @!P2 MUFU.RCP R15, R15 ;  /* 0x0000000f000fa308 */ /* 0x000ff00000001000 */
[----:B------:R-:W5:Y:S08]  /*1730*/  @!P1 MUFU.RCP R13, R13 ;  /* 0x0000000d000d9308 */ /* 0x000f700000001000 */
[----:B------:R-:W5:Y:S01]  /*1740*/  @!P6 MUFU.RCP R6, R22 ;  /* 0x000000160006e308 */ /* 0x000f620000001000 */
[----:B------:R-:W-:Y:S01]  /*1750*/  MOV R16, RZ ;  /* 0x000000ff00107202 */ /* 0x000fe20000000f00 */
[----:B------:R-:W-:-:S02]  /*1760*/  IMAD.MOV.U32 R11, RZ, RZ, RZ ;  /* 0x000000ffff0b7224 */ /* 0x000fc400078e00ff */
[----:B-1----:R-:W-:Y:S01]  /*1770*/  @!P5 FMUL.FTZ R16, R21, R12 ;  /* 0x0000000c1510d220 */ /* 0x002fe20000410000 */
[----:B---3--:R-:W-:Y:S01]  /*1780*/  @!P4 FMUL.FTZ R11, R8, R17 ;  /* 0x00000011080bc220 */ /* 0x008fe20000410000 */
[----:B----4-:R-:W-:Y:S01]  /*1790*/  @!P0 FMUL.FTZ R18, R19, R10 ;  /* 0x0000000a13128220 */ /* 0x010fe20000410000 */
[----:B------:R-:W-:Y:S02]  /*17a0*/  HFMA2 R8, -RZ, RZ, 0, 0 ;  /* 0x00000000ff087431 */ /* 0x000fe400000001ff */
[--C-:B------:R-:W-:Y:S02]  /*17b0*/  HADD2.F32 R12, -RZ, R9.reuse.H0_H0 ;  /* 0x20000009ff0c7230 */ /* 0x100fe40000004100 */
[----:B------:R-:W-:Y:S01]  /*17c0*/  HADD2.F32 R9, -RZ, R9.H1_H1 ;  /* 0x30000009ff097230 */ /* 0x000fe20000004100 */
[----:B------:R-:W-:Y:S02]  /*17d0*/  CS2R R20, SRZ ;  /* 0x0000000000147805 */ /* 0x000fe4000001ff00 */
[----:B------:R-:W-:Y:S01]  /*17e0*/  MOV R19, RZ ;  /* 0x000000ff00137202 */ /* 0x000fe20000000f00 */
[----:B0-----:R-:W-:-:S04]  /*17f0*/  IMAD.WIDE.U32 R2, R0, 0x2, R2 ;  /* 0x0000000200027825 */ /* 0x001fc800078e0002 */
[----:B-----5:R-:W-:Y:S01]  /*1800*/  @!P1 FMUL.FTZ R20, R12, R13 ;  /* 0x0000000d0c149220 */ /* 0x020fe20000410000 */
[----:B------:R-:W-:Y:S01]  /*1810*/  @!P6 FMUL.FTZ R21, R9, R6 ;  /* 0x000000060915e220 */ /* 0x000fe20000410000 */
[----:B------:R-:W-:Y:S01]  /*1820*/  F2FP.F16.F32.PACK_AB R5, R18, R5 ;  /* 0x000000051205723e */ /* 0x000fe200000000ff */
[----:B------:R-:W-:Y:S01]  /*1830*/  IMAD.WIDE.U32 R2, R4, 0x4, R2 ;  /* 0x0000000404027825 */ /* 0x000fe200078e0002 */
[----:B------:R-:W-:Y:S02]  /*1840*/  F2FP.F16.F32.PACK_AB R11, R11, R16 ;  /* 0x000000100b0b723e */ /* 0x000fe400000000ff */
[----:B------:R-:W-:Y:S02]  /*1850*/  F2FP.F16.F32.PACK_AB R21, R21, R20 ;  /* 0x000000141515723e */ /* 0x000fe400000000ff */
[----:B------:R-:W-:Y:S04]  /*1860*/  STG.E desc[UR4][R2.64], R5 ;  /* 0x0000000502007986 */ /* 0x000fe8000c101904 */
[----:B------:R-:W-:Y:S04]  /*1870*/  STG.E desc[UR4][R2.64+0x200], R11 ;  /* 0x0002000b02007986 */ /* 0x000fe8000c101904 */
[----:B------:R-:W-:Y:S01]  /*1880*/  STG.E desc[UR4][R2.64+0x600], R21 ;  /* 0x0006001502007986 */ /* 0x000fe2000c101904 */
[----:B--2---:R-:W-:-:S02]  /*1890*/  HADD2.F32 R17, -RZ, R7.H0_H0 ;  /* 0x20000007ff117230 */ /* 0x004fc40000004100 */
[----:B------:R-:W-:-:S03]  /*18a0*/  HADD2.F32 R10, -RZ, R7.H1_H1 ;  /* 0x30000007ff0a7230 */ /* 0x000fc60000004100 */
[----:B------:R-:W-:Y:S02]  /*18b0*/  @!P3 FMUL.FTZ R8, R17, R14 ;  /* 0x0000000e1108b220 */ /* 0x000fe40000410000 */
[----:B------:R-:W-:-:S05]  /*18c0*/  @!P2 FMUL.FTZ R19, R10, R15 ;  /* 0x0000000f0a13a220 */ /* 0x000fca0000410000 */
[----:B------:R-:W-:-:S05]  /*18d0*/  F2FP.F16.F32.PACK_AB R19, R19, R8 ;  /* 0x000000081313723e */ /* 0x000fca00000000ff */
[----:B------:R-:W-:Y:S01]  /*18e0*/  STG.E desc[UR4][R2.64+0x400], R19 ;  /* 0x0004001302007986 */ /* 0x000fe2000c101904 */
[----:B------:R-:W-:Y:S05]  /*18f0*/  EXIT ;  /* 0x000000000000794d */ /* 0x000fea0003800000 */
.L_x_6250:
        /* <DEDUP_REMOVED lines=16> */
.L_x_14638:


//--------------------- .text._ZN2at6native29vectorized_elementwise_kernelILi4EZZZNS0_26logit_backward_kernel_cudaERNS_18TensorIteratorBaseERKN3c106ScalarEENKUlvE_clEvENKUlvE1_clEvEUlNS4_4HalfESA_E0_St5arrayIPcLm3EEEEviT0_T1_ --------------------------
	.section	.text._ZN2at6native29vectorized_elementwise_kernelILi4EZZZNS0_26logit_backward_kernel_cudaERNS_18TensorIteratorBaseERKN3c106ScalarEENKUlvE_clEvENKUlvE1_clEvEUlNS4_4HalfESA_E0_St5arrayIPcLm3EEEEviT0_T1_,"ax",@progbits
	.align	128
        .global         _ZN2at6native29vectorized_elementwise_kernelILi4EZZZNS0_26logit_backward_kernel_cudaERNS_18TensorIteratorBaseERKN3c106ScalarEENKUlvE_clEvENKUlvE1_clEvEUlNS4_4HalfESA_E0_St5arrayIPcLm3EEEEviT0_T1_
        .type           _ZN2at6native29vectorized_elementwise_kernelILi4EZZZNS0_26logit_backward_kernel_cudaERNS_18TensorIteratorBaseERKN3c106ScalarEENKUlvE_clEvENKUlvE1_clEvEUlNS4_4HalfESA_E0_St5arrayIPcLm3EEEEviT0_T1_,@function
        .size           _ZN2at6native29vectorized_elementwise_kernelILi4EZZZNS0_26logit_backward_kernel_cudaERNS_18TensorIteratorBaseERKN3c106ScalarEENKUlvE_clEvENKUlvE1_clEvEUlNS4_4HalfESA_E0_St5arrayIPcLm3EEEEviT0_T1_,(.L_x_14639 - _ZN2at6native29vectorized_elementwise_kernelILi4EZZZNS0_26logit_backward_kernel_cudaERNS_18TensorIteratorBaseERKN3c106ScalarEENKUlvE_clEvENKUlvE1_clEvEUlNS4_4HalfESA_E0_St5arrayIPcLm3EEEEviT0_T1_)
        .other          _ZN2at6native29vectorized_elementwise_kernelILi4EZZZNS0_26logit_backward_kernel_cudaERNS_18TensorIteratorBaseERKN3c106ScalarEENKUlvE_clEvENKUlvE1_clEvEUlNS4_4HalfESA_E0_St5arrayIPcLm3EEEEviT0_T1_,@"STO_CUDA_ENTRY STV_DEFAULT"
_ZN2at6native29vectorized_elementwise_kernelILi4EZZZNS0_26logit_backward_kernel_cudaERNS_18TensorIteratorBaseERKN3c106ScalarEENKUlvE_clEvENKUlvE1_clEvEUlNS4_4HalfESA_E0_St5arrayIPcLm3EEEEviT0_T1_:
.text._ZN2at6native29vectorized_elementwise_kernelILi4EZZZNS0_26logit_backward_kernel_cudaERNS_18TensorIteratorBaseERKN3c106ScalarEENKUlvE_clEvENKUlvE1_clEvEUlNS4_4HalfESA_E0_St5arrayIPcLm3EEEEviT0_T1_:
        /* <DEDUP_REMOVED lines=112> */
.L_x_6253:
[----:B------:R-:W-:Y:S05]  /*0700*/  BSYNC.RECONVERGENT B0 ;  /* 0x0000000000007941 */ /* 0x000fea0003800200 */
.L_x_6252:
        /* <DEDUP_REMOVED lines=21> */
.L_x_6255:
[----:B------:R-:W-:Y:S05]  /*0860*/  BSYNC.RECONVERGENT B0 ;  /* 0x0000000000007941 */ /* 0x000fea0003800200 */
.L_x_6254:
        /* <DEDUP_REMOVED lines=21> */
.L_x_6257:
[----:B------:R-:W-:Y:S05]  /*09c0*/  BSYNC.RECONVERGENT B0 ;  /* 0x0000000000007941 */ /* 0x000fea0003800200 */
.L_x_6256:
        /* <DEDUP_REMOVED lines=17> */
.L_x_6259:
[----:B------:R-:W-:Y:S05]  /*0ae0*/  BSYNC.RECONVERGENT B0 ;  /* 0x0000000000007941 */ /* 0x000fea0003800200 */
.L_x_6258:
        /* <DEDUP_REMOVED lines=14> */
.L_x_6261:
[----:B------:R-:W-:Y:S05]  /*0bd0*/  BSYNC.RECONVERGENT B0 ;  /* 0x0000000000007941 */ /* 0x000fea0003800200 */
.L_x_6260:
        /* <DEDUP_REMOVED lines=14> */
.L_x_6263:
[----:B------:R-:W-:Y:S05]  /*0cc0*/  BSYNC.RECONVERGENT B0 ;  /* 0x0000000000007941 */ /* 0x000fea0003800200 */
.L_x_6262:
        /* <DEDUP_REMOVED lines=14> */
.L_x_6265:
[----:B------:R-:W-:Y:S05]  /*0db0*/  BSYNC.RECONVERGENT B0 ;  /* 0x0000000000007941 */ /* 0x000fea0003800200 */
.L_x_6264:
        /* <DEDUP_REMOVED lines=14> */
.L_x_6267:
[----:B------:R-:W-:Y:S05]  /*0ea0*/  BSYNC.RECONVERGENT B0 ;  /* 0x0000000000007941 */ /* 0x000fea0003800200 */
.L_x_6266:
        /* <DEDUP_REMOVED lines=18> */
.L_x_6270:
[----:B------:R-:W-:-:S13]  /*0fd0*/  ISETP.GE.U32.AND P0, PT, R3, R2, PT ;  /* 0x000000020300720c */ /* 0x000fda0003f06070 */
[----:B------:R-:W-:Y:S05]  /*0fe0*/  @P0 BRA `(.L_x_6272) ;  /* 0x0000000000300947 */ /* 0x000fea0003800000 */
[----:B0-----:R-:W0:Y:S01]  /*0ff0*/  LDC.64 R4, c[0x0][0x398] ;  /* 0x0000e600ff047b82 */ /* 0x001e220000000a00 */
[----:B------:R-:W-:Y:S01]  /*1000*/  IMAD.IADD R11, R0, 0x1, R3 ;  /* 0x00000001000b7824 */ /* 0x000fe200078e0203 */
[----:B------:R-:W-:-:S03]  /*1010*/  IADD3 R3, PT, PT, R3, 0x80, RZ ;  /* 0x0000008003037810 */ /* 0x000fc60007ffe0ff */
[----:B0-----:R-:W-:-:S05]  /*1020*/  IMAD.WIDE.U32 R4, R11, 0x2, R4 ;  /* 0x000000020b047825 */ /* 0x001fca00078e0004 */
[----:B------:R1:W-:Y:S02]  /*1030*/  STG.E.U16 desc[UR4][R4.64], R6 ;  /* 0x0000000604007986 */ /* 0x0003e4000c101504 */
.L_x_6271:
[----:B------:R-:W-:-:S13]  /*1040*/  ISETP.GE.U32.AND P0, PT, R3, R2, PT ;  /* 0x000000020300720c */ /* 0x000fda0003f06070 */
[----:B------:R-:W-:Y:S05]  /*1050*/  @P0 BRA `(.L_x_6273) ;  /* 0x0000000000340947 */ /* 0x000fea0003800000 */
[----:B01----:R-:W0:Y:S01]  /*1060*/  LDC.64 R4, c[0x0][0x398] ;  /* 0x0000e600ff047b82 */ /* 0x003e220000000a00 */
[----:B------:R-:W-:Y:S01]  /*1070*/  IADD3 R11, PT, PT, R0, R3, RZ ;  /* 0x00000003000b7210 */ /* 0x000fe20007ffe0ff */
[----:B------:R-:W-:-:S04]  /*1080*/  VIADD R3, R3, 0x80 ;  /* 0x0000008003037836 */ /* 0x000fc80000000000 */
[----:B0-----:R-:W-:-:S05]  /*1090*/  IMAD.WIDE.U32 R4, R11, 0x2, R4 ;  /* 0x000000020b047825 */ /* 0x001fca00078e0004 */
[----:B------:R1:W-:Y:S02]  /*10a0*/  STG.E.U16 desc[UR4][R4.64], R7 ;  /* 0x0000000704007986 */ /* 0x0003e4000c101504 */
.L_x_6272:
        /* <DEDUP_REMOVED lines=8> */
.L_x_6273:
[----:B------:R-:W-:Y:S05]  /*1130*/  BSYNC.RELIABLE B1 ;  /* 0x0000000000017941 */ /* 0x000fea0003800100 */
.L_x_6269:
[----:B------:R-:W-:-:S13]  /*1140*/  ISETP.GE.U32.AND P0, PT, R3, R2, PT ;  /* 0x000000020300720c */ /* 0x000fda0003f06070 */
[----:B012---:R-:W0:Y:S01]  /*1150*/  @!P0 LDC.64 R4, c[0x0][0x398] ;  /* 0x0000e600ff048b82 */ /* 0x007e220000000a00 */
[----:B------:R-:W-:Y:S01]  /*1160*/  @!P0 IMAD.IADD R7, R0, 0x1, R3 ;  /* 0x0000000100078824 */ /* 0x000fe200078e0203 */
[----:B------:R-:W-:-:S03]  /*1170*/  @!P0 IADD3 R3, PT, PT, R3, 0x80, RZ ;  /* 0x0000008003038810 */ /* 0x000fc60007ffe0ff */
[----:B0-----:R-:W-:-:S05]  /*1180*/  @!P0 IMAD.WIDE.U32 R4, R7, 0x2, R4 ;  /* 0x0000000207048825 */ /* 0x001fca00078e0004 */
[----:B------:R2:W-:Y:S02]  /*1190*/  @!P0 STG.E.U16 desc[UR4][R4.64], R9 ;  /* 0x0000000904008986 */ /* 0x0005e4000c101504 */
.L_x_6274:
[----:B------:R-:W-:Y:S05]  /*11a0*/  BSYNC.RECONVERGENT B0 ;  /* 0x0000000000007941 */ /* 0x000fea0003800200 */
.L_x_6268:
        /* <DEDUP_REMOVED lines=8> */
.L_x_6251:
        /* <DEDUP_REMOVED lines=8> */
[----:B------:R-:W3:Y:S01]  /*12b0*/  LDG.E.64 R10, desc[UR4][R12.64+0x400] ;  /* 0x000400040c0a7981 */ /* 0x000ee2000c1e1b00 */
[----:B------:R-:W-:-:S05]  /*12c0*/  IMAD.WIDE.U32 R4, R8, 0x8, R4 ;  /* 0x0000000808047825 */ /* 0x000fca00078e0004 */
[----:B------:R-:W5:Y:S04]  /*12d0*/  LDG.E.64 R2, desc[UR4][R4.64] ;  /* 0x0000000404027981 */ /* 0x000f68000c1e1b00 */
[----:B------:R-:W3:Y:S01]  /*12e0*/  LDG.E.64 R4, desc[UR4][R4.64+0x400] ;  /* 0x0004000404047981 */ /* 0x000ee2000c1e1b00 */
[----:B------:R-:W-:Y:S01]  /*12f0*/  MOV R21, RZ ;  /* 0x000000ff00157202 */ /* 0x000fe20000000f00 */
[----:B----4-:R-:W-:-:S05]  /*1300*/  HADD2.F32 R9, -RZ, R6.H0_H0 ;  /* 0x20000006ff097230 */ /* 0x010fca0000004100 */
[C---:B--2---:R-:W-:Y:S02]  /*1310*/  FSETP.GEU.FTZ.AND P1, PT, R9.reuse, UR6, PT ;  /* 0x0000000609007c0b */ /* 0x044fe4000bf3e000 */
[----:B------:R-:W-:-:S04]  /*1320*/  FSETP.GT.FTZ.AND P0, PT, R9, UR7, PT ;  /* 0x0000000709007c0b */ /* 0x000fc8000bf14000 */
[----:B------:R-:W-:-:S13]  /*1330*/  PLOP3.LUT P0, PT, P1, P0, PT, 0x8f, 0xf8 ;  /* 0x0000000000f8781c */ /* 0x000fda0000f01177 */
[----:B------:R-:W-:-:S04]  /*1340*/  @!P0 FADD.FTZ R14, -R9, 1 ;  /* 0x3f800000090e8421 */ /* 0x000fc80000010100 */
[----:B------:R-:W-:-:S06]  /*1350*/  @!P0 FMUL.FTZ R15, R9, R14 ;  /* 0x0000000e090f8220 */ /* 0x000fcc0000410000 */
[----:B------:R-:W0:Y:S01]  /*1360*/  @!P0 MUFU.RCP R15, R15 ;  /* 0x0000000f000f8308 */ /* 0x000e220000001000 */
[----:B-----5:R-:W-:Y:S02]  /*1370*/  HADD2.F32 R14, -RZ, R2.H0_H0 ;  /* 0x20000002ff0e7230 */ /* 0x020fe40000004100 */
[----:B------:R-:W-:Y:S02]  /*1380*/  IMAD.MOV.U32 R9, RZ, RZ, RZ ;  /* 0x000000ffff097224 */ /* 0x000fe400078e00ff */
[----:B------:R-:W-:Y:S02]  /*1390*/  HADD2.F32 R6, -RZ, R6.H1_H1 ;  /* 0x30000006ff067230 */ /* 0x000fe40000004100 */
[----:B------:R-:W-:Y:S02]  /*13a0*/  HADD2.F32 R17, -RZ, R7.H1_H1 ;  /* 0x30000007ff117230 */ /* 0x000fe40000004100 */
[--C-:B---3--:R-:W-:Y:S01]  /*13b0*/  HADD2.F32 R18, -RZ, R10.reuse.H0_H0 ;  /* 0x2000000aff127230 */ /* 0x108fe20000004100 */
[----:B------:R-:W-:Y:S01]  /*13c0*/  FSETP.GEU.FTZ.AND P1, PT, R6, UR6, PT ;  /* 0x0000000606007c0b */ /* 0x000fe2000bf3e000 */
[----:B------:R-:W-:-:S02]  /*13d0*/  HADD2.F32 R12, -RZ, R10.H1_H1 ;  /* 0x3000000aff0c7230 */ /* 0x000fc40000004100 */
[----:B0-----:R-:W-:Y:S01]  /*13e0*/  @!P0 FMUL.FTZ R9, R14, R15 ;  /* 0x0000000f0e098220 */ /* 0x001fe20000410000 */
[----:B------:R-:W-:Y:S01]  /*13f0*/  HADD2.F32 R14, -RZ, R7.H0_H0 ;  /* 0x20000007ff0e7230 */ /* 0x000fe20000004100 */
[----:B------:R-:W-:Y:S02]  /*1400*/  FSETP.GT.FTZ.AND P0, PT, R6, UR7, PT ;  /* 0x0000000706007c0b */ /* 0x000fe4000bf14000 */
[C---:B------:R-:W-:Y:S02]  /*1410*/  FSETP.GEU.FTZ.AND P4, PT, R17.reuse, UR6, PT ;  /* 0x0000000611007c0b */ /* 0x040fe4000bf9e000 */
        /* <DEDUP_REMOVED lines=21> */
[----:B------:R-:W-:-:S13]  /*1570*/  ISETP.NE.AND P0, PT, R7, RZ, PT ;  /* 0x000000ff0700720c */ /* 0x000fda0003f05270 */
[----:B------:R-:W-:-:S04]  /*1580*/  @!P0 FADD.FTZ R7, -R6, 1 ;  /* 0x3f80000006078421 */ /* 0x000fc80000010100 */
[----:B------:R-:W-:Y:S01]  /*1590*/  @!P0 FMUL.FTZ R13, R6, R7 ;  /* 0x00000007060d8220 */ /* 0x000fe20000410000 */
[----:B------:R-:W-:Y:S01]  /*15a0*/  @!P5 FADD.FTZ R7, -R14, 1 ;  /* 0x3f8000000e07d421 */ /* 0x000fe20000010100 */
[----:B------:R-:W-:-:S03]  /*15b0*/  @!P4 FADD.FTZ R6, -R17, 1 ;  /* 0x3f8000001106c421 */ /* 0x000fc60000010100 */
[----:B------:R-:W-:Y:S01]  /*15c0*/  @!P5 FMUL.FTZ R16, R14, R7 ;  /* 0x000000070e10d220 */ /* 0x000fe20000410000 */
[----:B------:R-:W-:Y:S01]  /*15d0*/  @!P3 FADD.FTZ R7, -R18, 1 ;  /* 0x3f8000001207b421 */ /* 0x000fe20000010100 */
[----:B------:R-:W-:Y:S01]  /*15e0*/  @!P4 FMUL.FTZ R14, R17, R6 ;  /* 0x00000006110ec220 */ /* 0x000fe20000410000 */
[----:B------:R-:W-:Y:S02]  /*15f0*/  @!P2 FADD.FTZ R17, -R12, 1 ;  /* 0x3f8000000c11a421 */ /* 0x000fe40000010100 */
[----:B------:R-:W-:Y:S02]  /*1600*/  @!P3 FMUL.FTZ R15, R18, R7 ;  /* 0x00000007120fb220 */ /* 0x000fe40000410000 */
[----:B------:R-:W0:Y:S01]  /*1610*/  LDC.64 R6, c[0x0][0x398] ;  /* 0x0000e600ff067b82 */ /* 0x000e220000000a00 */
[C---:B------:R-:W-:Y:S01]  /*1620*/  @!P6 FADD.FTZ R18, -R11.reuse, 1 ;  /* 0x3f8000000b12e421 */ /* 0x040fe20000010100 */
[----:B------:R-:W-:Y:S01]  /*1630*/  @!P2 FMUL.FTZ R12, R12, R17 ;  /* 0x000000110c0ca220 */ /* 0x000fe20000410000 */
[----:B------:R-:W-:Y:S01]  /*1640*/  @!P1 FADD.FTZ R17, -R10, 1 ;  /* 0x3f8000000a119421 */ /* 0x000fe20000010100 */
[----:B------:R-:W1:Y:S01]  /*1650*/  @!P0 MUFU.RCP R13, R13 ;  /* 0x0000000d000d8308 */ /* 0x000e620000001000 */
[----:B------:R-:W-:-:S02]  /*1660*/  @!P6 FMUL.FTZ R20, R11, R18 ;  /* 0x000000120b14e220 */ /* 0x000fc40000410000 */
[----:B------:R-:W-:-:S05]  /*1670*/  @!P1 FMUL.FTZ R19, R10, R17 ;  /* 0x000000110a139220 */ /* 0x000fca0000410000 */
[----:B------:R-:W2:Y:S01]  /*1680*/  @!P5 MUFU.RCP R16, R16 ;  /* 0x000000100010d308 */ /* 0x000ea20000001000 */
[----:B------:R-:W-:Y:S02]  /*1690*/  HFMA2 R10, -RZ, RZ, 0, 0 ;  /* 0x00000000ff0a7431 */ /* 0x000fe400000001ff */
[----:B------:R-:W-:-:S05]  /*16a0*/  HADD2.F32 R18, -RZ, R2.H1_H1 ;  /* 0x30000002ff127230 */ /* 0x000fca0000004100 */
[----:B------:R-:W3:Y:S01]  /*16b0*/  @!P4 MUFU.RCP R14, R14 ;  /* 0x0000000e000ec308 */ /* 0x000ee20000001000 */
[----:B------:R-:W-:-:S07]  /*16c0*/  HADD2.F32 R17, -RZ, R3.H0_H0 ;  /* 0x20000003ff117230 */ /* 0x000fce0000004100 */
[----:B------:R-:W4:Y:S08]  /*16d0*/  @!P3 MUFU.RCP R15, R15 ;  /* 0x0000000f000fb308 */ /* 0x000f300000001000 */
[----:B------:R-:W5:Y:S08]  /*16e0*/  @!P2 MUFU.RCP R12, R12 ;  /* 0x0000000c000ca308 */ /* 0x000f700000001000 */
[----:B------:R3:W5:Y:S08]  /*16f0*/  @!P1 MUFU.RCP R11, R19 ;  /* 0x00000013000b9308 */ /* 0x0007700000001000 */
[----:B------:R-:W5:Y:S01]  /*1700*/  @!P6 MUFU.RCP R20, R20 ;  /* 0x000000140014e308 */ /* 0x000f620000001000 */
[----:B------:R-:W-:Y:S01]  /*1710*/  MOV R2, RZ ;  /* 0x000000ff00027202 */ /* 0x000fe20000000f00 */
[----:B-1----:R-:W-:Y:S01]  /*1720*/  @!P0 FMUL.FTZ R10, R18, R13 ;  /* 0x0000000d120a8220 */ /* 0x002fe20000410000 */
[----:B--2---:R-:W-:Y:S01]  /*1730*/  @!P5 FMUL.FTZ R2, R17, R16 ;  /* 0x000000101102d220 */ /* 0x004fe20000410000 */
[----:B0-----:R-:W-:-:S04]  /*1740*/  IMAD.WIDE.U32 R6, R0, 0x2, R6 ;  /* 0x0000000200067825 */ /* 0x001fc800078e0006 */
[----:B------:R-:W-:Y:S02]  /*1750*/  HFMA2 R18, -RZ, RZ, 0, 0 ;  /* 0x00000000ff127431 */ /* 0x000fe400000001ff */
[----:B------:R-:W-:Y:S02]  /*1760*/  HADD2.F32 R3, -RZ, R3.H1_H1 ;  /* 0x30000003ff037230 */ /* 0x000fe40000004100 */
[--C-:B------:R-:W-:Y:S02]  /*1770*/  HADD2.F32 R0, -RZ, R4.reuse.H0_H0 ;  /* 0x20000004ff007230 */ /* 0x100fe40000004100 */
[----:B------:R-:W-:Y:S02]  /*1780*/  HADD2.F32 R13, -RZ, R4.H1_H1 ;  /* 0x30000004ff0d7230 */ /* 0x000fe40000004100 */
[--C-:B------:R-:W-:Y:S02]  /*1790*/  HADD2.F32 R16, -RZ, R5.reuse.H0_H0 ;  /* 0x20000005ff107230 */ /* 0x100fe40000004100 */
[----:B---3--:R-:W-:Y:S01]  /*17a0*/  HADD2.F32 R19, -RZ, R5.H1_H1 ;  /* 0x30000005ff137230 */ /* 0x008fe20000004100 */
[----:B------:R-:W-:Y:S01]  /*17b0*/  CS2R R4, SRZ ;  /* 0x0000000000047805 */ /* 0x000fe2000001ff00 */
[----:B------:R-:W-:-:S02]  /*17c0*/  IMAD.MOV.U32 R17, RZ, RZ, RZ ;  /* 0x000000ffff117224 */ /* 0x000fc400078e00ff */
[----:B------:R-:W-:Y:S01]  /*17d0*/  @!P4 FMUL.FTZ R5, R3, R14 ;  /* 0x0000000e0305c220 */ /* 0x000fe20000410000 */
[----:B----4-:R-:W-:Y:S01]  /*17e0*/  @!P3 FMUL.FTZ R4, R0, R15 ;  /* 0x0000000f0004b220 */ /* 0x010fe20000410000 */
[----:B-----5:R-:W-:Y:S01]  /*17f0*/  @!P2 FMUL.FTZ R17, R13, R12 ;  /* 0x0000000c0d11a220 */ /* 0x020fe20000410000 */
[----:B------:R-:W-:Y:S01]  /*1800*/  @!P1 FMUL.FTZ R18, R16, R11 ;  /* 0x0000000b10129220 */ /* 0x000fe20000410000 */
[----:B------:R-:W-:Y:S01]  /*1810*/  @!P6 FMUL.FTZ R21, R19, R20 ;  /* 0x000000141315e220 */ /* 0x000fe20000410000 */
[----:B------:R-:W-:Y:S01]  /*1820*/  F2FP.F16.F32.PACK_AB R11, R5, R2 ;  /* 0x00000002050b723e */ /* 0x000fe200000000ff */
[----:B------:R-:W-:Y:S01]  /*1830*/  IMAD.WIDE.U32 R6, R8, 0x8, R6 ;  /* 0x0000000808067825 */ /* 0x000fe200078e0006 */
[----:B------:R-:W-:Y:S02]  /*1840*/  F2FP.F16.F32.PACK_AB R10, R10, R9 ;  /* 0x000000090a0a723e */ /* 0x000fe400000000ff */
[----:B------:R-:W-:Y:S02]  /*1850*/  F2FP.F16.F32.PACK_AB R4, R17, R4 ;  /* 0x000000041104723e */ /* 0x000fe400000000ff */
[----:B------:R-:W-:Y:S01]  /*1860*/  F2FP.F16.F32.PACK_AB R5, R21, R18 ;  /* 0x000000121505723e */ /* 0x000fe200000000ff */
[----:B------:R-:W-:Y:S04]  /*1870*/  STG.E.64 desc[UR4][R6.64], R10 ;  /* 0x0000000a06007986 */ /* 0x000fe8000c101b04 */
[----:B------:R-:W-:Y:S01]  /*1880*/  STG.E.64 desc[UR4][R6.64+0x400], R4 ;  /* 0x0004000406007986 */ /* 0x000fe2000c101b04 */
[----:B------:R-:W-:Y:S05]  /*1890*/  EXIT ;  /* 0x000000000000794d */ /* 0x000fea0003800000 */
.L_x_6275:
        /* <DEDUP_REMOVED lines=14> */
.L_x_14639:


//--------------------- .text._ZN2at6native29vectorized_elementwise_kernelILi8EZZZNS0_26logit_backward_kernel_cudaERNS_18TensorIteratorBaseERKN3c106ScalarEENKUlvE_clEvENKUlvE1_clEvEUlNS4_4HalfESA_E0_St5arrayIPcLm3EEEEviT0_T1_ --------------------------
	.section	.text._ZN2at6native29vectorized_elementwise_kernelILi8EZZZNS0_26logit_backward_kernel_cudaERNS_18TensorIteratorBaseERKN3c106ScalarEENKUlvE_clEvENKUlvE1_clEvEUlNS4_4HalfESA_E0_St5arrayIPcLm3EEEEviT0_T1_,"ax",@progbits
	.align	128
        .global         _ZN2at6native29vectorized_elementwise_kernelILi8EZZZNS0_26logit_backward_kernel_cudaERNS_18TensorIteratorBaseERKN3c106ScalarEENKUlvE_clEvENKUlvE1_clEvEUlNS4_4HalfESA_E0_St5arrayIPcLm3EEEEviT0_T1_
        .type           _ZN2at6native29vectorized_elementwise_kernelILi8EZZZNS0_26logit_backward_kernel_cudaERNS_18TensorIteratorBaseERKN3c106ScalarEENKUlvE_clEvENKUlvE1_clEvEUlNS4_4HalfESA_E0_St5arrayIPcLm3EEEEviT0_T1_,@function
        .size           _ZN2at6native29vectorized_elementwise_kernelILi8EZZZNS0_26logit_backward_kernel_cudaERNS_18TensorIteratorBaseERKN3c106ScalarEENKUlvE_clEvENKUlvE1_clEvEUlNS4_4HalfESA_E0_St5arrayIPcLm3EEEEviT0_T1_,(.L_x_14640 - _ZN2at6native29vectorized_elementwise_kernelILi8EZZZNS0_26logit_backward_kernel_cudaERNS_18TensorIteratorBaseERKN3c106ScalarEENKUlvE_clEvENKUlvE1_clEvEUlNS4_4HalfESA_E0_St5arrayIPcLm3EEEEviT0_T1_)
        .other          _ZN2at6native29vectorized_elementwise_kernelILi8EZZZNS0_26logit_backward_kernel_cudaERNS_18TensorIteratorBaseERKN3c106ScalarEENKUlvE_clEvENKUlvE1_clEvEUlNS4_4HalfESA_E0_St5arrayIPcLm3EEEEviT0_T1_,@"STO_CUDA_ENTRY STV_DEFAULT"
_ZN2at6native29vectorized_elementwise_kernelILi8EZZZNS0_26logit_backward_kernel_cudaERNS_18TensorIteratorBaseERKN3c106ScalarEENKUlvE_clEvENKUlvE1_clEvEUlNS4_4HalfESA_E0_St5arrayIPcLm3EEEEviT0_T1_:
.text._ZN2at6native29vectorized_elementwise_kernelILi8EZZZNS0_26logit_backward_kernel_cudaERNS_18TensorIteratorBaseERKN3c106ScalarEENKUlvE_clEvENKUlvE1_clEvEUlNS4_4HalfESA_E0_St5arrayIPcLm3EEEEviT0_T1_:
        /* <DEDUP_REMOVED lines=112> */
.L_x_6278:
[----:B------:R-:W-:Y:S05]  /*0700*/  BSYNC.RECONVERGENT B0 ;  /* 0x0000000000007941 */ /* 0x000fea0003800200 */
.L_x_6277:
        /* <DEDUP_REMOVED lines=21> */
.L_x_6280:
[----:B------:R-:W-:Y:S05]  /*0860*/  BSYNC.RECONVERGENT B0 ;  /* 0x0000000000007941 */ /* 0x000fea0003800200 */
.L_x_6279:
        /* <DEDUP_REMOVED lines=21> */
.L_x_6282:
[----:B------:R-:W-:Y:S05]  /*09c0*/  BSYNC.RECONVERGENT B0 ;  /* 0x0000000000007941 */ /* 0x000fea0003800200 */
.L_x_6281:
        /* <DEDUP_REMOVED lines=17> */
.L_x_6284:
[----:B------:R-:W-:Y:S05]  /*0ae0*/  BSYNC.RECONVERGENT B0 ;  /* 0x0000000000007941 */ /* 0x000fea0003800200 */
.L_x_6283:
        /* <DEDUP_REMOVED lines=14> */
.L_x_6286:
[----:B------:R-:W-:Y:S05]  /*0bd0*/  BSYNC.RECONVERGENT B0 ;  /* 0x0000000000007941 */ /* 0x000fea0003800200 */
.L_x_6285:
        /* <DEDUP_REMOVED lines=14> */
.L_x_6288:
[----:B------:R-:W-:Y:S05]  /*0cc0*/  BSYNC.RECONVERGENT B0 ;  /* 0x0000000000007941 */ /* 0x000fea0003800200 */
.L_x_6287:
        /* <DEDUP_REMOVED lines=14> */
.L_x_6290:
[----:B------:R-:W-:Y:S05]  /*0db0*/  BSYNC.RECONVERGENT B0 ;  /* 0x0000000000007941 */ /* 0x000fea0003800200 */
.L_x_6289:
        /* <DEDUP_REMOVED lines=14> */
.L_x_6292:
[----:B------:R-:W-:Y:S05]  /*0ea0*/  BSYNC.RECONVERGENT B0 ;  /* 0x0000000000007941 */ /* 0x000fea0003800200 */
.L_x_6291:
        /* <DEDUP_REMOVED lines=18> */
.L_x_6295:
[----:B------:R-:W-:-:S13]  /*0fd0*/  ISETP.GE.U32.AND P0, PT, R3, R2, PT ;  /* 0x000000020300720c */ /* 0x000fda0003f06070 */
[----:B------:R-:W-:Y:S05]  /*0fe0*/  @P0 BRA `(.L_x_6297) ;  /* 0x0000000000300947 */ /* 0x000fea0003800000 */
[----:B0-----:R-:W0:Y:S01]  /*0ff0*/  LDC.64 R4, c[0x0][0x398] ;  /* 0x0000e600ff047b82 */ /* 0x001e220000000a00 */
[----:B------:R-:W-:Y:S01]  /*1000*/  IMAD.IADD R11, R0, 0x1, R3 ;  /* 0x00000001000b7824 */ /* 0x000fe200078e0203 */
[----:B------:R-:W-:-:S03]  /*1010*/  IADD3 R3, PT, PT, R3, 0x80, RZ ;  /* 0x0000008003037810 */ /* 0x000fc60007ffe0ff */
[----:B0-----:R-:W-:-:S05]  /*1020*/  IMAD.WIDE.U32 R4, R11, 0x2, R4 ;  /* 0x000000020b047825 */ /* 0x001fca00078e0004 */
[----:B------:R1:W-:Y:S02]  /*1030*/  STG.E.U16 desc[UR4][R4.64], R6 ;  /* 0x0000000604007986 */ /* 0x0003e4000c101504 */
.L_x_6296:
[----:B------:R-:W-:-:S13]  /*1040*/  ISETP.GE.U32.AND P0, PT, R3, R2, PT ;  /* 0x000000020300720c */ /* 0x000fda0003f06070 */
[----:B------:R-:W-:Y:S05]  /*1050*/  @P0 BRA `(.L_x_6298) ;  /* 0x0000000000340947 */ /* 0x000fea0003800000 */
[----:B01----:R-:W0:Y:S01]  /*1060*/  LDC.64 R4, c[0x0][0x398] ;  /* 0x0000e600ff047b82 */ /* 0x003e220000000a00 */
[----:B------:R-:W-:Y:S01]  /*1070*/  IADD3 R11, PT, PT, R0, R3, RZ ;  /* 0x00000003000b7210 */ /* 0x000fe20007ffe0ff */
[----:B------:R-:W-:-:S04]  /*1080*/  VIADD R3, R3, 0x80 ;  /* 0x0000008003037836 */ /* 0x000fc80000000000 */
[----:B0-----:R-:W-:-:S05]  /*1090*/  IMAD.WIDE.U32 R4, R11, 0x2, R4 ;  /* 0x000000020b047825 */ /* 0x001fca00078e0004 */
[----:B------:R1:W-:Y:S02]  /*10a0*/  STG.E.U16 desc[UR4][R4.64], R7 ;  /* 0x0000000704007986 */ /* 0x0003e4000c101504 */
.L_x_6297:
        /* <DEDUP_REMOVED lines=8> */
.L_x_6298:
[----:B------:R-:W-:Y:S05]  /*1130*/  BSYNC.RELIABLE B1 ;  /* 0x0000000000017941 */ /* 0x000fea0003800100 */
.L_x_6294:
[----:B------:R-:W-:-:S13]  /*1140*/  ISETP.GE.U32.AND P0, PT, R3, R2, PT ;  /* 0x000000020300720c */ /* 0x000fda0003f06070 */
[----:B012---:R-:W0:Y:S01]  /*1150*/  @!P0 LDC.64 R4, c[0x0][0x398] ;  /* 0x0000e600ff048b82 */ /* 0x007e220000000a00 */
[----:B------:R-:W-:Y:S01]  /*1160*/  @!P0 IMAD.IADD R7, R0, 0x1, R3 ;  /* 0x0000000100078824 */ /* 0x000fe200078e0203 */
[----:B------:R-:W-:-:S03]  /*1170*/  @!P0 IADD3 R3, PT, PT, R3, 0x80, RZ ;  /* 0x0000008003038810 */ /* 0x000fc60007ffe0ff */
[----:B0-----:R-:W-:-:S05]  /*1180*/  @!P0 IMAD.WIDE.U32 R4, R7, 0x2, R4 ;  /* 0x0000000207048825 */ /* 0x001fca00078e0004 */
[----:B------:R2:W-:Y:S02]  /*1190*/  @!P0 STG.E.U16 desc[UR4][R4.64], R9 ;  /* 0x0000000904008986 */ /* 0x0005e4000c101504 */
.L_x_6299:
[----:B------:R-:W-:Y:S05]  /*11a0*/  BSYNC.RECONVERGENT B0 ;  /* 0x0000000000007941 */ /* 0x000fea0003800200 */
.L_x_6293:
        /* <DEDUP_REMOVED lines=8> */
.L_x_6276:
        /* <DEDUP_REMOVED lines=10> */
[--C-:B---3--:R-:W-:Y:S02]  /*12d0*/  HADD2.F32 R12, -RZ, R8.reuse.H0_H0 ;  /* 0x20000008ff0c7230 */ /* 0x108fe40000004100 */
[----:B------:R-:W-:Y:S02]  /*12e0*/  HADD2.F32 R8, -RZ, R8.H1_H1 ;  /* 0x30000008ff087230 */ /* 0x000fe40000004100 */
[--C-:B0-----:R-:W-:Y:S01]  /*12f0*/  HADD2.F32 R2, -RZ, R9.reuse.H0_H0 ;  /* 0x20000009ff027230 */ /* 0x101fe20000004100 */
[C---:B--2---:R-:W-:Y:S01]  /*1300*/  FSETP.GEU.FTZ.AND P1, PT, R12.reuse, UR6, PT ;  /* 0x000000060c007c0b */ /* 0x044fe2000bf3e000 */
[----:B------:R-:W-:Y:S01]  /*1310*/  HADD2.F32 R17, -RZ, R9.H1_H1 ;  /* 0x30000009ff117230 */ /* 0x000fe20000004100 */
[----:B------:R-:W-:Y:S01]  /*1320*/  FSETP.GT.FTZ.AND P0, PT, R12, UR7, PT ;  /* 0x000000070c007c0b */ /* 0x000fe2000bf14000 */
[--C-:B------:R-:W-:Y:S01]  /*1330*/  HADD2.F32 R18, -RZ, R10.reuse.H0_H0 ;  /* 0x2000000aff127230 */ /* 0x100fe20000004100 */
[----:B------:R-:W-:Y:S01]  /*1340*/  FSETP.GEU.FTZ.AND P5, PT, R2, UR6, PT ;  /* 0x0000000602007c0b */ /* 0x000fe2000bfbe000 */
[----:B------:R-:W-:Y:S01]  /*1350*/  HADD2.F32 R16, -RZ, R10.H1_H1 ;  /* 0x3000000aff107230 */ /* 0x000fe20000004100 */
[----:B------:R-:W-:Y:S01]  /*1360*/  PLOP3.LUT P0, PT, P1, P0, PT, 0x8f, 0xf8 ;  /* 0x0000000000f8781c */ /* 0x000fe20000f01177 */
[----:B------:R-:W-:Y:S01]  /*1370*/  HADD2.F32 R9, -RZ, R11.H0_H0 ;  /* 0x2000000bff097230 */ /* 0x000fe20000004100 */
[----:B------:R-:W-:-:S02]  /*1380*/  FSETP.GEU.FTZ.AND P1, PT, R8, UR6, PT ;  /* 0x0000000608007c0b */ /* 0x000fc4000bf3e000 */
[----:B------:R-:W-:Y:S02]  /*1390*/  FSETP.GT.FTZ.AND P3, PT, R2, UR7, PT ;  /* 0x0000000702007c0b */ /* 0x000fe4000bf74000 */
[C---:B------:R-:W-:Y:S02]  /*13a0*/  FSETP.GEU.FTZ.AND P2, PT, R17.reuse, UR6, PT ;  /* 0x0000000611007c0b */ /* 0x040fe4000bf5e000 */
[----:B------:R-:W-:Y:S02]  /*13b0*/  FSETP.GT.FTZ.AND P6, PT, R17, UR7, PT ;  /* 0x0000000711007c0b */ /* 0x000fe4000bfd4000 */
[----:B------:R-:W-:Y:S02]  /*13c0*/  PLOP3.LUT P5, PT, P5, P3, PT, 0x8f, 0xf8 ;  /* 0x0000000000f8781c */ /* 0x000fe40002fa7177 */
[----:B------:R-:W-:Y:S01]  /*13d0*/  PLOP3.LUT P2, PT, P2, P6, PT, 0x8f, 0xf8 ;  /* 0x0000000000f8781c */ /* 0x000fe2000174d177 */
[----:B------:R-:W-:Y:S01]  /*13e0*/  @!P0 FADD.FTZ R15, -R12, 1 ;  /* 0x3f8000000c0f8421 */ /* 0x000fe20000010100 */
[----:B------:R-:W-:-:S02]  /*13f0*/  FSETP.GEU.FTZ.AND P4, PT, R18, UR6, PT ;  /* 0x0000000612007c0b */ /* 0x000fc4000bf9e000 */
[----:B------:R-:W-:Y:S01]  /*1400*/  FSETP.GEU.FTZ.AND P3, PT, R16, UR6, PT ;  /* 0x0000000610007c0b */ /* 0x000fe2000bf7e000 */
[----:B------:R-:W-:Y:S01]  /*1410*/  @!P0 FMUL.FTZ R15, R12, R15 ;  /* 0x0000000f0c0f8220 */ /* 0x000fe20000410000 */
[----:B------:R-:W-:Y:S01]  /*1420*/  IMAD.MOV.U32 R12, RZ, RZ, RZ ;  /* 0x000000ffff0c7224 */ /* 0x000fe200078e00ff */
[----:B------:R-:W-:Y:S01]  /*1430*/  FSETP.GT.FTZ.AND P6, PT, R16, UR7, PT ;  /* 0x0000000710007c0b */ /* 0x000fe2000bfd4000 */
[--C-:B----4-:R-:W-:Y:S02]  /*1440*/  HADD2.F32 R14, -RZ, R4.reuse.H0_H0 ;  /* 0x20000004ff0e7230 */ /* 0x110fe40000004100 */
[----:B------:R-:W-:Y:S01]  /*1450*/  HADD2.F32 R19, -RZ, R4.H1_H1 ;  /* 0x30000004ff137230 */ /* 0x000fe20000004100 */
[----:B------:R-:W0:Y:S01]  /*1460*/  @!P0 MUFU.RCP R15, R15 ;  /* 0x0000000f000f8308 */ /* 0x000e220000001000 */
[----:B------:R-:W-:Y:S01]  /*1470*/  PLOP3.LUT P3, PT, P3, P6, PT, 0x8f, 0xf8 ;  /* 0x0000000000f8781c */ /* 0x000fe20001f6d177 */
[--C-:B------:R-:W-:Y:S01]  /*1480*/  HADD2.F32 R20, -RZ, R5.reuse.H0_H0 ;  /* 0x20000005ff147230 */ /* 0x100fe20000004100 */
[----:B------:R-:W-:Y:S01]  /*1490*/  FSETP.GT.FTZ.AND P6, PT, R9, UR7, PT ;  /* 0x0000000709007c0b */ /* 0x000fe2000bfd4000 */
[----:B------:R-:W-:-:S02]  /*14a0*/  HADD2.F32 R5, -RZ, R5.H1_H1 ;  /* 0x30000005ff057230 */ /* 0x000fc40000004100 */
[----:B------:R-:W-:Y:S02]  /*14b0*/  HADD2.F32 R21, -RZ, R6.H1_H1 ;  /* 0x30000006ff157230 */ /* 0x000fe40000004100 */
[--C-:B------:R-:W-:Y:S02]  /*14c0*/  HADD2.F32 R22, -RZ, R7.reuse.H0_H0 ;  /* 0x20000007ff167230 */ /* 0x100fe40000004100 */
[----:B------:R-:W-:Y:S02]  /*14d0*/  HADD2.F32 R23, -RZ, R7.H1_H1 ;  /* 0x30000007ff177230 */ /* 0x000fe40000004100 */
[----:B0-----:R-:W-:Y:S01]  /*14e0*/  @!P0 FMUL.FTZ R12, R14, R15 ;  /* 0x0000000f0e0c8220 */ /* 0x001fe20000410000 */
[----:B------:R-:W-:Y:S01]  /*14f0*/  FSETP.GT.FTZ.AND P0, PT, R8, UR7, PT ;  /* 0x0000000708007c0b */ /* 0x000fe2000bf14000 */
[----:B------:R-:W-:-:S03]  /*1500*/  HADD2.F32 R14, -RZ, R11.H1_H1 ;  /* 0x3000000bff0e7230 */ /* 0x000fc60000004100 */
[----:B------:R-:W-:Y:S02]  /*1510*/  PLOP3.LUT P0, PT, P1, P0, PT, 0x8f, 0xf8 ;  /* 0x0000000000f8781c */ /* 0x000fe40000f01177 */
[----:B------:R-:W-:Y:S02]  /*1520*/  FSETP.GT.FTZ.AND P1, PT, R18, UR7, PT ;  /* 0x0000000712007c0b */ /* 0x000fe4000bf34000 */
[----:B------:R-:W-:Y:S02]  /*1530*/  P2R R3, PR, RZ, 0x1 ;  /* 0x00000001ff037803 */ /* 0x000fe40000000000 */
[----:B------:R-:W-:Y:S02]  /*1540*/  PLOP3.LUT P4, PT, P4, P1, PT, 0x8f, 0xf8 ;  /* 0x0000000000f8781c */ /* 0x000fe40002783177 */
[----:B------:R-:W-:Y:S02]  /*1550*/  FSETP.GEU.FTZ.AND P1, PT, R9, UR6, PT ;  /* 0x0000000609007c0b */ /* 0x000fe4000bf3e000 */
[----:B------:R-:W-:-:S02]  /*1560*/  FSETP.GT.FTZ.AND P0, PT, R14, UR7, PT ;  /* 0x000000070e007c0b */ /* 0x000fc4000bf14000 */
[----:B------:R-:W-:Y:S02]  /*1570*/  PLOP3.LUT P1, PT, P1, P6, PT, 0x8f, 0xf8 ;  /* 0x0000000000f8781c */ /* 0x000fe40000f2d177 */
[----:B------:R-:W-:-:S04]  /*1580*/  FSETP.GEU.FTZ.AND P6, PT, R14, UR6, PT ;  /* 0x000000060e007c0b */ /* 0x000fc8000bfde000 */
[----:B------:R-:W-:Y:S02]  /*1590*/  PLOP3.LUT P6, PT, P6, P0, PT, 0x8f, 0xf8 ;  /* 0x0000000000f8781c */ /* 0x000fe400037c1177 */
[----:B------:R-:W-:-:S13]  /*15a0*/  ISETP.NE.AND P0, PT, R3, RZ, PT ;  /* 0x000000ff0300720c */ /* 0x000fda0003f05270 */
[----:B------:R-:W-:-:S04]  /*15b0*/  @!P0 FADD.FTZ R3, -R8, 1 ;  /* 0x3f80000008038421 */ /* 0x000fc80000010100 */
[----:B------:R-:W-:Y:S01]  /*15c0*/  @!P0 FMUL.FTZ R8, R8, R3 ;  /* 0x0000000308088220 */ /* 0x000fe20000410000 */
[----:B------:R-:W-:-:S04]  /*15d0*/  @!P5 FADD.FTZ R3, -R2, 1 ;  /* 0x3f8000000203d421 */ /* 0x000fc80000010100 */
[----:B------:R-:W-:Y:S01]  /*15e0*/  @!P5 FMUL.FTZ R11, R2, R3 ;  /* 0x00000003020bd220 */ /* 0x000fe20000410000 */
[C---:B------:R-:W-:Y:S01]  /*15f0*/  @!P2 FADD.FTZ R2, -R17.reuse, 1 ;  /* 0x3f8000001102a421 */ /* 0x040fe20000010100 */
[C---:B------:R-:W-:Y:S01]  /*1600*/  @!P4 FADD.FTZ R3, -R18.reuse, 1 ;  /* 0x3f8000001203c421 */ /* 0x040fe20000010100 */
[----:B------:R-:W0:Y:S02]  /*1610*/  @!P0 MUFU.RCP R8, R8 ;  /* 0x0000000800088308 */ /* 0x000e240000001000 */
[----:B------:R-:W-:Y:S01]  /*1620*/  @!P2 FMUL.FTZ R10, R17, R2 ;  /* 0x00000002110aa220 */ /* 0x000fe20000410000 */
[----:B------:R-:W-:Y:S01]  /*1630*/  @!P4 FMUL.FTZ R15, R18, R3 ;  /* 0x00000003120fc220 */ /* 0x000fe20000410000 */
[C---:B------:R-:W-:Y:S01]  /*1640*/  @!P3 FADD.FTZ R17, -R16.reuse, 1 ;  /* 0x3f8000001011b421 */ /* 0x040fe20000010100 */
[----:B------:R-:W1:Y:S01]  /*1650*/  LDC.64 R2, c[0x0][0x398] ;  /* 0x0000e600ff027b82 */ /* 0x000e620000000a00 */
[C---:B------:R-:W-:Y:S02]  /*1660*/  @!P1 FADD.FTZ R18, -R9.reuse, 1 ;  /* 0x3f80000009129421 */ /* 0x040fe40000010100 */
[----:B------:R-:W-:Y:S01]  /*1670*/  @!P3 FMUL.FTZ R16, R16, R17 ;  /* 0x000000111010b220 */ /* 0x000fe20000410000 */
[----:B------:R-:W2:Y:S01]  /*1680*/  @!P5 MUFU.RCP R11, R11 ;  /* 0x0000000b000bd308 */ /* 0x000ea20000001000 */
[----:B------:R-:W-:Y:S01]  /*1690*/  @!P1 FMUL.FTZ R17, R9, R18 ;  /* 0x0000001209119220 */ /* 0x000fe20000410000 */
[----:B------:R-:W-:Y:S01]  /*16a0*/  @!P6 FADD.FTZ R9, -R14, 1 ;  /* 0x3f8000000e09e421 */ /* 0x000fe20000010100 */
[----:B------:R-:W-:Y:S01]  /*16b0*/  HADD2.F32 R18, -RZ, R6.H0_H0 ;  /* 0x20000006ff127230 */ /* 0x000fe20000004100 */
[----:B------:R-:W-:-:S02]  /*16c0*/  CS2R R6, SRZ ;  /* 0x0000000000067805 */ /* 0x000fc4000001ff00 */
[----:B------:R-:W-:Y:S01]  /*16d0*/  @!P6 FMUL.FTZ R24, R14, R9 ;  /* 0x000000090e18e220 */ /* 0x000fe20000410000 */
[----:B------:R-:W-:Y:S01]  /*16e0*/  HFMA2 R9, -RZ, RZ, 0, 0 ;  /* 0x00000000ff097431 */ /* 0x000fe200000001ff */
[----:B------:R-:W3:Y:S01]  /*16f0*/  @!P2 MUFU.RCP R10, R10 ;  /* 0x0000000a000aa308 */ /* 0x000ee20000001000 */
[----:B------:R-:W-:Y:S01]  /*1700*/  MOV R14, RZ ;  /* 0x000000ff000e7202 */ /* 0x000fe20000000f00 */
[----:B0-----:R-:W-:Y:S01]  /*1710*/  @!P0 FMUL.FTZ R9, R19, R8 ;  /* 0x0000000813098220 */ /* 0x001fe20000410000 */
[----:B------:R-:W-:-:S05]  /*1720*/  MOV R19, RZ ;  /* 0x000000ff00137202 */ /* 0x000fca0000000f00 */
[----:B------:R-:W0:Y:S01]  /*1730*/  @!P4 MUFU.RCP R15, R15 ;  /* 0x0000000f000fc308 */ /* 0x000e220000001000 */
[----:B--2---:R-:W-:Y:S01]  /*1740*/  @!P5 FMUL.FTZ R14, R20, R11 ;  /* 0x0000000b140ed220 */ /* 0x004fe20000410000 */
[----:B------:R-:W-:Y:S02]  /*1750*/  IMAD.MOV.U32 R11, RZ, RZ, RZ ;  /* 0x000000ffff0b7224 */ /* 0x000fe400078e00ff */
[----:B-1----:R-:W-:-:S04]  /*1760*/  IMAD.WIDE.U32 R2, R0, 0x2, R2 ;  /* 0x0000000200027825 */ /* 0x002fc800078e0002 */
[----:B------:R-:W-:Y:S01]  /*1770*/  HFMA2 R0, -RZ, RZ, 0, 0 ;  /* 0x00000000ff007431 */ /* 0x000fe200000001ff */
[----:B------:R-:W1:Y:S01]  /*1780*/  @!P3 MUFU.RCP R16, R16 ;  /* 0x000000100010b308 */ /* 0x000e620000001000 */
[----:B---3--:R-:W-:Y:S01]  /*1790*/  @!P2 FMUL.FTZ R7, R5, R10 ;  /* 0x0000000a0507a220 */ /* 0x008fe20000410000 */
[----:B------:R-:W-:-:S04]  /*17a0*/  IMAD.WIDE.U32 R2, R13, 0x10, R2 ;  /* 0x000000100d027825 */ /* 0x000fc800078e0002 */
[----:B------:R-:W-:Y:S02]  /*17b0*/  F2FP.F16.F32.PACK_AB R5, R7, R14 ;  /* 0x0000000e0705723e */ /* 0x000fe400000000ff */
[----:B------:R-:W2:Y:S01]  /*17c0*/  @!P1 MUFU.RCP R17, R17 ;  /* 0x0000001100119308 */ /* 0x000ea20000001000 */
[----:B0-----:R-:W-:-:S07]  /*17d0*/  @!P4 FMUL.FTZ R6, R18, R15 ;  /* 0x0000000f1206c220 */ /* 0x001fce0000410000 */
[----:B------:R-:W0:Y:S01]  /*17e0*/  @!P6 MUFU.RCP R4, R24 ;  /* 0x000000180004e308 */ /* 0x000e220000001000 */
[----:B-1----:R-:W-:-:S05]  /*17f0*/  @!P3 FMUL.FTZ R11, R21, R16 ;  /* 0x00000010150bb220 */ /* 0x002fca0000410000 */
[----:B------:R-:W-:Y:S01]  /*1800*/  F2FP.F16.F32.PACK_AB R6, R11, R6 ;  /* 0x000000060b06723e */ /* 0x000fe200000000ff */
[----:B--2---:R-:W-:Y:S01]  /*1810*/  @!P1 FMUL.FTZ R0, R22, R17 ;  /* 0x0000001116009220 */ /* 0x004fe20000410000 */
[----:B0-----:R-:W-:Y:S01]  /*1820*/  @!P6 FMUL.FTZ R19, R23, R4 ;  /* 0x000000041713e220 */ /* 0x001fe20000410000 */
[----:B------:R-:W-:-:S04]  /*1830*/  F2FP.F16.F32.PACK_AB R4, R9, R12 ;  /* 0x0000000c0904723e */ /* 0x000fc800000000ff */
[----:B------:R-:W-:-:S05]  /*1840*/  F2FP.F16.F32.PACK_AB R7, R19, R0 ;  /* 0x000000001307723e */ /* 0x000fca00000000ff */
[----:B------:R-:W-:Y:S01]  /*1850*/  STG.E.128 desc[UR4][R2.64], R4 ;  /* 0x0000000402007986 */ /* 0x000fe2000c101d04 */
[----:B------:R-:W-:Y:S05]  /*1860*/  EXIT ;  /* 0x000000000000794d */ /* 0x000fea0003800000 */
.L_x_6300:
        /* <DEDUP_REMOVED lines=9> */
.L_x_14640:


//--------------------- .text._ZN2at6native18elementwise_kernelILi128ELi4EZNS0_15gpu_kernel_implIZZZNS0_26logit_backward_kernel_cudaERNS_18TensorIteratorBaseERKN3c106ScalarEENKUlvE_clEvENKUlvE1_clEvEUlNS5_4HalfESB_E_EEvS4_RKT_EUliE_EEviT1_ --------------------------
	.section	.text._ZN2at6native18elementwise_kernelILi128ELi4EZNS0_15gpu_kernel_implIZZZNS0_26logit_backward_kernel_cudaERNS_18TensorIteratorBaseERKN3c106ScalarEENKUlvE_clEvENKUlvE1_clEvEUlNS5_4HalfESB_E_EEvS4_RKT_EUliE_EEviT1_,"ax",@progbits
	.align	128
        .global         _ZN2at6native18elementwise_kernelILi128ELi4EZNS0_15gpu_kernel_implIZZZNS0_26logit_backward_kernel_cudaERNS_18TensorIteratorBaseERKN3c106ScalarEENKUlvE_clEvENKUlvE1_clEvEUlNS5_4HalfESB_E_EEvS4_RKT_EUliE_EEviT1_
        .type           _ZN2at6native18elementwise_kernelILi128ELi4EZNS0_15gpu_kernel_implIZZZNS0_26logit_backward_kernel_cudaERNS_18TensorIteratorBaseERKN3c106ScalarEENKUlvE_clEvENKUlvE1_clEvEUlNS5_4HalfESB_E_EEvS4_RKT_EUliE_EEviT1_,@function
        .size           _ZN2at6native18elementwise_kernelILi128ELi4EZNS0_15gpu_kernel_implIZZZNS0_26logit_backward_kernel_cudaERNS_18TensorIteratorBaseERKN3c106ScalarEENKUlvE_clEvENKUlvE1_clEvEUlNS5_4HalfESB_E_EEvS4_RKT_EUliE_EEviT1_,(.L_x_14641 - _ZN2at6native18elementwise_kernelILi128ELi4EZNS0_15gpu_kernel_implIZZZNS0_26logit_backward_kernel_cudaERNS_18TensorIteratorBaseERKN3c106ScalarEENKUlvE_clEvENKUlvE1_clEvEUlNS5_4HalfESB_E_EEvS4_RKT_EUliE_EEviT1_)
        .other          _ZN2at6native18elementwise_kernelILi128ELi4EZNS0_15gpu_kernel_implIZZZNS0_26logit_backward_kernel_cudaERNS_18TensorIteratorBaseERKN3c106ScalarEENKUlvE_clEvENKUlvE1_clEvEUlNS5_4HalfESB_E_EEvS4_RKT_EUliE_EEviT1_,@"STO_CUDA_ENTRY STV_DEFAULT"
_ZN2at6native18elementwise_kernelILi128ELi4EZNS0_15gpu_kernel_implIZZZNS0_26logit_backward_kernel_cudaERNS_18TensorIteratorBaseERKN3c106ScalarEENKUlvE_clEvENKUlvE1_clEvEUlNS5_4HalfESB_E_EEvS4_RKT_EUliE_EEviT1_:
.text._ZN2at6native18elementwise_kernelILi128ELi4EZNS0_15gpu_kernel_implIZZZNS0_26logit_backward_kernel_cudaERNS_18TensorIteratorBaseERKN3c106ScalarEENKUlvE_clEvENKUlvE1_clEvEUlNS5_4HalfESB_E_EEvS4_RKT_EUliE_EEviT1_:
        /* <DEDUP_REMOVED lines=371> */
.L_x_6303:
        /* <DEDUP_REMOVED lines=19> */
.L_x_6307:
[----:B------:R-:W2:Y:S02]  /*1860*/  LDG.E.U8 R2, desc[UR36][R2.64] ;  /* 0x0000002402027981 */ /* 0x000ea4000c1e1100 */
[----:B--2---:R-:W-:-:S04]  /*1870*/  I2FP.F32.U32 R0, R2 ;  /* 0x0000000200007245 */ /* 0x004fc80000201000 */
[----:B------:R-:W-:-:S04]  /*1880*/  F2FP.F16.F32.PACK_AB R0, RZ, R0 ;  /* 0x00000000ff00723e */ /* 0x000fc800000000ff */
[----:B------:R-:W-:Y:S01]  /*1890*/  PRMT R19, R0, 0x7610, R19 ;  /* 0x0000761000137816 */ /* 0x000fe20000000013 */
[----:B------:R-:W-:Y:S06]  /*18a0*/  BRA `(.L_x_6309) ;  /* 0x0000000c00b47947 */ /* 0x000fec0003800000 */
.L_x_6306:
        /* <DEDUP_REMOVED lines=11> */
.L_x_6311:
[----:B------:R-:W2:Y:S02]  /*1960*/  LDG.E R2, desc[UR36][R2.64] ;  /* 0x0000002402027981 */ /* 0x000ea4000c1e1900 */
[----:B--2---:R-:W-:-:S04]  /*1970*/  I2FP.F32.S32 R0, R2 ;  /* 0x0000000200007245 */ /* 0x004fc80000201400 */
[----:B------:R-:W-:-:S04]  /*1980*/  F2FP.F16.F32.PACK_AB R0, RZ, R0 ;  /* 0x00000000ff00723e */ /* 0x000fc800000000ff */
[----:B------:R-:W-:Y:S01]  /*1990*/  PRMT R19, R0, 0x7610, R19 ;  /* 0x0000761000137816 */ /* 0x000fe20000000013 */
[----:B------:R-:W-:Y:S06]  /*19a0*/  BRA `(.L_x_6309) ;  /* 0x0000000c00747947 */ /* 0x000fec0003800000 */
.L_x_6310:
[----:B------:R-:W2:Y:S02]  /*19b0*/  LDG.E.U16 R2, desc[UR36][R2.64] ;  /* 0x0000002402027981 */ /* 0x000ea4000c1e1500 */
[----:B--2---:R-:W0:Y:S02]  /*19c0*/  I2F.S16 R0, R2 ;  /* 0x0000000200007306 */ /* 0x004e240000101400 */
[----:B0-----:R-:W-:-:S04]  /*19d0*/  F2FP.F16.F32.PACK_AB R0, RZ, R0 ;  /* 0x00000000ff00723e */ /* 0x001fc800000000ff */
[----:B------:R-:W-:Y:S01]  /*19e0*/  PRMT R19, R0, 0x7610, R19 ;  /* 0x0000761000137816 */ /* 0x000fe20000000013 */
[----:B------:R-:W-:Y:S06]  /*19f0*/  BRA `(.L_x_6309) ;  /* 0x0000000c00607947 */ /* 0x000fec0003800000 */
.L_x_6305:
        /* <DEDUP_REMOVED lines=9> */
.L_x_6313:
[----:B------:R0:W5:Y:S01]  /*1a90*/  LDG.E.U16 R19, desc[UR36][R2.64] ;  /* 0x0000002402137981 */ /* 0x000162000c1e1500 */
[----:B------:R-:W-:Y:S05]  /*1aa0*/  BRA `(.L_x_6309) ;  /* 0x0000000c00347947 */ /* 0x000fea0003800000 */
.L_x_6312:
        /* <DEDUP_REMOVED lines=9> */
.L_x_6315:
[----:B------:R1:W5:Y:S01]  /*1b40*/  LDG.E.U16 R19, desc[UR36][R2.64] ;  /* 0x0000002402137981 */ /* 0x000362000c1e1500 */
[----:B------:R-:W-:Y:S05]  /*1b50*/  BRA `(.L_x_6309) ;  /* 0x0000000c00087947 */ /* 0x000fea0003800000 */
.L_x_6314:
        /* <DEDUP_REMOVED lines=9> */
.L_x_6304:
        /* <DEDUP_REMOVED lines=14> */
.L_x_6318:
        /* <DEDUP_REMOVED lines=9> */
.L_x_6317:
        /* <DEDUP_REMOVED lines=27> */
.L_x_6320:
        /* <DEDUP_REMOVED lines=14> */
.L_x_6319:
[----:B------:R-:W2:Y:S02]  /*1ff0*/  LDG.E.U16 R0, desc[UR36][R2.64] ;  /* 0x0000002402007981 */ /* 0x000ea4000c1e1500 */
[----:B--2---:R-:W-:-:S05]  /*2000*/  IMAD.U32 R0, R0, 0x10000, RZ ;  /* 0x0001000000007824 */ /* 0x004fca00078e00ff */
[----:B------:R-:W-:-:S04]  /*2010*/  F2FP.F16.F32.PACK_AB R0, RZ, R0 ;  /* 0x00000000ff00723e */ /* 0x000fc800000000ff */
[----:B------:R-:W-:Y:S01]  /*2020*/  PRMT R19, R0, 0x7610, R19 ;  /* 0x0000761000137816 */ /* 0x000fe20000000013 */
[----:B------:R-:W-:Y:S06]  /*2030*/  BRA `(.L_x_6309) ;  /* 0x0000000400d07947 */ /* 0x000fec0003800000 */
.L_x_6316:
        /* <DEDUP_REMOVED lines=13> */
.L_x_6323:
        /* <DEDUP_REMOVED lines=21> */
.L_x_6327:
[----:B------:R-:W-:Y:S05]  /*2260*/  BSYNC.RECONVERGENT B1 ;  /* 0x0000000000017941 */ /* 0x000fea0003800200 */
.L_x_6326:
[----:B------:R-:W-:Y:S01]  /*2270*/  IMAD.SHL.U32 R0, R0, 0x100000, RZ ;  /* 0x0010000000007824 */ /* 0x000fe200078e00ff */
[----:B------:R-:W-:-:S04]  /*2280*/  LEA R2, R2, 0x3b800000, 0x17 ;  /* 0x3b80000002027811 */ /* 0x000fc800078eb8ff */
[----:B------:R-:W-:-:S07]  /*2290*/  LOP3.LUT R0, R2, R0, R7, 0xfe, !PT ;  /* 0x0000000002007212 */ /* 0x000fce00078efe07 */
.L_x_6325:
[----:B------:R-:W-:Y:S05]  /*22a0*/  BSYNC.RECONVERGENT B0 ;  /* 0x0000000000007941 */ /* 0x000fea0003800200 */
.L_x_6324:
[----:B------:R-:W-:-:S04]  /*22b0*/  F2FP.F16.F32.PACK_AB R0, RZ, R0 ;  /* 0x00000000ff00723e */ /* 0x000fc800000000ff */
[----:B------:R-:W-:Y:S01]  /*22c0*/  PRMT R19, R0, 0x7610, R19 ;  /* 0x0000761000137816 */ /* 0x000fe20000000013 */
[----:B------:R-:W-:Y:S06]  /*22d0*/  BRA `(.L_x_6309) ;  /* 0x0000000400287947 */ /* 0x000fec0003800000 */
.L_x_6322:
        /* <DEDUP_REMOVED lines=21> */
.L_x_6331:
[----:B------:R-:W-:Y:S05]  /*2430*/  BSYNC.RECONVERGENT B1 ;  /* 0x0000000000017941 */ /* 0x000fea0003800200 */
.L_x_6330:
[----:B------:R-:W-:Y:S01]  /*2440*/  IMAD.SHL.U32 R0, R0, 0x200000, RZ ;  /* 0x0020000000007824 */ /* 0x000fe200078e00ff */
[----:B------:R-:W-:-:S04]  /*2450*/  LEA R2, R2, 0x37800000, 0x17 ;  /* 0x3780000002027811 */ /* 0x000fc800078eb8ff */
[----:B------:R-:W-:-:S07]  /*2460*/  LOP3.LUT R0, R2, R0, R7, 0xfe, !PT ;  /* 0x0000000002007212 */ /* 0x000fce00078efe07 */
.L_x_6329:
[----:B------:R-:W-:Y:S05]  /*2470*/  BSYNC.RECONVERGENT B0 ;  /* 0x0000000000007941 */ /* 0x000fea0003800200 */
.L_x_6328:
[----:B------:R-:W-:-:S04]  /*2480*/  F2FP.F16.F32.PACK_AB R0, RZ, R0 ;  /* 0x00000000ff00723e */ /* 0x000fc800000000ff */
[----:B------:R-:W-:Y:S01]  /*2490*/  PRMT R19, R0, 0x7610, R19 ;  /* 0x0000761000137816 */ /* 0x000fe20000000013 */
[----:B------:R-:W-:Y:S06]  /*24a0*/  BRA `(.L_x_6309) ;  /* 0x0000000000b47947 */ /* 0x000fec0003800000 */
.L_x_6321:
[----:B------:R-:W-:-:S09]  /*24b0*/  UISETP.NE.AND UP0, UPT, UR4, 0x1c, UPT ;  /* 0x0000001c0400788c */ /* 0x000fd2000bf05270 */
[----:B------:R-:W-:Y:S05]  /*24c0*/  BRA.U !UP0, `(.L_x_6332) ;  /* 0x00000001089c7547 */ /* 0x000fea000b800000 */
[----:B------:R-:W-:-:S09]  /*24d0*/  UISETP.NE.AND UP0, UPT, UR4, 0x1d, UPT ;  /* 0x0000001d0400788c */ /* 0x000fd2000bf05270 */
[----:B------:R-:W-:Y:S05]  /*24e0*/  BRA.U !UP0, `(.L_x_6333) ;  /* 0x0000000108807547 */ /* 0x000fea000b800000 */
[----:B------:R-:W-:-:S09]  /*24f0*/  UISETP.NE.AND UP0, UPT, UR4, 0x2c, UPT ;  /* 0x0000002c0400788c */ /* 0x000fd2000bf05270 */
[----:B------:R-:W-:Y:S05]  /*2500*/  BRA.U !UP0, `(.L_x_6334) ;  /* 0x0000000108487547 */ /* 0x000fea000b800000 */
.L_x_6308:
        /* <DEDUP_REMOVED lines=16> */
.L_x_6335:
[----:B------:R-:W-:Y:S01]  /*2610*/  PRMT R19, RZ, 0x7610, R19 ;  /* 0x00007610ff137816 */ /* 0x000fe20000000013 */
[----:B------:R-:W-:Y:S06]  /*2620*/  BRA `(.L_x_6309) ;  /* 0x0000000000547947 */ /* 0x000fec0003800000 */
.L_x_6334:
        /* <DEDUP_REMOVED lines=8> */
.L_x_6337:
[----:B------:R-:W-:Y:S05]  /*26b0*/  BSYNC.RECONVERGENT B0 ;  /* 0x0000000000007941 */ /* 0x000fea0003800200 */
.L_x_6336:
[----:B------:R-:W-:-:S04]  /*26c0*/  F2FP.F16.F32.PACK_AB R0, RZ, R0 ;  /* 0x00000000ff00723e */ /* 0x000fc800000000ff */
[----:B------:R-:W-:Y:S01]  /*26d0*/  PRMT R19, R0, 0x7610, R19 ;  /* 0x0000761000137816 */ /* 0x000fe20000000013 */
[----:B------:R-:W-:Y:S06]  /*26e0*/  BRA `(.L_x_6309) ;  /* 0x0000000000247947 */ /* 0x000fec0003800000 */
.L_x_6333:
[----:B------:R-:W2:Y:S02]  /*26f0*/  LDG.E.64 R2, desc[UR36][R2.64] ;  /* 0x0000002402027981 */ /* 0x000ea4000c1e1b00 */
[----:B--2---:R-:W0:Y:S02]  /*2700*/  I2F.U64 R0, R2 ;  /* 0x0000000200007312 */ /* 0x004e240000301000 */
[----:B0-----:R-:W-:-:S04]  /*2710*/  F2FP.F16.F32.PACK_AB R0, RZ, R0 ;  /* 0x00000000ff00723e */ /* 0x001fc800000000ff */
[----:B------:R-:W-:Y:S01]  /*2720*/  PRMT R19, R0, 0x7610, R19 ;  /* 0x0000761000137816 */ /* 0x000fe20000000013 */
[----:B------:R-:W-:Y:S06]  /*2730*/  BRA `(.L_x_6309) ;  /* 0x0000000000107947 */ /* 0x000fec0003800000 */
.L_x_6332:
[----:B------:R-:W2:Y:S02]  /*2740*/  LDG.E R2, desc[UR36][R2.64] ;  /* 0x0000002402027981 */ /* 0x000ea4000c1e1900 */
[----:B--2---:R-:W-:-:S04]  /*2750*/  I2FP.F32.U32 R0, R2 ;  /* 0x0000000200007245 */ /* 0x004fc80000201000 */
[----:B------:R-:W-:-:S04]  /*2760*/  F2FP.F16.F32.PACK_AB R0, RZ, R0 ;  /* 0x00000000ff00723e */ /* 0x000fc800000000ff */
[----:B------:R-:W-:-:S07]  /*2770*/  PRMT R19, R0, 0x7610, R19 ;  /* 0x0000761000137816 */ /* 0x000fce0000000013 */
.L_x_6309:
        /* <DEDUP_REMOVED lines=18> */
.L_x_6341:
[----:B------:R-:W2:Y:S02]  /*28a0*/  LDG.E.U8 R2, desc[UR36][R2.64] ;  /* 0x0000002402027981 */ /* 0x000ea4000c1e1100 */
[----:B--2---:R-:W-:-:S04]  /*28b0*/  I2FP.F32.U32 R0, R2 ;  /* 0x0000000200007245 */ /* 0x004fc80000201000 */
[----:B------:R-:W-:Y:S01]  /*28c0*/  F2FP.F16.F32.PACK_AB R0, RZ, R0 ;  /* 0x00000000ff00723e */ /* 0x000fe200000000ff */
[----:B------:R-:W-:Y:S06]  /*28d0*/  BRA `(.L_x_6343) ;  /* 0x0000000c007c7947 */ /* 0x000fec0003800000 */
.L_x_6340:
        /* <DEDUP_REMOVED lines=10> */
.L_x_6345:
[----:B------:R-:W2:Y:S02]  /*2980*/  LDG.E R2, desc[UR36][R2.64] ;  /* 0x0000002402027981 */ /* 0x000ea4000c1e1900 */
[----:B--2---:R-:W-:-:S04]  /*2990*/  I2FP.F32.S32 R0, R2 ;  /* 0x0000000200007245 */ /* 0x004fc80000201400 */
[----:B------:R-:W-:Y:S01]  /*29a0*/  F2FP.F16.F32.PACK_AB R0, RZ, R0 ;  /* 0x00000000ff00723e */ /* 0x000fe200000000ff */
[----:B------:R-:W-:Y:S06]  /*29b0*/  BRA `(.L_x_6343) ;  /* 0x0000000c00447947 */ /* 0x000fec0003800000 */
.L_x_6344:
[----:B------:R-:W2:Y:S02]  /*29c0*/  LDG.E.U16 R2, desc[UR36][R2.64] ;  /* 0x0000002402027981 */ /* 0x000ea4000c1e1500 */
[----:B--2---:R-:W0:Y:S02]  /*29d0*/  I2F.S16 R0, R2 ;  /* 0x0000000200007306 */ /* 0x004e240000101400 */
[----:B0-----:R-:W-:Y:S01]  /*29e0*/  F2FP.F16.F32.PACK_AB R0, RZ, R0 ;  /* 0x00000000ff00723e */ /* 0x001fe200000000ff */
[----:B------:R-:W-:Y:S06]  /*29f0*/  BRA `(.L_x_6343) ;  /* 0x0000000c00347947 */ /* 0x000fec0003800000 */
.L_x_6339:
        /* <DEDUP_REMOVED lines=9> */
.L_x_6347:
[----:B------:R1:W5:Y:S01]  /*2a90*/  LDG.E.U16 R0, desc[UR36][R2.64] ;  /* 0x0000002402007981 */ /* 0x000362000c1e1500 */
[----:B------:R-:W-:Y:S05]  /*2aa0*/  BRA `(.L_x_6343) ;  /* 0x0000000c00087947 */ /* 0x000fea0003800000 */
.L_x_6346:
        /* <DEDUP_REMOVED lines=9> */
.L_x_6349:
[----:B------:R0:W5:Y:S01]  /*2b40*/  LDG.E.U16 R0, desc[UR36][R2.64] ;  /* 0x0000002402007981 */ /* 0x000162000c1e1500 */
[----:B------:R-:W-:Y:S05]  /*2b50*/  BRA `(.L_x_6343) ;  /* 0x0000000800dc7947 */ /* 0x000fea0003800000 */
.L_x_6348:
        /* <DEDUP_REMOVED lines=8> */
.L_x_6338:
        /* <DEDUP_REMOVED lines=13> */
.L_x_6352:
        /* <DEDUP_REMOVED lines=8> */
.L_x_6351:
        /* <DEDUP_REMOVED lines=27> */
.L_x_6354:
        /* <DEDUP_REMOVED lines=13> */
.L_x_6353:
[----:B------:R-:W2:Y:S02]  /*2fb0*/  LDG.E.U16 R0, desc[UR36][R2.64] ;  /* 0x0000002402007981 */ /* 0x000ea4000c1e1500 */
[----:B--2---:R-:W-:-:S05]  /*2fc0*/  IMAD.U32 R0, R0, 0x10000, RZ ;  /* 0x0001000000007824 */ /* 0x004fca00078e00ff */
[----:B------:R-:W-:Y:S01]  /*2fd0*/  F2FP.F16.F32.PACK_AB R0, RZ, R0 ;  /* 0x00000000ff00723e */ /* 0x000fe200000000ff */
[----:B------:R-:W-:Y:S06]  /*2fe0*/  BRA `(.L_x_6343) ;  /* 0x0000000400b87947 */ /* 0x000fec0003800000 */
.L_x_6350:
        /* <DEDUP_REMOVED lines=12> */
.L_x_6357:
        /* <DEDUP_REMOVED lines=21> */
.L_x_6361:
[----:B------:R-:W-:Y:S05]  /*3200*/  BSYNC.RECONVERGENT B1 ;  /* 0x0000000000017941 */ /* 0x000fea0003800200 */
.L_x_6360:
[----:B------:R-:W-:Y:S02]  /*3210*/  SHF.L.U32 R0, R0, 0x14, RZ ;  /* 0x0000001400007819 */ /* 0x000fe400000006ff */
[----:B------:R-:W-:-:S04]  /*3220*/  LEA R2, R2, 0x3b800000, 0x17 ;  /* 0x3b80000002027811 */ /* 0x000fc800078eb8ff */
[----:B------:R-:W-:-:S07]  /*3230*/  LOP3.LUT R0, R2, R0, R7, 0xfe, !PT ;  /* 0x0000000002007212 */ /* 0x000fce00078efe07 */
.L_x_6359:
[----:B------:R-:W-:Y:S05]  /*3240*/  BSYNC.RECONVERGENT B0 ;  /* 0x0000000000007941 */ /* 0x000fea0003800200 */
.L_x_6358:
[----:B------:R-:W-:Y:S01]  /*3250*/  F2FP.F16.F32.PACK_AB R0, RZ, R0 ;  /* 0x00000000ff00723e */ /* 0x000fe200000000ff */
[----:B------:R-:W-:Y:S06]  /*3260*/  BRA `(.L_x_6343) ;  /* 0x0000000400187947 */ /* 0x000fec0003800000 */
.L_x_6356:
        /* <DEDUP_REMOVED lines=21> */
.L_x_6365:
[----:B------:R-:W-:Y:S05]  /*33c0*/  BSYNC.RECONVERGENT B1 ;  /* 0x0000000000017941 */ /* 0x000fea0003800200 */
.L_x_6364:
[----:B------:R-:W-:Y:S01]  /*33d0*/  IMAD.SHL.U32 R0, R0, 0x200000, RZ ;  /* 0x0020000000007824 */ /* 0x000fe200078e00ff */
[----:B------:R-:W-:-:S04]  /*33e0*/  LEA R2, R2, 0x37800000, 0x17 ;  /* 0x3780000002027811 */ /* 0x000fc800078eb8ff */
[----:B------:R-:W-:-:S07]  /*33f0*/  LOP3.LUT R0, R2, R0, R7, 0xfe, !PT ;  /* 0x0000000002007212 */ /* 0x000fce00078efe07 */
.L_x_6363:
[----:B------:R-:W-:Y:S05]  /*3400*/  BSYNC.RECONVERGENT B0 ;  /* 0x0000000000007941 */ /* 0x000fea0003800200 */
.L_x_6362:
[----:B------:R-:W-:Y:S01]  /*3410*/  F2FP.F16.F32.PACK_AB R0, RZ, R0 ;  /* 0x00000000ff00723e */ /* 0x000fe200000000ff */
[----:B------:R-:W-:Y:S06]  /*3420*/  BRA `(.L_x_6343) ;  /* 0x0000000000a87947 */ /* 0x000fec0003800000 */
.L_x_6355:
[----:B------:R-:W-:-:S09]  /*3430*/  UISETP.NE.AND UP0, UPT, UR4, 0x1c, UPT ;  /* 0x0000001c0400788c */ /* 0x000fd2000bf05270 */
[----:B------:R-:W-:Y:S05]  /*3440*/  BRA.U !UP0, `(.L_x_6366) ;  /* 0x0000000108947547 */ /* 0x000fea000b800000 */
[----:B------:R-:W-:-:S09]  /*3450*/  UISETP.NE.AND UP0, UPT, UR4, 0x1d, UPT ;  /* 0x0000001d0400788c */ /* 0x000fd2000bf05270 */
[----:B------:R-:W-:Y:S05]  /*3460*/  BRA.U !UP0, `(.L_x_6367) ;  /* 0x00000001087c7547 */ /* 0x000fea000b800000 */
[----:B------:R-:W-:-:S09]  /*3470*/  UISETP.NE.AND UP0, UPT, UR4, 0x2c, UPT ;  /* 0x0000002c0400788c */ /* 0x000fd2000bf05270 */
[----:B------:R-:W-:Y:S05]  /*3480*/  BRA.U !UP0, `(.L_x_6368) ;  /* 0x0000000108487547 */ /* 0x000fea000b800000 */
.L_x_6342:
        /* <DEDUP_REMOVED lines=16> */
.L_x_6369:
[----:B------:R-:W-:Y:S01]  /*3590*/  PRMT R0, RZ, 0x7610, R0 ;  /* 0x00007610ff007816 */ /* 0x000fe20000000000 */
[----:B------:R-:W-:Y:S06]  /*35a0*/  BRA `(.L_x_6343) ;  /* 0x0000000000487947 */ /* 0x000fec0003800000 */
.L_x_6368:
        /* <DEDUP_REMOVED lines=8> */
.L_x_6371:
[----:B------:R-:W-:Y:S05]  /*3630*/  BSYNC.RECONVERGENT B0 ;  /* 0x0000000000007941 */ /* 0x000fea0003800200 */
.L_x_6370:
[----:B------:R-:W-:Y:S01]  /*3640*/  F2FP.F16.F32.PACK_AB R0, RZ, R0 ;  /* 0x00000000ff00723e */ /* 0x000fe200000000ff */
[----:B------:R-:W-:Y:S06]  /*3650*/  BRA `(.L_x_6343) ;  /* 0x00000000001c7947 */ /* 0x000fec0003800000 */
.L_x_6367:
[----:B------:R-:W2:Y:S02]  /*3660*/  LDG.E.64 R2, desc[UR36][R2.64] ;  /* 0x0000002402027981 */ /* 0x000ea4000c1e1b00 */
[----:B--2---:R-:W0:Y:S02]  /*3670*/  I2F.U64 R0, R2 ;  /* 0x0000000200007312 */ /* 0x004e240000301000 */
[----:B0-----:R-:W-:Y:S01]  /*3680*/  F2FP.F16.F32.PACK_AB R0, RZ, R0 ;  /* 0x00000000ff00723e */ /* 0x001fe200000000ff */
[----:B------:R-:W-:Y:S06]  /*3690*/  BRA `(.L_x_6343) ;  /* 0x00000000000c7947 */ /* 0x000fec0003800000 */
.L_x_6366:
[----:B------:R-:W2:Y:S02]  /*36a0*/  LDG.E R2, desc[UR36][R2.64] ;  /* 0x0000002402027981 */ /* 0x000ea4000c1e1900 */
[----:B--2---:R-:W-:-:S04]  /*36b0*/  I2FP.F32.U32 R0, R2 ;  /* 0x0000000200007245 */ /* 0x004fc80000201000 */
[----:B------:R-:W-:-:S07]  /*36c0*/  F2FP.F16.F32.PACK_AB R0, RZ, R0 ;  /* 0x00000000ff00723e */ /* 0x000fce00000000ff */
.L_x_6343:
[----:B01---5:R-:W-:Y:S01]  /*36d0*/  HADD2.F32 R3, -RZ, R0.H0_H0 ;  /* 0x20000000ff037230 */ /* 0x023fe20000004100 */
[----:B------:R-:W0:Y:S01]  /*36e0*/  LDCU.64 UR6, c[0x0][0x5e8] ;  /* 0x0000bd00ff0677ac */ /* 0x000e220008000a00 */
[----:B------:R-:W-:-:S03]  /*36f0*/  HADD2.F32 R19, -RZ, R19.H0_H0 ;  /* 0x20000013ff137230 */ /* 0x000fc60000004100 */
[C---:B------:R-:W-:Y:S01]  /*3700*/  FSETP.GEU.FTZ.AND P1, PT, R3.reuse, RZ, PT ;  /* 0x000000ff0300720b */ /* 0x040fe20003f3e000 */
[----:B------:R-:W-:Y:S01]  /*3710*/  UPRMT UR4, UR43, 0x9910, URZ ;  /* 0x000099102b047896 */ /* 0x000fe200080000ff */
[----:B------:R-:W-:-:S03]  /*3720*/  FSETP.GT.FTZ.AND P0, PT, R3, 1, PT ;  /* 0x3f8000000300780b */ /* 0x000fc60003f14000 */
[----:B------:R-:W-:Y:S01]  /*3730*/  UISETP.GT.AND UP0, UPT, UR4, 0x9, UPT ;  /* 0x000000090400788c */ /* 0x000fe2000bf04270 */
[----:B------:R-:W-:Y:S02]  /*3740*/  PLOP3.LUT P0, PT, P1, P0, PT, 0x8f, 0xf8 ;  /* 0x0000000000f8781c */ /* 0x000fe40000f01177 */
[----:B0-----:R-:W-:-:S11]  /*3750*/  IADD3 R2, P1, PT, R16, UR6, RZ ;  /* 0x0000000610027c10 */ /* 0x001fd6000ff3e0ff */
[----:B------:R-:W-:-:S04]  /*3760*/  @!P0 FADD.FTZ R0, -R3, 1 ;  /* 0x3f80000003008421 */ /* 0x000fc80000010100 */
[----:B------:R-:W-:Y:S01]  /*3770*/  @!P0 FMUL.FTZ R4, R3, R0 ;  /* 0x0000000003048220 */ /* 0x000fe20000410000 */
[----:B------:R-:W-:Y:S01]  /*3780*/  MOV R0, 0x7fc00000 ;  /* 0x7fc0000000007802 */ /* 0x000fe20000000f00 */
        /* <DEDUP_REMOVED lines=17> */
.L_x_6375:
[----:B------:R-:W-:-:S06]  /*38a0*/  HADD2.F32 R5, -RZ, R0.H0_H0 ;  /* 0x20000000ff057230 */ /* 0x000fcc0000004100 */
[----:B------:R-:W0:Y:S02]  /*38b0*/  F2I.S64.TRUNC R4, R5 ;  /* 0x0000000500047311 */ /* 0x000e24000020d900 */
[----:B0-----:R1:W-:Y:S01]  /*38c0*/  STG.E.U8 desc[UR36][R2.64], R4 ;  /* 0x0000000402007986 */ /* 0x0013e2000c101124 */
[----:B------:R-:W-:Y:S05]  /*38d0*/  BRA `(.L_x_6377) ;  /* 0x0000000c00707947 */ /* 0x000fea0003800000 */
.L_x_6374:
        /* <DEDUP_REMOVED lines=10> */
.L_x_6379:
[----:B------:R-:W-:-:S04]  /*3980*/  HADD2.F32 R0, -RZ, R0.H0_H0 ;  /* 0x20000000ff007230 */ /* 0x000fc80000004100 */
[----:B------:R-:W0:Y:S02]  /*3990*/  F2I.FTZ.TRUNC.NTZ R5, R0 ;  /* 0x0000000000057305 */ /* 0x000e24000021f100 */
[----:B0-----:R3:W-:Y:S01]  /*39a0*/  STG.E desc[UR36][R2.64], R5 ;  /* 0x0000000502007986 */ /* 0x0017e2000c101924 */
[----:B------:R-:W-:Y:S05]  /*39b0*/  BRA `(.L_x_6377) ;  /* 0x0000000c00387947 */ /* 0x000fea0003800000 */
.L_x_6378:
[----:B------:R-:W-:-:S04]  /*39c0*/  HADD2.F32 R0, -RZ, R0.H0_H0 ;  /* 0x20000000ff007230 */ /* 0x000fc80000004100 */
[----:B------:R-:W0:Y:S02]  /*39d0*/  F2I.FTZ.TRUNC.NTZ R5, R0 ;  /* 0x0000000000057305 */ /* 0x000e24000021f100 */
[----:B0-----:R2:W-:Y:S01]  /*39e0*/  STG.E.U16 desc[UR36][R2.64], R5 ;  /* 0x0000000502007986 */ /* 0x0015e2000c101524 */
[----:B------:R-:W-:Y:S05]  /*39f0*/  BRA `(.L_x_6377) ;  /* 0x0000000c00287947 */ /* 0x000fea0003800000 */
.L_x_6373:
        /* <DEDUP_REMOVED lines=9> */
.L_x_6381:
[----:B------:R0:W-:Y:S01]  /*3a90*/  STG.E.U16 desc[UR36][R2.64], R0 ;  /* 0x0000000002007986 */ /* 0x0001e2000c101524 */
[----:B------:R-:W-:Y:S05]  /*3aa0*/  BRA `(.L_x_6377) ;  /* 0x0000000800fc7947 */ /* 0x000fea0003800000 */
.L_x_6380:
        /* <DEDUP_REMOVED lines=10> */
.L_x_6383:
[----:B------:R-:W-:-:S05]  /*3b50*/  HADD2.F32 R0, -RZ, R0.H0_H0 ;  /* 0x20000000ff007230 */ /* 0x000fca0000004100 */
[----:B------:R-:W-:-:S04]  /*3b60*/  F2FP.F16.F32.PACK_AB R0, RZ, R0 ;  /* 0x00000000ff00723e */ /* 0x000fc800000000ff */
[----:B------:R-:W-:-:S05]  /*3b70*/  PRMT R0, R0, 0x5410, RZ ;  /* 0x0000541000007816 */ /* 0x000fca00000000ff */
[----:B------:R0:W-:Y:S01]  /*3b80*/  STG.E desc[UR36][R2.64], R0 ;  /* 0x0000000002007986 */ /* 0x0001e2000c101924 */
[----:B------:R-:W-:Y:S05]  /*3b90*/  BRA `(.L_x_6377) ;  /* 0x0000000800c07947 */ /* 0x000fea0003800000 */
.L_x_6382:
[----:B------:R-:W-:-:S05]  /*3ba0*/  HADD2.F32 R4, -RZ, R0.H0_H0 ;  /* 0x20000000ff047230 */ /* 0x000fca0000004100 */
[----:B------:R-:W-:-:S06]  /*3bb0*/  FMUL.FTZ R4, R4, 1 ;  /* 0x3f80000004047820 */ /* 0x000fcc0000410000 */
[----:B------:R-:W0:Y:S02]  /*3bc0*/  F2F.F64.F32 R4, R4 ;  /* 0x0000000400047310 */ /* 0x000e240000201800 */
[----:B0-----:R0:W-:Y:S01]  /*3bd0*/  STG.E.64 desc[UR36][R2.64], R4 ;  /* 0x0000000402007986 */ /* 0x0011e2000c101b24 */
[----:B------:R-:W-:Y:S05]  /*3be0*/  BRA `(.L_x_6377) ;  /* 0x0000000800ac7947 */ /* 0x000fea0003800000 */
.L_x_6372:
        /* <DEDUP_REMOVED lines=13> */
.L_x_6386:
[----:B------:R-:W-:Y:S01]  /*3cc0*/  HADD2.F32 R0, -RZ, R0.H0_H0 ;  /* 0x20000000ff007230 */ /* 0x000fe20000004100 */
[----:B------:R-:W-:-:S04]  /*3cd0*/  CS2R R6, SRZ ;  /* 0x0000000000067805 */ /* 0x000fc8000001ff00 */
[----:B------:R-:W-:-:S04]  /*3ce0*/  FMUL.FTZ R0, R0, 1 ;  /* 0x3f80000000007820 */ /* 0x000fc80000410000 */
[----:B------:R-:W0:Y:S02]  /*3cf0*/  F2F.F64.F32 R4, R0 ;  /* 0x0000000000047310 */ /* 0x000e240000201800 */
[----:B0-----:R0:W-:Y:S01]  /*3d00*/  STG.E.128 desc[UR36][R2.64], R4 ;  /* 0x0000000402007986 */ /* 0x0011e2000c101d24 */
[----:B------:R-:W-:Y:S05]  /*3d10*/  BRA `(.L_x_6377) ;  /* 0x0000000800607947 */ /* 0x000fea0003800000 */
.L_x_6385:
        /* <DEDUP_REMOVED lines=19> */
.L_x_6390:
[----:B------:R-:W-:Y:S05]  /*3e50*/  BSYNC.RECONVERGENT B0 ;  /* 0x0000000000007941 */ /* 0x000fea0003800200 */
.L_x_6389:
[----:B------:R-:W-:-:S05]  /*3e60*/  LOP3.LUT R5, R0, 0x80, R5, 0xf8, !PT ;  /* 0x0000008000057812 */ /* 0x000fca00078ef805 */
[----:B------:R0:W-:Y:S01]  /*3e70*/  STG.E.U8 desc[UR36][R2.64], R5 ;  /* 0x0000000502007986 */ /* 0x0001e2000c101124 */
[----:B------:R-:W-:Y:S05]  /*3e80*/  BRA `(.L_x_6377) ;  /* 0x0000000800047947 */ /* 0x000fea0003800000 */
.L_x_6388:
        /* <DEDUP_REMOVED lines=15> */
.L_x_6392:
[----:B------:R-:W-:Y:S05]  /*3f80*/  BSYNC.RECONVERGENT B0 ;  /* 0x0000000000007941 */ /* 0x000fea0003800200 */
.L_x_6391:
[----:B------:R-:W-:-:S05]  /*3f90*/  LOP3.LUT R5, R0, 0x80, R5, 0xf8, !PT ;  /* 0x0000008000057812 */ /* 0x000fca00078ef805 */
[----:B------:R0:W-:Y:S01]  /*3fa0*/  STG.E.U8 desc[UR36][R2.64], R5 ;  /* 0x0000000502007986 */ /* 0x0001e2000c101124 */
[----:B------:R-:W-:Y:S05]  /*3fb0*/  BRA `(.L_x_6377) ;  /* 0x0000000400b87947 */ /* 0x000fea0003800000 */
.L_x_6387:
[----:B------:R-:W-:-:S05]  /*3fc0*/  HADD2.F32 R0, -RZ, R0.H0_H0 ;  /* 0x20000000ff007230 */ /* 0x000fca0000004100 */
[----:B------:R-:W-:-:S05]  /*3fd0*/  F2FP.BF16.F32.PACK_AB R0, RZ, R0 ;  /* 0x00000000ff00723e */ /* 0x000fca00000010ff */
[----:B------:R0:W-:Y:S01]  /*3fe0*/  STG.E.U16 desc[UR36][R2.64], R0 ;  /* 0x0000000002007986 */ /* 0x0001e2000c101524 */
[----:B------:R-:W-:Y:S05]  /*3ff0*/  BRA `(.L_x_6377) ;  /* 0x0000000400a87947 */ /* 0x000fea0003800000 */
.L_x_6384:
        /* <DEDUP_REMOVED lines=12> */
.L_x_6395:
        /* <DEDUP_REMOVED lines=13> */
.L_x_6398:
[----:B------:R-:W-:-:S04]  /*4190*/  SHF.R.U32.HI R0, RZ, 0x14, R5 ;  /* 0x00000014ff007819 */ /* 0x000fc80000011605 */
[----:B------:R-:W-:-:S04]  /*41a0*/  LOP3.LUT R0, R0, 0x1, RZ, 0xc0, !PT ;  /* 0x0000000100007812 */ /* 0x000fc800078ec0ff */
[----:B------:R-:W-:-:S04]  /*41b0*/  IADD3 R0, PT, PT, R5, 0x487ffff, R0 ;  /* 0x0487ffff05007810 */ /* 0x000fc80007ffe000 */
[----:B------:R-:W-:-:S04]  /*41c0*/  SHF.R.U32.HI R0, RZ, 0x14, R0 ;  /* 0x00000014ff007819 */ /* 0x000fc80000011600 */
[----:B------:R-:W-:-:S07]  /*41d0*/  LOP3.LUT R4, R0, 0xff, RZ, 0xc0, !PT ;  /* 0x000000ff00047812 */ /* 0x000fce00078ec0ff */
.L_x_6399:
[----:B------:R-:W-:-:S04]  /*41e0*/  SHF.R.U32.HI R5, RZ, 0x18, R5 ;  /* 0x00000018ff057819 */ /* 0x000fc80000011605 */
[----:B------:R-:W-:-:S04]  /*41f0*/  LOP3.LUT R4, R4, 0x80, R5, 0xf8, !PT ;  /* 0x0000008004047812 */ /* 0x000fc800078ef805 */
[----:B------:R-:W-:-:S07]  /*4200*/  PRMT R0, R4, 0x7610, R0 ;  /* 0x0000761004007816 */ /* 0x000fce0000000000 */
.L_x_6397:
[----:B------:R-:W-:Y:S05]  /*4210*/  BSYNC.RECONVERGENT B0 ;  /* 0x0000000000007941 */ /* 0x000fea0003800200 */
.L_x_6396:
[----:B------:R0:W-:Y:S01]  /*4220*/  STG.E.U8 desc[UR36][R2.64], R0 ;  /* 0x0000000002007986 */ /* 0x0001e2000c101124 */
[----:B------:R-:W-:Y:S05]  /*4230*/  BRA `(.L_x_6377) ;  /* 0x0000000400187947 */ /* 0x000fea0003800000 */
.L_x_6394:
        /* <DEDUP_REMOVED lines=13> */
.L_x_6402:
[----:B------:R-:W-:-:S04]  /*4310*/  SHF.R.U32.HI R0, RZ, 0x15, R5 ;  /* 0x00000015ff007819 */ /* 0x000fc80000011605 */
[----:B------:R-:W-:-:S04]  /*4320*/  LOP3.LUT R0, R0, 0x1, RZ, 0xc0, !PT ;  /* 0x0000000100007812 */ /* 0x000fc800078ec0ff */
[----:B------:R-:W-:-:S04]  /*4330*/  IADD3 R0, PT, PT, R5, 0x88fffff, R0 ;  /* 0x088fffff05007810 */ /* 0x000fc80007ffe000 */
[----:B------:R-:W-:-:S04]  /*4340*/  SHF.R.U32.HI R0, RZ, 0x15, R0 ;  /* 0x00000015ff007819 */ /* 0x000fc80000011600 */
[----:B------:R-:W-:-:S07]  /*4350*/  LOP3.LUT R4, R0, 0xff, RZ, 0xc0, !PT ;  /* 0x000000ff00047812 */ /* 0x000fce00078ec0ff */
.L_x_6403:
[----:B------:R-:W-:-:S04]  /*4360*/  SHF.R.U32.HI R5, RZ, 0x18, R5 ;  /* 0x00000018ff057819 */ /* 0x000fc80000011605 */
[----:B------:R-:W-:-:S04]  /*4370*/  LOP3.LUT R4, R4, 0x80, R5, 0xf8, !PT ;  /* 0x0000008004047812 */ /* 0x000fc800078ef805 */
[----:B------:R-:W-:-:S07]  /*4380*/  PRMT R0, R4, 0x7610, R0 ;  /* 0x0000761004007816 */ /* 0x000fce0000000000 */
.L_x_6401:
[----:B------:R-:W-:Y:S05]  /*4390*/  BSYNC.RECONVERGENT B0 ;  /* 0x0000000000007941 */ /* 0x000fea0003800200 */
.L_x_6400:
[----:B------:R0:W-:Y:S01]  /*43a0*/  STG.E.U8 desc[UR36][R2.64], R0 ;  /* 0x0000000002007986 */ /* 0x0001e2000c101124 */
[----:B------:R-:W-:Y:S05]  /*43b0*/  BRA `(.L_x_6377) ;  /* 0x0000000000b87947 */ /* 0x000fea0003800000 */
.L_x_6393:
[----:B------:R-:W-:-:S09]  /*43c0*/  UISETP.NE.AND UP0, UPT, UR4, 0x1c, UPT ;  /* 0x0000001c0400788c */ /* 0x000fd2000bf05270 */
[----:B------:R-:W-:Y:S05]  /*43d0*/  BRA.U !UP0, `(.L_x_6404) ;  /* 0x0000000108a47547 */ /* 0x000fea000b800000 */
[----:B------:R-:W-:-:S09]  /*43e0*/  UISETP.NE.AND UP0, UPT, UR4, 0x1d, UPT ;  /* 0x0000001d0400788c */ /* 0x000fd2000bf05270 */
[----:B------:R-:W-:Y:S05]  /*43f0*/  BRA.U !UP0, `(.L_x_6405) ;  /* 0x00000001088c7547 */ /* 0x000fea000b800000 */
[----:B------:R-:W-:-:S09]  /*4400*/  UISETP.NE.AND UP0, UPT, UR4, 0x2c, UPT ;  /* 0x0000002c0400788c */ /* 0x000fd2000bf05270 */
[----:B------:R-:W-:Y:S05]  /*4410*/  BRA.U !UP0, `(.L_x_6406) ;  /* 0x0000000108447547 */ /* 0x000fea000b800000 */
.L_x_6376:
        /* <DEDUP_REMOVED lines=16> */
.L_x_6407:
[----:B------:R-:W-:Y:S05]  /*4520*/  BRA `(.L_x_6377) ;  /* 0x00000000005c7947 */ /* 0x000fea0003800000 */
.L_x_6406:
        /* <DEDUP_REMOVED lines=16> */
.L_x_6405:
[----:B------:R-:W-:-:S06]  /*4630*/  HADD2.F32 R4, -RZ, R0.H0_H0 ;  /* 0x20000000ff047230 */ /* 0x000fcc0000004100 */
[----:B------:R-:W0:Y:S02]  /*4640*/  F2I.U64.TRUNC R4, R4 ;  /* 0x0000000400047311 */ /* 0x000e24000020d800 */
[----:B0-----:R0:W-:Y:S01]  /*4650*/  STG.E.64 desc[UR36][R2.64], R4 ;  /* 0x0000000402007986 */ /* 0x0011e2000c101b24 */
[----:B------:R-:W-:Y:S05]  /*4660*/  BRA `(.L_x_6377) ;  /* 0x00000000000c7947 */ /* 0x000fea0003800000 */
.L_x_6404:
[----:B------:R-:W-:-:S04]  /*4670*/  HADD2.F32 R0, -RZ, R0.H0_H0 ;  /* 0x20000000ff007230 */ /* 0x000fc80000004100 */
[----:B------:R-:W0:Y:S02]  /*4680*/  F2I.FTZ.U32.TRUNC.NTZ R5, R0 ;  /* 0x0000000000057305 */ /* 0x000e24000021f000 */
[----:B0-----:R0:W-:Y:S02]  /*4690*/  STG.E desc[UR36][R2.64], R5 ;  /* 0x0000000502007986 */ /* 0x0011e4000c101924 */
.L_x_6377:
[----:B------:R-:W-:-:S07]  /*46a0*/  IADD3 R17, PT, PT, R17, 0x80, RZ ;  /* 0x0000008011117810 */ /* 0x000fce0007ffe0ff */
.L_x_6302:
[----:B------:R-:W-:Y:S05]  /*46b0*/  BSYNC.RECONVERGENT B6 ;  /* 0x0000000000067941 */ /* 0x000fea0003800200 */
.L_x_6301:
        /* <DEDUP_REMOVED lines=358> */
.L_x_6410:
        /* <DEDUP_REMOVED lines=19> */
.L_x_6414:
[----:B------:R-:W2:Y:S02]  /*5e50*/  LDG.E.U8 R2, desc[UR36][R2.64] ;  /* 0x0000002402027981 */ /* 0x000ea4000c1e1100 */
[----:B--2---:R-:W-:-:S04]  /*5e60*/  I2FP.F32.U32 R0, R2 ;  /* 0x0000000200007245 */ /* 0x004fc80000201000 */
[----:B------:R-:W-:-:S04]  /*5e70*/  F2FP.F16.F32.PACK_AB R0, RZ, R0 ;  /* 0x00000000ff00723e */ /* 0x000fc800000000ff */
[----:B------:R-:W-:Y:S01]  /*5e80*/  PRMT R19, R0, 0x7610, R19 ;  /* 0x0000761000137816 */ /* 0x000fe20000000013 */
[----:B------:R-:W-:Y:S06]  /*5e90*/  BRA `(.L_x_6416) ;  /* 0x0000000c00b47947 */ /* 0x000fec0003800000 */
.L_x_6413:
        /* <DEDUP_REMOVED lines=11> */
.L_x_6418:
[----:B------:R-:W2:Y:S02]  /*5f50*/  LDG.E R2, desc[UR36][R2.64] ;  /* 0x0000002402027981 */ /* 0x000ea4000c1e1900 */
[----:B--2---:R-:W-:-:S04]  /*5f60*/  I2FP.F32.S32 R0, R2 ;  /* 0x0000000200007245 */ /* 0x004fc80000201400 */
[----:B------:R-:W-:-:S04]  /*5f70*/  F2FP.F16.F32.PACK_AB R0, RZ, R0 ;  /* 0x00000000ff00723e */ /* 0x000fc800000000ff */
[----:B------:R-:W-:Y:S01]  /*5f80*/  PRMT R19, R0, 0x7610, R19 ;  /* 0x0000761000137816 */ /* 0x000fe20000000013 */
[----:B------:R-:W-:Y:S06]  /*5f90*/  BRA `(.L_x_6416) ;  /* 0x0000000c00747947 */ /* 0x000fec0003800000 */
.L_x_6417:
[----:B------:R-:W2:Y:S02]  /*5fa0*/  LDG.E.U16 R2, desc[UR36][R2.64] ;  /* 0x0000002402027981 */ /* 0x000ea4000c1e1500 */
[----:B--2---:R-:W0:Y:S02]  /*5fb0*/  I2F.S16 R0, R2 ;  /* 0x0000000200007306 */ /* 0x004e240000101400 */
[----:B0-----:R-:W-:-:S04]  /*5fc0*/  F2FP.F16.F32.PACK_AB R0, RZ, R0 ;  /* 0x00000000ff00723e */ /* 0x001fc800000000ff */
[----:B------:R-:W-:Y:S01]  /*5fd0*/  PRMT R19, R0, 0x7610, R19 ;  /* 0x0000761000137816 */ /* 0x000fe20000000013 */
[----:B------:R-:W-:Y:S06]  /*5fe0*/  BRA `(.L_x_6416) ;  /* 0x0000000c00607947 */ /* 0x000fec0003800000 */
.L_x_6412:
        /* <DEDUP_REMOVED lines=9> */
.L_x_6420:
[----:B------:R1:W5:Y:S01]  /*6080*/  LDG.E.U16 R19, desc[UR36][R2.64] ;  /* 0x0000002402137981 */ /* 0x000362000c1e1500 */
[----:B------:R-:W-:Y:S05]  /*6090*/  BRA `(.L_x_6416) ;  /* 0x0000000c00347947 */ /* 0x000fea0003800000 */
.L_x_6419:
        /* <DEDUP_REMOVED lines=9> */
.L_x_6422:
[----:B------:R0:W5:Y:S01]  /*6130*/  LDG.E.U16 R19, desc[UR36][R2.64] ;  /* 0x0000002402137981 */ /* 0x000162000c1e1500 */
[----:B------:R-:W-:Y:S05]  /*6140*/  BRA `(.L_x_6416) ;  /* 0x0000000c00087947 */ /* 0x000fea0003800000 */
.L_x_6421:
        /* <DEDUP_REMOVED lines=9> */
.L_x_6411:
        /* <DEDUP_REMOVED lines=14> */
.L_x_6425:
        /* <DEDUP_REMOVED lines=9> */
.L_x_6424:
        /* <DEDUP_REMOVED lines=27> */
.L_x_6427:
        /* <DEDUP_REMOVED lines=14> */
.L_x_6426:
[----:B------:R-:W2:Y:S02]  /*65e0*/  LDG.E.U16 R0, desc[UR36][R2.64] ;  /* 0x0000002402007981 */ /* 0x000ea4000c1e1500 */
[----:B--2---:R-:W-:-:S05]  /*65f0*/  IMAD.U32 R0, R0, 0x10000, RZ ;  /* 0x0001000000007824 */ /* 0x004fca00078e00ff */
[----:B------:R-:W-:-:S04]  /*6600*/  F2FP.F16.F32.PACK_AB R0, RZ, R0 ;  /* 0x00000000ff00723e */ /* 0x000fc800000000ff */
[----:B------:R-:W-:Y:S01]  /*6610*/  PRMT R19, R0, 0x7610, R19 ;  /* 0x0000761000137816 */ /* 0x000fe20000000013 */
[----:B------:R-:W-:Y:S06]  /*6620*/  BRA `(.L_x_6416) ;  /* 0x0000000400d07947 */ /* 0x000fec0003800000 */
.L_x_6423:
        /* <DEDUP_REMOVED lines=13> */
.L_x_6430:
        /* <DEDUP_REMOVED lines=21> */
.L_x_6434:
[----:B------:R-:W-:Y:S05]  /*6850*/  BSYNC.RECONVERGENT B1 ;  /* 0x0000000000017941 */ /* 0x000fea0003800200 */
.L_x_6433:
[----:B------:R-:W-:Y:S01]  /*6860*/  IMAD.SHL.U32 R0, R0, 0x100000, RZ ;  /* 0x0010000000007824 */ /* 0x000fe200078e00ff */
[----:B------:R-:W-:-:S04]  /*6870*/  LEA R2, R2, 0x3b800000, 0x17 ;  /* 0x3b80000002027811 */ /* 0x000fc800078eb8ff */
[----:B------:R-:W-:-:S07]  /*6880*/  LOP3.LUT R0, R2, R0, R7, 0xfe, !PT ;  /* 0x0000000002007212 */ /* 0x000fce00078efe07 */
.L_x_6432:
[----:B------:R-:W-:Y:S05]  /*6890*/  BSYNC.RECONVERGENT B0 ;  /* 0x0000000000007941 */ /* 0x000fea0003800200 */
.L_x_6431:
[----:B------:R-:W-:-:S04]  /*68a0*/  F2FP.F16.F32.PACK_AB R0, RZ, R0 ;  /* 0x00000000ff00723e */ /* 0x000fc800000000ff */
[----:B------:R-:W-:Y:S01]  /*68b0*/  PRMT R19, R0, 0x7610, R19 ;  /* 0x0000761000137816 */ /* 0x000fe20000000013 */
[----:B------:R-:W-:Y:S06]  /*68c0*/  BRA `(.L_x_6416) ;  /* 0x0000000400287947 */ /* 0x000fec0003800000 */
.L_x_6429:
        /* <DEDUP_REMOVED lines=21> */
.L_x_6438:
[----:B------:R-:W-:Y:S05]  /*6a20*/  BSYNC.RECONVERGENT B1 ;  /* 0x0000000000017941 */ /* 0x000fea0003800200 */
.L_x_6437:
[----:B------:R-:W-:Y:S01]  /*6a30*/  IMAD.SHL.U32 R0, R0, 0x200000, RZ ;  /* 0x0020000000007824 */ /* 0x000fe200078e00ff */
[----:B------:R-:W-:-:S04]  /*6a40*/  LEA R2, R2, 0x37800000, 0x17 ;  /* 0x3780000002027811 */ /* 0x000fc800078eb8ff */
[----:B------:R-:W-:-:S07]  /*6a50*/  LOP3.LUT R0, R2, R0, R7, 0xfe, !PT ;  /* 0x0000000002007212 */ /* 0x000fce00078efe07 */
.L_x_6436:
[----:B------:R-:W-:Y:S05]  /*6a60*/  BSYNC.RECONVERGENT B0 ;  /* 0x0000000000007941 */ /* 0x000fea0003800200 */
.L_x_6435:
[----:B------:R-:W-:-:S04]  /*6a70*/  F2FP.F16.F32.PACK_AB R0, RZ, R0 ;  /* 0x00000000ff00723e */ /* 0x000fc800000000ff */
[----:B------:R-:W-:Y:S01]  /*6a80*/  PRMT R19, R0, 0x7610, R19 ;  /* 0x0000761000137816 */ /* 0x000fe20000000013 */
[----:B------:R-:W-:Y:S06]  /*6a90*/  BRA `(.L_x_6416) ;  /* 0x0000000000b47947 */ /* 0x000fec0003800000 */
.L_x_6428:
        /* <DEDUP_REMOVED lines=14> */
.L_x_6442:
[----:B------:R-:W-:Y:S05]  /*6b80*/  BSYNC.RECONVERGENT B0 ;  /* 0x0000000000007941 */ /* 0x000fea0003800200 */
.L_x_6441:
[----:B------:R-:W-:-:S04]  /*6b90*/  F2FP.F16.F32.PACK_AB R0, RZ, R0 ;  /* 0x00000000ff00723e */ /* 0x000fc800000000ff */
[----:B------:R-:W-:Y:S01]  /*6ba0*/  PRMT R19, R0, 0x7610, R19 ;  /* 0x0000761000137816 */ /* 0x000fe20000000013 */
[----:B------:R-:W-:Y:S06]  /*6bb0*/  BRA `(.L_x_6416) ;  /* 0x00000000006c7947 */ /* 0x000fec0003800000 */
.L_x_6415:
        /* <DEDUP_REMOVED lines=16> */
.L_x_6443:
[----:B------:R-:W-:Y:S01]  /*6cc0*/  PRMT R19, RZ, 0x7610, R19 ;  /* 0x00007610ff137816 */ /* 0x000fe20000000013 */
[----:B------:R-:W-:Y:S06]  /*6cd0*/  BRA `(.L_x_6416) ;  /* 0x0000000000247947 */ /* 0x000fec0003800000 */
.L_x_6440:
[----:B------:R-:W2:Y:S02]  /*6ce0*/  LDG.E.64 R2, desc[UR36][R2.64] ;  /* 0x0000002402027981 */ /* 0x000ea4000c1e1b00 */
[----:B--2---:R-:W0:Y:S02]  /*6cf0*/  I2F.U64 R0, R2 ;  /* 0x0000000200007312 */ /* 0x004e240000301000 */
[----:B0-----:R-:W-:-:S04]  /*6d00*/  F2FP.F16.F32.PACK_AB R0, RZ, R0 ;  /* 0x00000000ff00723e */ /* 0x001fc800000000ff */
[----:B------:R-:W-:Y:S01]  /*6d10*/  PRMT R19, R0, 0x7610, R19 ;  /* 0x0000761000137816 */ /* 0x000fe20000000013 */
[----:B------:R-:W-:Y:S06]  /*6d20*/  BRA `(.L_x_6416) ;  /* 0x0000000000107947 */ /* 0x000fec0003800000 */
.L_x_6439:
[----:B------:R-:W2:Y:S02]  /*6d30*/  LDG.E R2, desc[UR36][R2.64] ;  /* 0x0000002402027981 */ /* 0x000ea4000c1e1900 */
[----:B--2---:R-:W-:-:S04]  /*6d40*/  I2FP.F32.U32 R0, R2 ;  /* 0x0000000200007245 */ /* 0x004fc80000201000 */
[----:B------:R-:W-:-:S04]  /*6d50*/  F2FP.F16.F32.PACK_AB R0, RZ, R0 ;  /* 0x00000000ff00723e */ /* 0x000fc800000000ff */
[----:B------:R-:W-:-:S07]  /*6d60*/  PRMT R19, R0, 0x7610, R19 ;  /* 0x0000761000137816 */ /* 0x000fce0000000013 */
.L_x_6416:
        /* <DEDUP_REMOVED lines=18> */
.L_x_6447:
[----:B------:R-:W2:Y:S02]  /*6e90*/  LDG.E.U8 R2, desc[UR36][R2.64] ;  /* 0x0000002402027981 */ /* 0x000ea4000c1e1100 */
[----:B--2---:R-:W-:-:S04]  /*6ea0*/  I2FP.F32.U32 R0, R2 ;  /* 0x0000000200007245 */ /* 0x004fc80000201000 */
[----:B------:R-:W-:Y:S01]  /*6eb0*/  F2FP.F16.F32.PACK_AB R0, RZ, R0 ;  /* 0x00000000ff00723e */ /* 0x000fe200000000ff */
[----:B------:R-:W-:Y:S06]  /*6ec0*/  BRA `(.L_x_6449) ;  /* 0x0000000c007c7947 */ /* 0x000fec0003800000 */
.L_x_6446:
        /* <DEDUP_REMOVED lines=10> */
.L_x_6451:
[----:B------:R-:W2:Y:S02]  /*6f70*/  LDG.E R2, desc[UR36][R2.64] ;  /* 0x0000002402027981 */ /* 0x000ea4000c1e1900 */
[----:B--2---:R-:W-:-:S04]  /*6f80*/  I2FP.F32.S32 R0, R2 ;  /* 0x0000000200007245 */ /* 0x004fc80000201400 */
[----:B------:R-:W-:Y:S01]  /*6f90*/  F2FP.F16.F32.PACK_AB R0, RZ, R0 ;  /* 0x00000000ff00723e */ /* 0x000fe200000000ff */
[----:B------:R-:W-:Y:S06]  /*6fa0*/  BRA `(.L_x_6449) ;  /* 0x0000000c00447947 */ /* 0x000fec0003800000 */
.L_x_6450:
[----:B------:R-:W2:Y:S02]  /*6fb0*/  LDG.E.U16 R2, desc[UR36][R2.64] ;  /* 0x0000002402027981 */ /* 0x000ea4000c1e1500 */
[----:B--2---:R-:W0:Y:S02]  /*6fc0*/  I2F.S16 R0, R2 ;  /* 0x0000000200007306 */ /* 0x004e240000101400 */
[----:B0-----:R-:W-:Y:S01]  /*6fd0*/  F2FP.F16.F32.PACK_AB R0, RZ, R0 ;  /* 0x00000000ff00723e */ /* 0x001fe200000000ff */
[----:B------:R-:W-:Y:S06]  /*6fe0*/  BRA `(.L_x_6449) ;  /* 0x0000000c00347947 */ /* 0x000fec0003800000 */
.L_x_6445:
        /* <DEDUP_REMOVED lines=9> */
.L_x_6453:
[----:B------:R0:W5:Y:S01]  /*7080*/  LDG.E.U16 R0, desc[UR36][R2.64] ;  /* 0x0000002402007981 */ /* 0x000162000c1e1500 */
[----:B------:R-:W-:Y:S05]  /*7090*/  BRA `(.L_x_6449) ;  /* 0x0000000c00087947 */ /* 0x000fea0003800000 */
.L_x_6452:
        /* <DEDUP_REMOVED lines=9> */
.L_x_6455:
[----:B------:R1:W5:Y:S01]  /*7130*/  LDG.E.U16 R0, desc[UR36][R2.64] ;  /* 0x0000002402007981 */ /* 0x000362000c1e1500 */
[----:B------:R-:W-:Y:S05]  /*7140*/  BRA `(.L_x_6449) ;  /* 0x0000000800dc7947 */ /* 0x000fea0003800000 */
.L_x_6454:
        /* <DEDUP_REMOVED lines=8> */
.L_x_6444:
        /* <DEDUP_REMOVED lines=13> */
.L_x_6458:
        /* <DEDUP_REMOVED lines=8> */
.L_x_6457:
        /* <DEDUP_REMOVED lines=27> */
.L_x_6460:
        /* <DEDUP_REMOVED lines=13> */
.L_x_6459:
[----:B------:R-:W2:Y:S02]  /*75a0*/  LDG.E.U16 R0, desc[UR36][R2.64] ;  /* 0x0000002402007981 */ /* 0x000ea4000c1e1500 */
[----:B--2---:R-:W-:-:S05]  /*75b0*/  IMAD.U32 R0, R0, 0x10000, RZ ;  /* 0x0001000000007824 */ /* 0x004fca00078e00ff */
[----:B------:R-:W-:Y:S01]  /*75c0*/  F2FP.F16.F32.PACK_AB R0, RZ, R0 ;  /* 0x00000000ff00723e */ /* 0x000fe200000000ff */
[----:B------:R-:W-:Y:S06]  /*75d0*/  BRA `(.L_x_6449) ;  /* 0x0000000400b87947 */ /* 0x000fec0003800000 */
.L_x_6456:
        /* <DEDUP_REMOVED lines=12> */
.L_x_6463:
        /* <DEDUP_REMOVED lines=21> */
.L_x_6467:
[----:B------:R-:W-:Y:S05]  /*77f0*/  BSYNC.RECONVERGENT B1 ;  /* 0x0000000000017941 */ /* 0x000fea0003800200 */
.L_x_6466:
[----:B------:R-:W-:Y:S01]  /*7800*/  IMAD.SHL.U32 R0, R0, 0x100000, RZ ;  /* 0x0010000000007824 */ /* 0x000fe200078e00ff */
[----:B------:R-:W-:-:S04]  /*7810*/  LEA R2, R2, 0x3b800000, 0x17 ;  /* 0x3b80000002027811 */ /* 0x000fc800078eb8ff */
[----:B------:R-:W-:-:S07]  /*7820*/  LOP3.LUT R0, R2, R0, R7, 0xfe, !PT ;  /* 0x0000000002007212 */ /* 0x000fce00078efe07 */
.L_x_6465:
[----:B------:R-:W-:Y:S05]  /*7830*/  BSYNC.RECONVERGENT B0 ;  /* 0x0000000000007941 */ /* 0x000fea0003800200 */
.L_x_6464:
[----:B------:R-:W-:Y:S01]  /*7840*/  F2FP.F16.F32.PACK_AB R0, RZ, R0 ;  /* 0x00000000ff00723e */ /* 0x000fe200000000ff */
[----:B------:R-:W-:Y:S06]  /*7850*/  BRA `(.L_x_6449) ;  /* 0x0000000400187947 */ /* 0x000fec0003800000 */
.L_x_6462:
        /* <DEDUP_REMOVED lines=21> */
.L_x_6471:
[----:B------:R-:W-:Y:S05]  /*79b0*/  BSYNC.RECONVERGENT B1 ;  /* 0x0000000000017941 */ /* 0x000fea0003800200 */
.L_x_6470:
[----:B------:R-:W-:Y:S01]  /*79c0*/  IMAD.SHL.U32 R0, R0, 0x200000, RZ ;  /* 0x0020000000007824 */ /* 0x000fe200078e00ff */
[----:B------:R-:W-:-:S04]  /*79d0*/  LEA R2, R2, 0x37800000, 0x17 ;  /* 0x3780000002027811 */ /* 0x000fc800078eb8ff */
[----:B------:R-:W-:-:S07]  /*79e0*/  LOP3.LUT R0, R2, R0, R7, 0xfe, !PT ;  /* 0x0000000002007212 */ /* 0x000fce00078efe07 */
.L_x_6469:
[----:B------:R-:W-:Y:S05]  /*79f0*/  BSYNC.RECONVERGENT B0 ;  /* 0x0000000000007941 */ /* 0x000fea0003800200 */
.L_x_6468:
[----:B------:R-:W-:Y:S01]  /*7a00*/  F2FP.F16.F32.PACK_AB R0, RZ, R0 ;  /* 0x00000000ff00723e */ /* 0x000fe200000000ff */
[----:B------:R-:W-:Y:S06]  /*7a10*/  BRA `(.L_x_6449) ;  /* 0x0000000000a87947 */ /* 0x000fec0003800000 */
.L_x_6461:
        /* <DEDUP_REMOVED lines=14> */
.L_x_6475:
[----:B------:R-:W-:Y:S05]  /*7b00*/  BSYNC.RECONVERGENT B0 ;  /* 0x0000000000007941 */ /* 0x000fea0003800200 */
.L_x_6474:
[----:B------:R-:W-:Y:S01]  /*7b10*/  F2FP.F16.F32.PACK_AB R0, RZ, R0 ;  /* 0x00000000ff00723e */ /* 0x000fe200000000ff */
[----:B------:R-:W-:Y:S06]  /*7b20*/  BRA `(.L_x_6449) ;  /* 0x0000000000647947 */ /* 0x000fec0003800000 */
.L_x_6448:
        /* <DEDUP_REMOVED lines=16> */
.L_x_6476:
[----:B------:R-:W-:Y:S01]  /*7c30*/  PRMT R0, RZ, 0x7610, R0 ;  /* 0x00007610ff007816 */ /* 0x000fe20000000000 */
[----:B------:R-:W-:Y:S06]  /*7c40*/  BRA `(.L_x_6449) ;  /* 0x00000000001c7947 */ /* 0x000fec0003800000 */
.L_x_6473:
[----:B------:R-:W2:Y:S02]  /*7c50*/  LDG.E.64 R2, desc[UR36][R2.64] ;  /* 0x0000002402027981 */ /* 0x000ea4000c1e1b00 */
[----:B--2---:R-:W0:Y:S02]  /*7c60*/  I2F.U64 R0, R2 ;  /* 0x0000000200007312 */ /* 0x004e240000301000 */
[----:B0-----:R-:W-:Y:S01]  /*7c70*/  F2FP.F16.F32.PACK_AB R0, RZ, R0 ;  /* 0x00000000ff00723e */ /* 0x001fe200000000ff */
[----:B------:R-:W-:Y:S06]  /*7c80*/  BRA `(.L_x_6449) ;  /* 0x00000000000c7947 */ /* 0x000fec0003800000 */
.L_x_6472:
[----:B------:R-:W2:Y:S02]  /*7c90*/  LDG.E R2, desc[UR36][R2.64] ;  /* 0x0000002402027981 */ /* 0x000ea4000c1e1900 */
[----:B--2---:R-:W-:-:S04]  /*7ca0*/  I2FP.F32.U32 R0, R2 ;  /* 0x0000000200007245 */ /* 0x004fc80000201000 */
[----:B------:R-:W-:-:S07]  /*7cb0*/  F2FP.F16.F32.PACK_AB R0, RZ, R0 ;  /* 0x00000000ff00723e */ /* 0x000fce00000000ff */
.L_x_6449:
        /* <DEDUP_REMOVED lines=29> */
.L_x_6480:
[----:B------:R-:W-:-:S06]  /*7e90*/  HADD2.F32 R5, -RZ, R0.H0_H0 ;  /* 0x20000000ff057230 */ /* 0x000fcc0000004100 */
[----:B------:R-:W0:Y:S02]  /*7ea0*/  F2I.S64.TRUNC R4, R5 ;  /* 0x0000000500047311 */ /* 0x000e24000020d900 */
[----:B0-----:R0:W-:Y:S01]  /*7eb0*/  STG.E.U8 desc[UR36][R2.64], R4 ;  /* 0x0000000402007986 */ /* 0x0011e2000c101124 */
[----:B------:R-:W-:Y:S05]  /*7ec0*/  BRA `(.L_x_6482) ;  /* 0x0000000c006c7947 */ /* 0x000fea0003800000 */
.L_x_6479:
        /* <DEDUP_REMOVED lines=10> */
.L_x_6484:
[----:B------:R-:W-:-:S04]  /*7f70*/  HADD2.F32 R0, -RZ, R0.H0_H0 ;  /* 0x20000000ff007230 */ /* 0x000fc80000004100 */
[----:B------:R-:W0:Y:S02]  /*7f80*/  F2I.FTZ.TRUNC.NTZ R5, R0 ;  /* 0x0000000000057305 */ /* 0x000e24000021f100 */
[----:B0-----:R0:W-:Y:S01]  /*7f90*/  STG.E desc[UR36][R2.64], R5 ;  /* 0x0000000502007986 */ /* 0x0011e2000c101924 */
[----:B------:R-:W-:Y:S05]  /*7fa0*/  BRA `(.L_x_6482) ;  /* 0x0000000c00347947 */ /* 0x000fea0003800000 */
.L_x_6483:
[----:B------:R-:W-:-:S04]  /*7fb0*/  HADD2.F32 R0, -RZ, R0.H0_H0 ;  /* 0x20000000ff007230 */ /* 0x000fc80000004100 */
[----:B------:R-:W0:Y:S02]  /*7fc0*/  F2I.FTZ.TRUNC.NTZ R5, R0 ;  /* 0x0000000000057305 */ /* 0x000e24000021f100 */
[----:B0-----:R0:W-:Y:S01]  /*7fd0*/  STG.E.U16 desc[UR36][R2.64], R5 ;  /* 0x0000000502007986 */ /* 0x0011e2000c101524 */
[----:B------:R-:W-:Y:S05]  /*7fe0*/  BRA `(.L_x_6482) ;  /* 0x0000000c00247947 */ /* 0x000fea0003800000 */
.L_x_6478:
        /* <DEDUP_REMOVED lines=9> */
.L_x_6486:
[----:B------:R0:W-:Y:S01]  /*8080*/  STG.E.U16 desc[UR36][R2.64], R0 ;  /* 0x0000000002007986 */ /* 0x0001e2000c101524 */
[----:B------:R-:W-:Y:S05]  /*8090*/  BRA `(.L_x_6482) ;  /* 0x0000000800f87947 */ /* 0x000fea0003800000 */
.L_x_6485:
        /* <DEDUP_REMOVED lines=10> */
.L_x_6488:
[----:B------:R-:W-:-:S05]  /*8140*/  HADD2.F32 R0, -RZ, R0.H0_H0 ;  /* 0x20000000ff007230 */ /* 0x000fca0000004100 */
[----:B------:R-:W-:-:S04]  /*8150*/  F2FP.F16.F32.PACK_AB R0, RZ, R0 ;  /* 0x00000000ff00723e */ /* 0x000fc800000000ff */
[----:B------:R-:W-:-:S05]  /*8160*/  PRMT R0, R0, 0x5410, RZ ;  /* 0x0000541000007816 */ /* 0x000fca00000000ff */
[----:B------:R0:W-:Y:S01]  /*8170*/  STG.E desc[UR36][R2.64], R0 ;  /* 0x0000000002007986 */ /* 0x0001e2000c101924 */
[----:B------:R-:W-:Y:S05]  /*8180*/  BRA `(.L_x_6482) ;  /* 0x0000000800bc7947 */ /* 0x000fea0003800000 */
.L_x_6487:
[----:B------:R-:W-:-:S05]  /*8190*/  HADD2.F32 R4, -RZ, R0.H0_H0 ;  /* 0x20000000ff047230 */ /* 0x000fca0000004100 */
[----:B------:R-:W-:-:S06]  /*81a0*/  FMUL.FTZ R4, R4, 1 ;  /* 0x3f80000004047820 */ /* 0x000fcc0000410000 */
[----:B------:R-:W0:Y:S02]  /*81b0*/  F2F.F64.F32 R4, R4 ;  /* 0x0000000400047310 */ /* 0x000e240000201800 */
[----:B0-----:R0:W-:Y:S01]  /*81c0*/  STG.E.64 desc[UR36][R2.64], R4 ;  /* 0x0000000402007986 */ /* 0x0011e2000c101b24 */
[----:B------:R-:W-:Y:S05]  /*81d0*/  BRA `(.L_x_6482) ;  /* 0x0000000800a87947 */ /* 0x000fea0003800000 */
.L_x_6477:
        /* <DEDUP_REMOVED lines=14> */
.L_x_6492:
        /* <DEDUP_REMOVED lines=18> */
.L_x_6495:
[----:B------:R-:W-:-:S04]  /*83e0*/  SHF.R.U32.HI R5, RZ, 0x18, R5 ;  /* 0x00000018ff057819 */ /* 0x000fc80000011605 */
[----:B------:R-:W-:-:S07]  /*83f0*/  LOP3.LUT R0, R0, 0x80, R5, 0xf8, !PT ;  /* 0x0000008000007812 */ /* 0x000fce00078ef805 */
.L_x_6494:
[----:B------:R-:W-:Y:S05]  /*8400*/  BSYNC.RECONVERGENT B0 ;  /* 0x0000000000007941 */ /* 0x000fea0003800200 */
.L_x_6493:
[----:B------:R3:W-:Y:S01]  /*8410*/  STG.E.U8 desc[UR36][R2.64], R0 ;  /* 0x0000000002007986 */ /* 0x0007e2000c101124 */
[----:B------:R-:W-:Y:S05]  /*8420*/  BRA `(.L_x_6482) ;  /* 0x0000000800147947 */ /* 0x000fea0003800000 */
.L_x_6491:
        /* <DEDUP_REMOVED lines=18> */
.L_x_6498:
[----:B------:R-:W-:-:S04]  /*8550*/  SHF.R.U32.HI R5, RZ, 0x18, R5 ;  /* 0x00000018ff057819 */ /* 0x000fc80000011605 */
[----:B------:R-:W-:-:S07]  /*8560*/  LOP3.LUT R0, R0, 0x80, R5, 0xf8, !PT ;  /* 0x0000008000007812 */ /* 0x000fce00078ef805 */
.L_x_6497:
[----:B------:R-:W-:Y:S05]  /*8570*/  BSYNC.RECONVERGENT B0 ;  /* 0x0000000000007941 */ /* 0x000fea0003800200 */
.L_x_6496:
[----:B------:R0:W-:Y:S01]  /*8580*/  STG.E.U8 desc[UR36][R2.64], R0 ;  /* 0x0000000002007986 */ /* 0x0001e2000c101124 */
[----:B------:R-:W-:Y:S05]  /*8590*/  BRA `(.L_x_6482) ;  /* 0x0000000400b87947 */ /* 0x000fea0003800000 */
.L_x_6490:
        /* <DEDUP_REMOVED lines=22> */
.L_x_6500:
[----:B------:R-:W-:-:S06]  /*8700*/  HADD2.F32 R4, -RZ, R0.H0_H0 ;  /* 0x20000000ff047230 */ /* 0x000fcc0000004100 */
[----:B------:R-:W0:Y:S02]  /*8710*/  F2I.U64.TRUNC R4, R4 ;  /* 0x0000000400047311 */ /* 0x000e24000020d800 */
[----:B0-----:R1:W-:Y:S01]  /*8720*/  STG.E.64 desc[UR36][R2.64], R4 ;  /* 0x0000000402007986 */ /* 0x0013e2000c101b24 */
[----:B------:R-:W-:Y:S05]  /*8730*/  BRA `(.L_x_6482) ;  /* 0x0000000400507947 */ /* 0x000fea0003800000 */
.L_x_6499:
[----:B------:R-:W-:-:S04]  /*8740*/  HADD2.F32 R0, -RZ, R0.H0_H0 ;  /* 0x20000000ff007230 */ /* 0x000fc80000004100 */
[----:B------:R-:W0:Y:S02]  /*8750*/  F2I.FTZ.U32.TRUNC.NTZ R5, R0 ;  /* 0x0000000000057305 */ /* 0x000e24000021f000 */
[----:B0-----:R0:W-:Y:S01]  /*8760*/  STG.E desc[UR36][R2.64], R5 ;  /* 0x0000000502007986 */ /* 0x0011e2000c101924 */
[----:B------:R-:W-:Y:S05]  /*8770*/  BRA `(.L_x_6482) ;  /* 0x0000000400407947 */ /* 0x000fea0003800000 */
.L_x_6489:
        /* <DEDUP_REMOVED lines=11> */
.L_x_6502:
[----:B------:R-:W-:Y:S01]  /*8830*/  HADD2.F32 R0, -RZ, R0.H0_H0 ;  /* 0x20000000ff007230 */ /* 0x000fe20000004100 */
[----:B------:R-:W-:-:S04]  /*8840*/  CS2R R6, SRZ ;  /* 0x0000000000067805 */ /* 0x000fc8000001ff00 */
[----:B------:R-:W-:-:S04]  /*8850*/  FMUL.FTZ R0, R0, 1 ;  /* 0x3f80000000007820 */ /* 0x000fc80000410000 */
[----:B------:R-:W0:Y:S02]  /*8860*/  F2F.F64.F32 R4, R0 ;  /* 0x0000000000047310 */ /* 0x000e240000201800 */
[----:B0-----:R0:W-:Y:S01]  /*8870*/  STG.E.128 desc[UR36][R2.64], R4 ;  /* 0x0000000402007986 */ /* 0x0011e2000c101d24 */
[----:B------:R-:W-:Y:S05]  /*8880*/  BRA `(.L_x_6482) ;  /* 0x0000000000fc7947 */ /* 0x000fea0003800000 */
.L_x_6501:
[----:B------:R-:W-:-:S09]  /*8890*/  UISETP.NE.AND UP0, UPT, UR4, 0xf, UPT ;  /* 0x0000000f0400788c */ /* 0x000fd2000bf05270 */
[----:B------:R-:W-:Y:S05]  /*88a0*/  BRA.U !UP0, `(.L_x_6503) ;  /* 0x0000000108e87547 */ /* 0x000fea000b800000 */
[----:B------:R-:W-:-:S09]  /*88b0*/  UISETP.NE.AND UP0, UPT, UR4, 0x17, UPT ;  /* 0x000000170400788c */ /* 0x000fd2000bf05270 */
[----:B------:R-:W-:Y:S05]  /*88c0*/  BRA.U !UP0, `(.L_x_6504) ;  /* 0x0000000108907547 */ /* 0x000fea000b800000 */
[----:B------:R-:W-:-:S09]  /*88d0*/  UISETP.NE.AND UP0, UPT, UR4, 0x18, UPT ;  /* 0x000000180400788c */ /* 0x000fd2000bf05270 */
[----:B------:R-:W-:Y:S05]  /*88e0*/  BRA.U !UP0, `(.L_x_6505) ;  /* 0x0000000108447547 */ /* 0x000fea000b800000 */
.L_x_6481:
        /* <DEDUP_REMOVED lines=16> */
.L_x_6506:
[----:B------:R-:W-:Y:S05]  /*89f0*/  BRA `(.L_x_6482) ;  /* 0x0000000000a07947 */ /* 0x000fea0003800000 */
.L_x_6505:
        /* <DEDUP_REMOVED lines=13> */
.L_x_6508:
[----:B------:R-:W-:Y:S05]  /*8ad0*/  BSYNC.RECONVERGENT B0 ;  /* 0x0000000000007941 */ /* 0x000fea0003800200 */
.L_x_6507:
[----:B------:R-:W-:-:S05]  /*8ae0*/  LOP3.LUT R5, R0, 0x80, R5, 0xf8, !PT ;  /* 0x0000008000057812 */ /* 0x000fca00078ef805 */
[----:B------:R0:W-:Y:S01]  /*8af0*/  STG.E.U8 desc[UR36][R2.64], R5 ;  /* 0x0000000502007986 */ /* 0x0001e2000c101124 */
[----:B------:R-:W-:Y:S05]  /*8b00*/  BRA `(.L_x_6482) ;  /* 0x00000000005c7947 */ /* 0x000fea0003800000 */
.L_x_6504:
        /* <DEDUP_REMOVED lines=12> */
.L_x_6510:
[----:B------:R-:W-:Y:S01]  /*8bd0*/  IMAD.MOV.U32 R0, RZ, RZ, 0x7f ;  /* 0x0000007fff007424 */ /* 0x000fe200078e00ff */
[----:B------:R-:W-:-:S04]  /*8be0*/  ISETP.GT.U32.AND P0, PT, R4, 0x7f800000, PT ;  /* 0x7f8000000400780c */ /* 0x000fc80003f04070 */
[----:B------:R-:W-:-:S09]  /*8bf0*/  SEL R0, R0, 0x7c, P0 ;  /* 0x0000007c00007807 */ /* 0x000fd20000000000 */
.L_x_6511:
[----:B------:R-:W-:Y:S05]  /*8c00*/  BSYNC.RECONVERGENT B0 ;  /* 0x0000000000007941 */ /* 0x000fea0003800200 */
.L_x_6509:
[----:B------:R-:W-:-:S04]  /*8c10*/  SHF.R.U32.HI R5, RZ, 0x18, R5 ;  /* 0x00000018ff057819 */ /* 0x000fc80000011605 */
[----:B------:R-:W-:-:S05]  /*8c20*/  LOP3.LUT R5, R0, 0x80, R5, 0xf8, !PT ;  /* 0x0000008000057812 */ /* 0x000fca00078ef805 */
[----:B------:R0:W-:Y:S01]  /*8c30*/  STG.E.U8 desc[UR36][R2.64], R5 ;  /* 0x0000000502007986 */ /* 0x0001e2000c101124 */
[----:B------:R-:W-:Y:S05]  /*8c40*/  BRA `(.L_x_6482) ;  /* 0x00000000000c7947 */ /* 0x000fea0003800000 */
.L_x_6503:
[----:B------:R-:W-:-:S05]  /*8c50*/  HADD2.F32 R0, -RZ, R0.H0_H0 ;  /* 0x20000000ff007230 */ /* 0x000fca0000004100 */
[----:B------:R-:W-:-:S05]  /*8c60*/  F2FP.BF16.F32.PACK_AB R0, RZ, R0 ;  /* 0x00000000ff00723e */ /* 0x000fca00000010ff */
[----:B------:R0:W-:Y:S02]  /*8c70*/  STG.E.U16 desc[UR36][R2.64], R0 ;  /* 0x0000000002007986 */ /* 0x0001e4000c101524 */
.L_x_6482:
[----:B------:R-:W-:-:S07]  /*8c80*/  VIADD R17, R17, 0x80 ;  /* 0x0000008011117836 */ /* 0x000fce0000000000 */
.L_x_6409:
[----:B------:R-:W-:Y:S05]  /*8c90*/  BSYNC.RECONVERGENT B6 ;  /* 0x0000000000067941 */ /* 0x000fea0003800200 */
.L_x_6408:
        /* <DEDUP_REMOVED lines=358> */
.L_x_6514:
        /* <DEDUP_REMOVED lines=19> */
.L_x_6518:
[----:B------:R-:W2:Y:S02]  /*a430*/  LDG.E.U8 R2, desc[UR36][R2.64] ;  /* 0x0000002402027981 */ /* 0x000ea4000c1e1100 */
[----:B--2---:R-:W-:-:S04]  /*a440*/  I2FP.F32.U32 R0, R2 ;  /* 0x0000000200007245 */ /* 0x004fc80000201000 */
[----:B------:R-:W-:-:S04]  /*a450*/  F2FP.F16.F32.PACK_AB R0, RZ, R0 ;  /* 0x00000000ff00723e */ /* 0x000fc800000000ff */
[----:B------:R-:W-:Y:S01]  /*a460*/  PRMT R19, R0, 0x7610, R19 ;  /* 0x0000761000137816 */ /* 0x000fe20000000013 */
[----:B------:R-:W-:Y:S06]  /*a470*/  BRA `(.L_x_6520) ;  /* 0x0000000c00b47947 */ /* 0x000fec0003800000 */
.L_x_6517:
        /* <DEDUP_REMOVED lines=11> */
.L_x_6522:
[----:B------:R-:W2:Y:S02]  /*a530*/  LDG.E R2, desc[UR36][R2.64] ;  /* 0x0000002402027981 */ /* 0x000ea4000c1e1900 */
[----:B--2---:R-:W-:-:S04]  /*a540*/  I2FP.F32.S32 R0, R2 ;  /* 0x0000000200007245 */ /* 0x004fc80000201400 */
[----:B------:R-:W-:-:S04]  /*a550*/  F2FP.F16.F32.PACK_AB R0, RZ, R0 ;  /* 0x00000000ff00723e */ /* 0x000fc800000000ff */
[----:B------:R-:W-:Y:S01]  /*a560*/  PRMT R19, R0, 0x7610, R19 ;  /* 0x0000761000137816 */ /* 0x000fe20000000013 */
[----:B------:R-:W-:Y:S06]  /*a570*/  BRA `(.L_x_6520) ;  /* 0x0000000c00747947 */ /* 0x000fec0003800000 */
.L_x_6521:
[----:B------:R-:W2:Y:S02]  /*a580*/  LDG.E.U16 R2, desc[UR36][R2.64] ;  /* 0x0000002402027981 */ /* 0x000ea4000c1e1500 */
[----:B--2---:R-:W0:Y:S02]  /*a590*/  I2F.S16 R0, R2 ;  /* 0x0000000200007306 */ /* 0x004e240000101400 */
[----:B0-----:R-:W-:-:S04]  /*a5a0*/  F2FP.F16.F32.PACK_AB R0, RZ, R0 ;  /* 0x00000000ff00723e */ /* 0x001fc800000000ff */
[----:B------:R-:W-:Y:S01]  /*a5b0*/  PRMT R19, R0, 0x7610, R19 ;  /* 0x0000761000137816 */ /* 0x000fe20000000013 */
[----:B------:R-:W-:Y:S06]  /*a5c0*/  BRA `(.L_x_6520) ;  /* 0x0000000c00607947 */ /* 0x000fec0003800000 */
.L_x_6516:
        /* <DEDUP_REMOVED lines=9> */
.L_x_6524:
[----:B------:R1:W5:Y:S01]  /*a660*/  LDG.E.U16 R19, desc[UR36][R2.64] ;  /* 0x0000002402137981 */ /* 0x000362000c1e1500 */
[----:B------:R-:W-:Y:S05]  /*a670*/  BRA `(.L_x_6520) ;  /* 0x0000000c00347947 */ /* 0x000fea0003800000 */
.L_x_6523:
        /* <DEDUP_REMOVED lines=9> */
.L_x_6526:
[----:B------:R0:W5:Y:S01]  /*a710*/  LDG.E.U16 R19, desc[UR36][R2.64] ;  /* 0x0000002402137981 */ /* 0x000162000c1e1500 */
[----:B------:R-:W-:Y:S05]  /*a720*/  BRA `(.L_x_6520) ;  /* 0x0000000c00087947 */ /* 0x000fea0003800000 */
.L_x_6525:
        /* <DEDUP_REMOVED lines=9> */
.L_x_6515:
        /* <DEDUP_REMOVED lines=14> */
.L_x_6529:
        /* <DEDUP_REMOVED lines=9> */
.L_x_6528:
        /* <DEDUP_REMOVED lines=27> */
.L_x_6531:
        /* <DEDUP_REMOVED lines=14> */
.L_x_6530:
[----:B------:R-:W2:Y:S02]  /*abc0*/  LDG.E.U16 R0, desc[UR36][R2.64] ;  /* 0x0000002402007981 */ /* 0x000ea4000c1e1500 */
[----:B--2---:R-:W-:-:S05]  /*abd0*/  IMAD.U32 R0, R0, 0x10000, RZ ;  /* 0x0001000000007824 */ /* 0x004fca00078e00ff */
[----:B------:R-:W-:-:S04]  /*abe0*/  F2FP.F16.F32.PACK_AB R0, RZ, R0 ;  /* 0x00000000ff00723e */ /* 0x000fc800000000ff */
[----:B------:R-:W-:Y:S01]  /*abf0*/  PRMT R19, R0, 0x7610, R19 ;  /* 0x0000761000137816 */ /* 0x000fe20000000013 */
[----:B------:R-:W-:Y:S06]  /*ac00*/  BRA `(.L_x_6520) ;  /* 0x0000000400d07947 */ /* 0x000fec0003800000 */
.L_x_6527:
        /* <DEDUP_REMOVED lines=13> */
.L_x_6534:
        /* <DEDUP_REMOVED lines=21> */
.L_x_6538:
[----:B------:R-:W-:Y:S05]  /*ae30*/  BSYNC.RECONVERGENT B1 ;  /* 0x0000000000017941 */ /* 0x000fea0003800200 */
.L_x_6537:
[----:B------:R-:W-:Y:S01]  /*ae40*/  IMAD.SHL.U32 R0, R0, 0x100000, RZ ;  /* 0x0010000000007824 */ /* 0x000fe200078e00ff */
[----:B------:R-:W-:-:S04]  /*ae50*/  LEA R2, R2, 0x3b800000, 0x17 ;  /* 0x3b80000002027811 */ /* 0x000fc800078eb8ff */
[----:B------:R-:W-:-:S07]  /*ae60*/  LOP3.LUT R0, R2, R0, R7, 0xfe, !PT ;  /* 0x0000000002007212 */ /* 0x000fce00078efe07 */
.L_x_6536:
[----:B------:R-:W-:Y:S05]  /*ae70*/  BSYNC.RECONVERGENT B0 ;  /* 0x0000000000007941 */ /* 0x000fea0003800200 */
.L_x_6535:
[----:B------:R-:W-:-:S04]  /*ae80*/  F2FP.F16.F32.PACK_AB R0, RZ, R0 ;  /* 0x00000000ff00723e */ /* 0x000fc800000000ff */
[----:B------:R-:W-:Y:S01]  /*ae90*/  PRMT R19, R0, 0x7610, R19 ;  /* 0x0000761000137816 */ /* 0x000fe20000000013 */
[----:B------:R-:W-:Y:S06]  /*aea0*/  BRA `(.L_x_6520) ;  /* 0x0000000400287947 */ /* 0x000fec0003800000 */
.L_x_6533:
        /* <DEDUP_REMOVED lines=21> */
.L_x_6542:
[----:B------:R-:W-:Y:S05]  /*b000*/  BSYNC.RECONVERGENT B1 ;  /* 0x0000000000017941 */ /* 0x000fea0003800200 */
.L_x_6541:
[----:B------:R-:W-:Y:S01]  /*b010*/  IMAD.SHL.U32 R0, R0, 0x200000, RZ ;  /* 0x0020000000007824 */ /* 0x000fe200078e00ff */
[----:B------:R-:W-:-:S04]  /*b020*/  LEA R2, R2, 0x37800000, 0x17 ;  /* 0x3780000002027811 */ /* 0x000fc800078eb8ff */
[----:B------:R-:W-:-:S07]  /*b030*/  LOP3.LUT R0, R2, R0, R7, 0xfe, !PT ;  /* 0x0000000002007212 */ /* 0x000fce00078efe07 */
.L_x_6540:
[----:B------:R-:W-:Y:S05]  /*b040*/  BSYNC.RECONVERGENT B0 ;  /* 0x0000000000007941 */ /* 0x000fea0003800200 */
.L_x_6539:
[----:B------:R-:W-:-:S04]  /*b050*/  F2FP.F16.F32.PACK_AB R0, RZ, R0 ;  /* 0x00000000ff00723e */ /* 0x000fc800000000ff */
[----:B------:R-:W-:Y:S01]  /*b060*/  PRMT R19, R0, 0x7610, R19 ;  /* 0x0000761000137816 */ /* 0x000fe20000000013 */
[----:B------:R-:W-:Y:S06]  /*b070*/  BRA `(.L_x_6520) ;  /* 0x0000000000b47947 */ /* 0x000fec0003800000 */
.L_x_6532:
        /* <DEDUP_REMOVED lines=14> */
.L_x_6546:
[----:B------:R-:W-:Y:S05]  /*b160*/  BSYNC.RECONVERGENT B0 ;  /* 0x0000000000007941 */ /* 0x000fea0003800200 */
.L_x_6545:
[----:B------:R-:W-:-:S04]  /*b170*/  F2FP.F16.F32.PACK_AB R0, RZ, R0 ;  /* 0x00000000ff00723e */ /* 0x000fc800000000ff */
[----:B------:R-:W-:Y:S01]  /*b180*/  PRMT R19, R0, 0x7610, R19 ;  /* 0x0000761000137816 */ /* 0x000fe20000000013 */
[----:B------:R-:W-:Y:S06]  /*b190*/  BRA `(.L_x_6520) ;  /* 0x00000000006c7947 */ /* 0x000fec0003800000 */
.L_x_6519:
        /* <DEDUP_REMOVED lines=16> */
.L_x_6547:
[----:B------:R-:W-:Y:S01]  /*b2a0*/  PRMT R19, RZ, 0x7610, R19 ;  /* 0x00007610ff137816 */ /* 0x000fe20000000013 */
[----:B------:R-:W-:Y:S06]  /*b2b0*/  BRA `(.L_x_6520) ;  /* 0x0000000000247947 */ /* 0x000fec0003800000 */
.L_x_6544:
[----:B------:R-:W2:Y:S02]  /*b2c0*/  LDG.E.64 R2, desc[UR36][R2.64] ;  /* 0x0000002402027981 */ /* 0x000ea4000c1e1b00 */
[----:B--2---:R-:W0:Y:S02]  /*b2d0*/  I2F.U64 R0, R2 ;  /* 0x0000000200007312 */ /* 0x004e240000301000 */
[----:B0-----:R-:W-:-:S04]  /*b2e0*/  F2FP.F16.F32.PACK_AB R0, RZ, R0 ;  /* 0x00000000ff00723e */ /* 0x001fc800000000ff */
[----:B------:R-:W-:Y:S01]  /*b2f0*/  PRMT R19, R0, 0x7610, R19 ;  /* 0x0000761000137816 */ /* 0x000fe20000000013 */
[----:B------:R-:W-:Y:S06]  /*b300*/  BRA `(.L_x_6520) ;  /* 0x0000000000107947 */ /* 0x000fec0003800000 */
.L_x_6543:
[----:B------:R-:W2:Y:S02]  /*b310*/  LDG.E R2, desc[UR36][R2.64] ;  /* 0x0000002402027981 */ /* 0x000ea4000c1e1900 */
[----:B--2---:R-:W-:-:S04]  /*b320*/  I2FP.F32.U32 R0, R2 ;  /* 0x0000000200007245 */ /* 0x004fc80000201000 */
[----:B------:R-:W-:-:S04]  /*b330*/  F2FP.F16.F32.PACK_AB R0, RZ, R0 ;  /* 0x00000000ff00723e */ /* 0x000fc800000000ff */
[----:B------:R-:W-:-:S07]  /*b340*/  PRMT R19, R0, 0x7610, R19 ;  /* 0x0000761000137816 */ /* 0x000fce0000000013 */
.L_x_6520:
        /* <DEDUP_REMOVED lines=18> */
.L_x_6551:
[----:B------:R-:W2:Y:S02]  /*b470*/  LDG.E.U8 R2, desc[UR36][R2.64] ;  /* 0x0000002402027981 */ /* 0x000ea4000c1e1100 */
[----:B--2---:R-:W-:-:S04]  /*b480*/  I2FP.F32.U32 R0, R2 ;  /* 0x0000000200007245 */ /* 0x004fc80000201000 */
[----:B------:R-:W-:Y:S01]  /*b490*/  F2FP.F16.F32.PACK_AB R0, RZ, R0 ;  /* 0x00000000ff00723e */ /* 0x000fe200000000ff */
[----:B------:R-:W-:Y:S06]  /*b4a0*/  BRA `(.L_x_6553) ;  /* 0x0000000c007c7947 */ /* 0x000fec0003800000 */
.L_x_6550:
        /* <DEDUP_REMOVED lines=10> */
.L_x_6555:
[----:B------:R-:W2:Y:S02]  /*b550*/  LDG.E R2, desc[UR36][R2.64] ;  /* 0x0000002402027981 */ /* 0x000ea4000c1e1900 */
[----:B--2---:R-:W-:-:S04]  /*b560*/  I2FP.F32.S32 R0, R2 ;  /* 0x0000000200007245 */ /* 0x004fc80000201400 */
[----:B------:R-:W-:Y:S01]  /*b570*/  F2FP.F16.F32.PACK_AB R0, RZ, R0 ;  /* 0x00000000ff00723e */ /* 0x000fe200000000ff */
[----:B------:R-:W-:Y:S06]  /*b580*/  BRA `(.L_x_6553) ;  /* 0x0000000c00447947 */ /* 0x000fec0003800000 */
.L_x_6554:
[----:B------:R-:W2:Y:S02]  /*b590*/  LDG.E.U16 R2, desc[UR36][R2.64] ;  /* 0x0000002402027981 */ /* 0x000ea4000c1e1500 */
[----:B--2---:R-:W0:Y:S02]  /*b5a0*/  I2F.S16 R0, R2 ;  /* 0x0000000200007306 */ /* 0x004e240000101400 */
[----:B0-----:R-:W-:Y:S01]  /*b5b0*/  F2FP.F16.F32.PACK_AB R0, RZ, R0 ;  /* 0x00000000ff00723e */ /* 0x001fe200000000ff */
[----:B------:R-:W-:Y:S06]  /*b5c0*/  BRA `(.L_x_6553) ;  /* 0x0000000c00347947 */ /* 0x000fec0003800000 */
.L_x_6549:
        /* <DEDUP_REMOVED lines=9> */
.L_x_6557:
[----:B------:R0:W5:Y:S01]  /*b660*/  LDG.E.U16 R0, desc[UR36][R2.64] ;  /* 0x0000002402007981 */ /* 0x000162000c1e1500 */
[----:B------:R-:W-:Y:S05]  /*b670*/  BRA `(.L_x_6553) ;  /* 0x0000000c00087947 */ /* 0x000fea0003800000 */
.L_x_6556:
        /* <DEDUP_REMOVED lines=9> */
.L_x_6559:
[----:B------:R1:W5:Y:S01]  /*b710*/  LDG.E.U16 R0, desc[UR36][R2.64] ;  /* 0x0000002402007981 */ /* 0x000362000c1e1500 */
[----:B------:R-:W-:Y:S05]  /*b720*/  BRA `(.L_x_6553) ;  /* 0x0000000800dc7947 */ /* 0x000fea0003800000 */
.L_x_6558:
        /* <DEDUP_REMOVED lines=8> */
.L_x_6548:
        /* <DEDUP_REMOVED lines=13> */
.L_x_6562:
        /* <DEDUP_REMOVED lines=8> */
.L_x_6561:
        /* <DEDUP_REMOVED lines=27> */
.L_x_6564:
        /* <DEDUP_REMOVED lines=13> */
.L_x_6563:
[----:B------:R-:W2:Y:S02]  /*bb80*/  LDG.E.U16 R0, desc[UR36][R2.64] ;  /* 0x0000002402007981 */ /* 0x000ea4000c1e1500 */
[----:B--2---:R-:W-:-:S05]  /*bb90*/  IMAD.U32 R0, R0, 0x10000, RZ ;  /* 0x0001000000007824 */ /* 0x004fca00078e00ff */
[----:B------:R-:W-:Y:S01]  /*bba0*/  F2FP.F16.F32.PACK_AB R0, RZ, R0 ;  /* 0x00000000ff00723e */ /* 0x000fe200000000ff */
[----:B------:R-:W-:Y:S06]  /*bbb0*/  BRA `(.L_x_6553) ;  /* 0x0000000400b87947 */ /* 0x000fec0003800000 */
.L_x_6560:
        /* <DEDUP_REMOVED lines=12> */
.L_x_6567:
        /* <DEDUP_REMOVED lines=21> */
.L_x_6571:
[----:B------:R-:W-:Y:S05]  /*bdd0*/  BSYNC.RECONVERGENT B1 ;  /* 0x0000000000017941 */ /* 0x000fea0003800200 */
.L_x_6570:
[----:B------:R-:W-:Y:S01]  /*bde0*/  IMAD.SHL.U32 R0, R0, 0x100000, RZ ;  /* 0x0010000000007824 */ /* 0x000fe200078e00ff */
[----:B------:R-:W-:-:S04]  /*bdf0*/  LEA R2, R2, 0x3b800000, 0x17 ;  /* 0x3b80000002027811 */ /* 0x000fc800078eb8ff */
[----:B------:R-:W-:-:S07]  /*be00*/  LOP3.LUT R0, R2, R0, R7, 0xfe, !PT ;  /* 0x0000000002007212 */ /* 0x000fce00078efe07 */
.L_x_6569:
[----:B------:R-:W-:Y:S05]  /*be10*/  BSYNC.RECONVERGENT B0 ;  /* 0x0000000000007941 */ /* 0x000fea0003800200 */
.L_x_6568:
[----:B------:R-:W-:Y:S01]  /*be20*/  F2FP.F16.F32.PACK_AB R0, RZ, R0 ;  /* 0x00000000ff00723e */ /* 0x000fe200000000ff */
[----:B------:R-:W-:Y:S06]  /*be30*/  BRA `(.L_x_6553) ;  /* 0x0000000400187947 */ /* 0x000fec0003800000 */
.L_x_6566:
        /* <DEDUP_REMOVED lines=21> */
.L_x_6575:
[----:B------:R-:W-:Y:S05]  /*bf90*/  BSYNC.RECONVERGENT B1 ;  /* 0x0000000000017941 */ /* 0x000fea0003800200 */
.L_x_6574:
[----:B------:R-:W-:Y:S01]  /*bfa0*/  IMAD.SHL.U32 R0, R0, 0x200000, RZ ;  /* 0x0020000000007824 */ /* 0x000fe200078e00ff */
[----:B------:R-:W-:-:S04]  /*bfb0*/  LEA R2, R2, 0x37800000, 0x17 ;  /* 0x3780000002027811 */ /* 0x000fc800078eb8ff */
[----:B------:R-:W-:-:S07]  /*bfc0*/  LOP3.LUT R0, R2, R0, R7, 0xfe, !PT ;  /* 0x0000000002007212 */ /* 0x000fce00078efe07 */
.L_x_6573:
[----:B------:R-:W-:Y:S05]  /*bfd0*/  BSYNC.RECONVERGENT B0 ;  /* 0x0000000000007941 */ /* 0x000fea0003800200 */
.L_x_6572:
[----:B------:R-:W-:Y:S01]  /*bfe0*/  F2FP.F16.F32.PACK_AB R0, RZ, R0 ;  /* 0x00000000ff00723e */ /* 0x000fe200000000ff */
[----:B------:R-:W-:Y:S06]  /*bff0*/  BRA `(.L_x_6553) ;  /* 0x0000000000a87947 */ /* 0x000fec0003800000 */
.L_x_6565:
        /* <DEDUP_REMOVED lines=14> */
.L_x_6579:
[----:B------:R-:W-:Y:S05]  /*c0e0*/  BSYNC.RECONVERGENT B0 ;  /* 0x0000000000007941 */ /* 0x000fea0003800200 */
.L_x_6578:
[----:B------:R-:W-:Y:S01]  /*c0f0*/  F2FP.F16.F32.PACK_AB R0, RZ, R0 ;  /* 0x00000000ff00723e */ /* 0x000fe200000000ff */
[----:B------:R-:W-:Y:S06]  /*c100*/  BRA `(.L_x_6553) ;  /* 0x0000000000647947 */ /* 0x000fec0003800000 */
.L_x_6552:
        /* <DEDUP_REMOVED lines=16> */
.L_x_6580:
[----:B------:R-:W-:Y:S01]  /*c210*/  PRMT R0, RZ, 0x7610, R0 ;  /* 0x00007610ff007816 */ /* 0x000fe20000000000 */
[----:B------:R-:W-:Y:S06]  /*c220*/  BRA `(.L_x_6553) ;  /* 0x00000000001c7947 */ /* 0x000fec0003800000 */
.L_x_6577:
[----:B------:R-:W2:Y:S02]  /*c230*/  LDG.E.64 R2, desc[UR36][R2.64] ;  /* 0x0000002402027981 */ /* 0x000ea4000c1e1b00 */
[----:B--2---:R-:W0:Y:S02]  /*c240*/  I2F.U64 R0, R2 ;  /* 0x0000000200007312 */ /* 0x004e240000301000 */
[----:B0-----:R-:W-:Y:S01]  /*c250*/  F2FP.F16.F32.PACK_AB R0, RZ, R0 ;  /* 0x00000000ff00723e */ /* 0x001fe200000000ff */
[----:B------:R-:W-:Y:S06]  /*c260*/  BRA `(.L_x_6553) ;  /* 0x00000000000c7947 */ /* 0x000fec0003800000 */
.L_x_6576:
[----:B------:R-:W2:Y:S02]  /*c270*/  LDG.E R2, desc[UR36][R2.64] ;  /* 0x0000002402027981 */ /* 0x000ea4000c1e1900 */
[----:B--2---:R-:W-:-:S04]  /*c280*/  I2FP.F32.U32 R0, R2 ;  /* 0x0000000200007245 */ /* 0x004fc80000201000 */
[----:B------:R-:W-:-:S07]  /*c290*/  F2FP.F16.F32.PACK_AB R0, RZ, R0 ;  /* 0x00000000ff00723e */ /* 0x000fce00000000ff */
.L_x_6553:
        /* <DEDUP_REMOVED lines=11> */
[----:B------:R-:W-:Y:S02]  /*c350*/  IMAD.MOV.U32 R0, RZ, RZ, 0x7fc00000 ;  /* 0x7fc00000ff007424 */ /* 0x000fe400078e00ff */
        /* <DEDUP_REMOVED lines=17> */
.L_x_6584:
[----:B------:R-:W-:-:S06]  /*c470*/  HADD2.F32 R5, -RZ, R0.H0_H0 ;  /* 0x20000000ff057230 */ /* 0x000fcc0000004100 */
[----:B------:R-:W0:Y:S02]  /*c480*/  F2I.S64.TRUNC R4, R5 ;  /* 0x0000000500047311 */ /* 0x000e24000020d900 */
[----:B0-----:R0:W-:Y:S01]  /*c490*/  STG.E.U8 desc[UR36][R2.64], R4 ;  /* 0x0000000402007986 */ /* 0x0011e2000c101124 */
[----:B------:R-:W-:Y:S05]  /*c4a0*/  BRA `(.L_x_6586) ;  /* 0x0000000c006c7947 */ /* 0x000fea0003800000 */
.L_x_6583:
        /* <DEDUP_REMOVED lines=10> */
.L_x_6588:
[----:B------:R-:W-:-:S04]  /*c550*/  HADD2.F32 R0, -RZ, R0.H0_H0 ;  /* 0x20000000ff007230 */ /* 0x000fc80000004100 */
[----:B------:R-:W0:Y:S02]  /*c560*/  F2I.FTZ.TRUNC.NTZ R5, R0 ;  /* 0x0000000000057305 */ /* 0x000e24000021f100 */
[----:B0-----:R0:W-:Y:S01]  /*c570*/  STG.E desc[UR36][R2.64], R5 ;  /* 0x0000000502007986 */ /* 0x0011e2000c101924 */
[----:B------:R-:W-:Y:S05]  /*c580*/  BRA `(.L_x_6586) ;  /* 0x0000000c00347947 */ /* 0x000fea0003800000 */
.L_x_6587:
[----:B------:R-:W-:-:S04]  /*c590*/  HADD2.F32 R0, -RZ, R0.H0_H0 ;  /* 0x20000000ff007230 */ /* 0x000fc80000004100 */
[----:B------:R-:W0:Y:S02]  /*c5a0*/  F2I.FTZ.TRUNC.NTZ R5, R0 ;  /* 0x0000000000057305 */ /* 0x000e24000021f100 */
[----:B0-----:R0:W-:Y:S01]  /*c5b0*/  STG.E.U16 desc[UR36][R2.64], R5 ;  /* 0x0000000502007986 */ /* 0x0011e2000c101524 */
[----:B------:R-:W-:Y:S05]  /*c5c0*/  BRA `(.L_x_6586) ;  /* 0x0000000c00247947 */ /* 0x000fea0003800000 */
.L_x_6582:
        /* <DEDUP_REMOVED lines=9> */
.L_x_6590:
[----:B------:R0:W-:Y:S01]  /*c660*/  STG.E.U16 desc[UR36][R2.64], R0 ;  /* 0x0000000002007986 */ /* 0x0001e2000c101524 */
[----:B------:R-:W-:Y:S05]  /*c670*/  BRA `(.L_x_6586) ;  /* 0x0000000800f87947 */ /* 0x000fea0003800000 */
.L_x_6589:
        /* <DEDUP_REMOVED lines=10> */
.L_x_6592:
[----:B------:R-:W-:-:S05]  /*c720*/  HADD2.F32 R0, -RZ, R0.H0_H0 ;  /* 0x20000000ff007230 */ /* 0x000fca0000004100 */
[----:B------:R-:W-:-:S04]  /*c730*/  F2FP.F16.F32.PACK_AB R0, RZ, R0 ;  /* 0x00000000ff00723e */ /* 0x000fc800000000ff */
[----:B------:R-:W-:-:S05]  /*c740*/  PRMT R0, R0, 0x5410, RZ ;  /* 0x0000541000007816 */ /* 0x000fca00000000ff */
[----:B------:R0:W-:Y:S01]  /*c750*/  STG.E desc[UR36][R2.64], R0 ;  /* 0x0000000002007986 */ /* 0x0001e2000c101924 */
[----:B------:R-:W-:Y:S05]  /*c760*/  BRA `(.L_x_6586) ;  /* 0x0000000800bc7947 */ /* 0x000fea0003800000 */
.L_x_6591:
[----:B------:R-:W-:-:S05]  /*c770*/  HADD2.F32 R4, -RZ, R0.H0_H0 ;  /* 0x20000000ff047230 */ /* 0x000fca0000004100 */
[----:B------:R-:W-:-:S06]  /*c780*/  FMUL.FTZ R4, R4, 1 ;  /* 0x3f80000004047820 */ /* 0x000fcc0000410000 */
[----:B------:R-:W0:Y:S02]  /*c790*/  F2F.F64.F32 R4, R4 ;  /* 0x0000000400047310 */ /* 0x000e240000201800 */
[----:B0-----:R0:W-:Y:S01]  /*c7a0*/  STG.E.64 desc[UR36][R2.64], R4 ;  /* 0x0000000402007986 */ /* 0x0011e2000c101b24 */
[----:B------:R-:W-:Y:S05]  /*c7b0*/  BRA `(.L_x_6586) ;  /* 0x0000000800a87947 */ /* 0x000fea0003800000 */
.L_x_6581:
        /* <DEDUP_REMOVED lines=14> */
.L_x_6596:
        /* <DEDUP_REMOVED lines=18> */
.L_x_6599:
[----:B------:R-:W-:-:S04]  /*c9c0*/  SHF.R.U32.HI R5, RZ, 0x18, R5 ;  /* 0x00000018ff057819 */ /* 0x000fc80000011605 */
[----:B------:R-:W-:-:S07]  /*c9d0*/  LOP3.LUT R0, R0, 0x80, R5, 0xf8, !PT ;  /* 0x0000008000007812 */ /* 0x000fce00078ef805 */
.L_x_6598:
[----:B------:R-:W-:Y:S05]  /*c9e0*/  BSYNC.RECONVERGENT B0 ;  /* 0x0000000000007941 */ /* 0x000fea0003800200 */
.L_x_6597:
[----:B------:R0:W-:Y:S01]  /*c9f0*/  STG.E.U8 desc[UR36][R2.64], R0 ;  /* 0x0000000002007986 */ /* 0x0001e2000c101124 */
[----:B------:R-:W-:Y:S05]  /*ca00*/  BRA `(.L_x_6586) ;  /* 0x0000000800147947 */ /* 0x000fea0003800000 */
.L_x_6595:
        /* <DEDUP_REMOVED lines=18> */
.L_x_6602:
[----:B------:R-:W-:-:S04]  /*cb30*/  SHF.R.U32.HI R5, RZ, 0x18, R5 ;  /* 0x00000018ff057819 */ /* 0x000fc80000011605 */
[----:B------:R-:W-:-:S07]  /*cb40*/  LOP3.LUT R0, R0, 0x80, R5, 0xf8, !PT ;  /* 0x0000008000007812 */ /* 0x000fce00078ef805 */
.L_x_6601:
[----:B------:R-:W-:Y:S05]  /*cb50*/  BSYNC.RECONVERGENT B0 ;  /* 0x0000000000007941 */ /* 0x000fea0003800200 */
.L_x_6600:
[----:B------:R0:W-:Y:S01]  /*cb60*/  STG.E.U8 desc[UR36][R2.64], R0 ;  /* 0x0000000002007986 */ /* 0x0001e2000c101124 */
[----:B------:R-:W-:Y:S05]  /*cb70*/  BRA `(.L_x_6586) ;  /* 0x0000000400b87947 */ /* 0x000fea0003800000 */
.L_x_6594:
        /* <DEDUP_REMOVED lines=22> */
.L_x_6604:
[----:B------:R-:W-:-:S06]  /*cce0*/  HADD2.F32 R4, -RZ, R0.H0_H0 ;  /* 0x20000000ff047230 */ /* 0x000fcc0000004100 */
[----:B------:R-:W0:Y:S02]  /*ccf0*/  F2I.U64.TRUNC R4, R4 ;  /* 0x0000000400047311 */ /* 0x000e24000020d800 */
[----:B0-----:R0:W-:Y:S01]  /*cd00*/  STG.E.64 desc[UR36][R2.64], R4 ;  /* 0x0000000402007986 */ /* 0x0011e2000c101b24 */
[----:B------:R-:W-:Y:S05]  /*cd10*/  BRA `(.L_x_6586) ;  /* 0x0000000400507947 */ /* 0x000fea0003800000 */
.L_x_6603:
[----:B------:R-:W-:-:S04]  /*cd20*/  HADD2.F32 R0, -RZ, R0.H0_H0 ;  /* 0x20000000ff007230 */ /* 0x000fc80000004100 */
[----:B------:R-:W0:Y:S02]  /*cd30*/  F2I.FTZ.U32.TRUNC.NTZ R5, R0 ;  /* 0x0000000000057305 */ /* 0x000e24000021f000 */
[----:B0-----:R0:W-:Y:S01]  /*cd40*/  STG.E desc[UR36][R2.64], R5 ;  /* 0x0000000502007986 */ /* 0x0011e2000c101924 */
[----:B------:R-:W-:Y:S05]  /*cd50*/  BRA `(.L_x_6586) ;  /* 0x0000000400407947 */ /* 0x000fea0003800000 */
.L_x_6593:
        /* <DEDUP_REMOVED lines=11> */
.L_x_6606:
[----:B------:R-:W-:Y:S01]  /*ce10*/  HADD2.F32 R0, -RZ, R0.H0_H0 ;  /* 0x20000000ff007230 */ /* 0x000fe20000004100 */
[----:B------:R-:W-:-:S04]  /*ce20*/  CS2R R6, SRZ ;  /* 0x0000000000067805 */ /* 0x000fc8000001ff00 */
[----:B------:R-:W-:-:S04]  /*ce30*/  FMUL.FTZ R0, R0, 1 ;  /* 0x3f80000000007820 */ /* 0x000fc80000410000 */
[----:B------:R-:W0:Y:S02]  /*ce40*/  F2F.F64.F32 R4, R0 ;  /* 0x0000000000047310 */ /* 0x000e240000201800 */
[----:B0-----:R0:W-:Y:S01]  /*ce50*/  STG.E.128 desc[UR36][R2.64], R4 ;  /* 0x0000000402007986 */ /* 0x0011e2000c101d24 */
[----:B------:R-:W-:Y:S05]  /*ce60*/  BRA `(.L_x_6586) ;  /* 0x0000000000fc7947 */ /* 0x000fea0003800000 */
.L_x_6605:
[----:B------:R-:W-:-:S09]  /*ce70*/  UISETP.NE.AND UP0, UPT, UR4, 0xf, UPT ;  /* 0x0000000f0400788c */ /* 0x000fd2000bf05270 */
[----:B------:R-:W-:Y:S05]  /*ce80*/  BRA.U !UP0, `(.L_x_6607) ;  /* 0x0000000108e87547 */ /* 0x000fea000b800000 */
[----:B------:R-:W-:-:S09]  /*ce90*/  UISETP.NE.AND UP0, UPT, UR4, 0x17, UPT ;  /* 0x000000170400788c */ /* 0x000fd2000bf05270 */
[----:B------:R-:W-:Y:S05]  /*cea0*/  BRA.U !UP0, `(.L_x_6608) ;  /* 0x0000000108907547 */ /* 0x000fea000b800000 */
[----:B------:R-:W-:-:S09]  /*ceb0*/  UISETP.NE.AND UP0, UPT, UR4, 0x18, UPT ;  /* 0x000000180400788c */ /* 0x000fd2000bf05270 */
[----:B------:R-:W-:Y:S05]  /*cec0*/  BRA.U !UP0, `(.L_x_6609) ;  /* 0x0000000108447547 */ /* 0x000fea000b800000 */
.L_x_6585:
        /* <DEDUP_REMOVED lines=16> */
.L_x_6610:
[----:B------:R-:W-:Y:S05]  /*cfd0*/  BRA `(.L_x_6586) ;  /* 0x0000000000a07947 */ /* 0x000fea0003800000 */
.L_x_6609:
        /* <DEDUP_REMOVED lines=13> */
.L_x_6612:
[----:B------:R-:W-:Y:S05]  /*d0b0*/  BSYNC.RECONVERGENT B0 ;  /* 0x0000000000007941 */ /* 0x000fea0003800200 */
.L_x_6611:
[----:B------:R-:W-:-:S05]  /*d0c0*/  LOP3.LUT R5, R0, 0x80, R5, 0xf8, !PT ;  /* 0x0000008000057812 */ /* 0x000fca00078ef805 */
[----:B------:R3:W-:Y:S01]  /*d0d0*/  STG.E.U8 desc[UR36][R2.64], R5 ;  /* 0x0000000502007986 */ /* 0x0007e2000c101124 */
[----:B------:R-:W-:Y:S05]  /*d0e0*/  BRA `(.L_x_6586) ;  /* 0x00000000005c7947 */ /* 0x000fea0003800000 */
.L_x_6608:
        /* <DEDUP_REMOVED lines=12> */
.L_x_6614:
[----:B------:R-:W-:Y:S01]  /*d1b0*/  IMAD.MOV.U32 R0, RZ, RZ, 0x7f ;  /* 0x0000007fff007424 */ /* 0x000fe200078e00ff */
[----:B------:R-:W-:-:S04]  /*d1c0*/  ISETP.GT.U32.AND P0, PT, R4, 0x7f800000, PT ;  /* 0x7f8000000400780c */ /* 0x000fc80003f04070 */
[----:B------:R-:W-:-:S09]  /*d1d0*/  SEL R0, R0, 0x7c, P0 ;  /* 0x0000007c00007807 */ /* 0x000fd20000000000 */
.L_x_6615:
[----:B------:R-:W-:Y:S05]  /*d1e0*/  BSYNC.RECONVERGENT B0 ;  /* 0x0000000000007941 */ /* 0x000fea0003800200 */
.L_x_6613:
[----:B------:R-:W-:-:S04]  /*d1f0*/  SHF.R.U32.HI R5, RZ, 0x18, R5 ;  /* 0x00000018ff057819 */ /* 0x000fc80000011605 */
[----:B------:R-:W-:-:S05]  /*d200*/  LOP3.LUT R5, R0, 0x80, R5, 0xf8, !PT ;  /* 0x0000008000057812 */ /* 0x000fca00078ef805 */
[----:B------:R2:W-:Y:S01]  /*d210*/  STG.E.U8 desc[UR36][R2.64], R5 ;  /* 0x0000000502007986 */ /* 0x0005e2000c101124 */
[----:B------:R-:W-:Y:S05]  /*d220*/  BRA `(.L_x_6586) ;  /* 0x00000000000c7947 */ /* 0x000fea0003800000 */
.L_x_6607:
[----:B------:R-:W-:-:S05]  /*d230*/  HADD2.F32 R0, -RZ, R0.H0_H0 ;  /* 0x20000000ff007230 */ /* 0x000fca0000004100 */
[----:B------:R-:W-:-:S05]  /*d240*/  F2FP.BF16.F32.PACK_AB R0, RZ, R0 ;  /* 0x00000000ff00723e */ /* 0x000fca00000010ff */
[----:B------:R4:W-:Y:S02]  /*d250*/  STG.E.U16 desc[UR36][R2.64], R0 ;  /* 0x0000000002007986 */ /* 0x0009e4000c101524 */
.L_x_6586:
[----:B------:R-:W-:-:S07]  /*d260*/  VIADD R17, R17, 0x80 ;  /* 0x0000008011117836 */ /* 0x000fce0000000000 */
.L_x_6513:
[----:B------:R-:W-:Y:S05]  /*d270*/  BSYNC.RECONVERGENT B6 ;  /* 0x0000000000067941 */ /* 0x000fea0003800200 */
.L_x_6512:
        /* <DEDUP_REMOVED lines=357> */
.L_x_6616:
        /* <DEDUP_REMOVED lines=22> */
.L_x_6620:
[----:B------:R-:W2:Y:S02]  /*ea30*/  LDG.E.U8 R2, desc[UR36][R2.64] ;  /* 0x0000002402027981 */ /* 0x000ea4000c1e1100 */
[----:B--2---:R-:W-:-:S04]  /*ea40*/  I2FP.F32.U32 R0, R2 ;  /* 0x0000000200007245 */ /* 0x004fc80000201000 */
[----:B------:R-:W-:-:S04]  /*ea50*/  F2FP.F16.F32.PACK_AB R0, RZ, R0 ;  /* 0x00000000ff00723e */ /* 0x000fc800000000ff */
[----:B------:R-:W-:Y:S01]  /*ea60*/  PRMT R19, R0, 0x7610, R19 ;  /* 0x0000761000137816 */ /* 0x000fe20000000013 */
[----:B------:R-:W-:Y:S06]  /*ea70*/  BRA `(.L_x_6622) ;  /* 0x0000000c00b47947 */ /* 0x000fec0003800000 */
.L_x_6619:
        /* <DEDUP_REMOVED lines=11> */
.L_x_6624:
[----:B------:R-:W2:Y:S02]  /*eb30*/  LDG.E R2, desc[UR36][R2.64] ;  /* 0x0000002402027981 */ /* 0x000ea4000c1e1900 */
[----:B--2---:R-:W-:-:S04]  /*eb40*/  I2FP.F32.S32 R0, R2 ;  /* 0x0000000200007245 */ /* 0x004fc80000201400 */
[----:B------:R-:W-:-:S04]  /*eb50*/  F2FP.F16.F32.PACK_AB R0, RZ, R0 ;  /* 0x00000000ff00723e */ /* 0x000fc800000000ff */
[----:B------:R-:W-:Y:S01]  /*eb60*/  PRMT R19, R0, 0x7610, R19 ;  /* 0x0000761000137816 */ /* 0x000fe20000000013 */
[----:B------:R-:W-:Y:S06]  /*eb70*/  BRA `(.L_x_6622) ;  /* 0x0000000c00747947 */ /* 0x000fec0003800000 */
.L_x_6623:
[----:B------:R-:W2:Y:S02]  /*eb80*/  LDG.E.U16 R2, desc[UR36][R2.64] ;  /* 0x0000002402027981 */ /* 0x000ea4000c1e1500 */
[----:B--2---:R-:W0:Y:S02]  /*eb90*/  I2F.S16 R0, R2 ;  /* 0x0000000200007306 */ /* 0x004e240000101400 */
[----:B0-----:R-:W-:-:S04]  /*eba0*/  F2FP.F16.F32.PACK_AB R0, RZ, R0 ;  /* 0x00000000ff00723e */ /* 0x001fc800000000ff */
[----:B------:R-:W-:Y:S01]  /*ebb0*/  PRMT R19, R0, 0x7610, R19 ;  /* 0x0000761000137816 */ /* 0x000fe20000000013 */
[----:B------:R-:W-:Y:S06]  /*ebc0*/  BRA `(.L_x_6622) ;  /* 0x0000000c00607947 */ /* 0x000fec0003800000 */
.L_x_6618:
        /* <DEDUP_REMOVED lines=9> */
.L_x_6626:
[----:B------:R0:W5:Y:S01]  /*ec60*/  LDG.E.U16 R19, desc[UR36][R2.64] ;  /* 0x0000002402137981 */ /* 0x000162000c1e1500 */
[----:B------:R-:W-:Y:S05]  /*ec70*/  BRA `(.L_x_6622) ;  /* 0x0000000c00347947 */ /* 0x000fea0003800000 */
.L_x_6625:
        /* <DEDUP_REMOVED lines=9> */
.L_x_6628:
[----:B------:R1:W5:Y:S01]  /*ed10*/  LDG.E.U16 R19, desc[UR36][R2.64] ;  /* 0x0000002402137981 */ /* 0x000362000c1e1500 */
[----:B------:R-:W-:Y:S05]  /*ed20*/  BRA `(.L_x_6622) ;  /* 0x0000000c00087947 */ /* 0x000fea0003800000 */
.L_x_6627:
        /* <DEDUP_REMOVED lines=9> */
.L_x_6617:
        /* <DEDUP_REMOVED lines=14> */
.L_x_6631:
        /* <DEDUP_REMOVED lines=9> */
.L_x_6630:
        /* <DEDUP_REMOVED lines=27> */
.L_x_6633:
        /* <DEDUP_REMOVED lines=14> */
.L_x_6632:
[----:B------:R-:W2:Y:S02]  /*f1c0*/  LDG.E.U16 R0, desc[UR36][R2.64] ;  /* 0x0000002402007981 */ /* 0x000ea4000c1e1500 */
[----:B--2---:R-:W-:-:S05]  /*f1d0*/  IMAD.U32 R0, R0, 0x10000, RZ ;  /* 0x0001000000007824 */ /* 0x004fca00078e00ff */
[----:B------:R-:W-:-:S04]  /*f1e0*/  F2FP.F16.F32.PACK_AB R0, RZ, R0 ;  /* 0x00000000ff00723e */ /* 0x000fc800000000ff */
[----:B------:R-:W-:Y:S01]  /*f1f0*/  PRMT R19, R0, 0x7610, R19 ;  /* 0x0000761000137816 */ /* 0x000fe20000000013 */
[----:B------:R-:W-:Y:S06]  /*f200*/  BRA `(.L_x_6622) ;  /* 0x0000000400d07947 */ /* 0x000fec0003800000 */
.L_x_6629:
        /* <DEDUP_REMOVED lines=13> */
.L_x_6636:
        /* <DEDUP_REMOVED lines=21> */
.L_x_6640:
[----:B------:R-:W-:Y:S05]  /*f430*/  BSYNC.RECONVERGENT B1 ;  /* 0x0000000000017941 */ /* 0x000fea0003800200 */
.L_x_6639:
[----:B------:R-:W-:Y:S01]  /*f440*/  IMAD.SHL.U32 R0, R0, 0x100000, RZ ;  /* 0x0010000000007824 */ /* 0x000fe200078e00ff */
[----:B------:R-:W-:-:S04]  /*f450*/  LEA R2, R2, 0x3b800000, 0x17 ;  /* 0x3b80000002027811 */ /* 0x000fc800078eb8ff */
[----:B------:R-:W-:-:S07]  /*f460*/  LOP3.LUT R0, R2, R0, R7, 0xfe, !PT ;  /* 0x0000000002007212 */ /* 0x000fce00078efe07 */
.L_x_6638:
[----:B------:R-:W-:Y:S05]  /*f470*/  BSYNC.RECONVERGENT B0 ;  /* 0x0000000000007941 */ /* 0x000fea0003800200 */
.L_x_6637:
[----:B------:R-:W-:-:S04]  /*f480*/  F2FP.F16.F32.PACK_AB R0, RZ, R0 ;  /* 0x00000000ff00723e */ /* 0x000fc800000000ff */
[----:B------:R-:W-:Y:S01]  /*f490*/  PRMT R19, R0, 0x7610, R19 ;  /* 0x0000761000137816 */ /* 0x000fe20000000013 */
[----:B------:R-:W-:Y:S06]  /*f4a0*/  BRA `(.L_x_6622) ;  /* 0x0000000400287947 */ /* 0x000fec0003800000 */
.L_x_6635:
        /* <DEDUP_REMOVED lines=21> */
.L_x_6644:
[----:B------:R-:W-:Y:S05]  /*f600*/  BSYNC.RECONVERGENT B1 ;  /* 0x0000000000017941 */ /* 0x000fea0003800200 */
.L_x_6643:
[----:B------:R-:W-:Y:S01]  /*f610*/  IMAD.SHL.U32 R0, R0, 0x200000, RZ ;  /* 0x0020000000007824 */ /* 0x000fe200078e00ff */
[----:B------:R-:W-:-:S04]  /*f620*/  LEA R2, R2, 0x37800000, 0x17 ;  /* 0x3780000002027811 */ /* 0x000fc800078eb8ff */
[----:B------:R-:W-:-:S07]  /*f630*/  LOP3.LUT R0, R2, R0, R7, 0xfe, !PT ;  /* 0x0000000002007212 */ /* 0x000fce00078efe07 */
.L_x_6642:
[----:B------:R-:W-:Y:S05]  /*f640*/  BSYNC.RECONVERGENT B0 ;  /* 0x0000000000007941 */ /* 0x000fea0003800200 */
.L_x_6641:
[----:B------:R-:W-:-:S04]  /*f650*/  F2FP.F16.F32.PACK_AB R0, RZ, R0 ;  /* 0x00000000ff00723e */ /* 0x000fc800000000ff */
[----:B------:R-:W-:Y:S01]  /*f660*/  PRMT R19, R0, 0x7610, R19 ;  /* 0x0000761000137816 */ /* 0x000fe20000000013 */
[----:B------:R-:W-:Y:S06]  /*f670*/  BRA `(.L_x_6622) ;  /* 0x0000000000b47947 */ /* 0x000fec0003800000 */
.L_x_6634:
        /* <DEDUP_REMOVED lines=14> */
.L_x_6648:
[----:B------:R-:W-:Y:S05]  /*f760*/  BSYNC.RECONVERGENT B0 ;  /* 0x0000000000007941 */ /* 0x000fea0003800200 */
.L_x_6647:
[----:B------:R-:W-:-:S04]  /*f770*/  F2FP.F16.F32.PACK_AB R0, RZ, R0 ;  /* 0x00000000ff00723e */ /* 0x000fc800000000ff */
[----:B------:R-:W-:Y:S01]  /*f780*/  PRMT R19, R0, 0x7610, R19 ;  /* 0x0000761000137816 */ /* 0x000fe20000000013 */
[----:B------:R-:W-:Y:S06]  /*f790*/  BRA `(.L_x_6622) ;  /* 0x00000000006c7947 */ /* 0x000fec0003800000 */
.L_x_6621:
        /* <DEDUP_REMOVED lines=16> */
.L_x_6649:
[----:B------:R-:W-:Y:S01]  /*f8a0*/  PRMT R19, RZ, 0x7610, R19 ;  /* 0x00007610ff137816 */ /* 0x000fe20000000013 */
[----:B------:R-:W-:Y:S06]  /*f8b0*/  BRA `(.L_x_6622) ;  /* 0x0000000000247947 */ /* 0x000fec0003800000 */
.L_x_6646:
[----:B------:R-:W2:Y:S02]  /*f8c0*/  LDG.E.64 R2, desc[UR36][R2.64] ;  /* 0x0000002402027981 */ /* 0x000ea4000c1e1b00 */
[----:B--2---:R-:W0:Y:S02]  /*f8d0*/  I2F.U64 R0, R2 ;  /* 0x0000000200007312 */ /* 0x004e240000301000 */
[----:B0-----:R-:W-:-:S04]  /*f8e0*/  F2FP.F16.F32.PACK_AB R0, RZ, R0 ;  /* 0x00000000ff00723e */ /* 0x001fc800000000ff */
[----:B------:R-:W-:Y:S01]  /*f8f0*/  PRMT R19, R0, 0x7610, R19 ;  /* 0x0000761000137816 */ /* 0x000fe20000000013 */
[----:B------:R-:W-:Y:S06]  /*f900*/  BRA `(.L_x_6622) ;  /* 0x0000000000107947 */ /* 0x000fec0003800000 */
.L_x_6645:
[----:B------:R-:W2:Y:S02]  /*f910*/  LDG.E R2, desc[UR36][R2.64] ;  /* 0x0000002402027981 */ /* 0x000ea4000c1e1900 */
[----:B--2---:R-:W-:-:S04]  /*f920*/  I2FP.F32.U32 R0, R2 ;  /* 0x0000000200007245 */ /* 0x004fc80000201000 */
[----:B------:R-:W-:-:S04]  /*f930*/  F2FP.F16.F32.PACK_AB R0, RZ, R0 ;  /* 0x00000000ff00723e */ /* 0x000fc800000000ff */
[----:B------:R-:W-:-:S07]  /*f940*/  PRMT R19, R0, 0x7610, R19 ;  /* 0x0000761000137816 */ /* 0x000fce0000000013 */
.L_x_6622:
        /* <DEDUP_REMOVED lines=18> */
.L_x_6653:
[----:B------:R-:W2:Y:S02]  /*fa70*/  LDG.E.U8 R2, desc[UR36][R2.64] ;  /* 0x0000002402027981 */ /* 0x000ea4000c1e1100 */
[----:B--2---:R-:W-:-:S04]  /*fa80*/  I2FP.F32.U32 R0, R2 ;  /* 0x0000000200007245 */ /* 0x004fc80000201000 */
[----:B------:R-:W-:Y:S01]  /*fa90*/  F2FP.F16.F32.PACK_AB R0, RZ, R0 ;  /* 0x00000000ff00723e */ /* 0x000fe200000000ff */
[----:B------:R-:W-:Y:S06]  /*faa0*/  BRA `(.L_x_6655) ;  /* 0x0000000c007c7947 */ /* 0x000fec0003800000 */
.L_x_6652:
        /* <DEDUP_REMOVED lines=10> */
.L_x_6657:
[----:B------:R-:W2:Y:S02]  /*fb50*/  LDG.E R2, desc[UR36][R2.64] ;  /* 0x0000002402027981 */ /* 0x000ea4000c1e1900 */
[----:B--2---:R-:W-:-:S04]  /*fb60*/  I2FP.F32.S32 R0, R2 ;  /* 0x0000000200007245 */ /* 0x004fc80000201400 */
[----:B------:R-:W-:Y:S01]  /*fb70*/  F2FP.F16.F32.PACK_AB R0, RZ, R0 ;  /* 0x00000000ff00723e */ /* 0x000fe200000000ff */
[----:B------:R-:W-:Y:S06]  /*fb80*/  BRA `(.L_x_6655) ;  /* 0x0000000c00447947 */ /* 0x000fec0003800000 */
.L_x_6656:
[----:B------:R-:W2:Y:S02]  /*fb90*/  LDG.E.U16 R2, desc[UR36][R2.64] ;  /* 0x0000002402027981 */ /* 0x000ea4000c1e1500 */
[----:B--2---:R-:W0:Y:S02]  /*fba0*/  I2F.S16 R0, R2 ;  /* 0x0000000200007306 */ /* 0x004e240000101400 */
[----:B0-----:R-:W-:Y:S01]  /*fbb0*/  F2FP.F16.F32.PACK_AB R0, RZ, R0 ;  /* 0x00000000ff00723e */ /* 0x001fe200000000ff */
[----:B------:R-:W-:Y:S06]  /*fbc0*/  BRA `(.L_x_6655) ;  /* 0x0000000c00347947 */ /* 0x000fec0003800000 */
.L_x_6651:
        /* <DEDUP_REMOVED lines=9> */
.L_x_6659:
[----:B------:R1:W5:Y:S01]  /*fc60*/  LDG.E.U16 R0, desc[UR36][R2.64] ;  /* 0x0000002402007981 */ /* 0x000362000c1e1500 */
[----:B------:R-:W-:Y:S05]  /*fc70*/  BRA `(.L_x_6655) ;  /* 0x0000000c00087947 */ /* 0x000fea0003800000 */
.L_x_6658:
        /* <DEDUP_REMOVED lines=9> */
.L_x_6661:
[----:B------:R0:W5:Y:S01]  /*fd10*/  LDG.E.U16 R0, desc[UR36][R2.64] ;  /* 0x0000002402007981 */ /* 0x000162000c1e1500 */
[----:B------:R-:W-:Y:S05]  /*fd20*/  BRA `(.L_x_6655) ;  /* 0x0000000800dc7947 */ /* 0x000fea0003800000 */
.L_x_6660:
        /* <DEDUP_REMOVED lines=8> */
.L_x_6650:
        /* <DEDUP_REMOVED lines=13> */
.L_x_6664:
        /* <DEDUP_REMOVED lines=8> */
.L_x_6663:
        /* <DEDUP_REMOVED lines=27> */
.L_x_6666:
        /* <DEDUP_REMOVED lines=13> */
.L_x_6665:
[----:B------:R-:W2:Y:S02]  /*10180*/  LDG.E.U16 R0, desc[UR36][R2.64] ;  /* 0x0000002402007981 */ /* 0x000ea4000c1e1500 */
[----:B--2---:R-:W-:-:S05]  /*10190*/  IMAD.U32 R0, R0, 0x10000, RZ ;  /* 0x0001000000007824 */ /* 0x004fca00078e00ff */
[----:B------:R-:W-:Y:S01]  /*101a0*/  F2FP.F16.F32.PACK_AB R0, RZ, R0 ;  /* 0x00000000ff00723e */ /* 0x000fe200000000ff */
[----:B------:R-:W-:Y:S06]  /*101b0*/  BRA `(.L_x_6655) ;  /* 0x0000000400b87947 */ /* 0x000fec0003800000 */
.L_x_6662:
        /* <DEDUP_REMOVED lines=12> */
.L_x_6669:
        /* <DEDUP_REMOVED lines=21> */
.L_x_6673:
[----:B------:R-:W-:Y:S05]  /*103d0*/  BSYNC.RECONVERGENT B1 ;  /* 0x0000000000017941 */ /* 0x000fea0003800200 */
.L_x_6672:
[----:B------:R-:W-:Y:S01]  /*103e0*/  IMAD.SHL.U32 R0, R0, 0x100000, RZ ;  /* 0x0010000000007824 */ /* 0x000fe200078e00ff */
[----:B------:R-:W-:-:S04]  /*103f0*/  LEA R2, R2, 0x3b800000, 0x17 ;  /* 0x3b80000002027811 */ /* 0x000fc800078eb8ff */
[----:B------:R-:W-:-:S07]  /*10400*/  LOP3.LUT R0, R2, R0, R7, 0xfe, !PT ;  /* 0x0000000002007212 */ /* 0x000fce00078efe07 */
.L_x_6671:
[----:B------:R-:W-:Y:S05]  /*10410*/  BSYNC.RECONVERGENT B0 ;  /* 0x0000000000007941 */ /* 0x000fea0003800200 */
.L_x_6670:
[----:B------:R-:W-:Y:S01]  /*10420*/  F2FP.F16.F32.PACK_AB R0, RZ, R0 ;  /* 0x00000000ff00723e */ /* 0x000fe200000000ff */
[----:B------:R-:W-:Y:S06]  /*10430*/  BRA `(.L_x_6655) ;  /* 0x0000000400187947 */ /* 0x000fec0003800000 */
.L_x_6668:
        /* <DEDUP_REMOVED lines=21> */
.L_x_6677:
[----:B------:R-:W-:Y:S05]  /*10590*/  BSYNC.RECONVERGENT B1 ;  /* 0x0000000000017941 */ /* 0x000fea0003800200 */
.L_x_6676:
[----:B------:R-:W-:Y:S01]  /*105a0*/  IMAD.SHL.U32 R0, R0, 0x200000, RZ ;  /* 0x0020000000007824 */ /* 0x000fe200078e00ff */
[----:B------:R-:W-:-:S04]  /*105b0*/  LEA R2, R2, 0x37800000, 0x17 ;  /* 0x3780000002027811 */ /* 0x000fc800078eb8ff */
[----:B------:R-:W-:-:S07]  /*105c0*/  LOP3.LUT R0, R2, R0, R7, 0xfe, !PT ;  /* 0x0000000002007212 */ /* 0x000fce00078efe07 */
.L_x_6675:
[----:B------:R-:W-:Y:S05]  /*105d0*/  BSYNC.RECONVERGENT B0 ;  /* 0x0000000000007941 */ /* 0x000fea0003800200 */
.L_x_6674:
[----:B------:R-:W-:Y:S01]  /*105e0*/  F2FP.F16.F32.PACK_AB R0, RZ, R0 ;  /* 0x00000000ff00723e */ /* 0x000fe200000000ff */
[----:B------:R-:W-:Y:S06]  /*105f0*/  BRA `(.L_x_6655) ;  /* 0x0000000000a87947 */ /* 0x000fec0003800000 */
.L_x_6667:
        /* <DEDUP_REMOVED lines=14> */
.L_x_6681:
[----:B------:R-:W-:Y:S05]  /*106e0*/  BSYNC.RECONVERGENT B0 ;  /* 0x0000000000007941 */ /* 0x000fea0003800200 */
.L_x_6680:
[----:B------:R-:W-:Y:S01]  /*106f0*/  F2FP.F16.F32.PACK_AB R0, RZ, R0 ;  /* 0x00000000ff00723e */ /* 0x000fe200000000ff */
[----:B------:R-:W-:Y:S06]  /*10700*/  BRA `(.L_x_6655) ;  /* 0x0000000000647947 */ /* 0x000fec0003800000 */
.L_x_6654:
        /* <DEDUP_REMOVED lines=16> */
.L_x_6682:
[----:B------:R-:W-:Y:S01]  /*10810*/  PRMT R0, RZ, 0x7610, R0 ;  /* 0x00007610ff007816 */ /* 0x000fe20000000000 */
[----:B------:R-:W-:Y:S06]  /*10820*/  BRA `(.L_x_6655) ;  /* 0x00000000001c7947 */ /* 0x000fec0003800000 */
.L_x_6679:
[----:B------:R-:W2:Y:S02]  /*10830*/  LDG.E.64 R2, desc[UR36][R2.64] ;  /* 0x0000002402027981 */ /* 0x000ea4000c1e1b00 */
[----:B--2---:R-:W0:Y:S02]  /*10840*/  I2F.U64 R0, R2 ;  /* 0x0000000200007312 */ /* 0x004e240000301000 */
[----:B0-----:R-:W-:Y:S01]  /*10850*/  F2FP.F16.F32.PACK_AB R0, RZ, R0 ;  /* 0x00000000ff00723e */ /* 0x001fe200000000ff */
[----:B------:R-:W-:Y:S06]  /*10860*/  BRA `(.L_x_6655) ;  /* 0x00000000000c7947 */ /* 0x000fec0003800000 */
.L_x_6678:
[----:B------:R-:W2:Y:S02]  /*10870*/  LDG.E R2, desc[UR36][R2.64] ;  /* 0x0000002402027981 */ /* 0x000ea4000c1e1900 */
[----:B--2---:R-:W-:-:S04]  /*10880*/  I2FP.F32.U32 R0, R2 ;  /* 0x0000000200007245 */ /* 0x004fc80000201000 */
[----:B------:R-:W-:-:S07]  /*10890*/  F2FP.F16.F32.PACK_AB R0, RZ, R0 ;  /* 0x00000000ff00723e */ /* 0x000fce00000000ff */
.L_x_6655:
[----:B01---5:R-:W-:Y:S01]  /*108a0*/  HADD2.F32 R3, -RZ, R0.H0_H0 ;  /* 0x20000000ff037230 */ /* 0x023fe20000004100 */
[----:B------:R-:W-:Y:S01]  /*108b0*/  UPRMT UR4, UR43, 0x9910, URZ ;  /* 0x000099102b047896 */ /* 0x000fe200080000ff */
[----:B------:R-:W-:-:S03]  /*108c0*/  HADD2.F32 R19, -RZ, R19.H0_H0 ;  /* 0x20000013ff137230 */ /* 0x000fc60000004100 */
        /* <DEDUP_REMOVED lines=23> */
.L_x_6686:
[----:B------:R-:W-:-:S06]  /*10a40*/  HADD2.F32 R3, -RZ, R0.H0_H0 ;  /* 0x20000000ff037230 */ /* 0x000fcc0000004100 */
[----:B------:R-:W0:Y:S02]  /*10a50*/  F2I.S64.TRUNC R2, R3 ;  /* 0x0000000300027311 */ /* 0x000e24000020d900 */
[----:B0-----:R-:W-:Y:S01]  /*10a60*/  STG.E.U8 desc[UR36][R16.64], R2 ;  /* 0x0000000210007986 */ /* 0x001fe2000c101124 */
[----:B------:R-:W-:Y:S05]  /*10a70*/  EXIT ;  /* 0x000000000000794d */ /* 0x000fea0003800000 */
.L_x_6685:
        /* <DEDUP_REMOVED lines=10> */
.L_x_6689:
[----:B------:R-:W-:-:S04]  /*10b20*/  HADD2.F32 R0, -RZ, R0.H0_H0 ;  /* 0x20000000ff007230 */ /* 0x000fc80000004100 */
[----:B------:R-:W0:Y:S02]  /*10b30*/  F2I.FTZ.TRUNC.NTZ R3, R0 ;  /* 0x0000000000037305 */ /* 0x000e24000021f100 */
[----:B0-----:R-:W-:Y:S01]  /*10b40*/  STG.E desc[UR36][R16.64], R3 ;  /* 0x0000000310007986 */ /* 0x001fe2000c101924 */
[----:B------:R-:W-:Y:S05]  /*10b50*/  EXIT ;  /* 0x000000000000794d */ /* 0x000fea0003800000 */
.L_x_6688:
[----:B------:R-:W-:-:S04]  /*10b60*/  HADD2.F32 R0, -RZ, R0.H0_H0 ;  /* 0x20000000ff007230 */ /* 0x000fc80000004100 */
[----:B------:R-:W0:Y:S02]  /*10b70*/  F2I.FTZ.TRUNC.NTZ R3, R0 ;  /* 0x0000000000037305 */ /* 0x000e24000021f100 */
[----:B0-----:R-:W-:Y:S01]  /*10b80*/  STG.E.U16 desc[UR36][R16.64], R3 ;  /* 0x0000000310007986 */ /* 0x001fe2000c101524 */
[----:B------:R-:W-:Y:S05]  /*10b90*/  EXIT ;  /* 0x000000000000794d */ /* 0x000fea0003800000 */
.L_x_6684:
        /* <DEDUP_REMOVED lines=9> */
.L_x_6691:
[----:B------:R-:W-:Y:S01]  /*10c30*/  STG.E.U16 desc[UR36][R16.64], R0 ;  /* 0x0000000010007986 */ /* 0x000fe2000c101524 */
[----:B------:R-:W-:Y:S05]  /*10c40*/  EXIT ;  /* 0x000000000000794d */ /* 0x000fea0003800000 */
.L_x_6690:
        /* <DEDUP_REMOVED lines=10> */
.L_x_6693:
[----:B------:R-:W-:-:S05]  /*10cf0*/  HADD2.F32 R0, -RZ, R0.H0_H0 ;  /* 0x20000000ff007230 */ /* 0x000fca0000004100 */
[----:B------:R-:W-:-:S04]  /*10d00*/  F2FP.F16.F32.PACK_AB R0, RZ, R0 ;  /* 0x00000000ff00723e */ /* 0x000fc800000000ff */
[----:B------:R-:W-:-:S05]  /*10d10*/  PRMT R0, R0, 0x5410, RZ ;  /* 0x0000541000007816 */ /* 0x000fca00000000ff */
[----:B------:R-:W-:Y:S01]  /*10d20*/  STG.E desc[UR36][R16.64], R0 ;  /* 0x0000000010007986 */ /* 0x000fe2000c101924 */
[----:B------:R-:W-:Y:S05]  /*10d30*/  EXIT ;  /* 0x000000000000794d */ /* 0x000fea0003800000 */
.L_x_6692:
[----:B------:R-:W-:-:S05]  /*10d40*/  HADD2.F32 R2, -RZ, R0.H0_H0 ;  /* 0x20000000ff027230 */ /* 0x000fca0000004100 */
[----:B------:R-:W-:-:S06]  /*10d50*/  FMUL.FTZ R2, R2, 1 ;  /* 0x3f80000002027820 */ /* 0x000fcc0000410000 */
[----:B------:R-:W0:Y:S02]  /*10d60*/  F2F.F64.F32 R2, R2 ;  /* 0x0000000200027310 */ /* 0x000e240000201800 */
[----:B0-----:R-:W-:Y:S01]  /*10d70*/  STG.E.64 desc[UR36][R16.64], R2 ;  /* 0x0000000210007986 */ /* 0x001fe2000c101b24 */
[----:B------:R-:W-:Y:S05]  /*10d80*/  EXIT ;  /* 0x000000000000794d */ /* 0x000fea0003800000 */
.L_x_6683:
        /* <DEDUP_REMOVED lines=14> */
.L_x_6697:
        /* <DEDUP_REMOVED lines=17> */
.L_x_6700:
[----:B------:R-:W-:-:S04]  /*10f80*/  SHF.R.U32.HI R3, RZ, 0x18, R3 ;  /* 0x00000018ff037819 */ /* 0x000fc80000011603 */
[----:B------:R-:W-:-:S04]  /*10f90*/  LOP3.LUT R0, R0, 0x80, R3, 0xf8, !PT ;  /* 0x0000008000007812 */ /* 0x000fc800078ef803 */
[----:B------:R-:W-:-:S07]  /*10fa0*/  PRMT R8, R0, 0x7610, R8 ;  /* 0x0000761000087816 */ /* 0x000fce0000000008 */
.L_x_6699:
[----:B------:R-:W-:Y:S05]  /*10fb0*/  BSYNC.RECONVERGENT B0 ;  /* 0x0000000000007941 */ /* 0x000fea0003800200 */
.L_x_6698:
[----:B------:R-:W-:Y:S01]  /*10fc0*/  STG.E.U8 desc[UR36][R16.64], R8 ;  /* 0x0000000810007986 */ /* 0x000fe2000c101124 */
[----:B------:R-:W-:Y:S05]  /*10fd0*/  EXIT ;  /* 0x000000000000794d */ /* 0x000fea0003800000 */
.L_x_6696:
        /* <DEDUP_REMOVED lines=17> */
.L_x_6703:
[----:B------:R-:W-:-:S04]  /*110f0*/  SHF.R.U32.HI R3, RZ, 0x18, R3 ;  /* 0x00000018ff037819 */ /* 0x000fc80000011603 */
[----:B------:R-:W-:-:S04]  /*11100*/  LOP3.LUT R0, R0, 0x80, R3, 0xf8, !PT ;  /* 0x0000008000007812 */ /* 0x000fc800078ef803 */
[----:B------:R-:W-:-:S07]  /*11110*/  PRMT R8, R0, 0x7610, R8 ;  /* 0x0000761000087816 */ /* 0x000fce0000000008 */
.L_x_6702:
[----:B------:R-:W-:Y:S05]  /*11120*/  BSYNC.RECONVERGENT B0 ;  /* 0x0000000000007941 */ /* 0x000fea0003800200 */
.L_x_6701:
[----:B------:R-:W-:Y:S01]  /*11130*/  STG.E.U8 desc[UR36][R16.64], R8 ;  /* 0x0000000810007986 */ /* 0x000fe2000c101124 */
[----:B------:R-:W-:Y:S05]  /*11140*/  EXIT ;  /* 0x000000000000794d */ /* 0x000fea0003800000 */
.L_x_6695:
        /* <DEDUP_REMOVED lines=22> */
.L_x_6705:
[----:B------:R-:W-:-:S06]  /*112b0*/  HADD2.F32 R2, -RZ, R0.H0_H0 ;  /* 0x20000000ff027230 */ /* 0x000fcc0000004100 */
[----:B------:R-:W0:Y:S02]  /*112c0*/  F2I.U64.TRUNC R2, R2 ;  /* 0x0000000200027311 */ /* 0x000e24000020d800 */
[----:B0-----:R-:W-:Y:S01]  /*112d0*/  STG.E.64 desc[UR36][R16.64], R2 ;  /* 0x0000000210007986 */ /* 0x001fe2000c101b24 */
[----:B------:R-:W-:Y:S05]  /*112e0*/  EXIT ;  /* 0x000000000000794d */ /* 0x000fea0003800000 */
.L_x_6704:
[----:B------:R-:W-:-:S04]  /*112f0*/  HADD2.F32 R0, -RZ, R0.H0_H0 ;  /* 0x20000000ff007230 */ /* 0x000fc80000004100 */
[----:B------:R-:W0:Y:S02]  /*11300*/  F2I.FTZ.U32.TRUNC.NTZ R3, R0 ;  /* 0x0000000000037305 */ /* 0x000e24000021f000 */
[----:B0-----:R-:W-:Y:S01]  /*11310*/  STG.E desc[UR36][R16.64], R3 ;  /* 0x0000000310007986 */ /* 0x001fe2000c101924 */
[----:B------:R-:W-:Y:S05]  /*11320*/  EXIT ;  /* 0x000000000000794d */ /* 0x000fea0003800000 */
.L_x_6694:
        /* <DEDUP_REMOVED lines=11> */
.L_x_6707:
[----:B------:R-:W-:Y:S01]  /*113e0*/  HADD2.F32 R0, -RZ, R0.H0_H0 ;  /* 0x20000000ff007230 */ /* 0x000fe20000004100 */
[----:B------:R-:W-:-:S04]  /*113f0*/  CS2R R6, SRZ ;  /* 0x0000000000067805 */ /* 0x000fc8000001ff00 */
[----:B------:R-:W-:-:S04]  /*11400*/  FMUL.FTZ R0, R0, 1 ;  /* 0x3f80000000007820 */ /* 0x000fc80000410000 */
[----:B------:R-:W0:Y:S02]  /*11410*/  F2F.F64.F32 R4, R0 ;  /* 0x0000000000047310 */ /* 0x000e240000201800 */
[----:B0-----:R-:W-:Y:S01]  /*11420*/  STG.E.128 desc[UR36][R16.64], R4 ;  /* 0x0000000410007986 */ /* 0x001fe2000c101d24 */
[----:B------:R-:W-:Y:S05]  /*11430*/  EXIT ;  /* 0x000000000000794d */ /* 0x000fea0003800000 */
.L_x_6706:
[----:B------:R-:W-:-:S09]  /*11440*/  UISETP.NE.AND UP0, UPT, UR4, 0xf, UPT ;  /* 0x0000000f0400788c */ /* 0x000fd2000bf05270 */
[----:B------:R-:W-:Y:S05]  /*11450*/  BRA.U !UP0, `(.L_x_6708) ;  /* 0x0000000108e87547 */ /* 0x000fea000b800000 */
[----:B------:R-:W-:-:S09]  /*11460*/  UISETP.NE.AND UP0, UPT, UR4, 0x17, UPT ;  /* 0x000000170400788c */ /* 0x000fd2000bf05270 */
[----:B------:R-:W-:Y:S05]  /*11470*/  BRA.U !UP0, `(.L_x_6709) ;  /* 0x0000000108907547 */ /* 0x000fea000b800000 */
[----:B------:R-:W-:-:S09]  /*11480*/  UISETP.NE.AND UP0, UPT, UR4, 0x18, UPT ;  /* 0x000000180400788c */ /* 0x000fd2000bf05270 */
[----:B------:R-:W-:Y:S05]  /*11490*/  BRA.U !UP0, `(.L_x_6710) ;  /* 0x0000000108447547 */ /* 0x000fea000b800000 */
.L_x_6687:
        /* <DEDUP_REMOVED lines=16> */
.L_x_6711:
[----:B------:R-:W-:Y:S05]  /*115a0*/  EXIT ;  /* 0x000000000000794d */ /* 0x000fea0003800000 */
.L_x_6710:
        /* <DEDUP_REMOVED lines=13> */
.L_x_6713:
[----:B------:R-:W-:Y:S05]  /*11680*/  BSYNC.RECONVERGENT B0 ;  /* 0x0000000000007941 */ /* 0x000fea0003800200 */
.L_x_6712:
[----:B------:R-:W-:-:S05]  /*11690*/  LOP3.LUT R3, R0, 0x80, R3, 0xf8, !PT ;  /* 0x0000008000037812 */ /* 0x000fca00078ef803 */
[----:B------:R-:W-:Y:S01]  /*116a0*/  STG.E.U8 desc[UR36][R16.64], R3 ;  /* 0x0000000310007986 */ /* 0x000fe2000c101124 */
[----:B------:R-:W-:Y:S05]  /*116b0*/  EXIT ;  /* 0x000000000000794d */ /* 0x000fea0003800000 */
.L_x_6709:
        /* <DEDUP_REMOVED lines=12> */
.L_x_6715:
[----:B------:R-:W-:Y:S01]  /*11780*/  IMAD.MOV.U32 R0, RZ, RZ, 0x7f ;  /* 0x0000007fff007424 */ /* 0x000fe200078e00ff */
[----:B------:R-:W-:-:S04]  /*11790*/  ISETP.GT.U32.AND P0, PT, R2, 0x7f800000, PT ;  /* 0x7f8000000200780c */ /* 0x000fc80003f04070 */
[----:B------:R-:W-:-:S09]  /*117a0*/  SEL R0, R0, 0x7c, P0 ;  /* 0x0000007c00007807 */ /* 0x000fd20000000000 */
.L_x_6716:
[----:B------:R-:W-:Y:S05]  /*117b0*/  BSYNC.RECONVERGENT B0 ;  /* 0x0000000000007941 */ /* 0x000fea0003800200 */
.L_x_6714:
[----:B------:R-:W-:-:S04]  /*117c0*/  SHF.R.U32.HI R3, RZ, 0x18, R3 ;  /* 0x00000018ff037819 */ /* 0x000fc80000011603 */
[----:B------:R-:W-:-:S05]  /*117d0*/  LOP3.LUT R3, R0, 0x80, R3, 0xf8, !PT ;  /* 0x0000008000037812 */ /* 0x000fca00078ef803 */
[----:B------:R-:W-:Y:S01]  /*117e0*/  STG.E.U8 desc[UR36][R16.64], R3 ;  /* 0x0000000310007986 */ /* 0x000fe2000c101124 */
[----:B------:R-:W-:Y:S05]  /*117f0*/  EXIT ;  /* 0x000000000000794d */ /* 0x000fea0003800000 */
.L_x_6708:
[----:B------:R-:W-:-:S05]  /*11800*/  HADD2.F32 R0, -RZ, R0.H0_H0 ;  /* 0x20000000ff007230 */ /* 0x000fca0000004100 */
[----:B------:R-:W-:-:S05]  /*11810*/  F2FP.BF16.F32.PACK_AB R0, RZ, R0 ;  /* 0x00000000ff00723e */ /* 0x000fca00000010ff */
[----:B------:R-:W-:Y:S01]  /*11820*/  STG.E.U16 desc[UR36][R16.64], R0 ;  /* 0x0000000010007986 */ /* 0x000fe2000c101524 */
[----:B------:R-:W-:Y:S05]  /*11830*/  EXIT ;  /* 0x000000000000794d */ /* 0x000fea0003800000 */
.L_x_6717:
        /* <DEDUP_REMOVED lines=12> */
.L_x_14641:


//--------------------- .text._ZN2at6native27unrolled_elementwise_kernelIZZZNS0_26logit_backward_kernel_cudaERNS_18TensorIteratorBaseERKN3c106ScalarEENKUlvE_clEvENKUlvE1_clEvEUlNS4_4HalfESA_E_St5arrayIPcLm3EELi4E23TrivialOffsetCalculatorILi2EjESF_ILi1EjENS0_6memory12LoadWithCastILi2EEENSI_13StoreWithCastILi1EEEEEviT_T0_T2_T3_T4_T5_ --------------------------
	.section	.text._ZN2at6native27unrolled_elementwise_kernelIZZZNS0_26logit_backward_kernel_cudaERNS_18TensorIteratorBaseERKN3c106ScalarEENKUlvE_clEvENKUlvE1_clEvEUlNS4_4HalfESA_E_St5arrayIPcLm3EELi4E23TrivialOffsetCalculatorILi2EjESF_ILi1EjENS0_6memory12LoadWithCastILi2EEENSI_13StoreWithCastILi1EEEEEviT_T0_T2_T3_T4_T5_,"ax",@progbits
	.align	128
        .global         _ZN2at6native27unrolled_elementwise_kernelIZZZNS0_26logit_backward_kernel_cudaERNS_18TensorIteratorBaseERKN3c106ScalarEENKUlvE_clEvENKUlvE1_clEvEUlNS4_4HalfESA_E_St5arrayIPcLm3EELi4E23TrivialOffsetCalculatorILi2EjESF_ILi1EjENS0_6memory12LoadWithCastILi2EEENSI_13StoreWithCastILi1EEEEEviT_T0_T2_T3_T4_T5_
        .type           _ZN2at6native27unrolled_elementwise_kernelIZZZNS0_26logit_backward_kernel_cudaERNS_18TensorIteratorBaseERKN3c106ScalarEENKUlvE_clEvENKUlvE1_clEvEUlNS4_4HalfESA_E_St5arrayIPcLm3EELi4E23TrivialOffsetCalculatorILi2EjESF_ILi1EjENS0_6memory12LoadWithCastILi2EEENSI_13StoreWithCastILi1EEEEEviT_T0_T2_T3_T4_T5_,@function
        .size           _ZN2at6native27unrolled_elementwise_kernelIZZZNS0_26logit_backward_kernel_cudaERNS_18TensorIteratorBaseERKN3c106ScalarEENKUlvE_clEvENKUlvE1_clEvEUlNS4_4HalfESA_E_St5arrayIPcLm3EELi4E23TrivialOffsetCalculatorILi2EjESF_ILi1EjENS0_6memory12LoadWithCastILi2EEENSI_13StoreWithCastILi1EEEEEviT_T0_T2_T3_T4_T5_,(.L_x_14642 - _ZN2at6native27unrolled_elementwise_kernelIZZZNS0_26logit_backward_kernel_cudaERNS_18TensorIteratorBaseERKN3c106ScalarEENKUlvE_clEvENKUlvE1_clEvEUlNS4_4HalfESA_E_St5arrayIPcLm3EELi4E23TrivialOffsetCalculatorILi2EjESF_ILi1EjENS0_6memory12LoadWithCastILi2EEENSI_13StoreWithCastILi1EEEEEviT_T0_T2_T3_T4_T5_)
        .other          _ZN2at6native27unrolled_elementwise_kernelIZZZNS0_26logit_backward_kernel_cudaERNS_18TensorIteratorBaseERKN3c106ScalarEENKUlvE_clEvENKUlvE1_clEvEUlNS4_4HalfESA_E_St5arrayIPcLm3EELi4E23TrivialOffsetCalculatorILi2EjESF_ILi1EjENS0_6memory12LoadWithCastILi2EEENSI_13StoreWithCastILi1EEEEEviT_T0_T2_T3_T4_T5_,@"STO_CUDA_ENTRY STV_DEFAULT"
_ZN2at6native27unrolled_elementwise_kernelIZZZNS0_26logit_backward_kernel_cudaERNS_18TensorIteratorBaseERKN3c106ScalarEENKUlvE_clEvENKUlvE1_clEvEUlNS4_4HalfESA_E_St5arrayIPcLm3EELi4E23TrivialOffsetCalculatorILi2EjESF_ILi1EjENS0_6memory12LoadWithCastILi2EEENSI_13StoreWithCastILi1EEEEEviT_T0_T2_T3_T4_T5_:
.text._ZN2at6native27unrolled_elementwise_kernelIZZZNS0_26logit_backward_kernel_cudaERNS_18TensorIteratorBaseERKN3c106ScalarEENKUlvE_clEvENKUlvE1_clEvEUlNS4_4HalfESA_E_St5arrayIPcLm3EELi4E23TrivialOffsetCalculatorILi2EjESF_ILi1EjENS0_6memory12LoadWithCastILi2EEENSI_13StoreWithCastILi1EEEEEviT_T0_T2_T3_T4_T5_:
        /* <DEDUP_REMOVED lines=36> */
.L_x_6723:
[----:B------:R-:W2:Y:S02]  /*0240*/  LDG.E.U8 R4, desc[UR36][R4.64] ;  /* 0x0000002404047981 */ /* 0x000ea4000c1e1100 */
[----:B--2---:R-:W-:-:S04]  /*0250*/  I2FP.F32.U32 R0, R4 ;  /* 0x0000000400007245 */ /* 0x004fc80000201000 */
[----:B------:R-:W-:-:S04]  /*0260*/  F2FP.F16.F32.PACK_AB R0, RZ, R0 ;  /* 0x00000000ff00723e */ /* 0x000fc800000000ff */
[----:B------:R-:W-:Y:S01]  /*0270*/  PRMT R16, R0, 0x7610, R16 ;  /* 0x0000761000107816 */ /* 0x000fe20000000010 */
[----:B------:R-:W-:Y:S06]  /*0280*/  BRA `(.L_x_6725) ;  /* 0x0000000c00b87947 */ /* 0x000fec0003800000 */
.L_x_6722:
        /* <DEDUP_REMOVED lines=11> */
.L_x_6727:
[----:B------:R-:W2:Y:S02]  /*0340*/  LDG.E R4, desc[UR36][R4.64] ;  /* 0x0000002404047981 */ /* 0x000ea4000c1e1900 */
[----:B--2---:R-:W-:-:S04]  /*0350*/  I2FP.F32.S32 R0, R4 ;  /* 0x0000000400007245 */ /* 0x004fc80000201400 */
[----:B------:R-:W-:-:S04]  /*0360*/  F2FP.F16.F32.PACK_AB R0, RZ, R0 ;  /* 0x00000000ff00723e */ /* 0x000fc800000000ff */
[----:B------:R-:W-:Y:S01]  /*0370*/  PRMT R16, R0, 0x7610, R16 ;  /* 0x0000761000107816 */ /* 0x000fe20000000010 */
[----:B------:R-:W-:Y:S06]  /*0380*/  BRA `(.L_x_6725) ;  /* 0x0000000c00787947 */ /* 0x000fec0003800000 */
.L_x_6726:
[----:B------:R-:W2:Y:S02]  /*0390*/  LDG.E.U16 R4, desc[UR36][R4.64] ;  /* 0x0000002404047981 */ /* 0x000ea4000c1e1500 */
[----:B--2---:R-:W0:Y:S02]  /*03a0*/  I2F.S16 R0, R4 ;  /* 0x0000000400007306 */ /* 0x004e240000101400 */
[----:B0-----:R-:W-:-:S04]  /*03b0*/  F2FP.F16.F32.PACK_AB R0, RZ, R0 ;  /* 0x00000000ff00723e */ /* 0x001fc800000000ff */
[----:B------:R-:W-:Y:S01]  /*03c0*/  PRMT R16, R0, 0x7610, R16 ;  /* 0x0000761000107816 */ /* 0x000fe20000000010 */
[----:B------:R-:W-:Y:S06]  /*03d0*/  BRA `(.L_x_6725) ;  /* 0x0000000c00647947 */ /* 0x000fec0003800000 */
.L_x_6721:
        /* <DEDUP_REMOVED lines=9> */
.L_x_6729:
[----:B------:R1:W5:Y:S01]  /*0470*/  LDG.E.U16 R16, desc[UR36][R4.64] ;  /* 0x0000002404107981 */ /* 0x000362000c1e1500 */
[----:B------:R-:W-:Y:S05]  /*0480*/  BRA `(.L_x_6725) ;  /* 0x0000000c00387947 */ /* 0x000fea0003800000 */
.L_x_6728:
        /* <DEDUP_REMOVED lines=9> */
.L_x_6731:
[----:B------:R0:W5:Y:S01]  /*0520*/  LDG.E.U16 R16, desc[UR36][R4.64] ;  /* 0x0000002404107981 */ /* 0x000162000c1e1500 */
[----:B------:R-:W-:Y:S05]  /*0530*/  BRA `(.L_x_6725) ;  /* 0x0000000c000c7947 */ /* 0x000fea0003800000 */
.L_x_6730:
        /* <DEDUP_REMOVED lines=9> */
.L_x_6720:
        /* <DEDUP_REMOVED lines=14> */
.L_x_6734:
        /* <DEDUP_REMOVED lines=9> */
.L_x_6733:
        /* <DEDUP_REMOVED lines=27> */
.L_x_6736:
        /* <DEDUP_REMOVED lines=15> */
.L_x_6735:
[----:B------:R-:W2:Y:S02]  /*09e0*/  LDG.E.U16 R0, desc[UR36][R4.64] ;  /* 0x0000002404007981 */ /* 0x000ea4000c1e1500 */
[----:B--2---:R-:W-:-:S05]  /*09f0*/  IMAD.U32 R0, R0, 0x10000, RZ ;  /* 0x0001000000007824 */ /* 0x004fca00078e00ff */
[----:B------:R-:W-:-:S04]  /*0a00*/  F2FP.F16.F32.PACK_AB R0, RZ, R0 ;  /* 0x00000000ff00723e */ /* 0x000fc800000000ff */
[----:B------:R-:W-:Y:S01]  /*0a10*/  PRMT R16, R0, 0x7610, R16 ;  /* 0x0000761000107816 */ /* 0x000fe20000000010 */
[----:B------:R-:W-:Y:S06]  /*0a20*/  BRA `(.L_x_6725) ;  /* 0x0000000400d07947 */ /* 0x000fec0003800000 */
.L_x_6732:
        /* <DEDUP_REMOVED lines=13> */
.L_x_6739:
        /* <DEDUP_REMOVED lines=21> */
.L_x_6743:
[----:B------:R-:W-:Y:S05]  /*0c50*/  BSYNC.RECONVERGENT B1 ;  /* 0x0000000000017941 */ /* 0x000fea0003800200 */
.L_x_6742:
[----:B------:R-:W-:Y:S01]  /*0c60*/  IMAD.SHL.U32 R0, R0, 0x100000, RZ ;  /* 0x0010000000007824 */ /* 0x000fe200078e00ff */
[----:B------:R-:W-:-:S04]  /*0c70*/  LEA R3, R3, 0x3b800000, 0x17 ;  /* 0x3b80000003037811 */ /* 0x000fc800078eb8ff */
[----:B------:R-:W-:-:S07]  /*0c80*/  LOP3.LUT R0, R3, R0, R7, 0xfe, !PT ;  /* 0x0000000003007212 */ /* 0x000fce00078efe07 */
.L_x_6741:
[----:B------:R-:W-:Y:S05]  /*0c90*/  BSYNC.RECONVERGENT B0 ;  /* 0x0000000000007941 */ /* 0x000fea0003800200 */
.L_x_6740:
[----:B------:R-:W-:-:S04]  /*0ca0*/  F2FP.F16.F32.PACK_AB R0, RZ, R0 ;  /* 0x00000000ff00723e */ /* 0x000fc800000000ff */
[----:B------:R-:W-:Y:S01]  /*0cb0*/  PRMT R16, R0, 0x7610, R16 ;  /* 0x0000761000107816 */ /* 0x000fe20000000010 */
[----:B------:R-:W-:Y:S06]  /*0cc0*/  BRA `(.L_x_6725) ;  /* 0x0000000400287947 */ /* 0x000fec0003800000 */
.L_x_6738:
        /* <DEDUP_REMOVED lines=21> */
.L_x_6747:
[----:B------:R-:W-:Y:S05]  /*0e20*/  BSYNC.RECONVERGENT B1 ;  /* 0x0000000000017941 */ /* 0x000fea0003800200 */
.L_x_6746:
[----:B------:R-:W-:Y:S01]  /*0e30*/  IMAD.SHL.U32 R0, R0, 0x200000, RZ ;  /* 0x0020000000007824 */ /* 0x000fe200078e00ff */
[----:B------:R-:W-:-:S04]  /*0e40*/  LEA R3, R3, 0x37800000, 0x17 ;  /* 0x3780000003037811 */ /* 0x000fc800078eb8ff */
[----:B------:R-:W-:-:S07]  /*0e50*/  LOP3.LUT R0, R3, R0, R7, 0xfe, !PT ;  /* 0x0000000003007212 */ /* 0x000fce00078efe07 */
.L_x_6745:
[----:B------:R-:W-:Y:S05]  /*0e60*/  BSYNC.RECONVERGENT B0 ;  /* 0x0000000000007941 */ /* 0x000fea0003800200 */
.L_x_6744:
[----:B------:R-:W-:-:S04]  /*0e70*/  F2FP.F16.F32.PACK_AB R0, RZ, R0 ;  /* 0x00000000ff00723e */ /* 0x000fc800000000ff */
[----:B------:R-:W-:Y:S01]  /*0e80*/  PRMT R16, R0, 0x7610, R16 ;  /* 0x0000761000107816 */ /* 0x000fe20000000010 */
[----:B------:R-:W-:Y:S06]  /*0e90*/  BRA `(.L_x_6725) ;  /* 0x0000000000b47947 */ /* 0x000fec0003800000 */
.L_x_6737:
[----:B------:R-:W-:-:S09]  /*0ea0*/  UISETP.NE.AND UP0, UPT, UR4, 0x1c, UPT ;  /* 0x0000001c0400788c */ /* 0x000fd2000bf05270 */
[----:B------:R-:W-:Y:S05]  /*0eb0*/  BRA.U !UP0, `(.L_x_6748) ;  /* 0x00000001089c7547 */ /* 0x000fea000b800000 */
[----:B------:R-:W-:-:S09]  /*0ec0*/  UISETP.NE.AND UP0, UPT, UR4, 0x1d, UPT ;  /* 0x0000001d0400788c */ /* 0x000fd2000bf05270 */
[----:B------:R-:W-:Y:S05]  /*0ed0*/  BRA.U !UP0, `(.L_x_6749) ;  /* 0x0000000108807547 */ /* 0x000fea000b800000 */
[----:B------:R-:W-:-:S09]  /*0ee0*/  UISETP.NE.AND UP0, UPT, UR4, 0x2c, UPT ;  /* 0x0000002c0400788c */ /* 0x000fd2000bf05270 */
[----:B------:R-:W-:Y:S05]  /*0ef0*/  BRA.U !UP0, `(.L_x_6750) ;  /* 0x0000000108487547 */ /* 0x000fea000b800000 */
.L_x_6724:
        /* <DEDUP_REMOVED lines=16> */
.L_x_6751:
[----:B------:R-:W-:Y:S01]  /*1000*/  PRMT R16, RZ, 0x7610, R16 ;  /* 0x00007610ff107816 */ /* 0x000fe20000000010 */
[----:B------:R-:W-:Y:S06]  /*1010*/  BRA `(.L_x_6725) ;  /* 0x0000000000547947 */ /* 0x000fec0003800000 */
.L_x_6750:
        /* <DEDUP_REMOVED lines=8> */
.L_x_6753:
[----:B------:R-:W-:Y:S05]  /*10a0*/  BSYNC.RECONVERGENT B0 ;  /* 0x0000000000007941 */ /* 0x000fea0003800200 */
.L_x_6752:
[----:B------:R-:W-:-:S04]  /*10b0*/  F2FP.F16.F32.PACK_AB R0, RZ, R0 ;  /* 0x00000000ff00723e */ /* 0x000fc800000000ff */
[----:B------:R-:W-:Y:S01]  /*10c0*/  PRMT R16, R0, 0x7610, R16 ;  /* 0x0000761000107816 */ /* 0x000fe20000000010 */
[----:B------:R-:W-:Y:S06]  /*10d0*/  BRA `(.L_x_6725) ;  /* 0x0000000000247947 */ /* 0x000fec0003800000 */
.L_x_6749:
[----:B------:R-:W2:Y:S02]  /*10e0*/  LDG.E.64 R4, desc[UR36][R4.64] ;  /* 0x0000002404047981 */ /* 0x000ea4000c1e1b00 */
[----:B--2---:R-:W0:Y:S02]  /*10f0*/  I2F.U64 R0, R4 ;  /* 0x0000000400007312 */ /* 0x004e240000301000 */
[----:B0-----:R-:W-:-:S04]  /*1100*/  F2FP.F16.F32.PACK_AB R0, RZ, R0 ;  /* 0x00000000ff00723e */ /* 0x001fc800000000ff */
[----:B------:R-:W-:Y:S01]  /*1110*/  PRMT R16, R0, 0x7610, R16 ;  /* 0x0000761000107816 */ /* 0x000fe20000000010 */
[----:B------:R-:W-:Y:S06]  /*1120*/  BRA `(.L_x_6725) ;  /* 0x0000000000107947 */ /* 0x000fec0003800000 */
.L_x_6748:
[----:B------:R-:W2:Y:S02]  /*1130*/  LDG.E R4, desc[UR36][R4.64] ;  /* 0x0000002404047981 */ /* 0x000ea4000c1e1900 */
[----:B--2---:R-:W-:-:S04]  /*1140*/  I2FP.F32.U32 R0, R4 ;  /* 0x0000000400007245 */ /* 0x004fc80000201000 */
[----:B------:R-:W-:-:S04]  /*1150*/  F2FP.F16.F32.PACK_AB R0, RZ, R0 ;  /* 0x00000000ff00723e */ /* 0x000fc800000000ff */
[----:B------:R-:W-:-:S07]  /*1160*/  PRMT R16, R0, 0x7610, R16 ;  /* 0x0000761000107816 */ /* 0x000fce0000000010 */
.L_x_6725:
        /* <DEDUP_REMOVED lines=21> */
.L_x_6757:
[----:B------:R-:W2:Y:S02]  /*12c0*/  LDG.E.U8 R4, desc[UR36][R4.64] ;  /* 0x0000002404047981 */ /* 0x000ea4000c1e1100 */
[----:B--2---:R-:W-:-:S04]  /*12d0*/  I2FP.F32.U32 R0, R4 ;  /* 0x0000000400007245 */ /* 0x004fc80000201000 */
[----:B------:R-:W-:-:S04]  /*12e0*/  F2FP.F16.F32.PACK_AB R0, RZ, R0 ;  /* 0x00000000ff00723e */ /* 0x000fc800000000ff */
[----:B------:R-:W-:Y:S01]  /*12f0*/  PRMT R17, R0, 0x7610, R17 ;  /* 0x0000761000117816 */ /* 0x000fe20000000011 */
[----:B------:R-:W-:Y:S06]  /*1300*/  BRA `(.L_x_6759) ;  /* 0x0000000c00b87947 */ /* 0x000fec0003800000 */
.L_x_6756:
        /* <DEDUP_REMOVED lines=11> */
.L_x_6761:
[----:B------:R-:W2:Y:S02]  /*13c0*/  LDG.E R4, desc[UR36][R4.64] ;  /* 0x0000002404047981 */ /* 0x000ea4000c1e1900 */
[----:B--2---:R-:W-:-:S04]  /*13d0*/  I2FP.F32.S32 R0, R4 ;  /* 0x0000000400007245 */ /* 0x004fc80000201400 */
[----:B------:R-:W-:-:S04]  /*13e0*/  F2FP.F16.F32.PACK_AB R0, RZ, R0 ;  /* 0x00000000ff00723e */ /* 0x000fc800000000ff */
[----:B------:R-:W-:Y:S01]  /*13f0*/  PRMT R17, R0, 0x7610, R17 ;  /* 0x0000761000117816 */ /* 0x000fe20000000011 */
[----:B------:R-:W-:Y:S06]  /*1400*/  BRA `(.L_x_6759) ;  /* 0x0000000c00787947 */ /* 0x000fec0003800000 */
.L_x_6760:
[----:B------:R-:W2:Y:S02]  /*1410*/  LDG.E.U16 R4, desc[UR36][R4.64] ;  /* 0x0000002404047981 */ /* 0x000ea4000c1e1500 */
[----:B--2---:R-:W0:Y:S02]  /*1420*/  I2F.S16 R0, R4 ;  /* 0x0000000400007306 */ /* 0x004e240000101400 */
[----:B0-----:R-:W-:-:S04]  /*1430*/  F2FP.F16.F32.PACK_AB R0, RZ, R0 ;  /* 0x00000000ff00723e */ /* 0x001fc800000000ff */
[----:B------:R-:W-:Y:S01]  /*1440*/  PRMT R17, R0, 0x7610, R17 ;  /* 0x0000761000117816 */ /* 0x000fe20000000011 */
[----:B------:R-:W-:Y:S06]  /*1450*/  BRA `(.L_x_6759) ;  /* 0x0000000c00647947 */ /* 0x000fec0003800000 */
.L_x_6755:
        /* <DEDUP_REMOVED lines=9> */
.L_x_6763:
[----:B------:R1:W5:Y:S01]  /*14f0*/  LDG.E.U16 R17, desc[UR36][R4.64] ;  /* 0x0000002404117981 */ /* 0x000362000c1e1500 */
[----:B------:R-:W-:Y:S05]  /*1500*/  BRA `(.L_x_6759) ;  /* 0x0000000c00387947 */ /* 0x000fea0003800000 */
.L_x_6762:
        /* <DEDUP_REMOVED lines=9> */
.L_x_6765:
[----:B------:R0:W5:Y:S01]  /*15a0*/  LDG.E.U16 R17, desc[UR36][R4.64] ;  /* 0x0000002404117981 */ /* 0x000162000c1e1500 */
[----:B------:R-:W-:Y:S05]  /*15b0*/  BRA `(.L_x_6759) ;  /* 0x0000000c000c7947 */ /* 0x000fea0003800000 */
.L_x_6764:
        /* <DEDUP_REMOVED lines=9> */
.L_x_6754:
        /* <DEDUP_REMOVED lines=14> */
.L_x_6768:
        /* <DEDUP_REMOVED lines=9> */
.L_x_6767:
        /* <DEDUP_REMOVED lines=27> */
.L_x_6770:
        /* <DEDUP_REMOVED lines=15> */
.L_x_6769:
[----:B------:R-:W2:Y:S02]  /*1a60*/  LDG.E.U16 R0, desc[UR36][R4.64] ;  /* 0x0000002404007981 */ /* 0x000ea4000c1e1500 */
[----:B--2---:R-:W-:-:S05]  /*1a70*/  IMAD.U32 R0, R0, 0x10000, RZ ;  /* 0x0001000000007824 */ /* 0x004fca00078e00ff */
[----:B------:R-:W-:-:S04]  /*1a80*/  F2FP.F16.F32.PACK_AB R0, RZ, R0 ;  /* 0x00000000ff00723e */ /* 0x000fc800000000ff */
[----:B------:R-:W-:Y:S01]  /*1a90*/  PRMT R17, R0, 0x7610, R17 ;  /* 0x0000761000117816 */ /* 0x000fe20000000011 */
[----:B------:R-:W-:Y:S06]  /*1aa0*/  BRA `(.L_x_6759) ;  /* 0x0000000400d07947 */ /* 0x000fec0003800000 */
.L_x_6766:
        /* <DEDUP_REMOVED lines=13> */
.L_x_6773:
        /* <DEDUP_REMOVED lines=21> */
.L_x_6777:
[----:B------:R-:W-:Y:S05]  /*1cd0*/  BSYNC.RECONVERGENT B1 ;  /* 0x0000000000017941 */ /* 0x000fea0003800200 */
.L_x_6776:
[----:B------:R-:W-:Y:S01]  /*1ce0*/  IMAD.SHL.U32 R0, R0, 0x100000, RZ ;  /* 0x0010000000007824 */ /* 0x000fe200078e00ff */
[----:B------:R-:W-:-:S04]  /*1cf0*/  LEA R3, R3, 0x3b800000, 0x17 ;  /* 0x3b80000003037811 */ /* 0x000fc800078eb8ff */
[----:B------:R-:W-:-:S07]  /*1d00*/  LOP3.LUT R0, R3, R0, R7, 0xfe, !PT ;  /* 0x0000000003007212 */ /* 0x000fce00078efe07 */
.L_x_6775:
[----:B------:R-:W-:Y:S05]  /*1d10*/  BSYNC.RECONVERGENT B0 ;  /* 0x0000000000007941 */ /* 0x000fea0003800200 */
.L_x_6774:
[----:B------:R-:W-:-:S04]  /*1d20*/  F2FP.F16.F32.PACK_AB R0, RZ, R0 ;  /* 0x00000000ff00723e */ /* 0x000fc800000000ff */
[----:B------:R-:W-:Y:S01]  /*1d30*/  PRMT R17, R0, 0x7610, R17 ;  /* 0x0000761000117816 */ /* 0x000fe20000000011 */
[----:B------:R-:W-:Y:S06]  /*1d40*/  BRA `(.L_x_6759) ;  /* 0x0000000400287947 */ /* 0x000fec0003800000 */
.L_x_6772:
        /* <DEDUP_REMOVED lines=21> */
.L_x_6781:
[----:B------:R-:W-:Y:S05]  /*1ea0*/  BSYNC.RECONVERGENT B1 ;  /* 0x0000000000017941 */ /* 0x000fea0003800200 */
.L_x_6780:
[----:B------:R-:W-:Y:S01]  /*1eb0*/  IMAD.SHL.U32 R0, R0, 0x200000, RZ ;  /* 0x0020000000007824 */ /* 0x000fe200078e00ff */
[----:B------:R-:W-:-:S04]  /*1ec0*/  LEA R3, R3, 0x37800000, 0x17 ;  /* 0x3780000003037811 */ /* 0x000fc800078eb8ff */
[----:B------:R-:W-:-:S07]  /*1ed0*/  LOP3.LUT R0, R3, R0, R7, 0xfe, !PT ;  /* 0x0000000003007212 */ /* 0x000fce00078efe07 */
.L_x_6779:
[----:B------:R-:W-:Y:S05]  /*1ee0*/  BSYNC.RECONVERGENT B0 ;  /* 0x0000000000007941 */ /* 0x000fea0003800200 */
.L_x_6778:
[----:B------:R-:W-:-:S04]  /*1ef0*/  F2FP.F16.F32.PACK_AB R0, RZ, R0 ;  /* 0x00000000ff00723e */ /* 0x000fc800000000ff */
[----:B------:R-:W-:Y:S01]  /*1f00*/  PRMT R17, R0, 0x7610, R17 ;  /* 0x0000761000117816 */ /* 0x000fe20000000011 */
[----:B------:R-:W-:Y:S06]  /*1f10*/  BRA `(.L_x_6759) ;  /* 0x0000000000b47947 */ /* 0x000fec0003800000 */
.L_x_6771:
[----:B------:R-:W-:-:S09]  /*1f20*/  UISETP.NE.AND UP0, UPT, UR4, 0x1c, UPT ;  /* 0x0000001c0400788c */ /* 0x000fd2000bf05270 */
[----:B------:R-:W-:Y:S05]  /*1f30*/  BRA.U !UP0, `(.L_x_6782) ;  /* 0x00000001089c7547 */ /* 0x000fea000b800000 */
[----:B------:R-:W-:-:S09]  /*1f40*/  UISETP.NE.AND UP0, UPT, UR4, 0x1d, UPT ;  /* 0x0000001d0400788c */ /* 0x000fd2000bf05270 */
[----:B------:R-:W-:Y:S05]  /*1f50*/  BRA.U !UP0, `(.L_x_6783) ;  /* 0x0000000108807547 */ /* 0x000fea000b800000 */
[----:B------:R-:W-:-:S09]  /*1f60*/  UISETP.NE.AND UP0, UPT, UR4, 0x2c, UPT ;  /* 0x0000002c0400788c */ /* 0x000fd2000bf05270 */
[----:B------:R-:W-:Y:S05]  /*1f70*/  BRA.U !UP0, `(.L_x_6784) ;  /* 0x0000000108487547 */ /* 0x000fea000b800000 */
.L_x_6758:
        /* <DEDUP_REMOVED lines=16> */
.L_x_6785:
[----:B------:R-:W-:Y:S01]  /*2080*/  PRMT R17, RZ, 0x7610, R17 ;  /* 0x00007610ff117816 */ /* 0x000fe20000000011 */
[----:B------:R-:W-:Y:S06]  /*2090*/  BRA `(.L_x_6759) ;  /* 0x0000000000547947 */ /* 0x000fec0003800000 */
.L_x_6784:
        /* <DEDUP_REMOVED lines=8> */
.L_x_6787:
[----:B------:R-:W-:Y:S05]  /*2120*/  BSYNC.RECONVERGENT B0 ;  /* 0x0000000000007941 */ /* 0x000fea0003800200 */
.L_x_6786:
[----:B------:R-:W-:-:S04]  /*2130*/  F2FP.F16.F32.PACK_AB R0, RZ, R0 ;  /* 0x00000000ff00723e */ /* 0x000fc800000000ff */
[----:B------:R-:W-:Y:S01]  /*2140*/  PRMT R17, R0, 0x7610, R17 ;  /* 0x0000761000117816 */ /* 0x000fe20000000011 */
[----:B------:R-:W-:Y:S06]  /*2150*/  BRA `(.L_x_6759) ;  /* 0x0000000000247947 */ /* 0x000fec0003800000 */
.L_x_6783:
[----:B------:R-:W2:Y:S02]  /*2160*/  LDG.E.64 R4, desc[UR36][R4.64] ;  /* 0x0000002404047981 */ /* 0x000ea4000c1e1b00 */
[----:B--2---:R-:W0:Y:S02]  /*2170*/  I2F.U64 R0, R4 ;  /* 0x0000000400007312 */ /* 0x004e240000301000 */
[----:B0-----:R-:W-:-:S04]  /*2180*/  F2FP.F16.F32.PACK_AB R0, RZ, R0 ;  /* 0x00000000ff00723e */ /* 0x001fc800000000ff */
[----:B------:R-:W-:Y:S01]  /*2190*/  PRMT R17, R0, 0x7610, R17 ;  /* 0x0000761000117816 */ /* 0x000fe20000000011 */
[----:B------:R-:W-:Y:S06]  /*21a0*/  BRA `(.L_x_6759) ;  /* 0x0000000000107947 */ /* 0x000fec0003800000 */
.L_x_6782:
[----:B------:R-:W2:Y:S02]  /*21b0*/  LDG.E R4, desc[UR36][R4.64] ;  /* 0x0000002404047981 */ /* 0x000ea4000c1e1900 */
[----:B--2---:R-:W-:-:S04]  /*21c0*/  I2FP.F32.U32 R0, R4 ;  /* 0x0000000400007245 */ /* 0x004fc80000201000 */
[----:B------:R-:W-:-:S04]  /*21d0*/  F2FP.F16.F32.PACK_AB R0, RZ, R0 ;  /* 0x00000000ff00723e */ /* 0x000fc800000000ff */
[----:B------:R-:W-:-:S07]  /*21e0*/  PRMT R17, R0, 0x7610, R17 ;  /* 0x0000761000117816 */ /* 0x000fce0000000011 */
.L_x_6759:
[----:B------:R-:W-:-:S07]  /*21f0*/  VIADD R27, R19, 0x80 ;  /* 0x00000080131b7836 */ /* 0x000fce0000000000 */
.L_x_6719:
[----:B------:R-:W-:Y:S05]  /*2200*/  BSYNC.RECONVERGENT B6 ;  /* 0x0000000000067941 */ /* 0x000fea0003800200 */
.L_x_6718:
        /* <DEDUP_REMOVED lines=27> */
.L_x_6793:
[----:B------:R-:W2:Y:S02]  /*23c0*/  LDG.E.U8 R4, desc[UR36][R4.64] ;  /* 0x0000002404047981 */ /* 0x000ea4000c1e1100 */
[----:B--2---:R-:W-:-:S04]  /*23d0*/  I2FP.F32.U32 R0, R4 ;  /* 0x0000000400007245 */ /* 0x004fc80000201000 */
[----:B------:R-:W-:-:S04]  /*23e0*/  F2FP.F16.F32.PACK_AB R0, RZ, R0 ;  /* 0x00000000ff00723e */ /* 0x000fc800000000ff */
[----:B------:R-:W-:Y:S01]  /*23f0*/  PRMT R18, R0, 0x7610, R18 ;  /* 0x0000761000127816 */ /* 0x000fe20000000012 */
[----:B------:R-:W-:Y:S06]  /*2400*/  BRA `(.L_x_6795) ;  /* 0x0000000c00b87947 */ /* 0x000fec0003800000 */
.L_x_6792:
        /* <DEDUP_REMOVED lines=11> */
.L_x_6797:
[----:B------:R-:W2:Y:S02]  /*24c0*/  LDG.E R4, desc[UR36][R4.64] ;  /* 0x0000002404047981 */ /* 0x000ea4000c1e1900 */
[----:B--2---:R-:W-:-:S04]  /*24d0*/  I2FP.F32.S32 R0, R4 ;  /* 0x0000000400007245 */ /* 0x004fc80000201400 */
[----:B------:R-:W-:-:S04]  /*24e0*/  F2FP.F16.F32.PACK_AB R0, RZ, R0 ;  /* 0x00000000ff00723e */ /* 0x000fc800000000ff */
[----:B------:R-:W-:Y:S01]  /*24f0*/  PRMT R18, R0, 0x7610, R18 ;  /* 0x0000761000127816 */ /* 0x000fe20000000012 */
[----:B------:R-:W-:Y:S06]  /*2500*/  BRA `(.L_x_6795) ;  /* 0x0000000c00787947 */ /* 0x000fec0003800000 */
.L_x_6796:
[----:B------:R-:W2:Y:S02]  /*2510*/  LDG.E.U16 R4, desc[UR36][R4.64] ;  /* 0x0000002404047981 */ /* 0x000ea4000c1e1500 */
[----:B--2---:R-:W0:Y:S02]  /*2520*/  I2F.S16 R0, R4 ;  /* 0x0000000400007306 */ /* 0x004e240000101400 */
[----:B0-----:R-:W-:-:S04]  /*2530*/  F2FP.F16.F32.PACK_AB R0, RZ, R0 ;  /* 0x00000000ff00723e */ /* 0x001fc800000000ff */
[----:B------:R-:W-:Y:S01]  /*2540*/  PRMT R18, R0, 0x7610, R18 ;  /* 0x0000761000127816 */ /* 0x000fe20000000012 */
[----:B------:R-:W-:Y:S06]  /*2550*/  BRA `(.L_x_6795) ;  /* 0x0000000c00647947 */ /* 0x000fec0003800000 */
.L_x_6791:
        /* <DEDUP_REMOVED lines=9> */
.L_x_6799:
[----:B------:R1:W5:Y:S01]  /*25f0*/  LDG.E.U16 R18, desc[UR36][R4.64] ;  /* 0x0000002404127981 */ /* 0x000362000c1e1500 */
[----:B------:R-:W-:Y:S05]  /*2600*/  BRA `(.L_x_6795) ;  /* 0x0000000c00387947 */ /* 0x000fea0003800000 */
.L_x_6798:
        /* <DEDUP_REMOVED lines=9> */
.L_x_6801:
[----:B------:R0:W5:Y:S01]  /*26a0*/  LDG.E.U16 R18, desc[UR36][R4.64] ;  /* 0x0000002404127981 */ /* 0x000162000c1e1500 */
[----:B------:R-:W-:Y:S05]  /*26b0*/  BRA `(.L_x_6795) ;  /* 0x0000000c000c7947 */ /* 0x000fea0003800000 */
.L_x_6800:
        /* <DEDUP_REMOVED lines=9> */
.L_x_6790:
        /* <DEDUP_REMOVED lines=14> */
.L_x_6804:
        /* <DEDUP_REMOVED lines=9> */
.L_x_6803:
        /* <DEDUP_REMOVED lines=27> */
.L_x_6806:
        /* <DEDUP_REMOVED lines=15> */
.L_x_6805:
[----:B------:R-:W2:Y:S02]  /*2b60*/  LDG.E.U16 R0, desc[UR36][R4.64] ;  /* 0x0000002404007981 */ /* 0x000ea4000c1e1500 */
[----:B--2---:R-:W-:-:S05]  /*2b70*/  IMAD.U32 R0, R0, 0x10000, RZ ;  /* 0x0001000000007824 */ /* 0x004fca00078e00ff */
[----:B------:R-:W-:-:S04]  /*2b80*/  F2FP.F16.F32.PACK_AB R0, RZ, R0 ;  /* 0x00000000ff00723e */ /* 0x000fc800000000ff */
[----:B------:R-:W-:Y:S01]  /*2b90*/  PRMT R18, R0, 0x7610, R18 ;  /* 0x0000761000127816 */ /* 0x000fe20000000012 */
[----:B------:R-:W-:Y:S06]  /*2ba0*/  BRA `(.L_x_6795) ;  /* 0x0000000400d07947 */ /* 0x000fec0003800000 */
.L_x_6802:
        /* <DEDUP_REMOVED lines=13> */
.L_x_6809:
        /* <DEDUP_REMOVED lines=21> */
.L_x_6813:
[----:B------:R-:W-:Y:S05]  /*2dd0*/  BSYNC.RECONVERGENT B1 ;  /* 0x0000000000017941 */ /* 0x000fea0003800200 */
.L_x_6812:
[----:B------:R-:W-:Y:S01]  /*2de0*/  IMAD.SHL.U32 R0, R0, 0x100000, RZ ;  /* 0x0010000000007824 */ /* 0x000fe200078e00ff */
[----:B------:R-:W-:-:S04]  /*2df0*/  LEA R3, R3, 0x3b800000, 0x17 ;  /* 0x3b80000003037811 */ /* 0x000fc800078eb8ff */
[----:B------:R-:W-:-:S07]  /*2e00*/  LOP3.LUT R0, R3, R0, R7, 0xfe, !PT ;  /* 0x0000000003007212 */ /* 0x000fce00078efe07 */
.L_x_6811:
[----:B------:R-:W-:Y:S05]  /*2e10*/  BSYNC.RECONVERGENT B0 ;  /* 0x0000000000007941 */ /* 0x000fea0003800200 */
.L_x_6810:
[----:B------:R-:W-:-:S04]  /*2e20*/  F2FP.F16.F32.PACK_AB R0, RZ, R0 ;  /* 0x00000000ff00723e */ /* 0x000fc800000000ff */
[----:B------:R-:W-:Y:S01]  /*2e30*/  PRMT R18, R0, 0x7610, R18 ;  /* 0x0000761000127816 */ /* 0x000fe20000000012 */
[----:B------:R-:W-:Y:S06]  /*2e40*/  BRA `(.L_x_6795) ;  /* 0x0000000400287947 */ /* 0x000fec0003800000 */
.L_x_6808:
        /* <DEDUP_REMOVED lines=21> */
.L_x_6817:
[----:B------:R-:W-:Y:S05]  /*2fa0*/  BSYNC.RECONVERGENT B1 ;  /* 0x0000000000017941 */ /* 0x000fea0003800200 */
.L_x_6816:
[----:B------:R-:W-:Y:S01]  /*2fb0*/  IMAD.SHL.U32 R0, R0, 0x200000, RZ ;  /* 0x0020000000007824 */ /* 0x000fe200078e00ff */
[----:B------:R-:W-:-:S04]  /*2fc0*/  LEA R3, R3, 0x37800000, 0x17 ;  /* 0x3780000003037811 */ /* 0x000fc800078eb8ff */
[----:B------:R-:W-:-:S07]  /*2fd0*/  LOP3.LUT R0, R3, R0, R7, 0xfe, !PT ;  /* 0x0000000003007212 */ /* 0x000fce00078efe07 */
.L_x_6815:
[----:B------:R-:W-:Y:S05]  /*2fe0*/  BSYNC.RECONVERGENT B0 ;  /* 0x0000000000007941 */ /* 0x000fea0003800200 */
.L_x_6814:
[----:B------:R-:W-:-:S04]  /*2ff0*/  F2FP.F16.F32.PACK_AB R0, RZ, R0 ;  /* 0x00000000ff00723e */ /* 0x000fc800000000ff */
[----:B------:R-:W-:Y:S01]  /*3000*/  PRMT R18, R0, 0x7610, R18 ;  /* 0x0000761000127816 */ /* 0x000fe20000000012 */
[----:B------:R-:W-:Y:S06]  /*3010*/  BRA `(.L_x_6795) ;  /* 0x0000000000b47947 */ /* 0x000fec0003800000 */
.L_x_6807:
        /* <DEDUP_REMOVED lines=14> */
.L_x_6821:
[----:B------:R-:W-:Y:S05]  /*3100*/  BSYNC.RECONVERGENT B0 ;  /* 0x0000000000007941 */ /* 0x000fea0003800200 */
.L_x_6820:
[----:B------:R-:W-:-:S04]  /*3110*/  F2FP.F16.F32.PACK_AB R0, RZ, R0 ;  /* 0x00000000ff00723e */ /* 0x000fc800000000ff */
[----:B------:R-:W-:Y:S01]  /*3120*/  PRMT R18, R0, 0x7610, R18 ;  /* 0x0000761000127816 */ /* 0x000fe20000000012 */
[----:B------:R-:W-:Y:S06]  /*3130*/  BRA `(.L_x_6795) ;  /* 0x00000000006c7947 */ /* 0x000fec0003800000 */
.L_x_6794:
        /* <DEDUP_REMOVED lines=16> */
.L_x_6822:
[----:B------:R-:W-:Y:S01]  /*3240*/  PRMT R18, RZ, 0x7610, R18 ;  /* 0x00007610ff127816 */ /* 0x000fe20000000012 */
[----:B------:R-:W-:Y:S06]  /*3250*/  BRA `(.L_x_6795) ;  /* 0x0000000000247947 */ /* 0x000fec0003800000 */
.L_x_6819:
[----:B------:R-:W2:Y:S02]  /*3260*/  LDG.E.64 R4, desc[UR36][R4.64] ;  /* 0x0000002404047981 */ /* 0x000ea4000c1e1b00 */
[----:B--2---:R-:W0:Y:S02]  /*3270*/  I2F.U64 R0, R4 ;  /* 0x0000000400007312 */ /* 0x004e240000301000 */
[----:B0-----:R-:W-:-:S04]  /*3280*/  F2FP.F16.F32.PACK_AB R0, RZ, R0 ;  /* 0x00000000ff00723e */ /* 0x001fc800000000ff */
[----:B------:R-:W-:Y:S01]  /*3290*/  PRMT R18, R0, 0x7610, R18 ;  /* 0x0000761000127816 */ /* 0x000fe20000000012 */
[----:B------:R-:W-:Y:S06]  /*32a0*/  BRA `(.L_x_6795) ;  /* 0x0000000000107947 */ /* 0x000fec0003800000 */
.L_x_6818:
[----:B------:R-:W2:Y:S02]  /*32b0*/  LDG.E R4, desc[UR36][R4.64] ;  /* 0x0000002404047981 */ /* 0x000ea4000c1e1900 */
[----:B--2---:R-:W-:-:S04]  /*32c0*/  I2FP.F32.U32 R0, R4 ;  /* 0x0000000400007245 */ /* 0x004fc80000201000 */
[----:B------:R-:W-:-:S04]  /*32d0*/  F2FP.F16.F32.PACK_AB R0, RZ, R0 ;  /* 0x00000000ff00723e */ /* 0x000fc800000000ff */
[----:B------:R-:W-:-:S07]  /*32e0*/  PRMT R18, R0, 0x7610, R18 ;  /* 0x0000761000127816 */ /* 0x000fce0000000012 */
.L_x_6795:
        /* <DEDUP_REMOVED lines=21> */
.L_x_6826:
[----:B------:R-:W2:Y:S02]  /*3440*/  LDG.E.U8 R4, desc[UR36][R4.64] ;  /* 0x0000002404047981 */ /* 0x000ea4000c1e1100 */
[----:B--2---:R-:W-:-:S04]  /*3450*/  I2FP.F32.U32 R0, R4 ;  /* 0x0000000400007245 */ /* 0x004fc80000201000 */
[----:B------:R-:W-:-:S04]  /*3460*/  F2FP.F16.F32.PACK_AB R0, RZ, R0 ;  /* 0x00000000ff00723e */ /* 0x000fc800000000ff */
[----:B------:R-:W-:Y:S01]  /*3470*/  PRMT R22, R0, 0x7610, R22 ;  /* 0x0000761000167816 */ /* 0x000fe20000000016 */
[----:B------:R-:W-:Y:S06]  /*3480*/  BRA `(.L_x_6828) ;  /* 0x0000000c00b87947 */ /* 0x000fec0003800000 */
.L_x_6825:
        /* <DEDUP_REMOVED lines=11> */
.L_x_6830:
[----:B------:R-:W2:Y:S02]  /*3540*/  LDG.E R4, desc[UR36][R4.64] ;  /* 0x0000002404047981 */ /* 0x000ea4000c1e1900 */
[----:B--2---:R-:W-:-:S04]  /*3550*/  I2FP.F32.S32 R0, R4 ;  /* 0x0000000400007245 */ /* 0x004fc80000201400 */
[----:B------:R-:W-:-:S04]  /*3560*/  F2FP.F16.F32.PACK_AB R0, RZ, R0 ;  /* 0x00000000ff00723e */ /* 0x000fc800000000ff */
[----:B------:R-:W-:Y:S01]  /*3570*/  PRMT R22, R0, 0x7610, R22 ;  /* 0x0000761000167816 */ /* 0x000fe20000000016 */
[----:B------:R-:W-:Y:S06]  /*3580*/  BRA `(.L_x_6828) ;  /* 0x0000000c00787947 */ /* 0x000fec0003800000 */
.L_x_6829:
[----:B------:R-:W2:Y:S02]  /*3590*/  LDG.E.U16 R4, desc[UR36][R4.64] ;  /* 0x0000002404047981 */ /* 0x000ea4000c1e1500 */
[----:B--2---:R-:W0:Y:S02]  /*35a0*/  I2F.S16 R0, R4 ;  /* 0x0000000400007306 */ /* 0x004e240000101400 */
[----:B0-----:R-:W-:-:S04]  /*35b0*/  F2FP.F16.F32.PACK_AB R0, RZ, R0 ;  /* 0x00000000ff00723e */ /* 0x001fc800000000ff */
[----:B------:R-:W-:Y:S01]  /*35c0*/  PRMT R22, R0, 0x7610, R22 ;  /* 0x0000761000167816 */ /* 0x000fe20000000016 */
[----:B------:R-:W-:Y:S06]  /*35d0*/  BRA `(.L_x_6828) ;  /* 0x0000000c00647947 */ /* 0x000fec0003800000 */
.L_x_6824:
        /* <DEDUP_REMOVED lines=9> */
.L_x_6832:
[----:B------:R1:W5:Y:S01]  /*3670*/  LDG.E.U16 R22, desc[UR36][R4.64] ;  /* 0x0000002404167981 */ /* 0x000362000c1e1500 */
[----:B------:R-:W-:Y:S05]  /*3680*/  BRA `(.L_x_6828) ;  /* 0x0000000c00387947 */ /* 0x000fea0003800000 */
.L_x_6831:
        /* <DEDUP_REMOVED lines=9> */
.L_x_6834:
[----:B------:R0:W5:Y:S01]  /*3720*/  LDG.E.U16 R22, desc[UR36][R4.64] ;  /* 0x0000002404167981 */ /* 0x000162000c1e1500 */
[----:B------:R-:W-:Y:S05]  /*3730*/  BRA `(.L_x_6828) ;  /* 0x0000000c000c7947 */ /* 0x000fea0003800000 */
.L_x_6833:
        /* <DEDUP_REMOVED lines=9> */
.L_x_6823:
        /* <DEDUP_REMOVED lines=14> */
.L_x_6837:
        /* <DEDUP_REMOVED lines=9> */
.L_x_6836:
        /* <DEDUP_REMOVED lines=27> */
.L_x_6839:
        /* <DEDUP_REMOVED lines=15> */
.L_x_6838:
[----:B------:R-:W2:Y:S02]  /*3be0*/  LDG.E.U16 R0, desc[UR36][R4.64] ;  /* 0x0000002404007981 */ /* 0x000ea4000c1e1500 */
[----:B--2---:R-:W-:-:S05]  /*3bf0*/  IMAD.U32 R0, R0, 0x10000, RZ ;  /* 0x0001000000007824 */ /* 0x004fca00078e00ff */
[----:B------:R-:W-:-:S04]  /*3c00*/  F2FP.F16.F32.PACK_AB R0, RZ, R0 ;  /* 0x00000000ff00723e */ /* 0x000fc800000000ff */
[----:B------:R-:W-:Y:S01]  /*3c10*/  PRMT R22, R0, 0x7610, R22 ;  /* 0x0000761000167816 */ /* 0x000fe20000000016 */
[----:B------:R-:W-:Y:S06]  /*3c20*/  BRA `(.L_x_6828) ;  /* 0x0000000400d07947 */ /* 0x000fec0003800000 */
.L_x_6835:
        /* <DEDUP_REMOVED lines=13> */
.L_x_6842:
        /* <DEDUP_REMOVED lines=21> */
.L_x_6846:
[----:B------:R-:W-:Y:S05]  /*3e50*/  BSYNC.RECONVERGENT B1 ;  /* 0x0000000000017941 */ /* 0x000fea0003800200 */
.L_x_6845:
[----:B------:R-:W-:Y:S01]  /*3e60*/  IMAD.SHL.U32 R0, R0, 0x100000, RZ ;  /* 0x0010000000007824 */ /* 0x000fe200078e00ff */
[----:B------:R-:W-:-:S04]  /*3e70*/  LEA R3, R3, 0x3b800000, 0x17 ;  /* 0x3b80000003037811 */ /* 0x000fc800078eb8ff */
[----:B------:R-:W-:-:S07]  /*3e80*/  LOP3.LUT R0, R3, R0, R7, 0xfe, !PT ;  /* 0x0000000003007212 */ /* 0x000fce00078efe07 */
.L_x_6844:
[----:B------:R-:W-:Y:S05]  /*3e90*/  BSYNC.RECONVERGENT B0 ;  /* 0x0000000000007941 */ /* 0x000fea0003800200 */
.L_x_6843:
[----:B------:R-:W-:-:S04]  /*3ea0*/  F2FP.F16.F32.PACK_AB R0, RZ, R0 ;  /* 0x00000000ff00723e */ /* 0x000fc800000000ff */
[----:B------:R-:W-:Y:S01]  /*3eb0*/  PRMT R22, R0, 0x7610, R22 ;  /* 0x0000761000167816 */ /* 0x000fe20000000016 */
[----:B------:R-:W-:Y:S06]  /*3ec0*/  BRA `(.L_x_6828) ;  /* 0x0000000400287947 */ /* 0x000fec0003800000 */
.L_x_6841:
        /* <DEDUP_REMOVED lines=21> */
.L_x_6850:
[----:B------:R-:W-:Y:S05]  /*4020*/  BSYNC.RECONVERGENT B1 ;  /* 0x0000000000017941 */ /* 0x000fea0003800200 */
.L_x_6849:
[----:B------:R-:W-:Y:S01]  /*4030*/  IMAD.SHL.U32 R0, R0, 0x200000, RZ ;  /* 0x0020000000007824 */ /* 0x000fe200078e00ff */
[----:B------:R-:W-:-:S04]  /*4040*/  LEA R3, R3, 0x37800000, 0x17 ;  /* 0x3780000003037811 */ /* 0x000fc800078eb8ff */
[----:B------:R-:W-:-:S07]  /*4050*/  LOP3.LUT R0, R3, R0, R7, 0xfe, !PT ;  /* 0x0000000003007212 */ /* 0x000fce00078efe07 */
.L_x_6848:
[----:B------:R-:W-:Y:S05]  /*4060*/  BSYNC.RECONVERGENT B0 ;  /* 0x0000000000007941 */ /* 0x000fea0003800200 */
.L_x_6847:
[----:B------:R-:W-:-:S04]  /*4070*/  F2FP.F16.F32.PACK_AB R0, RZ, R0 ;  /* 0x00000000ff00723e */ /* 0x000fc800000000ff */
[----:B------:R-:W-:Y:S01]  /*4080*/  PRMT R22, R0, 0x7610, R22 ;  /* 0x0000761000167816 */ /* 0x000fe20000000016 */
[----:B------:R-:W-:Y:S06]  /*4090*/  BRA `(.L_x_6828) ;  /* 0x0000000000b47947 */ /* 0x000fec0003800000 */
.L_x_6840:
        /* <DEDUP_REMOVED lines=14> */
.L_x_6854:
[----:B------:R-:W-:Y:S05]  /*4180*/  BSYNC.RECONVERGENT B0 ;  /* 0x0000000000007941 */ /* 0x000fea0003800200 */
.L_x_6853:
[----:B------:R-:W-:-:S04]  /*4190*/  F2FP.F16.F32.PACK_AB R0, RZ, R0 ;  /* 0x00000000ff00723e */ /* 0x000fc800000000ff */
[----:B------:R-:W-:Y:S01]  /*41a0*/  PRMT R22, R0, 0x7610, R22 ;  /* 0x0000761000167816 */ /* 0x000fe20000000016 */
[----:B------:R-:W-:Y:S06]  /*41b0*/  BRA `(.L_x_6828) ;  /* 0x00000000006c7947 */ /* 0x000fec0003800000 */
.L_x_6827:
        /* <DEDUP_REMOVED lines=16> */
.L_x_6855:
[----:B------:R-:W-:Y:S01]  /*42c0*/  PRMT R22, RZ, 0x7610, R22 ;  /* 0x00007610ff167816 */ /* 0x000fe20000000016 */
[----:B------:R-:W-:Y:S06]  /*42d0*/  BRA `(.L_x_6828) ;  /* 0x0000000000247947 */ /* 0x000fec0003800000 */
.L_x_6852:
[----:B------:R-:W2:Y:S02]  /*42e0*/  LDG.E.64 R4, desc[UR36][R4.64] ;  /* 0x0000002404047981 */ /* 0x000ea4000c1e1b00 */
[----:B--2---:R-:W0:Y:S02]  /*42f0*/  I2F.U64 R0, R4 ;  /* 0x0000000400007312 */ /* 0x004e240000301000 */
[----:B0-----:R-:W-:-:S04]  /*4300*/  F2FP.F16.F32.PACK_AB R0, RZ, R0 ;  /* 0x00000000ff00723e */ /* 0x001fc800000000ff */
[----:B------:R-:W-:Y:S01]  /*4310*/  PRMT R22, R0, 0x7610, R22 ;  /* 0x0000761000167816 */ /* 0x000fe20000000016 */
[----:B------:R-:W-:Y:S06]  /*4320*/  BRA `(.L_x_6828) ;  /* 0x0000000000107947 */ /* 0x000fec0003800000 */
.L_x_6851:
[----:B------:R-:W2:Y:S02]  /*4330*/  LDG.E R4, desc[UR36][R4.64] ;  /* 0x0000002404047981 */ /* 0x000ea4000c1e1900 */
[----:B--2---:R-:W-:-:S04]  /*4340*/  I2FP.F32.U32 R0, R4 ;  /* 0x0000000400007245 */ /* 0x004fc80000201000 */
[----:B------:R-:W-:-:S04]  /*4350*/  F2FP.F16.F32.PACK_AB R0, RZ, R0 ;  /* 0x00000000ff00723e */ /* 0x000fc800000000ff */
[----:B------:R-:W-:-:S07]  /*4360*/  PRMT R22, R0, 0x7610, R22 ;  /* 0x0000761000167816 */ /* 0x000fce0000000016 */
.L_x_6828:
[----:B------:R-:W-:-:S07]  /*4370*/  VIADD R27, R27, 0x80 ;  /* 0x000000801b1b7836 */ /* 0x000fce0000000000 */
.L_x_6789:
[----:B------:R-:W-:Y:S05]  /*4380*/  BSYNC.RECONVERGENT B6 ;  /* 0x0000000000067941 */ /* 0x000fea0003800200 */
.L_x_6788:
        /* <DEDUP_REMOVED lines=27> */
.L_x_6861:
[----:B------:R-:W2:Y:S02]  /*4540*/  LDG.E.U8 R4, desc[UR36][R4.64] ;  /* 0x0000002404047981 */ /* 0x000ea4000c1e1100 */
[----:B--2---:R-:W-:-:S04]  /*4550*/  I2FP.F32.U32 R0, R4 ;  /* 0x0000000400007245 */ /* 0x004fc80000201000 */
[----:B------:R-:W-:-:S04]  /*4560*/  F2FP.F16.F32.PACK_AB R0, RZ, R0 ;  /* 0x00000000ff00723e */ /* 0x000fc800000000ff */
[----:B------:R-:W-:Y:S01]  /*4570*/  PRMT R23, R0, 0x7610, R23 ;  /* 0x0000761000177816 */ /* 0x000fe20000000017 */
[----:B------:R-:W-:Y:S06]  /*4580*/  BRA `(.L_x_6863) ;  /* 0x0000000c00b87947 */ /* 0x000fec0003800000 */
.L_x_6860:
        /* <DEDUP_REMOVED lines=11> */
.L_x_6865:
[----:B------:R-:W2:Y:S02]  /*4640*/  LDG.E R4, desc[UR36][R4.64] ;  /* 0x0000002404047981 */ /* 0x000ea4000c1e1900 */
[----:B--2---:R-:W-:-:S04]  /*4650*/  I2FP.F32.S32 R0, R4 ;  /* 0x0000000400007245 */ /* 0x004fc80000201400 */
[----:B------:R-:W-:-:S04]  /*4660*/  F2FP.F16.F32.PACK_AB R0, RZ, R0 ;  /* 0x00000000ff00723e */ /* 0x000fc800000000ff */
[----:B------:R-:W-:Y:S01]  /*4670*/  PRMT R23, R0, 0x7610, R23 ;  /* 0x0000761000177816 */ /* 0x000fe20000000017 */
[----:B------:R-:W-:Y:S06]  /*4680*/  BRA `(.L_x_6863) ;  /* 0x0000000c00787947 */ /* 0x000fec0003800000 */
.L_x_6864:
[----:B------:R-:W2:Y:S02]  /*4690*/  LDG.E.U16 R4, desc[UR36][R4.64] ;  /* 0x0000002404047981 */ /* 0x000ea4000c1e1500 */
[----:B--2---:R-:W0:Y:S02]  /*46a0*/  I2F.S16 R0, R4 ;  /* 0x0000000400007306 */ /* 0x004e240000101400 */
[----:B0-----:R-:W-:-:S04]  /*46b0*/  F2FP.F16.F32.PACK_AB R0, RZ, R0 ;  /* 0x00000000ff00723e */ /* 0x001fc800000000ff */
[----:B------:R-:W-:Y:S01]  /*46c0*/  PRMT R23, R0, 0x7610, R23 ;  /* 0x0000761000177816 */ /* 0x000fe20000000017 */
[----:B------:R-:W-:Y:S06]  /*46d0*/  BRA `(.L_x_6863) ;  /* 0x0000000c00647947 */ /* 0x000fec0003800000 */
.L_x_6859:
        /* <DEDUP_REMOVED lines=9> */
.L_x_6867:
[----:B------:R1:W5:Y:S01]  /*4770*/  LDG.E.U16 R23, desc[UR36][R4.64] ;  /* 0x0000002404177981 */ /* 0x000362000c1e1500 */
[----:B------:R-:W-:Y:S05]  /*4780*/  BRA `(.L_x_6863) ;  /* 0x0000000c00387947 */ /* 0x000fea0003800000 */
.L_x_6866:
        /* <DEDUP_REMOVED lines=9> */
.L_x_6869:
[----:B------:R0:W5:Y:S01]  /*4820*/  LDG.E.U16 R23, desc[UR36][R4.64] ;  /* 0x0000002404177981 */ /* 0x000162000c1e1500 */
[----:B------:R-:W-:Y:S05]  /*4830*/  BRA `(.L_x_6863) ;  /* 0x0000000c000c7947 */ /* 0x000fea0003800000 */
.L_x_6868:
        /* <DEDUP_REMOVED lines=9> */
.L_x_6858:
        /* <DEDUP_REMOVED lines=14> */
.L_x_6872:
        /* <DEDUP_REMOVED lines=9> */
.L_x_6871:
        /* <DEDUP_REMOVED lines=27> */
.L_x_6874:
        /* <DEDUP_REMOVED lines=15> */
.L_x_6873:
[----:B------:R-:W2:Y:S02]  /*4ce0*/  LDG.E.U16 R0, desc[UR36][R4.64] ;  /* 0x0000002404007981 */ /* 0x000ea4000c1e1500 */
[----:B--2---:R-:W-:-:S05]  /*4cf0*/  IMAD.U32 R0, R0, 0x10000, RZ ;  /* 0x0001000000007824 */ /* 0x004fca00078e00ff */
[----:B------:R-:W-:-:S04]  /*4d00*/  F2FP.F16.F32.PACK_AB R0, RZ, R0 ;  /* 0x00000000ff00723e */ /* 0x000fc800000000ff */
[----:B------:R-:W-:Y:S01]  /*4d10*/  PRMT R23, R0, 0x7610, R23 ;  /* 0x0000761000177816 */ /* 0x000fe20000000017 */
[----:B------:R-:W-:Y:S06]  /*4d20*/  BRA `(.L_x_6863) ;  /* 0x0000000400d07947 */ /* 0x000fec0003800000 */
.L_x_6870:
        /* <DEDUP_REMOVED lines=13> */
.L_x_6877:
        /* <DEDUP_REMOVED lines=21> */
.L_x_6881:
[----:B------:R-:W-:Y:S05]  /*4f50*/  BSYNC.RECONVERGENT B1 ;  /* 0x0000000000017941 */ /* 0x000fea0003800200 */
.L_x_6880:
[----:B------:R-:W-:Y:S01]  /*4f60*/  IMAD.SHL.U32 R0, R0, 0x100000, RZ ;  /* 0x0010000000007824 */ /* 0x000fe200078e00ff */
[----:B------:R-:W-:-:S04]  /*4f70*/  LEA R3, R3, 0x3b800000, 0x17 ;  /* 0x3b80000003037811 */ /* 0x000fc800078eb8ff */
[----:B------:R-:W-:-:S07]  /*4f80*/  LOP3.LUT R0, R3, R0, R7, 0xfe, !PT ;  /* 0x0000000003007212 */ /* 0x000fce00078efe07 */
.L_x_6879:
[----:B------:R-:W-:Y:S05]  /*4f90*/  BSYNC.RECONVERGENT B0 ;  /* 0x0000000000007941 */ /* 0x000fea0003800200 */
.L_x_6878:
[----:B------:R-:W-:-:S04]  /*4fa0*/  F2FP.F16.F32.PACK_AB R0, RZ, R0 ;  /* 0x00000000ff00723e */ /* 0x000fc800000000ff */
[----:B------:R-:W-:Y:S01]  /*4fb0*/  PRMT R23, R0, 0x7610, R23 ;  /* 0x0000761000177816 */ /* 0x000fe20000000017 */
[----:B------:R-:W-:Y:S06]  /*4fc0*/  BRA `(.L_x_6863) ;  /* 0x0000000400287947 */ /* 0x000fec0003800000 */
.L_x_6876:
        /* <DEDUP_REMOVED lines=21> */
.L_x_6885:
[----:B------:R-:W-:Y:S05]  /*5120*/  BSYNC.RECONVERGENT B1 ;  /* 0x0000000000017941 */ /* 0x000fea0003800200 */
.L_x_6884:
[----:B------:R-:W-:Y:S01]  /*5130*/  IMAD.SHL.U32 R0, R0, 0x200000, RZ ;  /* 0x0020000000007824 */ /* 0x000fe200078e00ff */
[----:B------:R-:W-:-:S04]  /*5140*/  LEA R3, R3, 0x37800000, 0x17 ;  /* 0x3780000003037811 */ /* 0x000fc800078eb8ff */
[----:B------:R-:W-:-:S07]  /*5150*/  LOP3.LUT R0, R3, R0, R7, 0xfe, !PT ;  /* 0x0000000003007212 */ /* 0x000fce00078efe07 */
.L_x_6883:
[----:B------:R-:W-:Y:S05]  /*5160*/  BSYNC.RECONVERGENT B0 ;  /* 0x0000000000007941 */ /* 0x000fea0003800200 */
.L_x_6882:
[----:B------:R-:W-:-:S04]  /*5170*/  F2FP.F16.F32.PACK_AB R0, RZ, R0 ;  /* 0x00000000ff00723e */ /* 0x000fc800000000ff */
[----:B------:R-:W-:Y:S01]  /*5180*/  PRMT R23, R0, 0x7610, R23 ;  /* 0x0000761000177816 */ /* 0x000fe20000000017 */
[----:B------:R-:W-:Y:S06]  /*5190*/  BRA `(.L_x_6863) ;  /* 0x0000000000b47947 */ /* 0x000fec0003800000 */
.L_x_6875:
        /* <DEDUP_REMOVED lines=14> */
.L_x_6889:
[----:B------:R-:W-:Y:S05]  /*5280*/  BSYNC.RECONVERGENT B0 ;  /* 0x0000000000007941 */ /* 0x000fea0003800200 */
.L_x_6888:
[----:B------:R-:W-:-:S04]  /*5290*/  F2FP.F16.F32.PACK_AB R0, RZ, R0 ;  /* 0x00000000ff00723e */ /* 0x000fc800000000ff */
[----:B------:R-:W-:Y:S01]  /*52a0*/  PRMT R23, R0, 0x7610, R23 ;  /* 0x0000761000177816 */ /* 0x000fe20000000017 */
[----:B------:R-:W-:Y:S06]  /*52b0*/  BRA `(.L_x_6863) ;  /* 0x00000000006c7947 */ /* 0x000fec0003800000 */
.L_x_6862:
        /* <DEDUP_REMOVED lines=16> */
.L_x_6890:
[----:B------:R-:W-:Y:S01]  /*53c0*/  PRMT R23, RZ, 0x7610, R23 ;  /* 0x00007610ff177816 */ /* 0x000fe20000000017 */
[----:B------:R-:W-:Y:S06]  /*53d0*/  BRA `(.L_x_6863) ;  /* 0x0000000000247947 */ /* 0x000fec0003800000 */
.L_x_6887:
[----:B------:R-:W2:Y:S02]  /*53e0*/  LDG.E.64 R4, desc[UR36][R4.64] ;  /* 0x0000002404047981 */ /* 0x000ea4000c1e1b00 */
[----:B--2---:R-:W0:Y:S02]  /*53f0*/  I2F.U64 R0, R4 ;  /* 0x0000000400007312 */ /* 0x004e240000301000 */
[----:B0-----:R-:W-:-:S04]  /*5400*/  F2FP.F16.F32.PACK_AB R0, RZ, R0 ;  /* 0x00000000ff00723e */ /* 0x001fc800000000ff */
[----:B------:R-:W-:Y:S01]  /*5410*/  PRMT R23, R0, 0x7610, R23 ;  /* 0x0000761000177816 */ /* 0x000fe20000000017 */
[----:B------:R-:W-:Y:S06]  /*5420*/  BRA `(.L_x_6863) ;  /* 0x0000000000107947 */ /* 0x000fec0003800000 */
.L_x_6886:
[----:B------:R-:W2:Y:S02]  /*5430*/  LDG.E R4, desc[UR36][R4.64] ;  /* 0x0000002404047981 */ /* 0x000ea4000c1e1900 */
[----:B--2---:R-:W-:-:S04]  /*5440*/  I2FP.F32.U32 R0, R4 ;  /* 0x0000000400007245 */ /* 0x004fc80000201000 */
[----:B------:R-:W-:-:S04]  /*5450*/  F2FP.F16.F32.PACK_AB R0, RZ, R0 ;  /* 0x00000000ff00723e */ /* 0x000fc800000000ff */
[----:B------:R-:W-:-:S07]  /*5460*/  PRMT R23, R0, 0x7610, R23 ;  /* 0x0000761000177816 */ /* 0x000fce0000000017 */
.L_x_6863:
        /* <DEDUP_REMOVED lines=22> */
.L_x_6894:
[----:B------:R-:W2:Y:S02]  /*55d0*/  LDG.E.U8 R4, desc[UR36][R4.64] ;  /* 0x0000002404047981 */ /* 0x000ea4000c1e1100 */
[----:B--2---:R-:W-:-:S04]  /*55e0*/  I2FP.F32.U32 R0, R4 ;  /* 0x0000000400007245 */ /* 0x004fc80000201000 */
[----:B------:R-:W-:-:S04]  /*55f0*/  F2FP.F16.F32.PACK_AB R0, RZ, R0 ;  /* 0x00000000ff00723e */ /* 0x000fc800000000ff */
[----:B------:R-:W-:Y:S01]  /*5600*/  PRMT R24, R0, 0x7610, R24 ;  /* 0x0000761000187816 */ /* 0x000fe20000000018 */
[----:B------:R-:W-:Y:S06]  /*5610*/  BRA `(.L_x_6896) ;  /* 0x0000000c00b87947 */ /* 0x000fec0003800000 */
.L_x_6893:
        /* <DEDUP_REMOVED lines=11> */
.L_x_6898:
[----:B------:R-:W2:Y:S02]  /*56d0*/  LDG.E R4, desc[UR36][R4.64] ;  /* 0x0000002404047981 */ /* 0x000ea4000c1e1900 */
[----:B--2---:R-:W-:-:S04]  /*56e0*/  I2FP.F32.S32 R0, R4 ;  /* 0x0000000400007245 */ /* 0x004fc80000201400 */
[----:B------:R-:W-:-:S04]  /*56f0*/  F2FP.F16.F32.PACK_AB R0, RZ, R0 ;  /* 0x00000000ff00723e */ /* 0x000fc800000000ff */
[----:B------:R-:W-:Y:S01]  /*5700*/  PRMT R24, R0, 0x7610, R24 ;  /* 0x0000761000187816 */ /* 0x000fe20000000018 */
[----:B------:R-:W-:Y:S06]  /*5710*/  BRA `(.L_x_6896) ;  /* 0x0000000c00787947 */ /* 0x000fec0003800000 */
.L_x_6897:
[----:B------:R-:W2:Y:S02]  /*5720*/  LDG.E.U16 R4, desc[UR36][R4.64] ;  /* 0x0000002404047981 */ /* 0x000ea4000c1e1500 */
[----:B--2---:R-:W0:Y:S02]  /*5730*/  I2F.S16 R0, R4 ;  /* 0x0000000400007306 */ /* 0x004e240000101400 */
[----:B0-----:R-:W-:-:S04]  /*5740*/  F2FP.F16.F32.PACK_AB R0, RZ, R0 ;  /* 0x00000000ff00723e */ /* 0x001fc800000000ff */
[----:B------:R-:W-:Y:S01]  /*5750*/  PRMT R24, R0, 0x7610, R24 ;  /* 0x0000761000187816 */ /* 0x000fe20000000018 */
[----:B------:R-:W-:Y:S06]  /*5760*/  BRA `(.L_x_6896) ;  /* 0x0000000c00647947 */ /* 0x000fec0003800000 */
.L_x_6892:
        /* <DEDUP_REMOVED lines=9> */
.L_x_6900:
[----:B------:R1:W5:Y:S01]  /*5800*/  LDG.E.U16 R24, desc[UR36][R4.64] ;  /* 0x0000002404187981 */ /* 0x000362000c1e1500 */
[----:B------:R-:W-:Y:S05]  /*5810*/  BRA `(.L_x_6896) ;  /* 0x0000000c00387947 */ /* 0x000fea0003800000 */
.L_x_6899:
        /* <DEDUP_REMOVED lines=9> */
.L_x_6902:
[----:B------:R0:W5:Y:S01]  /*58b0*/  LDG.E.U16 R24, desc[UR36][R4.64] ;  /* 0x0000002404187981 */ /* 0x000162000c1e1500 */
[----:B------:R-:W-:Y:S05]  /*58c0*/  BRA `(.L_x_6896) ;  /* 0x0000000c000c7947 */ /* 0x000fea0003800000 */
.L_x_6901:
        /* <DEDUP_REMOVED lines=9> */
.L_x_6891:
        /* <DEDUP_REMOVED lines=14> */
.L_x_6905:
        /* <DEDUP_REMOVED lines=9> */
.L_x_6904:
        /* <DEDUP_REMOVED lines=27> */
.L_x_6907:
        /* <DEDUP_REMOVED lines=15> */
.L_x_6906:
[----:B------:R-:W2:Y:S02]  /*5d70*/  LDG.E.U16 R0, desc[UR36][R4.64] ;  /* 0x0000002404007981 */ /* 0x000ea4000c1e1500 */
[----:B--2---:R-:W-:-:S05]  /*5d80*/  IMAD.U32 R0, R0, 0x10000, RZ ;  /* 0x0001000000007824 */ /* 0x004fca00078e00ff */
[----:B------:R-:W-:-:S04]  /*5d90*/  F2FP.F16.F32.PACK_AB R0, RZ, R0 ;  /* 0x00000000ff00723e */ /* 0x000fc800000000ff */
[----:B------:R-:W-:Y:S01]  /*5da0*/  PRMT R24, R0, 0x7610, R24 ;  /* 0x0000761000187816 */ /* 0x000fe20000000018 */
[----:B------:R-:W-:Y:S06]  /*5db0*/  BRA `(.L_x_6896) ;  /* 0x0000000400d07947 */ /* 0x000fec0003800000 */
.L_x_6903:
        /* <DEDUP_REMOVED lines=13> */
.L_x_6910:
        /* <DEDUP_REMOVED lines=21> */
.L_x_6914:
[----:B------:R-:W-:Y:S05]  /*5fe0*/  BSYNC.RECONVERGENT B1 ;  /* 0x0000000000017941 */ /* 0x000fea0003800200 */
.L_x_6913:
[----:B------:R-:W-:Y:S01]  /*5ff0*/  IMAD.SHL.U32 R0, R0, 0x100000, RZ ;  /* 0x0010000000007824 */ /* 0x000fe200078e00ff */
[----:B------:R-:W-:-:S04]  /*6000*/  LEA R3, R3, 0x3b800000, 0x17 ;  /* 0x3b80000003037811 */ /* 0x000fc800078eb8ff */
[----:B------:R-:W-:-:S07]  /*6010*/  LOP3.LUT R0, R3, R0, R7, 0xfe, !PT ;  /* 0x0000000003007212 */ /* 0x000fce00078efe07 */
.L_x_6912:
[----:B------:R-:W-:Y:S05]  /*6020*/  BSYNC.RECONVERGENT B0 ;  /* 0x0000000000007941 */ /* 0x000fea0003800200 */
.L_x_6911:
[----:B------:R-:W-:-:S04]  /*6030*/  F2FP.F16.F32.PACK_AB R0, RZ, R0 ;  /* 0x00000000ff00723e */ /* 0x000fc800000000ff */
[----:B------:R-:W-:Y:S01]  /*6040*/  PRMT R24, R0, 0x7610, R24 ;  /* 0x0000761000187816 */ /* 0x000fe20000000018 */
[----:B------:R-:W-:Y:S06]  /*6050*/  BRA `(.L_x_6896) ;  /* 0x0000000400287947 */ /* 0x000fec0003800000 */
.L_x_6909:
        /* <DEDUP_REMOVED lines=21> */
.L_x_6918:
[----:B------:R-:W-:Y:S05]  /*61b0*/  BSYNC.RECONVERGENT B1 ;  /* 0x0000000000017941 */ /* 0x000fea0003800200 */
.L_x_6917:
[----:B------:R-:W-:Y:S01]  /*61c0*/  IMAD.SHL.U32 R0, R0, 0x200000, RZ ;  /* 0x0020000000007824 */ /* 0x000fe200078e00ff */
[----:B------:R-:W-:-:S04]  /*61d0*/  LEA R3, R3, 0x37800000, 0x17 ;  /* 0x3780000003037811 */ /* 0x000fc800078eb8ff */
[----:B------:R-:W-:-:S07]  /*61e0*/  LOP3.LUT R0, R3, R0, R7, 0xfe, !PT ;  /* 0x0000000003007212 */ /* 0x000fce00078efe07 */
.L_x_6916:
[----:B------:R-:W-:Y:S05]  /*61f0*/  BSYNC.RECONVERGENT B0 ;  /* 0x0000000000007941 */ /* 0x000fea0003800200 */
.L_x_6915:
[----:B------:R-:W-:-:S04]  /*6200*/  F2FP.F16.F32.PACK_AB R0, RZ, R0 ;  /* 0x00000000ff00723e */ /* 0x000fc800000000ff */
[----:B------:R-:W-:Y:S01]  /*6210*/  PRMT R24, R0, 0x7610, R24 ;  /* 0x0000761000187816 */ /* 0x000fe20000000018 */
[----:B------:R-:W-:Y:S06]  /*6220*/  BRA `(.L_x_6896) ;  /* 0x0000000000b47947 */ /* 0x000fec0003800000 */
.L_x_6908:
        /* <DEDUP_REMOVED lines=14> */
.L_x_6922:
[----:B------:R-:W-:Y:S05]  /*6310*/  BSYNC.RECONVERGENT B0 ;  /* 0x0000000000007941 */ /* 0x000fea0003800200 */
.L_x_6921:
[----:B------:R-:W-:-:S04]  /*6320*/  F2FP.F16.F32.PACK_AB R0, RZ, R0 ;  /* 0x00000000ff00723e */ /* 0x000fc800000000ff */
[----:B------:R-:W-:Y:S01]  /*6330*/  PRMT R24, R0, 0x7610, R24 ;  /* 0x0000761000187816 */ /* 0x000fe20000000018 */
[----:B------:R-:W-:Y:S06]  /*6340*/  BRA `(.L_x_6896) ;  /* 0x00000000006c7947 */ /* 0x000fec0003800000 */
.L_x_6895:
        /* <DEDUP_REMOVED lines=16> */
.L_x_6923:
[----:B------:R-:W-:Y:S01]  /*6450*/  PRMT R24, RZ, 0x7610, R24 ;  /* 0x00007610ff187816 */ /* 0x000fe20000000018 */
[----:B------:R-:W-:Y:S06]  /*6460*/  BRA `(.L_x_6896) ;  /* 0x0000000000247947 */ /* 0x000fec0003800000 */
.L_x_6920:
[----:B------:R-:W2:Y:S02]  /*6470*/  LDG.E.64 R4, desc[UR36][R4.64] ;  /* 0x0000002404047981 */ /* 0x000ea4000c1e1b00 */
[----:B--2---:R-:W0:Y:S02]  /*6480*/  I2F.U64 R0, R4 ;  /* 0x0000000400007312 */ /* 0x004e240000301000 */
[----:B0-----:R-:W-:-:S04]  /*6490*/  F2FP.F16.F32.PACK_AB R0, RZ, R0 ;  /* 0x00000000ff00723e */ /* 0x001fc800000000ff */
[----:B------:R-:W-:Y:S01]  /*64a0*/  PRMT R24, R0, 0x7610, R24 ;  /* 0x0000761000187816 */ /* 0x000fe20000000018 */
[----:B------:R-:W-:Y:S06]  /*64b0*/  BRA `(.L_x_6896) ;  /* 0x0000000000107947 */ /* 0x000fec0003800000 */
.L_x_6919:
[----:B------:R-:W2:Y:S02]  /*64c0*/  LDG.E R4, desc[UR36][R4.64] ;  /* 0x0000002404047981 */ /* 0x000ea4000c1e1900 */
[----:B--2---:R-:W-:-:S04]  /*64d0*/  I2FP.F32.U32 R0, R4 ;  /* 0x0000000400007245 */ /* 0x004fc80000201000 */
[----:B------:R-:W-:-:S04]  /*64e0*/  F2FP.F16.F32.PACK_AB R0, RZ, R0 ;  /* 0x00000000ff00723e */ /* 0x000fc800000000ff */
[----:B------:R-:W-:-:S07]  /*64f0*/  PRMT R24, R0, 0x7610, R24 ;  /* 0x0000761000187816 */ /* 0x000fce0000000018 */
.L_x_6896:
[----:B------:R-:W-:-:S07]  /*6500*/  VIADD R27, R27, 0x80 ;  /* 0x000000801b1b7836 */ /* 0x000fce0000000000 */
.L_x_6857:
[----:B------:R-:W-:Y:S05]  /*6510*/  BSYNC.RECONVERGENT B6 ;  /* 0x0000000000067941 */ /* 0x000fea0003800200 */
.L_x_6856:
        /* <DEDUP_REMOVED lines=27> */
.L_x_6929:
[----:B------:R-:W2:Y:S02]  /*66d0*/  LDG.E.U8 R4, desc[UR36][R4.64] ;  /* 0x0000002404047981 */ /* 0x000ea4000c1e1100 */
[----:B--2---:R-:W-:-:S04]  /*66e0*/  I2FP.F32.U32 R0, R4 ;  /* 0x0000000400007245 */ /* 0x004fc80000201000 */
[----:B------:R-:W-:-:S04]  /*66f0*/  F2FP.F16.F32.PACK_AB R0, RZ, R0 ;  /* 0x00000000ff00723e */ /* 0x000fc800000000ff */
[----:B------:R-:W-:Y:S01]  /*6700*/  PRMT R25, R0, 0x7610, R25 ;  /* 0x0000761000197816 */ /* 0x000fe20000000019 */
[----:B------:R-:W-:Y:S06]  /*6710*/  BRA `(.L_x_6931) ;  /* 0x0000000c00b87947 */ /* 0x000fec0003800000 */
.L_x_6928:
        /* <DEDUP_REMOVED lines=11> */
.L_x_6933:
[----:B------:R-:W2:Y:S02]  /*67d0*/  LDG.E R4, desc[UR36][R4.64] ;  /* 0x0000002404047981 */ /* 0x000ea4000c1e1900 */
[----:B--2---:R-:W-:-:S04]  /*67e0*/  I2FP.F32.S32 R0, R4 ;  /* 0x0000000400007245 */ /* 0x004fc80000201400 */
[----:B------:R-:W-:-:S04]  /*67f0*/  F2FP.F16.F32.PACK_AB R0, RZ, R0 ;  /* 0x00000000ff00723e */ /* 0x000fc800000000ff */
[----:B------:R-:W-:Y:S01]  /*6800*/  PRMT R25, R0, 0x7610, R25 ;  /* 0x0000761000197816 */ /* 0x000fe20000000019 */
[----:B------:R-:W-:Y:S06]  /*6810*/  BRA `(.L_x_6931) ;  /* 0x0000000c00787947 */ /* 0x000fec0003800000 */
.L_x_6932:
[----:B------:R-:W2:Y:S02]  /*6820*/  LDG.E.U16 R4, desc[UR36][R4.64] ;  /* 0x0000002404047981 */ /* 0x000ea4000c1e1500 */
[----:B--2---:R-:W0:Y:S02]  /*6830*/  I2F.S16 R0, R4 ;  /* 0x0000000400007306 */ /* 0x004e240000101400 */
[----:B0-----:R-:W-:-:S04]  /*6840*/  F2FP.F16.F32.PACK_AB R0, RZ, R0 ;  /* 0x00000000ff00723e */ /* 0x001fc800000000ff */
[----:B------:R-:W-:Y:S01]  /*6850*/  PRMT R25, R0, 0x7610, R25 ;  /* 0x0000761000197816 */ /* 0x000fe20000000019 */
[----:B------:R-:W-:Y:S06]  /*6860*/  BRA `(.L_x_6931) ;  /* 0x0000000c00647947 */ /* 0x000fec0003800000 */
.L_x_6927:
        /* <DEDUP_REMOVED lines=9> */
.L_x_6935:
[----:B------:R0:W5:Y:S01]  /*6900*/  LDG.E.U16 R25, desc[UR36][R4.64] ;  /* 0x0000002404197981 */ /* 0x000162000c1e1500 */
[----:B------:R-:W-:Y:S05]  /*6910*/  BRA `(.L_x_6931) ;  /* 0x0000000c00387947 */ /* 0x000fea0003800000 */
.L_x_6934:
        /* <DEDUP_REMOVED lines=9> */
.L_x_6937:
[----:B------:R1:W5:Y:S01]  /*69b0*/  LDG.E.U16 R25, desc[UR36][R4.64] ;  /* 0x0000002404197981 */ /* 0x000362000c1e1500 */
[----:B------:R-:W-:Y:S05]  /*69c0*/  BRA `(.L_x_6931) ;  /* 0x0000000c000c7947 */ /* 0x000fea0003800000 */
.L_x_6936:
        /* <DEDUP_REMOVED lines=9> */
.L_x_6926:
        /* <DEDUP_REMOVED lines=14> */
.L_x_6940:
        /* <DEDUP_REMOVED lines=9> */
.L_x_6939:
        /* <DEDUP_REMOVED lines=27> */
.L_x_6942:
        /* <DEDUP_REMOVED lines=15> */
.L_x_6941:
[----:B------:R-:W2:Y:S02]  /*6e70*/  LDG.E.U16 R0, desc[UR36][R4.64] ;  /* 0x0000002404007981 */ /* 0x000ea4000c1e1500 */
[----:B--2---:R-:W-:-:S05]  /*6e80*/  IMAD.U32 R0, R0, 0x10000, RZ ;  /* 0x0001000000007824 */ /* 0x004fca00078e00ff */
[----:B------:R-:W-:-:S04]  /*6e90*/  F2FP.F16.F32.PACK_AB R0, RZ, R0 ;  /* 0x00000000ff00723e */ /* 0x000fc800000000ff */
[----:B------:R-:W-:Y:S01]  /*6ea0*/  PRMT R25, R0, 0x7610, R25 ;  /* 0x0000761000197816 */ /* 0x000fe20000000019 */
[----:B------:R-:W-:Y:S06]  /*6eb0*/  BRA `(.L_x_6931) ;  /* 0x0000000400d07947 */ /* 0x000fec0003800000 */
.L_x_6938:
        /* <DEDUP_REMOVED lines=13> */
.L_x_6945:
        /* <DEDUP_REMOVED lines=21> */
.L_x_6949:
[----:B------:R-:W-:Y:S05]  /*70e0*/  BSYNC.RECONVERGENT B1 ;  /* 0x0000000000017941 */ /* 0x000fea0003800200 */
.L_x_6948:
[----:B------:R-:W-:Y:S01]  /*70f0*/  IMAD.SHL.U32 R0, R0, 0x100000, RZ ;  /* 0x0010000000007824 */ /* 0x000fe200078e00ff */
[----:B------:R-:W-:-:S04]  /*7100*/  LEA R3, R3, 0x3b800000, 0x17 ;  /* 0x3b80000003037811 */ /* 0x000fc800078eb8ff */
[----:B------:R-:W-:-:S07]  /*7110*/  LOP3.LUT R0, R3, R0, R7, 0xfe, !PT ;  /* 0x0000000003007212 */ /* 0x000fce00078efe07 */
.L_x_6947:
[----:B------:R-:W-:Y:S05]  /*7120*/  BSYNC.RECONVERGENT B0 ;  /* 0x0000000000007941 */ /* 0x000fea0003800200 */
.L_x_6946:
[----:B------:R-:W-:-:S04]  /*7130*/  F2FP.F16.F32.PACK_AB R0, RZ, R0 ;  /* 0x00000000ff00723e */ /* 0x000fc800000000ff */
[----:B------:R-:W-:Y:S01]  /*7140*/  PRMT R25, R0, 0x7610, R25 ;  /* 0x0000761000197816 */ /* 0x000fe20000000019 */
[----:B------:R-:W-:Y:S06]  /*7150*/  BRA `(.L_x_6931) ;  /* 0x0000000400287947 */ /* 0x000fec0003800000 */
.L_x_6944:
        /* <DEDUP_REMOVED lines=21> */
.L_x_6953:
[----:B------:R-:W-:Y:S05]  /*72b0*/  BSYNC.RECONVERGENT B1 ;  /* 0x0000000000017941 */ /* 0x000fea0003800200 */
.L_x_6952:
[----:B------:R-:W-:Y:S01]  /*72c0*/  IMAD.SHL.U32 R0, R0, 0x200000, RZ ;  /* 0x0020000000007824 */ /* 0x000fe200078e00ff */
[----:B------:R-:W-:-:S04]  /*72d0*/  LEA R3, R3, 0x37800000, 0x17 ;  /* 0x3780000003037811 */ /* 0x000fc800078eb8ff */
[----:B------:R-:W-:-:S07]  /*72e0*/  LOP3.LUT R0, R3, R0, R7, 0xfe, !PT ;  /* 0x0000000003007212 */ /* 0x000fce00078efe07 */
.L_x_6951:
[----:B------:R-:W-:Y:S05]  /*72f0*/  BSYNC.RECONVERGENT B0 ;  /* 0x0000000000007941 */ /* 0x000fea0003800200 */
.L_x_6950:
[----:B------:R-:W-:-:S04]  /*7300*/  F2FP.F16.F32.PACK_AB R0, RZ, R0 ;  /* 0x00000000ff00723e */ /* 0x000fc800000000ff */
[----:B------:R-:W-:Y:S01]  /*7310*/  PRMT R25, R0, 0x7610, R25 ;  /* 0x0000761000197816 */ /* 0x000fe20000000019 */
[----:B------:R-:W-:Y:S06]  /*7320*/  BRA `(.L_x_6931) ;  /* 0x0000000000b47947 */ /* 0x000fec0003800000 */
.L_x_6943:
        /* <DEDUP_REMOVED lines=14> */
.L_x_6957:
[----:B------:R-:W-:Y:S05]  /*7410*/  BSYNC.RECONVERGENT B0 ;  /* 0x0000000000007941 */ /* 0x000fea0003800200 */
.L_x_6956:
[----:B------:R-:W-:-:S04]  /*7420*/  F2FP.F16.F32.PACK_AB R0, RZ, R0 ;  /* 0x00000000ff00723e */ /* 0x000fc800000000ff */
[----:B------:R-:W-:Y:S01]  /*7430*/  PRMT R25, R0, 0x7610, R25 ;  /* 0x0000761000197816 */ /* 0x000fe20000000019 */
[----:B------:R-:W-:Y:S06]  /*7440*/  BRA `(.L_x_6931) ;  /* 0x00000000006c7947 */ /* 0x000fec0003800000 */
.L_x_6930:
        /* <DEDUP_REMOVED lines=16> */
.L_x_6958:
[----:B------:R-:W-:Y:S01]  /*7550*/  PRMT R25, RZ, 0x7610, R25 ;  /* 0x00007610ff197816 */ /* 0x000fe20000000019 */
[----:B------:R-:W-:Y:S06]  /*7560*/  BRA `(.L_x_6931) ;  /* 0x0000000000247947 */ /* 0x000fec0003800000 */
.L_x_6955:
[----:B------:R-:W2:Y:S02]  /*7570*/  LDG.E.64 R4, desc[UR36][R4.64] ;  /* 0x0000002404047981 */ /* 0x000ea4000c1e1b00 */
[----:B--2---:R-:W0:Y:S02]  /*7580*/  I2F.U64 R0, R4 ;  /* 0x0000000400007312 */ /* 0x004e240000301000 */
[----:B0-----:R-:W-:-:S04]  /*7590*/  F2FP.F16.F32.PACK_AB R0, RZ, R0 ;  /* 0x00000000ff00723e */ /* 0x001fc800000000ff */
[----:B------:R-:W-:Y:S01]  /*75a0*/  PRMT R25, R0, 0x7610, R25 ;  /* 0x0000761000197816 */ /* 0x000fe20000000019 */
[----:B------:R-:W-:Y:S06]  /*75b0*/  BRA `(.L_x_6931) ;  /* 0x0000000000107947 */ /* 0x000fec0003800000 */
.L_x_6954:
[----:B------:R-:W2:Y:S02]  /*75c0*/  LDG.E R4, desc[UR36][R4.64] ;  /* 0x0000002404047981 */ /* 0x000ea4000c1e1900 */
[----:B--2---:R-:W-:-:S04]  /*75d0*/  I2FP.F32.U32 R0, R4 ;  /* 0x0000000400007245 */ /* 0x004fc80000201000 */
[----:B------:R-:W-:-:S04]  /*75e0*/  F2FP.F16.F32.PACK_AB R0, RZ, R0 ;  /* 0x00000000ff00723e */ /* 0x000fc800000000ff */
[----:B------:R-:W-:-:S07]  /*75f0*/  PRMT R25, R0, 0x7610, R25 ;  /* 0x0000761000197816 */ /* 0x000fce0000000019 */
.L_x_6931:
        /* <DEDUP_REMOVED lines=21> */
.L_x_6962:
[----:B------:R-:W2:Y:S02]  /*7750*/  LDG.E.U8 R4, desc[UR36][R4.64] ;  /* 0x0000002404047981 */ /* 0x000ea4000c1e1100 */
[----:B--2---:R-:W-:-:S04]  /*7760*/  I2FP.F32.U32 R0, R4 ;  /* 0x0000000400007245 */ /* 0x004fc80000201000 */
[----:B------:R-:W-:Y:S01]  /*7770*/  F2FP.F16.F32.PACK_AB R0, RZ, R0 ;  /* 0x00000000ff00723e */ /* 0x000fe200000000ff */
[----:B------:R-:W-:Y:S06]  /*7780*/  BRA `(.L_x_6925) ;  /* 0x0000000c00807947 */ /* 0x000fec0003800000 */
.L_x_6961:
        /* <DEDUP_REMOVED lines=10> */
.L_x_6965:
[----:B------:R-:W2:Y:S02]  /*7830*/  LDG.E R4, desc[UR36][R4.64] ;  /* 0x0000002404047981 */ /* 0x000ea4000c1e1900 */
[----:B--2---:R-:W-:-:S04]  /*7840*/  I2FP.F32.S32 R0, R4 ;  /* 0x0000000400007245 */ /* 0x004fc80000201400 */
[----:B------:R-:W-:Y:S01]  /*7850*/  F2FP.F16.F32.PACK_AB R0, RZ, R0 ;  /* 0x00000000ff00723e */ /* 0x000fe200000000ff */
[----:B------:R-:W-:Y:S06]  /*7860*/  BRA `(.L_x_6925) ;  /* 0x0000000c00487947 */ /* 0x000fec0003800000 */
.L_x_6964:
[----:B------:R-:W2:Y:S02]  /*7870*/  LDG.E.U16 R4, desc[UR36][R4.64] ;  /* 0x0000002404047981 */ /* 0x000ea4000c1e1500 */
[----:B--2---:R-:W0:Y:S02]  /*7880*/  I2F.S16 R0, R4 ;  /* 0x0000000400007306 */ /* 0x004e240000101400 */
[----:B0-----:R-:W-:Y:S01]  /*7890*/  F2FP.F16.F32.PACK_AB R0, RZ, R0 ;  /* 0x00000000ff00723e */ /* 0x001fe200000000ff */
[----:B------:R-:W-:Y:S06]  /*78a0*/  BRA `(.L_x_6925) ;  /* 0x0000000c00387947 */ /* 0x000fec0003800000 */
.L_x_6960:
        /* <DEDUP_REMOVED lines=9> */
.L_x_6967:
[----:B------:R2:W5:Y:S01]  /*7940*/  LDG.E.U16 R0, desc[UR36][R4.64] ;  /* 0x0000002404007981 */ /* 0x000562000c1e1500 */
[----:B------:R-:W-:Y:S05]  /*7950*/  BRA `(.L_x_6925) ;  /* 0x0000000c000c7947 */ /* 0x000fea0003800000 */
.L_x_6966:
        /* <DEDUP_REMOVED lines=9> */
.L_x_6969:
[----:B------:R3:W5:Y:S01]  /*79f0*/  LDG.E.U16 R0, desc[UR36][R4.64] ;  /* 0x0000002404007981 */ /* 0x000762000c1e1500 */
[----:B------:R-:W-:Y:S05]  /*7a00*/  BRA `(.L_x_6925) ;  /* 0x0000000800e07947 */ /* 0x000fea0003800000 */
.L_x_6968:
        /* <DEDUP_REMOVED lines=8> */
.L_x_6959:
        /* <DEDUP_REMOVED lines=13> */
.L_x_6972:
        /* <DEDUP_REMOVED lines=8> */
.L_x_6971:
        /* <DEDUP_REMOVED lines=27> */
.L_x_6974:
        /* <DEDUP_REMOVED lines=14> */
.L_x_6973:
[----:B------:R-:W2:Y:S02]  /*7e70*/  LDG.E.U16 R0, desc[UR36][R4.64] ;  /* 0x0000002404007981 */ /* 0x000ea4000c1e1500 */
[----:B--2---:R-:W-:-:S05]  /*7e80*/  IMAD.U32 R0, R0, 0x10000, RZ ;  /* 0x0001000000007824 */ /* 0x004fca00078e00ff */
[----:B------:R-:W-:Y:S01]  /*7e90*/  F2FP.F16.F32.PACK_AB R0, RZ, R0 ;  /* 0x00000000ff00723e */ /* 0x000fe200000000ff */
[----:B------:R-:W-:Y:S06]  /*7ea0*/  BRA `(.L_x_6925) ;  /* 0x0000000400b87947 */ /* 0x000fec0003800000 */
.L_x_6970:
        /* <DEDUP_REMOVED lines=12> */
.L_x_6977:
        /* <DEDUP_REMOVED lines=21> */
.L_x_6981:
[----:B------:R-:W-:Y:S05]  /*80c0*/  BSYNC.RECONVERGENT B1 ;  /* 0x0000000000017941 */ /* 0x000fea0003800200 */
.L_x_6980:
[----:B------:R-:W-:Y:S01]  /*80d0*/  IMAD.SHL.U32 R0, R0, 0x100000, RZ ;  /* 0x0010000000007824 */ /* 0x000fe200078e00ff */
[----:B------:R-:W-:-:S04]  /*80e0*/  LEA R3, R3, 0x3b800000, 0x17 ;  /* 0x3b80000003037811 */ /* 0x000fc800078eb8ff */
[----:B------:R-:W-:-:S07]  /*80f0*/  LOP3.LUT R0, R3, R0, R7, 0xfe, !PT ;  /* 0x0000000003007212 */ /* 0x000fce00078efe07 */
.L_x_6979:
[----:B------:R-:W-:Y:S05]  /*8100*/  BSYNC.RECONVERGENT B0 ;  /* 0x0000000000007941 */ /* 0x000fea0003800200 */
.L_x_6978:
[----:B------:R-:W-:Y:S01]  /*8110*/  F2FP.F16.F32.PACK_AB R0, RZ, R0 ;  /* 0x00000000ff00723e */ /* 0x000fe200000000ff */
[----:B------:R-:W-:Y:S06]  /*8120*/  BRA `(.L_x_6925) ;  /* 0x0000000400187947 */ /* 0x000fec0003800000 */
.L_x_6976:
        /* <DEDUP_REMOVED lines=21> */
.L_x_6985:
[----:B------:R-:W-:Y:S05]  /*8280*/  BSYNC.RECONVERGENT B1 ;  /* 0x0000000000017941 */ /* 0x000fea0003800200 */
.L_x_6984:
[----:B------:R-:W-:Y:S01]  /*8290*/  IMAD.SHL.U32 R0, R0, 0x200000, RZ ;  /* 0x0020000000007824 */ /* 0x000fe200078e00ff */
[----:B------:R-:W-:-:S04]  /*82a0*/  LEA R3, R3, 0x37800000, 0x17 ;  /* 0x3780000003037811 */ /* 0x000fc800078eb8ff */
[----:B------:R-:W-:-:S07]  /*82b0*/  LOP3.LUT R0, R3, R0, R7, 0xfe, !PT ;  /* 0x0000000003007212 */ /* 0x000fce00078efe07 */
.L_x_6983:
[----:B------:R-:W-:Y:S05]  /*82c0*/  BSYNC.RECONVERGENT B0 ;  /* 0x0000000000007941 */ /* 0x000fea0003800200 */
.L_x_6982:
[----:B------:R-:W-:Y:S01]  /*82d0*/  F2FP.F16.F32.PACK_AB R0, RZ, R0 ;  /* 0x00000000ff00723e */ /* 0x000fe200000000ff */
[----:B------:R-:W-:Y:S06]  /*82e0*/  BRA `(.L_x_6925) ;  /* 0x0000000000a87947 */ /* 0x000fec0003800000 */
.L_x_6975:
        /* <DEDUP_REMOVED lines=14> */
.L_x_6989:
[----:B------:R-:W-:Y:S05]  /*83d0*/  BSYNC.RECONVERGENT B0 ;  /* 0x0000000000007941 */ /* 0x000fea0003800200 */
.L_x_6988:
[----:B------:R-:W-:Y:S01]  /*83e0*/  F2FP.F16.F32.PACK_AB R0, RZ, R0 ;  /* 0x00000000ff00723e */ /* 0x000fe200000000ff */
[----:B------:R-:W-:Y:S06]  /*83f0*/  BRA `(.L_x_6925) ;  /* 0x0000000000647947 */ /* 0x000fec0003800000 */
.L_x_6963:
        /* <DEDUP_REMOVED lines=16> */
.L_x_6990:
[----:B------:R-:W-:Y:S01]  /*8500*/  PRMT R0, RZ, 0x7610, R0 ;  /* 0x00007610ff007816 */ /* 0x000fe20000000000 */
[----:B------:R-:W-:Y:S06]  /*8510*/  BRA `(.L_x_6925) ;  /* 0x00000000001c7947 */ /* 0x000fec0003800000 */
.L_x_6987:
[----:B------:R-:W2:Y:S02]  /*8520*/  LDG.E.64 R4, desc[UR36][R4.64] ;  /* 0x0000002404047981 */ /* 0x000ea4000c1e1b00 */
[----:B--2---:R-:W0:Y:S02]  /*8530*/  I2F.U64 R0, R4 ;  /* 0x0000000400007312 */ /* 0x004e240000301000 */
[----:B0-----:R-:W-:Y:S01]  /*8540*/  F2FP.F16.F32.PACK_AB R0, RZ, R0 ;  /* 0x00000000ff00723e */ /* 0x001fe200000000ff */
[----:B------:R-:W-:Y:S06]  /*8550*/  BRA `(.L_x_6925) ;  /* 0x00000000000c7947 */ /* 0x000fec0003800000 */
.L_x_6986:
[----:B------:R-:W2:Y:S02]  /*8560*/  LDG.E R4, desc[UR36][R4.64] ;  /* 0x0000002404047981 */ /* 0x000ea4000c1e1900 */
[----:B--2---:R-:W-:-:S04]  /*8570*/  I2FP.F32.U32 R0, R4 ;  /* 0x0000000400007245 */ /* 0x004fc80000201000 */
[----:B------:R-:W-:-:S07]  /*8580*/  F2FP.F16.F32.PACK_AB R0, RZ, R0 ;  /* 0x00000000ff00723e */ /* 0x000fce00000000ff */
.L_x_6925:
[----:B------:R-:W-:Y:S05]  /*8590*/  BSYNC.RECONVERGENT B6 ;  /* 0x0000000000067941 */ /* 0x000fea0003800200 */
.L_x_6924:
        /* <DEDUP_REMOVED lines=20> */
[----:B------:R-:W-:-:S07]  /*86e0*/  F2FP.F16.F32.PACK_AB R3, RZ, R3 ;  /* 0x00000003ff03723e */ /* 0x000fce00000000ff */
.L_x_6992:
[----:B------:R-:W-:Y:S05]  /*86f0*/  BSYNC.RECONVERGENT B0 ;  /* 0x0000000000007941 */ /* 0x000fea0003800200 */
.L_x_6991:
[----:B------:R-:W-:Y:S04]  /*8700*/  BSSY.RECONVERGENT B0, `(.L_x_6993) ;  /* 0x000000d000007945 */ /* 0x000fe80003800200 */
[----:B------:R-:W-:Y:S05]  /*8710*/  @P4 BRA `(.L_x_6994) ;  /* 0x00000000002c4947 */ /* 0x000fea0003800000 */
[----:B-----5:R-:W-:-:S05]  /*8720*/  HADD2.F32 R5, -RZ, R22.H0_H0 ;  /* 0x20000016ff057230 */ /* 0x020fca0000004100 */
[C---:B------:R-:W-:Y:S02]  /*8730*/  FSETP.GEU.FTZ.AND P4, PT, R5.reuse, RZ, PT ;  /* 0x000000ff0500720b */ /* 0x040fe40003f9e000 */
[----:B------:R-:W-:-:S04]  /*8740*/  FSETP.GT.FTZ.AND P0, PT, R5, 1, PT ;  /* 0x3f8000000500780b */ /* 0x000fc80003f14000 */
[----:B------:R-:W-:-:S13]  /*8750*/  PLOP3.LUT P0, PT, P4, P0, PT, 0x8f, 0xf8 ;  /* 0x0000000000f8781c */ /* 0x000fda0002701177 */
[----:B------:R-:W-:-:S04]  /*8760*/  @!P0 FADD.FTZ R4, -R5, 1 ;  /* 0x3f80000005048421 */ /* 0x000fc80000010100 */
[----:B------:R-:W-:Y:S01]  /*8770*/  @!P0 FMUL.FTZ R4, R5, R4 ;  /* 0x0000000405048220 */ /* 0x000fe20000410000 */
[----:B------:R-:W-:Y:S02]  /*8780*/  HADD2.F32 R5, -RZ, R18.H0_H0 ;  /* 0x20000012ff057230 */ /* 0x000fe40000004100 */
[----:B------:R-:W-:-:S03]  /*8790*/  IMAD.MOV.U32 R18, RZ, RZ, 0x7fc00000 ;  /* 0x7fc00000ff127424 */ /* 0x000fc600078e00ff */
[----:B------:R-:W0:Y:S02]  /*87a0*/  @!P0 MUFU.RCP R4, R4 ;  /* 0x0000000400048308 */ /* 0x000e240000001000 */
[----:B0-----:R-:W-:-:S05]  /*87b0*/  @!P0 FMUL.FTZ R18, R5, R4 ;  /* 0x0000000405128220 */ /* 0x001fca0000410000 */
[----:B------:R-:W-:-:S07]  /*87c0*/  F2FP.F16.F32.PACK_AB R18, RZ, R18 ;  /* 0x00000012ff12723e */ /* 0x000fce00000000ff */
.L_x_6994:
[----:B------:R-:W-:Y:S05]  /*87d0*/  BSYNC.RECONVERGENT B0 ;  /* 0x0000000000007941 */ /* 0x000fea0003800200 */
.L_x_6993:
[----:B------:R-:W-:Y:S04]  /*87e0*/  BSSY.RECONVERGENT B0, `(.L_x_6995) ;  /* 0x000000d000007945 */ /* 0x000fe80003800200 */
[----:B------:R-:W-:Y:S05]  /*87f0*/  @P1 BRA `(.L_x_6996) ;  /* 0x00000000002c1947 */ /* 0x000fea0003800000 */
[----:B-----5:R-:W-:Y:S02]  /*8800*/  HADD2.F32 R5, -RZ, R24.H0_H0 ;  /* 0x20000018ff057230 */ /* 0x020fe40000004100 */
[----:B------:R-:W-:Y:S02]  /*8810*/  HADD2.F32 R23, -RZ, R23.H0_H0 ;  /* 0x20000017ff177230 */ /* 0x000fe40000004100 */
[----:B------:R-:W-:Y:S01]  /*8820*/  IMAD.MOV.U32 R16, RZ, RZ, 0x7fc00000 ;  /* 0x7fc00000ff107424 */ /* 0x000fe200078e00ff */
[C---:B------:R-:W-:Y:S02]  /*8830*/  FSETP.GEU.FTZ.AND P1, PT, R5.reuse, RZ, PT ;  /* 0x000000ff0500720b */ /* 0x040fe40003f3e000 */
[----:B------:R-:W-:-:S04]  /*8840*/  FSETP.GT.FTZ.AND P0, PT, R5, 1, PT ;  /* 0x3f8000000500780b */ /* 0x000fc80003f14000 */
[----:B------:R-:W-:-:S13]  /*8850*/  PLOP3.LUT P0, PT, P1, P0, PT, 0x8f, 0xf8 ;  /* 0x0000000000f8781c */ /* 0x000fda0000f01177 */
[----:B------:R-:W-:-:S04]  /*8860*/  @!P0 FADD.FTZ R4, -R5, 1 ;  /* 0x3f80000005048421 */ /* 0x000fc80000010100 */
[----:B------:R-:W-:-:S06]  /*8870*/  @!P0 FMUL.FTZ R4, R5, R4 ;  /* 0x0000000405048220 */ /* 0x000fcc0000410000 */
[----:B------:R-:W0:Y:S02]  /*8880*/  @!P0 MUFU.RCP R4, R4 ;  /* 0x0000000400048308 */ /* 0x000e240000001000 */
[----:B0-----:R-:W-:-:S05]  /*8890*/  @!P0 FMUL.FTZ R16, R23, R4 ;  /* 0x0000000417108220 */ /* 0x001fca0000410000 */
[----:B------:R-:W-:-:S07]  /*88a0*/  F2FP.F16.F32.PACK_AB R16, RZ, R16 ;  /* 0x00000010ff10723e */ /* 0x000fce00000000ff */
.L_x_6996:
[----:B------:R-:W-:Y:S05]  /*88b0*/  BSYNC.RECONVERGENT B0 ;  /* 0x0000000000007941 */ /* 0x000fea0003800200 */
.L_x_6995:
        /* <DEDUP_REMOVED lines=13> */
.L_x_6998:
[----:B------:R-:W-:Y:S05]  /*8990*/  BSYNC.RECONVERGENT B0 ;  /* 0x0000000000007941 */ /* 0x000fea0003800200 */
.L_x_6997:
        /* <DEDUP_REMOVED lines=25> */
.L_x_7004:
[----:B------:R-:W-:Y:S02]  /*8b30*/  HADD2.F32 R5, -RZ, R3.H0_H0 ;  /* 0x20000003ff057230 */ /* 0x000fe40000004100 */
[----:B------:R-:W-:-:S04]  /*8b40*/  IMAD.MOV.U32 R19, RZ, RZ, R27 ;  /* 0x000000ffff137224 */ /* 0x000fc800078e001b */
[----:B------:R-:W0:Y:S02]  /*8b50*/  F2I.S64.TRUNC R4, R5 ;  /* 0x0000000500047311 */ /* 0x000e24000020d900 */
[----:B0-----:R0:W-:Y:S01]  /*8b60*/  STG.E.U8 desc[UR36][R8.64], R4 ;  /* 0x0000000408007986 */ /* 0x0011e2000c101124 */
[----:B------:R-:W-:Y:S05]  /*8b70*/  BRA `(.L_x_7000) ;  /* 0x0000000c00c07947 */ /* 0x000fea0003800000 */
.L_x_7003:
        /* <DEDUP_REMOVED lines=11> */
.L_x_7007:
[----:B------:R-:W-:Y:S02]  /*8c30*/  HADD2.F32 R3, -RZ, R3.H0_H0 ;  /* 0x20000003ff037230 */ /* 0x000fe40000004100 */
[----:B------:R-:W-:-:S04]  /*8c40*/  IMAD.MOV.U32 R19, RZ, RZ, R27 ;  /* 0x000000ffff137224 */ /* 0x000fc800078e001b */
[----:B------:R-:W0:Y:S02]  /*8c50*/  F2I.FTZ.TRUNC.NTZ R3, R3 ;  /* 0x0000000300037305 */ /* 0x000e24000021f100 */
[----:B0-----:R0:W-:Y:S01]  /*8c60*/  STG.E desc[UR36][R8.64], R3 ;  /* 0x0000000308007986 */ /* 0x0011e2000c101924 */
[----:B------:R-:W-:Y:S05]  /*8c70*/  BRA `(.L_x_7000) ;  /* 0x0000000c00807947 */ /* 0x000fea0003800000 */
.L_x_7006:
[----:B------:R-:W-:Y:S02]  /*8c80*/  HADD2.F32 R3, -RZ, R3.H0_H0 ;  /* 0x20000003ff037230 */ /* 0x000fe40000004100 */
[----:B------:R-:W-:-:S04]  /*8c90*/  IMAD.MOV.U32 R19, RZ, RZ, R27 ;  /* 0x000000ffff137224 */ /* 0x000fc800078e001b */
[----:B------:R-:W0:Y:S02]  /*8ca0*/  F2I.FTZ.TRUNC.NTZ R3, R3 ;  /* 0x0000000300037305 */ /* 0x000e24000021f100 */
[----:B0-----:R0:W-:Y:S01]  /*8cb0*/  STG.E.U16 desc[UR36][R8.64], R3 ;  /* 0x0000000308007986 */ /* 0x0011e2000c101524 */
[----:B------:R-:W-:Y:S05]  /*8cc0*/  BRA `(.L_x_7000) ;  /* 0x0000000c006c7947 */ /* 0x000fea0003800000 */
.L_x_7002:
        /* <DEDUP_REMOVED lines=10> */
.L_x_7009:
[----:B------:R0:W-:Y:S01]  /*8d70*/  STG.E.U16 desc[UR36][R8.64], R3 ;  /* 0x0000000308007986 */ /* 0x0001e2000c101524 */
[----:B------:R-:W-:Y:S01]  /*8d80*/  IMAD.MOV.U32 R19, RZ, RZ, R27 ;  /* 0x000000ffff137224 */ /* 0x000fe200078e001b */
[----:B------:R-:W-:Y:S06]  /*8d90*/  BRA `(.L_x_7000) ;  /* 0x0000000c00387947 */ /* 0x000fec0003800000 */
.L_x_7008:
        /* <DEDUP_REMOVED lines=11> */
.L_x_7011:
[----:B------:R-:W-:Y:S02]  /*8e50*/  HADD2.F32 R0, -RZ, R3.H0_H0 ;  /* 0x20000003ff007230 */ /* 0x000fe40000004100 */
[----:B------:R-:W-:-:S03]  /*8e60*/  IMAD.MOV.U32 R19, RZ, RZ, R27 ;  /* 0x000000ffff137224 */ /* 0x000fc600078e001b */
[----:B------:R-:W-:-:S04]  /*8e70*/  F2FP.F16.F32.PACK_AB R0, RZ, R0 ;  /* 0x00000000ff00723e */ /* 0x000fc800000000ff */
[----:B------:R-:W-:-:S05]  /*8e80*/  PRMT R0, R0, 0x5410, RZ ;  /* 0x0000541000007816 */ /* 0x000fca00000000ff */
[----:B------:R0:W-:Y:S01]  /*8e90*/  STG.E desc[UR36][R8.64], R0 ;  /* 0x0000000008007986 */ /* 0x0001e2000c101924 */
[----:B------:R-:W-:Y:S05]  /*8ea0*/  BRA `(.L_x_7000) ;  /* 0x0000000800f47947 */ /* 0x000fea0003800000 */
.L_x_7010:
[----:B------:R-:W-:Y:S02]  /*8eb0*/  HADD2.F32 R4, -RZ, R3.H0_H0 ;  /* 0x20000003ff047230 */ /* 0x000fe40000004100 */
[----:B------:R-:W-:-:S03]  /*8ec0*/  IMAD.MOV.U32 R19, RZ, RZ, R27 ;  /* 0x000000ffff137224 */ /* 0x000fc600078e001b */
[----:B------:R-:W-:-:S06]  /*8ed0*/  FMUL.FTZ R4, R4, 1 ;  /* 0x3f80000004047820 */ /* 0x000fcc0000410000 */
[----:B------:R-:W0:Y:S02]  /*8ee0*/  F2F.F64.F32 R4, R4 ;  /* 0x0000000400047310 */ /* 0x000e240000201800 */
[----:B0-----:R0:W-:Y:S01]  /*8ef0*/  STG.E.64 desc[UR36][R8.64], R4 ;  /* 0x0000000408007986 */ /* 0x0011e2000c101b24 */
[----:B------:R-:W-:Y:S05]  /*8f00*/  BRA `(.L_x_7000) ;  /* 0x0000000800dc7947 */ /* 0x000fea0003800000 */
.L_x_7001:
        /* <DEDUP_REMOVED lines=14> */
.L_x_7014:
[----:B------:R-:W-:Y:S01]  /*8ff0*/  HADD2.F32 R3, -RZ, R3.H0_H0 ;  /* 0x20000003ff037230 */ /* 0x000fe20000004100 */
[----:B------:R-:W-:Y:S01]  /*9000*/  CS2R R6, SRZ ;  /* 0x0000000000067805 */ /* 0x000fe2000001ff00 */
[----:B------:R-:W-:-:S03]  /*9010*/  IMAD.MOV.U32 R19, RZ, RZ, R27 ;  /* 0x000000ffff137224 */ /* 0x000fc600078e001b */
[----:B------:R-:W-:-:S04]  /*9020*/  FMUL.FTZ R3, R3, 1 ;  /* 0x3f80000003037820 */ /* 0x000fc80000410000 */
[----:B------:R-:W0:Y:S02]  /*9030*/  F2F.F64.F32 R4, R3 ;  /* 0x0000000300047310 */ /* 0x000e240000201800 */
[----:B0-----:R0:W-:Y:S01]  /*9040*/  STG.E.128 desc[UR36][R8.64], R4 ;  /* 0x0000000408007986 */ /* 0x0011e2000c101d24 */
[----:B------:R-:W-:Y:S05]  /*9050*/  BRA `(.L_x_7000) ;  /* 0x0000000800887947 */ /* 0x000fea0003800000 */
.L_x_7013:
        /* <DEDUP_REMOVED lines=19> */
.L_x_7018:
[----:B------:R-:W-:Y:S05]  /*9190*/  BSYNC.RECONVERGENT B0 ;  /* 0x0000000000007941 */ /* 0x000fea0003800200 */
.L_x_7017:
[----:B------:R-:W-:Y:S01]  /*91a0*/  LOP3.LUT R5, R0, 0x80, R5, 0xf8, !PT ;  /* 0x0000008000057812 */ /* 0x000fe200078ef805 */
[----:B------:R-:W-:-:S04]  /*91b0*/  IMAD.MOV.U32 R19, RZ, RZ, R27 ;  /* 0x000000ffff137224 */ /* 0x000fc800078e001b */
[----:B------:R0:W-:Y:S01]  /*91c0*/  STG.E.U8 desc[UR36][R8.64], R5 ;  /* 0x0000000508007986 */ /* 0x0001e2000c101124 */
[----:B------:R-:W-:Y:S05]  /*91d0*/  BRA `(.L_x_7000) ;  /* 0x0000000800287947 */ /* 0x000fea0003800000 */
.L_x_7016:
        /* <DEDUP_REMOVED lines=15> */
.L_x_7020:
[----:B------:R-:W-:Y:S05]  /*92d0*/  BSYNC.RECONVERGENT B0 ;  /* 0x0000000000007941 */ /* 0x000fea0003800200 */
.L_x_7019:
[----:B------:R-:W-:Y:S01]  /*92e0*/  LOP3.LUT R5, R0, 0x80, R5, 0xf8, !PT ;  /* 0x0000008000057812 */ /* 0x000fe200078ef805 */
[----:B------:R-:W-:-:S04]  /*92f0*/  IMAD.MOV.U32 R19, RZ, RZ, R27 ;  /* 0x000000ffff137224 */ /* 0x000fc800078e001b */
[----:B------:R0:W-:Y:S01]  /*9300*/  STG.E.U8 desc[UR36][R8.64], R5 ;  /* 0x0000000508007986 */ /* 0x0001e2000c101124 */
[----:B------:R-:W-:Y:S05]  /*9310*/  BRA `(.L_x_7000) ;  /* 0x0000000400d87947 */ /* 0x000fea0003800000 */
.L_x_7015:
[----:B------:R-:W-:Y:S02]  /*9320*/  HADD2.F32 R0, -RZ, R3.H0_H0 ;  /* 0x20000003ff007230 */ /* 0x000fe40000004100 */
[----:B------:R-:W-:-:S03]  /*9330*/  IMAD.MOV.U32 R19, RZ, RZ, R27 ;  /* 0x000000ffff137224 */ /* 0x000fc600078e001b */
[----:B------:R-:W-:-:S05]  /*9340*/  F2FP.BF16.F32.PACK_AB R0, RZ, R0 ;  /* 0x00000000ff00723e */ /* 0x000fca00000010ff */
[----:B------:R0:W-:Y:S01]  /*9350*/  STG.E.U16 desc[UR36][R8.64], R0 ;  /* 0x0000000008007986 */ /* 0x0001e2000c101524 */
[----:B------:R-:W-:Y:S05]  /*9360*/  BRA `(.L_x_7000) ;  /* 0x0000000400c47947 */ /* 0x000fea0003800000 */
.L_x_7012:
        /* <DEDUP_REMOVED lines=13> */
.L_x_7023:
        /* <DEDUP_REMOVED lines=13> */
.L_x_7026:
[----:B------:R-:W-:-:S04]  /*9510*/  SHF.R.U32.HI R0, RZ, 0x14, R3 ;  /* 0x00000014ff007819 */ /* 0x000fc80000011603 */
[----:B------:R-:W-:-:S04]  /*9520*/  LOP3.LUT R0, R0, 0x1, RZ, 0xc0, !PT ;  /* 0x0000000100007812 */ /* 0x000fc800078ec0ff */
[----:B------:R-:W-:-:S04]  /*9530*/  IADD3 R0, PT, PT, R3, 0x487ffff, R0 ;  /* 0x0487ffff03007810 */ /* 0x000fc80007ffe000 */
[----:B------:R-:W-:-:S04]  /*9540*/  SHF.R.U32.HI R0, RZ, 0x14, R0 ;  /* 0x00000014ff007819 */ /* 0x000fc80000011600 */
[----:B------:R-:W-:-:S07]  /*9550*/  LOP3.LUT R0, R0, 0xff, RZ, 0xc0, !PT ;  /* 0x000000ff00007812 */ /* 0x000fce00078ec0ff */
.L_x_7027:
[----:B------:R-:W-:-:S04]  /*9560*/  SHF.R.U32.HI R3, RZ, 0x18, R3 ;  /* 0x00000018ff037819 */ /* 0x000fc80000011603 */
[----:B------:R-:W-:-:S04]  /*9570*/  LOP3.LUT R0, R0, 0x80, R3, 0xf8, !PT ;  /* 0x0000008000007812 */ /* 0x000fc800078ef803 */
[----:B------:R-:W-:-:S07]  /*9580*/  PRMT R4, R0, 0x7610, R4 ;  /* 0x0000761000047816 */ /* 0x000fce0000000004 */
.L_x_7025:
[----:B------:R-:W-:Y:S05]  /*9590*/  BSYNC.RECONVERGENT B0 ;  /* 0x0000000000007941 */ /* 0x000fea0003800200 */
.L_x_7024:
[----:B------:R0:W-:Y:S01]  /*95a0*/  STG.E.U8 desc[UR36][R8.64], R4 ;  /* 0x0000000408007986 */ /* 0x0001e2000c101124 */
[----:B------:R-:W-:Y:S01]  /*95b0*/  IMAD.MOV.U32 R19, RZ, RZ, R27 ;  /* 0x000000ffff137224 */ /* 0x000fe200078e001b */
[----:B------:R-:W-:Y:S06]  /*95c0*/  BRA `(.L_x_7000) ;  /* 0x00000004002c7947 */ /* 0x000fec0003800000 */
.L_x_7022:
        /* <DEDUP_REMOVED lines=13> */
.L_x_7030:
[----:B------:R-:W-:-:S04]  /*96a0*/  SHF.R.U32.HI R0, RZ, 0x15, R3 ;  /* 0x00000015ff007819 */ /* 0x000fc80000011603 */
[----:B------:R-:W-:-:S04]  /*96b0*/  LOP3.LUT R0, R0, 0x1, RZ, 0xc0, !PT ;  /* 0x0000000100007812 */ /* 0x000fc800078ec0ff */
[----:B------:R-:W-:-:S04]  /*96c0*/  IADD3 R0, PT, PT, R3, 0x88fffff, R0 ;  /* 0x088fffff03007810 */ /* 0x000fc80007ffe000 */
[----:B------:R-:W-:-:S04]  /*96d0*/  SHF.R.U32.HI R0, RZ, 0x15, R0 ;  /* 0x00000015ff007819 */ /* 0x000fc80000011600 */
[----:B------:R-:W-:-:S07]  /*96e0*/  LOP3.LUT R0, R0, 0xff, RZ, 0xc0, !PT ;  /* 0x000000ff00007812 */ /* 0x000fce00078ec0ff */
.L_x_7031:
[----:B------:R-:W-:-:S04]  /*96f0*/  SHF.R.U32.HI R3, RZ, 0x18, R3 ;  /* 0x00000018ff037819 */ /* 0x000fc80000011603 */
[----:B------:R-:W-:-:S04]  /*9700*/  LOP3.LUT R0, R0, 0x80, R3, 0xf8, !PT ;  /* 0x0000008000007812 */ /* 0x000fc800078ef803 */
[----:B------:R-:W-:-:S07]  /*9710*/  PRMT R4, R0, 0x7610, R4 ;  /* 0x0000761000047816 */ /* 0x000fce0000000004 */
.L_x_7029:
[----:B------:R-:W-:Y:S05]  /*9720*/  BSYNC.RECONVERGENT B0 ;  /* 0x0000000000007941 */ /* 0x000fea0003800200 */
.L_x_7028:
[----:B------:R3:W-:Y:S01]  /*9730*/  STG.E.U8 desc[UR36][R8.64], R4 ;  /* 0x0000000408007986 */ /* 0x0007e2000c101124 */
[----:B------:R-:W-:Y:S01]  /*9740*/  IMAD.MOV.U32 R19, RZ, RZ, R27 ;  /* 0x000000ffff137224 */ /* 0x000fe200078e001b */
[----:B------:R-:W-:Y:S06]  /*9750*/  BRA `(.L_x_7000) ;  /* 0x0000000000c87947 */ /* 0x000fec0003800000 */
.L_x_7021:
[----:B------:R-:W-:-:S13]  /*9760*/  ISETP.NE.AND P0, PT, R0, 0x1c, PT ;  /* 0x0000001c0000780c */ /* 0x000fda0003f05270 */
[----:B------:R-:W-:Y:S05]  /*9770*/  @!P0 BRA `(.L_x_7032) ;  /* 0x0000000000b08947 */ /* 0x000fea0003800000 */
[----:B------:R-:W-:-:S13]  /*9780*/  ISETP.NE.AND P0, PT, R0, 0x1d, PT ;  /* 0x0000001d0000780c */ /* 0x000fda0003f05270 */
[----:B------:R-:W-:Y:S05]  /*9790*/  @!P0 BRA `(.L_x_7033) ;  /* 0x0000000000948947 */ /* 0x000fea0003800000 */
[----:B------:R-:W-:-:S13]  /*97a0*/  ISETP.NE.AND P0, PT, R0, 0x2c, PT ;  /* 0x0000002c0000780c */ /* 0x000fda0003f05270 */
[----:B------:R-:W-:Y:S05]  /*97b0*/  @!P0 BRA `(.L_x_7034) ;  /* 0x0000000000488947 */ /* 0x000fea0003800000 */
.L_x_7005:
        /* <DEDUP_REMOVED lines=16> */
.L_x_7035:
[----:B------:R-:W-:Y:S01]  /*98c0*/  IMAD.MOV.U32 R19, RZ, RZ, R27 ;  /* 0x000000ffff137224 */ /* 0x000fe200078e001b */
[----:B------:R-:W-:Y:S06]  /*98d0*/  BRA `(.L_x_7000) ;  /* 0x0000000000687947 */ /* 0x000fec0003800000 */
.L_x_7034:
        /* <DEDUP_REMOVED lines=17> */
.L_x_7033:
[----:B------:R-:W-:Y:S02]  /*99f0*/  HADD2.F32 R4, -RZ, R3.H0_H0 ;  /* 0x20000003ff047230 */ /* 0x000fe40000004100 */
[----:B------:R-:W-:-:S04]  /*9a00*/  IMAD.MOV.U32 R19, RZ, RZ, R27 ;  /* 0x000000ffff137224 */ /* 0x000fc800078e001b */
[----:B------:R-:W0:Y:S02]  /*9a10*/  F2I.U64.TRUNC R4, R4 ;  /* 0x0000000400047311 */ /* 0x000e24000020d800 */
[----:B0-----:R1:W-:Y:S01]  /*9a20*/  STG.E.64 desc[UR36][R8.64], R4 ;  /* 0x0000000408007986 */ /* 0x0013e2000c101b24 */
[----:B------:R-:W-:Y:S05]  /*9a30*/  BRA `(.L_x_7000) ;  /* 0x0000000000107947 */ /* 0x000fea0003800000 */
.L_x_7032:
[----:B------:R-:W-:Y:S02]  /*9a40*/  HADD2.F32 R3, -RZ, R3.H0_H0 ;  /* 0x20000003ff037230 */ /* 0x000fe40000004100 */
[----:B------:R-:W-:-:S04]  /*9a50*/  IMAD.MOV.U32 R19, RZ, RZ, R27 ;  /* 0x000000ffff137224 */ /* 0x000fc800078e001b */
[----:B------:R-:W0:Y:S02]  /*9a60*/  F2I.FTZ.U32.TRUNC.NTZ R3, R3 ;  /* 0x0000000300037305 */ /* 0x000e24000021f000 */
[----:B0-----:R0:W-:Y:S02]  /*9a70*/  STG.E desc[UR36][R8.64], R3 ;  /* 0x0000000308007986 */ /* 0x0011e4000c101924 */
.L_x_7000:
[----:B------:R-:W-:Y:S05]  /*9a80*/  BSYNC.RECONVERGENT B6 ;  /* 0x0000000000067941 */ /* 0x000fea0003800200 */
.L_x_6999:
        /* <DEDUP_REMOVED lines=25> */
.L_x_7041:
[----:B------:R-:W-:-:S06]  /*9c20*/  HADD2.F32 R5, -RZ, R18.H0_H0 ;  /* 0x20000012ff057230 */ /* 0x000fcc0000004100 */
[----:B------:R-:W0:Y:S02]  /*9c30*/  F2I.S64.TRUNC R4, R5 ;  /* 0x0000000500047311 */ /* 0x000e24000020d900 */
[----:B0-----:R0:W-:Y:S01]  /*9c40*/  STG.E.U8 desc[UR36][R8.64], R4 ;  /* 0x0000000408007986 */ /* 0x0011e2000c101124 */
[----:B------:R-:W-:Y:S05]  /*9c50*/  BRA `(.L_x_7043) ;  /* 0x0000000c006c7947 */ /* 0x000fea0003800000 */
.L_x_7040:
        /* <DEDUP_REMOVED lines=10> */
.L_x_7045:
[----:B------:R-:W-:-:S04]  /*9d00*/  HADD2.F32 R18, -RZ, R18.H0_H0 ;  /* 0x20000012ff127230 */ /* 0x000fc80000004100 */
[----:B------:R-:W0:Y:S02]  /*9d10*/  F2I.FTZ.TRUNC.NTZ R3, R18 ;  /* 0x0000001200037305 */ /* 0x000e24000021f100 */
[----:B0-----:R0:W-:Y:S01]  /*9d20*/  STG.E desc[UR36][R8.64], R3 ;  /* 0x0000000308007986 */ /* 0x0011e2000c101924 */
[----:B------:R-:W-:Y:S05]  /*9d30*/  BRA `(.L_x_7043) ;  /* 0x0000000c00347947 */ /* 0x000fea0003800000 */
.L_x_7044:
[----:B------:R-:W-:-:S04]  /*9d40*/  HADD2.F32 R18, -RZ, R18.H0_H0 ;  /* 0x20000012ff127230 */ /* 0x000fc80000004100 */
[----:B------:R-:W0:Y:S02]  /*9d50*/  F2I.FTZ.TRUNC.NTZ R3, R18 ;  /* 0x0000001200037305 */ /* 0x000e24000021f100 */
[----:B0-----:R0:W-:Y:S01]  /*9d60*/  STG.E.U16 desc[UR36][R8.64], R3 ;  /* 0x0000000308007986 */ /* 0x0011e2000c101524 */
[----:B------:R-:W-:Y:S05]  /*9d70*/  BRA `(.L_x_7043) ;  /* 0x0000000c00247947 */ /* 0x000fea0003800000 */
.L_x_7039:
        /* <DEDUP_REMOVED lines=9> */
.L_x_7047:
[----:B------:R4:W-:Y:S01]  /*9e10*/  STG.E.U16 desc[UR36][R8.64], R18 ;  /* 0x0000001208007986 */ /* 0x0009e2000c101524 */
[----:B------:R-:W-:Y:S05]  /*9e20*/  BRA `(.L_x_7043) ;  /* 0x0000000800f87947 */ /* 0x000fea0003800000 */
.L_x_7046:
        /* <DEDUP_REMOVED lines=10> */
.L_x_7049:
[----:B------:R-:W-:-:S05]  /*9ed0*/  HADD2.F32 R0, -RZ, R18.H0_H0 ;  /* 0x20000012ff007230 */ /* 0x000fca0000004100 */
[----:B------:R-:W-:-:S04]  /*9ee0*/  F2FP.F16.F32.PACK_AB R0, RZ, R0 ;  /* 0x00000000ff00723e */ /* 0x000fc800000000ff */
[----:B------:R-:W-:-:S05]  /*9ef0*/  PRMT R0, R0, 0x5410, RZ ;  /* 0x0000541000007816 */ /* 0x000fca00000000ff */
[----:B------:R2:W-:Y:S01]  /*9f00*/  STG.E desc[UR36][R8.64], R0 ;  /* 0x0000000008007986 */ /* 0x0005e2000c101924 */
[----:B------:R-:W-:Y:S05]  /*9f10*/  BRA `(.L_x_7043) ;  /* 0x0000000800bc7947 */ /* 0x000fea0003800000 */
.L_x_7048:
[----:B------:R-:W-:-:S05]  /*9f20*/  HADD2.F32 R4, -RZ, R18.H0_H0 ;  /* 0x20000012ff047230 */ /* 0x000fca0000004100 */
[----:B------:R-:W-:-:S06]  /*9f30*/  FMUL.FTZ R4, R4, 1 ;  /* 0x3f80000004047820 */ /* 0x000fcc0000410000 */
[----:B------:R-:W0:Y:S02]  /*9f40*/  F2F.F64.F32 R4, R4 ;  /* 0x0000000400047310 */ /* 0x000e240000201800 */
[----:B0-----:R0:W-:Y:S01]  /*9f50*/  STG.E.64 desc[UR36][R8.64], R4 ;  /* 0x0000000408007986 */ /* 0x0011e2000c101b24 */
[----:B------:R-:W-:Y:S05]  /*9f60*/  BRA `(.L_x_7043) ;  /* 0x0000000800a87947 */ /* 0x000fea0003800000 */
.L_x_7038:
        /* <DEDUP_REMOVED lines=14> */
.L_x_7053:
        /* <DEDUP_REMOVED lines=17> */
.L_x_7056:
[----:B------:R-:W-:-:S04]  /*a160*/  SHF.R.U32.HI R3, RZ, 0x18, R5 ;  /* 0x00000018ff037819 */ /* 0x000fc80000011605 */
[----:B------:R-:W-:-:S04]  /*a170*/  LOP3.LUT R0, R0, 0x80, R3, 0xf8, !PT ;  /* 0x0000008000007812 */ /* 0x000fc800078ef803 */
[----:B------:R-:W-:-:S07]  /*a180*/  PRMT R4, R0, 0x7610, R4 ;  /* 0x0000761000047816 */ /* 0x000fce0000000004 */
.L_x_7055:
[----:B------:R-:W-:Y:S05]  /*a190*/  BSYNC.RECONVERGENT B0 ;  /* 0x0000000000007941 */ /* 0x000fea0003800200 */
.L_x_7054:
[----:B------:R0:W-:Y:S01]  /*a1a0*/  STG.E.U8 desc[UR36][R8.64], R4 ;  /* 0x0000000408007986 */ /* 0x0001e2000c101124 */
[----:B------:R-:W-:Y:S05]  /*a1b0*/  BRA `(.L_x_7043) ;  /* 0x0000000800147947 */ /* 0x000fea0003800000 */
.L_x_7052:
        /* <DEDUP_REMOVED lines=17> */
.L_x_7059:
[----:B------:R-:W-:-:S04]  /*a2d0*/  SHF.R.U32.HI R3, RZ, 0x18, R5 ;  /* 0x00000018ff037819 */ /* 0x000fc80000011605 */
[----:B------:R-:W-:-:S04]  /*a2e0*/  LOP3.LUT R0, R0, 0x80, R3, 0xf8, !PT ;  /* 0x0000008000007812 */ /* 0x000fc800078ef803 */
[----:B------:R-:W-:-:S07]  /*a2f0*/  PRMT R4, R0, 0x7610, R4 ;  /* 0x0000761000047816 */ /* 0x000fce0000000004 */
.L_x_7058:
[----:B------:R-:W-:Y:S05]  /*a300*/  BSYNC.RECONVERGENT B0 ;  /* 0x0000000000007941 */ /* 0x000fea0003800200 */
.L_x_7057:
[----:B------:R0:W-:Y:S01]  /*a310*/  STG.E.U8 desc[UR36][R8.64], R4 ;  /* 0x0000000408007986 */ /* 0x0001e2000c101124 */
[----:B------:R-:W-:Y:S05]  /*a320*/  BRA `(.L_x_7043) ;  /* 0x0000000400b87947 */ /* 0x000fea0003800000 */
.L_x_7051:
        /* <DEDUP_REMOVED lines=22> */
.L_x_7061:
[----:B------:R-:W-:-:S06]  /*a490*/  HADD2.F32 R4, -RZ, R18.H0_H0 ;  /* 0x20000012ff047230 */ /* 0x000fcc0000004100 */
[----:B------:R-:W0:Y:S02]  /*a4a0*/  F2I.U64.TRUNC R4, R4 ;  /* 0x0000000400047311 */ /* 0x000e24000020d800 */
[----:B0-----:R0:W-:Y:S01]  /*a4b0*/  STG.E.64 desc[UR36][R8.64], R4 ;  /* 0x0000000408007986 */ /* 0x0011e2000c101b24 */
[----:B------:R-:W-:Y:S05]  /*a4c0*/  BRA `(.L_x_7043) ;  /* 0x0000000400507947 */ /* 0x000fea0003800000 */
.L_x_7060:
[----:B------:R-:W-:-:S04]  /*a4d0*/  HADD2.F32 R18, -RZ, R18.H0_H0 ;  /* 0x20000012ff127230 */ /* 0x000fc80000004100 */
[----:B------:R-:W0:Y:S02]  /*a4e0*/  F2I.FTZ.U32.TRUNC.NTZ R3, R18 ;  /* 0x0000001200037305 */ /* 0x000e24000021f000 */
[----:B0-----:R0:W-:Y:S01]  /*a4f0*/  STG.E desc[UR36][R8.64], R3 ;  /* 0x0000000308007986 */ /* 0x0011e2000c101924 */
[----:B------:R-:W-:Y:S05]  /*a500*/  BRA `(.L_x_7043) ;  /* 0x0000000400407947 */ /* 0x000fea0003800000 */
.L_x_7050:
        /* <DEDUP_REMOVED lines=11> */
.L_x_7063:
[----:B------:R-:W-:Y:S01]  /*a5c0*/  HADD2.F32 R18, -RZ, R18.H0_H0 ;  /* 0x20000012ff127230 */ /* 0x000fe20000004100 */
[----:B------:R-:W-:-:S04]  /*a5d0*/  CS2R R6, SRZ ;  /* 0x0000000000067805 */ /* 0x000fc8000001ff00 */
[----:B------:R-:W-:-:S06]  /*a5e0*/  FMUL.FTZ R4, R18, 1 ;  /* 0x3f80000012047820 */ /* 0x000fcc0000410000 */
[----:B------:R-:W0:Y:S02]  /*a5f0*/  F2F.F64.F32 R4, R4 ;  /* 0x0000000400047310 */ /* 0x000e240000201800 */
[----:B0-----:R0:W-:Y:S01]  /*a600*/  STG.E.128 desc[UR36][R8.64], R4 ;  /* 0x0000000408007986 */ /* 0x0011e2000c101d24 */
[----:B------:R-:W-:Y:S05]  /*a610*/  BRA `(.L_x_7043) ;  /* 0x0000000000fc7947 */ /* 0x000fea0003800000 */
.L_x_7062:
[----:B------:R-:W-:-:S13]  /*a620*/  ISETP.NE.AND P0, PT, R0, 0xf, PT ;  /* 0x0000000f0000780c */ /* 0x000fda0003f05270 */
[----:B------:R-:W-:Y:S05]  /*a630*/  @!P0 BRA `(.L_x_7064) ;  /* 0x0000000000e88947 */ /* 0x000fea0003800000 */
[----:B------:R-:W-:-:S13]  /*a640*/  ISETP.NE.AND P0, PT, R0, 0x17, PT ;  /* 0x000000170000780c */ /* 0x000fda0003f05270 */
[----:B------:R-:W-:Y:S05]  /*a650*/  @!P0 BRA `(.L_x_7065) ;  /* 0x0000000000908947 */ /* 0x000fea0003800000 */
[----:B------:R-:W-:-:S13]  /*a660*/  ISETP.NE.AND P0, PT, R0, 0x18, PT ;  /* 0x000000180000780c */ /* 0x000fda0003f05270 */
[----:B------:R-:W-:Y:S05]  /*a670*/  @!P0 BRA `(.L_x_7066) ;  /* 0x0000000000448947 */ /* 0x000fea0003800000 */
.L_x_7042:
        /* <DEDUP_REMOVED lines=16> */
.L_x_7067:
[----:B------:R-:W-:Y:S05]  /*a780*/  BRA `(.L_x_7043) ;  /* 0x0000000000a07947 */ /* 0x000fea0003800000 */
.L_x_7066:
        /* <DEDUP_REMOVED lines=13> */
.L_x_7069:
[----:B------:R-:W-:Y:S05]  /*a860*/  BSYNC.RECONVERGENT B0 ;  /* 0x0000000000007941 */ /* 0x000fea0003800200 */
.L_x_7068:
[----:B------:R-:W-:-:S05]  /*a870*/  LOP3.LUT R3, R0, 0x80, R3, 0xf8, !PT ;  /* 0x0000008000037812 */ /* 0x000fca00078ef803 */
[----:B------:R0:W-:Y:S01]  /*a880*/  STG.E.U8 desc[UR36][R8.64], R3 ;  /* 0x0000000308007986 */ /* 0x0001e2000c101124 */
[----:B------:R-:W-:Y:S05]  /*a890*/  BRA `(.L_x_7043) ;  /* 0x00000000005c7947 */ /* 0x000fea0003800000 */
.L_x_7065:
        /* <DEDUP_REMOVED lines=12> */
.L_x_7071:
[----:B------:R-:W-:Y:S01]  /*a960*/  IMAD.MOV.U32 R0, RZ, RZ, 0x7f ;  /* 0x0000007fff007424 */ /* 0x000fe200078e00ff */
[----:B------:R-:W-:-:S04]  /*a970*/  ISETP.GT.U32.AND P0, PT, R4, 0x7f800000, PT ;  /* 0x7f8000000400780c */ /* 0x000fc80003f04070 */
[----:B------:R-:W-:-:S09]  /*a980*/  SEL R0, R0, 0x7c, P0 ;  /* 0x0000007c00007807 */ /* 0x000fd20000000000 */
.L_x_7072:
[----:B------:R-:W-:Y:S05]  /*a990*/  BSYNC.RECONVERGENT B0 ;  /* 0x0000000000007941 */ /* 0x000fea0003800200 */
.L_x_7070:
[----:B------:R-:W-:-:S04]  /*a9a0*/  SHF.R.U32.HI R3, RZ, 0x18, R3 ;  /* 0x00000018ff037819 */ /* 0x000fc80000011603 */
[----:B------:R-:W-:-:S05]  /*a9b0*/  LOP3.LUT R3, R0, 0x80, R3, 0xf8, !PT ;  /* 0x0000008000037812 */ /* 0x000fca00078ef803 */
[----:B------:R0:W-:Y:S01]  /*a9c0*/  STG.E.U8 desc[UR36][R8.64], R3 ;  /* 0x0000000308007986 */ /* 0x0001e2000c101124 */
[----:B------:R-:W-:Y:S05]  /*a9d0*/  BRA `(.L_x_7043) ;  /* 0x00000000000c7947 */ /* 0x000fea0003800000 */
.L_x_7064:
[----:B------:R-:W-:-:S05]  /*a9e0*/  HADD2.F32 R0, -RZ, R18.H0_H0 ;  /* 0x20000012ff007230 */ /* 0x000fca0000004100 */
[----:B------:R-:W-:-:S05]  /*a9f0*/  F2FP.BF16.F32.PACK_AB R0, RZ, R0 ;  /* 0x00000000ff00723e */ /* 0x000fca00000010ff */
[----:B------:R0:W-:Y:S02]  /*aa00*/  STG.E.U16 desc[UR36][R8.64], R0 ;  /* 0x0000000008007986 */ /* 0x0001e4000c101524 */
.L_x_7043:
        /* <DEDUP_REMOVED lines=25> */
.L_x_7076:
[----:B------:R-:W-:-:S06]  /*aba0*/  HADD2.F32 R5, -RZ, R16.H0_H0 ;  /* 0x20000010ff057230 */ /* 0x000fcc0000004100 */
[----:B------:R-:W0:Y:S02]  /*abb0*/  F2I.S64.TRUNC R4, R5 ;  /* 0x0000000500047311 */ /* 0x000e24000020d900 */
[----:B0-----:R0:W-:Y:S01]  /*abc0*/  STG.E.U8 desc[UR36][R8.64], R4 ;  /* 0x0000000408007986 */ /* 0x0011e2000c101124 */
[----:B------:R-:W-:Y:S05]  /*abd0*/  BRA `(.L_x_7078) ;  /* 0x0000000c006c7947 */ /* 0x000fea0003800000 */
.L_x_7075:
        /* <DEDUP_REMOVED lines=10> */
.L_x_7080:
[----:B------:R-:W-:-:S04]  /*ac80*/  HADD2.F32 R16, -RZ, R16.H0_H0 ;  /* 0x20000010ff107230 */ /* 0x000fc80000004100 */
[----:B------:R-:W0:Y:S02]  /*ac90*/  F2I.FTZ.TRUNC.NTZ R3, R16 ;  /* 0x0000001000037305 */ /* 0x000e24000021f100 */
[----:B0-----:R0:W-:Y:S01]  /*aca0*/  STG.E desc[UR36][R8.64], R3 ;  /* 0x0000000308007986 */ /* 0x0011e2000c101924 */
[----:B------:R-:W-:Y:S05]  /*acb0*/  BRA `(.L_x_7078) ;  /* 0x0000000c00347947 */ /* 0x000fea0003800000 */
.L_x_7079:
[----:B------:R-:W-:-:S04]  /*acc0*/  HADD2.F32 R16, -RZ, R16.H0_H0 ;  /* 0x20000010ff107230 */ /* 0x000fc80000004100 */
[----:B------:R-:W0:Y:S02]  /*acd0*/  F2I.FTZ.TRUNC.NTZ R3, R16 ;  /* 0x0000001000037305 */ /* 0x000e24000021f100 */
[----:B0-----:R0:W-:Y:S01]  /*ace0*/  STG.E.U16 desc[UR36][R8.64], R3 ;  /* 0x0000000308007986 */ /* 0x0011e2000c101524 */
[----:B------:R-:W-:Y:S05]  /*acf0*/  BRA `(.L_x_7078) ;  /* 0x0000000c00247947 */ /* 0x000fea0003800000 */
.L_x_7074:
        /* <DEDUP_REMOVED lines=9> */
.L_x_7082:
[----:B------:R0:W-:Y:S01]  /*ad90*/  STG.E.U16 desc[UR36][R8.64], R16 ;  /* 0x0000001008007986 */ /* 0x0001e2000c101524 */
[----:B------:R-:W-:Y:S05]  /*ada0*/  BRA `(.L_x_7078) ;  /* 0x0000000800f87947 */ /* 0x000fea0003800000 */
.L_x_7081:
        /* <DEDUP_REMOVED lines=10> */
.L_x_7084:
[----:B------:R-:W-:-:S05]  /*ae50*/  HADD2.F32 R0, -RZ, R16.H0_H0 ;  /* 0x20000010ff007230 */ /* 0x000fca0000004100 */
[----:B------:R-:W-:-:S04]  /*ae60*/  F2FP.F16.F32.PACK_AB R0, RZ, R0 ;  /* 0x00000000ff00723e */ /* 0x000fc800000000ff */
[----:B------:R-:W-:-:S05]  /*ae70*/  PRMT R0, R0, 0x5410, RZ ;  /* 0x0000541000007816 */ /* 0x000fca00000000ff */
[----:B------:R0:W-:Y:S01]  /*ae80*/  STG.E desc[UR36][R8.64], R0 ;  /* 0x0000000008007986 */ /* 0x0001e2000c101924 */
[----:B------:R-:W-:Y:S05]  /*ae90*/  BRA `(.L_x_7078) ;  /* 0x0000000800bc7947 */ /* 0x000fea0003800000 */
.L_x_7083:
[----:B------:R-:W-:-:S05]  /*aea0*/  HADD2.F32 R4, -RZ, R16.H0_H0 ;  /* 0x20000010ff047230 */ /* 0x000fca0000004100 */
[----:B------:R-:W-:-:S06]  /*aeb0*/  FMUL.FTZ R4, R4, 1 ;  /* 0x3f80000004047820 */ /* 0x000fcc0000410000 */
[----:B------:R-:W0:Y:S02]  /*aec0*/  F2F.F64.F32 R4, R4 ;  /* 0x0000000400047310 */ /* 0x000e240000201800 */
[----:B0-----:R0:W-:Y:S01]  /*aed0*/  STG.E.64 desc[UR36][R8.64], R4 ;  /* 0x0000000408007986 */ /* 0x0011e2000c101b24 */
[----:B------:R-:W-:Y:S05]  /*aee0*/  BRA `(.L_x_7078) ;  /* 0x0000000800a87947 */ /* 0x000fea0003800000 */
.L_x_7073:
        /* <DEDUP_REMOVED lines=14> */
.L_x_7088:
        /* <DEDUP_REMOVED lines=17> */
.L_x_7091:
[----:B------:R-:W-:-:S04]  /*b0e0*/  SHF.R.U32.HI R3, RZ, 0x18, R5 ;  /* 0x00000018ff037819 */ /* 0x000fc80000011605 */
[----:B------:R-:W-:-:S04]  /*b0f0*/  LOP3.LUT R0, R0, 0x80, R3, 0xf8, !PT ;  /* 0x0000008000007812 */ /* 0x000fc800078ef803 */
[----:B------:R-:W-:-:S07]  /*b100*/  PRMT R4, R0, 0x7610, R4 ;  /* 0x0000761000047816 */ /* 0x000fce0000000004 */
.L_x_7090:
[----:B------:R-:W-:Y:S05]  /*b110*/  BSYNC.RECONVERGENT B0 ;  /* 0x0000000000007941 */ /* 0x000fea0003800200 */
.L_x_7089:
[----:B------:R0:W-:Y:S01]  /*b120*/  STG.E.U8 desc[UR36][R8.64], R4 ;  /* 0x0000000408007986 */ /* 0x0001e2000c101124 */
[----:B------:R-:W-:Y:S05]  /*b130*/  BRA `(.L_x_7078) ;  /* 0x0000000800147947 */ /* 0x000fea0003800000 */
.L_x_7087:
        /* <DEDUP_REMOVED lines=17> */
.L_x_7094:
[----:B------:R-:W-:-:S04]  /*b250*/  SHF.R.U32.HI R3, RZ, 0x18, R5 ;  /* 0x00000018ff037819 */ /* 0x000fc80000011605 */
[----:B------:R-:W-:-:S04]  /*b260*/  LOP3.LUT R0, R0, 0x80, R3, 0xf8, !PT ;  /* 0x0000008000007812 */ /* 0x000fc800078ef803 */
[----:B------:R-:W-:-:S07]  /*b270*/  PRMT R4, R0, 0x7610, R4 ;  /* 0x0000761000047816 */ /* 0x000fce0000000004 */
.L_x_7093:
[----:B------:R-:W-:Y:S05]  /*b280*/  BSYNC.RECONVERGENT B0 ;  /* 0x0000000000007941 */ /* 0x000fea0003800200 */
.L_x_7092:
[----:B------:R0:W-:Y:S01]  /*b290*/  STG.E.U8 desc[UR36][R8.64], R4 ;  /* 0x0000000408007986 */ /* 0x0001e2000c101124 */
[----:B------:R-:W-:Y:S05]  /*b2a0*/  BRA `(.L_x_7078) ;  /* 0x0000000400b87947 */ /* 0x000fea0003800000 */
.L_x_7086:
        /* <DEDUP_REMOVED lines=22> */
.L_x_7096:
[----:B------:R-:W-:-:S06]  /*b410*/  HADD2.F32 R4, -RZ, R16.H0_H0 ;  /* 0x20000010ff047230 */ /* 0x000fcc0000004100 */
[----:B------:R-:W0:Y:S02]  /*b420*/  F2I.U64.TRUNC R4, R4 ;  /* 0x0000000400047311 */ /* 0x000e24000020d800 */
[----:B0-----:R0:W-:Y:S01]  /*b430*/  STG.E.64 desc[UR36][R8.64], R4 ;  /* 0x0000000408007986 */ /* 0x0011e2000c101b24 */
[----:B------:R-:W-:Y:S05]  /*b440*/  BRA `(.L_x_7078) ;  /* 0x0000000400507947 */ /* 0x000fea0003800000 */
.L_x_7095:
[----:B------:R-:W-:-:S04]  /*b450*/  HADD2.F32 R16, -RZ, R16.H0_H0 ;  /* 0x20000010ff107230 */ /* 0x000fc80000004100 */
[----:B------:R-:W0:Y:S02]  /*b460*/  F2I.FTZ.U32.TRUNC.NTZ R3, R16 ;  /* 0x0000001000037305 */ /* 0x000e24000021f000 */
[----:B0-----:R0:W-:Y:S01]  /*b470*/  STG.E desc[UR36][R8.64], R3 ;  /* 0x0000000308007986 */ /* 0x0011e2000c101924 */
[----:B------:R-:W-:Y:S05]  /*b480*/  BRA `(.L_x_7078) ;  /* 0x0000000400407947 */ /* 0x000fea0003800000 */
.L_x_7085:
        /* <DEDUP_REMOVED lines=11> */
.L_x_7098:
[----:B------:R-:W-:Y:S01]  /*b540*/  HADD2.F32 R16, -RZ, R16.H0_H0 ;  /* 0x20000010ff107230 */ /* 0x000fe20000004100 */
[----:B------:R-:W-:-:S04]  /*b550*/  CS2R R6, SRZ ;  /* 0x0000000000067805 */ /* 0x000fc8000001ff00 */
[----:B------:R-:W-:-:S06]  /*b560*/  FMUL.FTZ R4, R16, 1 ;  /* 0x3f80000010047820 */ /* 0x000fcc0000410000 */
[----:B------:R-:W0:Y:S02]  /*b570*/  F2F.F64.F32 R4, R4 ;  /* 0x0000000400047310 */ /* 0x000e240000201800 */
[----:B0-----:R3:W-:Y:S01]  /*b580*/  STG.E.128 desc[UR36][R8.64], R4 ;  /* 0x0000000408007986 */ /* 0x0017e2000c101d24 */
[----:B------:R-:W-:Y:S05]  /*b590*/  BRA `(.L_x_7078) ;  /* 0x0000000000fc7947 */ /* 0x000fea0003800000 */
.L_x_7097:
[----:B------:R-:W-:-:S13]  /*b5a0*/  ISETP.NE.AND P0, PT, R0, 0xf, PT ;  /* 0x0000000f0000780c */ /* 0x000fda0003f05270 */
[----:B------:R-:W-:Y:S05]  /*b5b0*/  @!P0 BRA `(.L_x_7099) ;  /* 0x0000000000e88947 */ /* 0x000fea0003800000 */
[----:B------:R-:W-:-:S13]  /*b5c0*/  ISETP.NE.AND P0, PT, R0, 0x17, PT ;  /* 0x000000170000780c */ /* 0x000fda0003f05270 */
[----:B------:R-:W-:Y:S05]  /*b5d0*/  @!P0 BRA `(.L_x_7100) ;  /* 0x0000000000908947 */ /* 0x000fea0003800000 */
[----:B------:R-:W-:-:S13]  /*b5e0*/  ISETP.NE.AND P0, PT, R0, 0x18, PT ;  /* 0x000000180000780c */ /* 0x000fda0003f05270 */
[----:B------:R-:W-:Y:S05]  /*b5f0*/  @!P0 BRA `(.L_x_7101) ;  /* 0x0000000000448947 */ /* 0x000fea0003800000 */
.L_x_7077:
        /* <DEDUP_REMOVED lines=16> */
.L_x_7102:
[----:B------:R-:W-:Y:S05]  /*b700*/  BRA `(.L_x_7078) ;  /* 0x0000000000a07947 */ /* 0x000fea0003800000 */
.L_x_7101:
        /* <DEDUP_REMOVED lines=13> */
.L_x_7104:
[----:B------:R-:W-:Y:S05]  /*b7e0*/  BSYNC.RECONVERGENT B0 ;  /* 0x0000000000007941 */ /* 0x000fea0003800200 */
.L_x_7103:
[----:B------:R-:W-:-:S05]  /*b7f0*/  LOP3.LUT R3, R0, 0x80, R3, 0xf8, !PT ;  /* 0x0000008000037812 */ /* 0x000fca00078ef803 */
[----:B------:R1:W-:Y:S01]  /*b800*/  STG.E.U8 desc[UR36][R8.64], R3 ;  /* 0x0000000308007986 */ /* 0x0003e2000c101124 */
[----:B------:R-:W-:Y:S05]  /*b810*/  BRA `(.L_x_7078) ;  /* 0x00000000005c7947 */ /* 0x000fea0003800000 */
.L_x_7100:
        /* <DEDUP_REMOVED lines=12> */
.L_x_7106:
[----:B------:R-:W-:Y:S01]  /*b8e0*/  IMAD.MOV.U32 R0, RZ, RZ, 0x7f ;  /* 0x0000007fff007424 */ /* 0x000fe200078e00ff */
[----:B------:R-:W-:-:S04]  /*b8f0*/  ISETP.GT.U32.AND P0, PT, R4, 0x7f800000, PT ;  /* 0x7f8000000400780c */ /* 0x000fc80003f04070 */
[----:B------:R-:W-:-:S09]  /*b900*/  SEL R0, R0, 0x7c, P0 ;  /* 0x0000007c00007807 */ /* 0x000fd20000000000 */
.L_x_7107:
[----:B------:R-:W-:Y:S05]  /*b910*/  BSYNC.RECONVERGENT B0 ;  /* 0x0000000000007941 */ /* 0x000fea0003800200 */
.L_x_7105:
[----:B------:R-:W-:-:S04]  /*b920*/  SHF.R.U32.HI R3, RZ, 0x18, R3 ;  /* 0x00000018ff037819 */ /* 0x000fc80000011603 */
[----:B------:R-:W-:-:S05]  /*b930*/  LOP3.LUT R3, R0, 0x80, R3, 0xf8, !PT ;  /* 0x0000008000037812 */ /* 0x000fca00078ef803 */
[----:B------:R2:W-:Y:S01]  /*b940*/  STG.E.U8 desc[UR36][R8.64], R3 ;  /* 0x0000000308007986 */ /* 0x0005e2000c101124 */
[----:B------:R-:W-:Y:S05]  /*b950*/  BRA `(.L_x_7078) ;  /* 0x00000000000c7947 */ /* 0x000fea0003800000 */
.L_x_7099:
[----:B------:R-:W-:-:S05]  /*b960*/  HADD2.F32 R0, -RZ, R16.H0_H0 ;  /* 0x20000010ff007230 */ /* 0x000fca0000004100 */
[----:B------:R-:W-:-:S05]  /*b970*/  F2FP.BF16.F32.PACK_AB R0, RZ, R0 ;  /* 0x00000000ff00723e */ /* 0x000fca00000010ff */
[----:B------:R0:W-:Y:S02]  /*b980*/  STG.E.U16 desc[UR36][R8.64], R0 ;  /* 0x0000000008007986 */ /* 0x0001e4000c101524 */
.L_x_7078:
[----:B------:R-:W-:-:S07]  /*b990*/  VIADD R19, R19, 0x80 ;  /* 0x0000008013137836 */ /* 0x000fce0000000000 */
.L_x_7037:
[----:B------:R-:W-:Y:S05]  /*b9a0*/  BSYNC.RECONVERGENT B6 ;  /* 0x0000000000067941 */ /* 0x000fea0003800200 */
.L_x_7036:
        /* <DEDUP_REMOVED lines=23> */
.L_x_7111:
[----:B------:R-:W-:-:S06]  /*bb20*/  HADD2.F32 R5, -RZ, R17.H0_H0 ;  /* 0x20000011ff057230 */ /* 0x000fcc0000004100 */
[----:B------:R-:W0:Y:S02]  /*bb30*/  F2I.S64.TRUNC R4, R5 ;  /* 0x0000000500047311 */ /* 0x000e24000020d900 */
[----:B0-----:R-:W-:Y:S01]  /*bb40*/  STG.E.U8 desc[UR36][R2.64], R4 ;  /* 0x0000000402007986 */ /* 0x001fe2000c101124 */
[----:B------:R-:W-:Y:S05]  /*bb50*/  EXIT ;  /* 0x000000000000794d */ /* 0x000fea0003800000 */
.L_x_7110:
        /* <DEDUP_REMOVED lines=10> */
.L_x_7114:
[----:B------:R-:W-:-:S06]  /*bc00*/  HADD2.F32 R17, -RZ, R17.H0_H0 ;  /* 0x20000011ff117230 */ /* 0x000fcc0000004100 */
[----:B------:R-:W0:Y:S02]  /*bc10*/  F2I.FTZ.TRUNC.NTZ R17, R17 ;  /* 0x0000001100117305 */ /* 0x000e24000021f100 */
[----:B0-----:R-:W-:Y:S01]  /*bc20*/  STG.E desc[UR36][R2.64], R17 ;  /* 0x0000001102007986 */ /* 0x001fe2000c101924 */
[----:B------:R-:W-:Y:S05]  /*bc30*/  EXIT ;  /* 0x000000000000794d */ /* 0x000fea0003800000 */
.L_x_7113:
[----:B------:R-:W-:-:S06]  /*bc40*/  HADD2.F32 R17, -RZ, R17.H0_H0 ;  /* 0x20000011ff117230 */ /* 0x000fcc0000004100 */
[----:B------:R-:W0:Y:S02]  /*bc50*/  F2I.FTZ.TRUNC.NTZ R17, R17 ;  /* 0x0000001100117305 */ /* 0x000e24000021f100 */
[----:B0-----:R-:W-:Y:S01]  /*bc60*/  STG.E.U16 desc[UR36][R2.64], R17 ;  /* 0x0000001102007986 */ /* 0x001fe2000c101524 */
[----:B------:R-:W-:Y:S05]  /*bc70*/  EXIT ;  /* 0x000000000000794d */ /* 0x000fea0003800000 */
.L_x_7109:
        /* <DEDUP_REMOVED lines=9> */
.L_x_7116:
[----:B------:R-:W-:Y:S01]  /*bd10*/  STG.E.U16 desc[UR36][R2.64], R17 ;  /* 0x0000001102007986 */ /* 0x000fe2000c101524 */
[----:B------:R-:W-:Y:S05]  /*bd20*/  EXIT ;  /* 0x000000000000794d */ /* 0x000fea0003800000 */
.L_x_7115:
        /* <DEDUP_REMOVED lines=10> */
.L_x_7118:
[----:B------:R-:W-:-:S05]  /*bdd0*/  HADD2.F32 R0, -RZ, R17.H0_H0 ;  /* 0x20000011ff007230 */ /* 0x000fca0000004100 */
[----:B------:R-:W-:-:S04]  /*bde0*/  F2FP.F16.F32.PACK_AB R0, RZ, R0 ;  /* 0x00000000ff00723e */ /* 0x000fc800000000ff */
[----:B------:R-:W-:-:S05]  /*bdf0*/  PRMT R0, R0, 0x5410, RZ ;  /* 0x0000541000007816 */ /* 0x000fca00000000ff */
[----:B------:R-:W-:Y:S01]  /*be00*/  STG.E desc[UR36][R2.64], R0 ;  /* 0x0000000002007986 */ /* 0x000fe2000c101924 */
[----:B------:R-:W-:Y:S05]  /*be10*/  EXIT ;  /* 0x000000000000794d */ /* 0x000fea0003800000 */
.L_x_7117:
[----:B------:R-:W-:-:S05]  /*be20*/  HADD2.F32 R4, -RZ, R17.H0_H0 ;  /* 0x20000011ff047230 */ /* 0x000fca0000004100 */
[----:B------:R-:W-:-:S06]  /*be30*/  FMUL.FTZ R4, R4, 1 ;  /* 0x3f80000004047820 */ /* 0x000fcc0000410000 */
[----:B------:R-:W0:Y:S02]  /*be40*/  F2F.F64.F32 R4, R4 ;  /* 0x0000000400047310 */ /* 0x000e240000201800 */
[----:B0-----:R-:W-:Y:S01]  /*be50*/  STG.E.64 desc[UR36][R2.64], R4 ;  /* 0x0000000402007986 */ /* 0x001fe2000c101b24 */
[----:B------:R-:W-:Y:S05]  /*be60*/  EXIT ;  /* 0x000000000000794d */ /* 0x000fea0003800000 */
.L_x_7108:
        /* <DEDUP_REMOVED lines=14> */
.L_x_7122:
        /* <DEDUP_REMOVED lines=18> */
.L_x_7125:
[----:B------:R-:W-:-:S04]  /*c070*/  SHF.R.U32.HI R5, RZ, 0x18, R5 ;  /* 0x00000018ff057819 */ /* 0x000fc80000011605 */
[----:B------:R-:W-:-:S07]  /*c080*/  LOP3.LUT R0, R0, 0x80, R5, 0xf8, !PT ;  /* 0x0000008000007812 */ /* 0x000fce00078ef805 */
.L_x_7124:
[----:B------:R-:W-:Y:S05]  /*c090*/  BSYNC.RECONVERGENT B0 ;  /* 0x0000000000007941 */ /* 0x000fea0003800200 */
.L_x_7123:
[----:B------:R-:W-:Y:S01]  /*c0a0*/  STG.E.U8 desc[UR36][R2.64], R0 ;  /* 0x0000000002007986 */ /* 0x000fe2000c101124 */
[----:B------:R-:W-:Y:S05]  /*c0b0*/  EXIT ;  /* 0x000000000000794d */ /* 0x000fea0003800000 */
.L_x_7121:
        /* <DEDUP_REMOVED lines=18> */
.L_x_7128:
[----:B------:R-:W-:-:S04]  /*c1e0*/  SHF.R.U32.HI R5, RZ, 0x18, R5 ;  /* 0x00000018ff057819 */ /* 0x000fc80000011605 */
[----:B------:R-:W-:-:S07]  /*c1f0*/  LOP3.LUT R0, R0, 0x80, R5, 0xf8, !PT ;  /* 0x0000008000007812 */ /* 0x000fce00078ef805 */
.L_x_7127:
[----:B------:R-:W-:Y:S05]  /*c200*/  BSYNC.RECONVERGENT B0 ;  /* 0x0000000000007941 */ /* 0x000fea0003800200 */
.L_x_7126:
[----:B------:R-:W-:Y:S01]  /*c210*/  STG.E.U8 desc[UR36][R2.64], R0 ;  /* 0x0000000002007986 */ /* 0x000fe2000c101124 */
[----:B------:R-:W-:Y:S05]  /*c220*/  EXIT ;  /* 0x000000000000794d */ /* 0x000fea0003800000 */
.L_x_7120:
        /* <DEDUP_REMOVED lines=22> */
.L_x_7130:
[----:B------:R-:W-:-:S06]  /*c390*/  HADD2.F32 R4, -RZ, R17.H0_H0 ;  /* 0x20000011ff047230 */ /* 0x000fcc0000004100 */
[----:B------:R-:W0:Y:S02]  /*c3a0*/  F2I.U64.TRUNC R4, R4 ;  /* 0x0000000400047311 */ /* 0x000e24000020d800 */
[----:B0-----:R-:W-:Y:S01]  /*c3b0*/  STG.E.64 desc[UR36][R2.64], R4 ;  /* 0x0000000402007986 */ /* 0x001fe2000c101b24 */
[----:B------:R-:W-:Y:S05]  /*c3c0*/  EXIT ;  /* 0x000000000000794d */ /* 0x000fea0003800000 */
.L_x_7129:
[----:B------:R-:W-:-:S06]  /*c3d0*/  HADD2.F32 R17, -RZ, R17.H0_H0 ;  /* 0x20000011ff117230 */ /* 0x000fcc0000004100 */
[----:B------:R-:W0:Y:S02]  /*c3e0*/  F2I.FTZ.U32.TRUNC.NTZ R17, R17 ;  /* 0x0000001100117305 */ /* 0x000e24000021f000 */
[----:B0-----:R-:W-:Y:S01]  /*c3f0*/  STG.E desc[UR36][R2.64], R17 ;  /* 0x0000001102007986 */ /* 0x001fe2000c101924 */
[----:B------:R-:W-:Y:S05]  /*c400*/  EXIT ;  /* 0x000000000000794d */ /* 0x000fea0003800000 */
.L_x_7119:
        /* <DEDUP_REMOVED lines=11> */
.L_x_7132:
[----:B------:R-:W-:Y:S01]  /*c4c0*/  HADD2.F32 R17, -RZ, R17.H0_H0 ;  /* 0x20000011ff117230 */ /* 0x000fe20000004100 */
[----:B------:R-:W-:-:S04]  /*c4d0*/  CS2R R6, SRZ ;  /* 0x0000000000067805 */ /* 0x000fc8000001ff00 */
[----:B------:R-:W-:-:S06]  /*c4e0*/  FMUL.FTZ R4, R17, 1 ;  /* 0x3f80000011047820 */ /* 0x000fcc0000410000 */
[----:B------:R-:W0:Y:S02]  /*c4f0*/  F2F.F64.F32 R4, R4 ;  /* 0x0000000400047310 */ /* 0x000e240000201800 */
[----:B0-----:R-:W-:Y:S01]  /*c500*/  STG.E.128 desc[UR36][R2.64], R4 ;  /* 0x0000000402007986 */ /* 0x001fe2000c101d24 */
[----:B------:R-:W-:Y:S05]  /*c510*/  EXIT ;  /* 0x000000000000794d */ /* 0x000fea0003800000 */
.L_x_7131:
[----:B------:R-:W-:-:S13]  /*c520*/  ISETP.NE.AND P0, PT, R0, 0xf, PT ;  /* 0x0000000f0000780c */ /* 0x000fda0003f05270 */
[----:B------:R-:W-:Y:S05]  /*c530*/  @!P0 BRA `(.L_x_7133) ;  /* 0x0000000000e88947 */ /* 0x000fea0003800000 */
[----:B------:R-:W-:-:S13]  /*c540*/  ISETP.NE.AND P0, PT, R0, 0x17, PT ;  /* 0x000000170000780c */ /* 0x000fda0003f05270 */
[----:B------:R-:W-:Y:S05]  /*c550*/  @!P0 BRA `(.L_x_7134) ;  /* 0x0000000000908947 */ /* 0x000fea0003800000 */
[----:B------:R-:W-:-:S13]  /*c560*/  ISETP.NE.AND P0, PT, R0, 0x18, PT ;  /* 0x000000180000780c */ /* 0x000fda0003f05270 */
[----:B------:R-:W-:Y:S05]  /*c570*/  @!P0 BRA `(.L_x_7135) ;  /* 0x0000000000448947 */ /* 0x000fea0003800000 */
.L_x_7112:
        /* <DEDUP_REMOVED lines=16> */
.L_x_7136:
[----:B------:R-:W-:Y:S05]  /*c680*/  EXIT ;  /* 0x000000000000794d */ /* 0x000fea0003800000 */
.L_x_7135:
        /* <DEDUP_REMOVED lines=13> */
.L_x_7138:
[----:B------:R-:W-:Y:S05]  /*c760*/  BSYNC.RECONVERGENT B0 ;  /* 0x0000000000007941 */ /* 0x000fea0003800200 */
.L_x_7137:
[----:B------:R-:W-:-:S05]  /*c770*/  LOP3.LUT R5, R0, 0x80, R5, 0xf8, !PT ;  /* 0x0000008000057812 */ /* 0x000fca00078ef805 */
[----:B------:R-:W-:Y:S01]  /*c780*/  STG.E.U8 desc[UR36][R2.64], R5 ;  /* 0x0000000502007986 */ /* 0x000fe2000c101124 */
[----:B------:R-:W-:Y:S05]  /*c790*/  EXIT ;  /* 0x000000000000794d */ /* 0x000fea0003800000 */
.L_x_7134:
        /* <DEDUP_REMOVED lines=12> */
.L_x_7140:
[----:B------:R-:W-:Y:S01]  /*c860*/  IMAD.MOV.U32 R0, RZ, RZ, 0x7f ;  /* 0x0000007fff007424 */ /* 0x000fe200078e00ff */
[----:B------:R-:W-:-:S04]  /*c870*/  ISETP.GT.U32.AND P0, PT, R4, 0x7f800000, PT ;  /* 0x7f8000000400780c */ /* 0x000fc80003f04070 */
[----:B------:R-:W-:-:S09]  /*c880*/  SEL R0, R0, 0x7c, P0 ;  /* 0x0000007c00007807 */ /* 0x000fd20000000000 */
.L_x_7141:
[----:B------:R-:W-:Y:S05]  /*c890*/  BSYNC.RECONVERGENT B0 ;  /* 0x0000000000007941 */ /* 0x000fea0003800200 */
.L_x_7139:
[----:B------:R-:W-:-:S04]  /*c8a0*/  SHF.R.U32.HI R5, RZ, 0x18, R5 ;  /* 0x00000018ff057819 */ /* 0x000fc80000011605 */
[----:B------:R-:W-:-:S05]  /*c8b0*/  LOP3.LUT R5, R0, 0x80, R5, 0xf8, !PT ;  /* 0x0000008000057812 */ /* 0x000fca00078ef805 */
[----:B------:R-:W-:Y:S01]  /*c8c0*/  STG.E.U8 desc[UR36][R2.64], R5 ;  /* 0x0000000502007986 */ /* 0x000fe2000c101124 */
[----:B------:R-:W-:Y:S05]  /*c8d0*/  EXIT ;  /* 0x000000000000794d */ /* 0x000fea0003800000 */
.L_x_7133:
[----:B------:R-:W-:-:S05]  /*c8e0*/  HADD2.F32 R0, -RZ, R17.H0_H0 ;  /* 0x20000011ff007230 */ /* 0x000fca0000004100 */
[----:B------:R-:W-:-:S05]  /*c8f0*/  F2FP.BF16.F32.PACK_AB R0, RZ, R0 ;  /* 0x00000000ff00723e */ /* 0x000fca00000010ff */
[----:B------:R-:W-:Y:S01]  /*c900*/  STG.E.U16 desc[UR36][R2.64], R0 ;  /* 0x0000000002007986 */ /* 0x000fe2000c101524 */
[----:B------:R-:W-:Y:S05]  /*c910*/  EXIT ;  /* 0x000000000000794d */ /* 0x000fea0003800000 */
.L_x_7142:
        /* <DEDUP_REMOVED lines=14> */
.L_x_14642:


//--------------------- .text._ZN2at6native18elementwise_kernelILi128ELi4EZNS0_22gpu_kernel_impl_nocastIZZZNS0_26logit_backward_kernel_cudaERNS_18TensorIteratorBaseERKN3c106ScalarEENKUlvE_clEvENKUlvE1_clEvEUlNS5_4HalfESB_E_EEvS4_RKT_EUliE_EEviT1_ --------------------------
	.section	.text._ZN2at6native18elementwise_kernelILi128ELi4EZNS0_22gpu_kernel_impl_nocastIZZZNS0_26logit_backward_kernel_cudaERNS_18TensorIteratorBaseERKN3c106ScalarEENKUlvE_clEvENKUlvE1_clEvEUlNS5_4HalfESB_E_EEvS4_RKT_EUliE_EEviT1_,"ax",@progbits
	.align	128
        .global         _ZN2at6native18elementwise_kernelILi128ELi4EZNS0_22gpu_kernel_impl_nocastIZZZNS0_26logit_backward_kernel_cudaERNS_18TensorIteratorBaseERKN3c106ScalarEENKUlvE_clEvENKUlvE1_clEvEUlNS5_4HalfESB_E_EEvS4_RKT_EUliE_EEviT1_
        .type           _ZN2at6native18elementwise_kernelILi128ELi4EZNS0_22gpu_kernel_impl_nocastIZZZNS0_26logit_backward_kernel_cudaERNS_18TensorIteratorBaseERKN3c106ScalarEENKUlvE_clEvENKUlvE1_clEvEUlNS5_4HalfESB_E_EEvS4_RKT_EUliE_EEviT1_,@function
        .size           _ZN2at6native18elementwise_kernelILi128ELi4EZNS0_22gpu_kernel_impl_nocastIZZZNS0_26logit_backward_kernel_cudaERNS_18TensorIteratorBaseERKN3c106ScalarEENKUlvE_clEvENKUlvE1_clEvEUlNS5_4HalfESB_E_EEvS4_RKT_EUliE_EEviT1_,(.L_x_14643 - _ZN2at6native18elementwise_kernelILi128ELi4EZNS0_22gpu_kernel_impl_nocastIZZZNS0_26logit_backward_kernel_cudaERNS_18TensorIteratorBaseERKN3c106ScalarEENKUlvE_clEvENKUlvE1_clEvEUlNS5_4HalfESB_E_EEvS4_RKT_EUliE_EEviT1_)
        .other          _ZN2at6native18elementwise_kernelILi128ELi4EZNS0_22gpu_kernel_impl_nocastIZZZNS0_26logit_backward_kernel_cudaERNS_18TensorIteratorBaseERKN3c106ScalarEENKUlvE_clEvENKUlvE1_clEvEUlNS5_4HalfESB_E_EEvS4_RKT_EUliE_EEviT1_,@"STO_CUDA_ENTRY STV_DEFAULT"
_ZN2at6native18elementwise_kernelILi128ELi4EZNS0_22gpu_kernel_impl_nocastIZZZNS0_26logit_backward_kernel_cudaERNS_18TensorIteratorBaseERKN3c106ScalarEENKUlvE_clEvENKUlvE1_clEvEUlNS5_4HalfESB_E_EEvS4_RKT_EUliE_EEviT1_:
.text._ZN2at6native18elementwise_kernelILi128ELi4EZNS0_22gpu_kernel_impl_nocastIZZZNS0_26logit_backward_kernel_cudaERNS_18TensorIteratorBaseERKN3c106ScalarEENKUlvE_clEvENKUlvE1_clEvEUlNS5_4HalfESB_E_EEvS4_RKT_EUliE_EEviT1_:
        /* <DEDUP_REMOVED lines=19> */
[----:B------:R-:W-:Y:S01]  /*0130*/  IADD3 R3, PT, PT, R3, 0x80, RZ ;  /* 0x0000008003037810 */ /* 0x000fe20007ffe0ff */
[----:B--2---:R-:W-:-:S05]  /*0140*/  HADD2.F32 R0, -RZ, R6.H0_H0 ;  /* 0x20000006ff007230 */ /* 0x004fca0000004100 */
[C---:B------:R-:W-:Y:S02]  /*0150*/  FSETP.GEU.FTZ.AND P1, PT, R0.reuse, RZ, PT ;  /* 0x000000ff0000720b */ /* 0x040fe40003f3e000 */
[----:B------:R-:W-:-:S04]  /*0160*/  FSETP.GT.FTZ.AND P0, PT, R0, 1, PT ;  /* 0x3f8000000000780b */ /* 0x000fc80003f14000 */
[----:B------:R-:W-:-:S13]  /*0170*/  PLOP3.LUT P0, PT, P1, P0, PT, 0x8f, 0xf8 ;  /* 0x0000000000f8781c */ /* 0x000fda0000f01177 */
[----:B------:R-:W-:-:S04]  /*0180*/  @!P0 FADD.FTZ R9, -R0, 1 ;  /* 0x3f80000000098421 */ /* 0x000fc80000010100 */
[----:B------:R-:W-:Y:S01]  /*0190*/  @!P0 FMUL.FTZ R10, R0, R9 ;  /* 0x00000009000a8220 */ /* 0x000fe20000410000 */
[----:B---3--:R-:W-:Y:S01]  /*01a0*/  HADD2.F32 R0, -RZ, R4.H0_H0 ;  /* 0x20000004ff007230 */ /* 0x008fe20000004100 */
[----:B------:R-:W0:Y:S02]  /*01b0*/  LDC.64 R8, c[0x0][0x5e8] ;  /* 0x00017a00ff087b82 */ /* 0x000e240000000a00 */
[----:B------:R-:W1:Y:S02]  /*01c0*/  @!P0 MUFU.RCP R11, R10 ;  /* 0x0000000a000b8308 */ /* 0x000e640000001000 */
[----:B-1----:R-:W-:Y:S01]  /*01d0*/  @!P0 FMUL.FTZ R2, R0, R11 ;  /* 0x0000000b00028220 */ /* 0x002fe20000410000 */
[----:B------:R-:W-:-:S04]  /*01e0*/  ISETP.GE.AND P0, PT, R3, UR4, PT ;  /* 0x0000000403007c0c */ /* 0x000fc8000bf06270 */
[----:B------:R-:W-:-:S05]  /*01f0*/  F2FP.F16.F32.PACK_AB R2, RZ, R2 ;  /* 0x00000002ff02723e */ /* 0x000fca00000000ff */
        /* <DEDUP_REMOVED lines=18> */
[----:B-1----:R-:W-:-:S05]  /*0320*/  @!P0 FMUL.FTZ R2, R0, R11 ;  /* 0x0000000b00028220 */ /* 0x002fca0000410000 */
[----:B------:R-:W-:-:S05]  /*0330*/  F2FP.F16.F32.PACK_AB R2, RZ, R2 ;  /* 0x00000002ff02723e */ /* 0x000fca00000000ff */
[----:B0-----:R0:W-:Y:S02]  /*0340*/  STG.E.U16 desc[UR6][R8.64], R2 ;  /* 0x0000000208007986 */ /* 0x0011e4000c101506 */
.L_x_7146:
[----:B------:R-:W-:-:S13]  /*0350*/  ISETP.GE.AND P0, PT, R3, UR4, PT ;  /* 0x0000000403007c0c */ /* 0x000fda000bf06270 */
[----:B------:R-:W-:Y:S05]  /*0360*/  @P0 BREAK.RELIABLE B1 ;  /* 0x0000000000010942 */ /* 0x000fea0003800100 */
[----:B------:R-:W-:Y:S05]  /*0370*/  @P0 BRA `(.L_x_7147) ;  /* 0x00000000004c0947 */ /* 0x000fea0003800000 */
[----:B------:R-:W-:Y:S05]  /*0380*/  BSYNC.RELIABLE B1 ;  /* 0x0000000000017941 */ /* 0x000fea0003800100 */
.L_x_7145:
        /* <DEDUP_REMOVED lines=18> */
.L_x_7147:
[----:B------:R-:W-:Y:S05]  /*04b0*/  BSYNC.RECONVERGENT B0 ;  /* 0x0000000000007941 */ /* 0x000fea0003800200 */
.L_x_7144:
[----:B------:R-:W-:Y:S05]  /*04c0*/  WARPSYNC.ALL ;  /* 0x0000000000007948 */ /* 0x000fea0003800000 */
[----:B------:R-:W-:-:S13]  /*04d0*/  ISETP.GE.AND P0, PT, R3, UR4, PT ;  /* 0x0000000403007c0c */ /* 0x000fda000bf06270 */
[----:B------:R-:W-:Y:S05]  /*04e0*/  @P0 EXIT ;  /* 0x000000000000094d */ /* 0x000fea0003800000 */
[----:B------:R-:W2:Y:S02]  /*04f0*/  LDC.64 R4, c[0x0][0x5f8] ;  /* 0x00017e00ff047b82 */ /* 0x000ea40000000a00 */
[----:B--2---:R-:W2:Y:S06]  /*0500*/  LDG.E.U16 R4, desc[UR6][R4.64] ;  /* 0x0000000604047981 */ /* 0x004eac000c1e1500 */
[----:B01----:R-:W0:Y:S02]  /*0510*/  LDC.64 R2, c[0x0][0x5f0] ;  /* 0x00017c00ff027b82 */ /* 0x003e240000000a00 */
[----:B0-----:R-:W3:Y:S01]  /*0520*/  LDG.E.U16 R2, desc[UR6][R2.64] ;  /* 0x0000000602027981 */ /* 0x001ee2000c1e1500 */
[----:B--2---:R-:W-:Y:S01]  /*0530*/  HADD2.F32 R0, -RZ, R4.H0_H0 ;  /* 0x20000004ff007230 */ /* 0x004fe20000004100 */
[----:B------:R-:W-:-:S04]  /*0540*/  MOV R4, 0x7fc00000 ;  /* 0x7fc0000000047802 */ /* 0x000fc80000000f00 */
        /* <DEDUP_REMOVED lines=10> */
[----:B0-----:R-:W-:Y:S01]  /*05f0*/  STG.E.U16 desc[UR6][R6.64], R4 ;  /* 0x0000000406007986 */ /* 0x001fe2000c101506 */
[----:B------:R-:W-:Y:S05]  /*0600*/  EXIT ;  /* 0x000000000000794d */ /* 0x000fea0003800000 */
.L_x_7143:
        /* <DEDUP_REMOVED lines=356> */
.L_x_7151:
        /* <DEDUP_REMOVED lines=10> */
[----:B------:R-:W-:-:S04]  /*1cf0*/  MOV R8, 0x7fc00000 ;  /* 0x7fc0000000087802 */ /* 0x000fc80000000f00 */
[C---:B------:R-:W-:Y:S02]  /*1d00*/  FSETP.GEU.FTZ.AND P1, PT, R11.reuse, RZ, PT ;  /* 0x000000ff0b00720b */ /* 0x040fe40003f3e000 */
[----:B------:R-:W-:Y:S01]  /*1d10*/  FSETP.GT.FTZ.AND P0, PT, R11, 1, PT ;  /* 0x3f8000000b00780b */ /* 0x000fe20003f14000 */
[----:B---3--:R-:W-:-:S03]  /*1d20*/  HADD2.F32 R9, -RZ, R6.H0_H0 ;  /* 0x20000006ff097230 */ /* 0x008fc60000004100 */
        /* <DEDUP_REMOVED lines=360> */
.L_x_7153:
        /* <DEDUP_REMOVED lines=23> */
.L_x_7150:
[----:B------:R-:W-:-:S13]  /*3520*/  ISETP.GE.AND P0, PT, R3, UR4, PT ;  /* 0x0000000403007c0c */ /* 0x000fda000bf06270 */
[----:B------:R-:W-:Y:S05]  /*3530*/  @P0 BREAK.RELIABLE B1 ;  /* 0x0000000000010942 */ /* 0x000fea0003800100 */
[----:B------:R-:W-:Y:S05]  /*3540*/  @P0 BRA `(.L_x_7152) ;  /* 0x0000001400d00947 */ /* 0x000fea0003800000 */
[----:B------:R-:W-:Y:S05]  /*3550*/  BSYNC.RELIABLE B1 ;  /* 0x0000000000017941 */ /* 0x000fea0003800100 */
.L_x_7149:
        /* <DEDUP_REMOVED lines=348> */
.L_x_7154:
        /* <DEDUP_REMOVED lines=23> */
.L_x_7152:
[----:B------:R-:W-:Y:S05]  /*4c90*/  BSYNC.RECONVERGENT B0 ;  /* 0x0000000000007941 */ /* 0x000fea0003800200 */
.L_x_7148:
        /* <DEDUP_REMOVED lines=351> */
.L_x_7155:
        /* <DEDUP_REMOVED lines=9> */
[C---:B------:R-:W-:Y:S02]  /*6320*/  FSETP.GEU.FTZ.AND P1, PT, R9.reuse, RZ, PT ;  /* 0x000000ff0900720b */ /* 0x040fe40003f3e000 */
[----:B------:R-:W-:Y:S01]  /*6330*/  FSETP.GT.FTZ.AND P0, PT, R9, 1, PT ;  /* 0x3f8000000900780b */ /* 0x000fe20003f14000 */
[----:B---3--:R-:W-:-:S03]  /*6340*/  HADD2.F32 R7, -RZ, R4.H0_H0 ;  /* 0x20000004ff077230 */ /* 0x008fc60000004100 */
[----:B------:R-:W-:-:S13]  /*6350*/  PLOP3.LUT P0, PT, P1, P0, PT, 0x8f, 0xf8 ;  /* 0x0000000000f8781c */ /* 0x000fda0000f01177 */
[----:B------:R-:W-:-:S04]  /*6360*/  @!P0 FADD.FTZ R0, -R9, 1 ;  /* 0x3f80000009008421 */ /* 0x000fc80000010100 */
[----:B------:R-:W-:Y:S01]  /*6370*/  @!P0 FMUL.FTZ R8, R9, R0 ;  /* 0x0000000009088220 */ /* 0x000fe20000410000 */
[----:B------:R-:W-:-:S05]  /*6380*/  MOV R0, 0x7fc00000 ;  /* 0x7fc0000000007802 */ /* 0x000fca0000000f00 */
[----:B------:R-:W0:Y:S02]  /*6390*/  @!P0 MUFU.RCP R8, R8 ;  /* 0x0000000800088308 */ /* 0x000e240000001000 */
[----:B0-----:R-:W-:Y:S01]  /*63a0*/  @!P0 FMUL.FTZ R0, R7, R8 ;  /* 0x0000000807008220 */ /* 0x001fe20000410000 */
[----:B-1----:R-:W-:-:S04]  /*63b0*/  IADD3 R2, P0, PT, R3, UR4, RZ ;  /* 0x0000000403027c10 */ /* 0x002fc8000ff1e0ff */
[----:B------:R-:W-:Y:S02]  /*63c0*/  F2FP.F16.F32.PACK_AB R0, RZ, R0 ;  /* 0x00000000ff00723e */ /* 0x000fe400000000ff */
[----:B------:R-:W-:-:S05]  /*63d0*/  IADD3.X R3, PT, PT, RZ, UR5, RZ, P0, !PT ;  /* 0x00000005ff037c10 */ /* 0x000fca00087fe4ff */
[----:B------:R-:W-:Y:S01]  /*63e0*/  STG.E.U16 desc[UR6][R2.64], R0 ;  /* 0x0000000002007986 */ /* 0x000fe2000c101506 */
[----:B------:R-:W-:Y:S05]  /*63f0*/  EXIT ;  /* 0x000000000000794d */ /* 0x000fea0003800000 */
.L_x_7156:
        /* <DEDUP_REMOVED lines=16> */
.L_x_14643:


//--------------------- .text._ZN2at6native27unrolled_elementwise_kernelIZZZNS0_26logit_backward_kernel_cudaERNS_18TensorIteratorBaseERKN3c106ScalarEENKUlvE_clEvENKUlvE1_clEvEUlNS4_4HalfESA_E_St5arrayIPcLm3EELi4E23TrivialOffsetCalculatorILi2EjESF_ILi1EjENS0_6memory15LoadWithoutCastENSI_16StoreWithoutCastEEEviT_T0_T2_T3_T4_T5_ --------------------------
	.section	.text._ZN2at6native27unrolled_elementwise_kernelIZZZNS0_26logit_backward_kernel_cudaERNS_18TensorIteratorBaseERKN3c106ScalarEENKUlvE_clEvENKUlvE1_clEvEUlNS4_4HalfESA_E_St5arrayIPcLm3EELi4E23TrivialOffsetCalculatorILi2EjESF_ILi1EjENS0_6memory15LoadWithoutCastENSI_16StoreWithoutCastEEEviT_T0_T2_T3_T4_T5_,"ax",@progbits
	.align	128
        .global         _ZN2at6native27unrolled_elementwise_kernelIZZZNS0_26logit_backward_kernel_cudaERNS_18TensorIteratorBaseERKN3c106ScalarEENKUlvE_clEvENKUlvE1_clEvEUlNS4_4HalfESA_E_St5arrayIPcLm3EELi4E23TrivialOffsetCalculatorILi2EjESF_ILi1EjENS0_6memory15LoadWithoutCastENSI_16StoreWithoutCastEEEviT_T0_T2_T3_T4_T5_
        .type           _ZN2at6native27unrolled_elementwise_kernelIZZZNS0_26logit_backward_kernel_cudaERNS_18TensorIteratorBaseERKN3c106ScalarEENKUlvE_clEvENKUlvE1_clEvEUlNS4_4HalfESA_E_St5arrayIPcLm3EELi4E23TrivialOffsetCalculatorILi2EjESF_ILi1EjENS0_6memory15LoadWithoutCastENSI_16StoreWithoutCastEEEviT_T0_T2_T3_T4_T5_,@function
        .size           _ZN2at6native27unrolled_elementwise_kernelIZZZNS0_26logit_backward_kernel_cudaERNS_18TensorIteratorBaseERKN3c106ScalarEENKUlvE_clEvENKUlvE1_clEvEUlNS4_4HalfESA_E_St5arrayIPcLm3EELi4E23TrivialOffsetCalculatorILi2EjESF_ILi1EjENS0_6memory15LoadWithoutCastENSI_16StoreWithoutCastEEEviT_T0_T2_T3_T4_T5_,(.L_x_14644 - _ZN2at6native27unrolled_elementwise_kernelIZZZNS0_26logit_backward_kernel_cudaERNS_18TensorIteratorBaseERKN3c106ScalarEENKUlvE_clEvENKUlvE1_clEvEUlNS4_4HalfESA_E_St5arrayIPcLm3EELi4E23TrivialOffsetCalculatorILi2EjESF_ILi1EjENS0_6memory15LoadWithoutCastENSI_16StoreWithoutCastEEEviT_T0_T2_T3_T4_T5_)
        .other          _ZN2at6native27unrolled_elementwise_kernelIZZZNS0_26logit_backward_kernel_cudaERNS_18TensorIteratorBaseERKN3c106ScalarEENKUlvE_clEvENKUlvE1_clEvEUlNS4_4HalfESA_E_St5arrayIPcLm3EELi4E23TrivialOffsetCalculatorILi2EjESF_ILi1EjENS0_6memory15LoadWithoutCastENSI_16StoreWithoutCastEEEviT_T0_T2_T3_T4_T5_,@"STO_CUDA_ENTRY STV_DEFAULT"
_ZN2at6native27unrolled_elementwise_kernelIZZZNS0_26logit_backward_kernel_cudaERNS_18TensorIteratorBaseERKN3c106ScalarEENKUlvE_clEvENKUlvE1_clEvEUlNS4_4HalfESA_E_St5arrayIPcLm3EELi4E23TrivialOffsetCalculatorILi2EjESF_ILi1EjENS0_6memory15LoadWithoutCastENSI_16StoreWithoutCastEEEviT_T0_T2_T3_T4_T5_:
.text._ZN2at6native27unrolled_elementwise_kernelIZZZNS0_26logit_backward_kernel_cudaERNS_18TensorIteratorBaseERKN3c106ScalarEENKUlvE_clEvENKUlvE1_clEvEUlNS4_4HalfESA_E_St5arrayIPcLm3EELi4E23TrivialOffsetCalculatorILi2EjESF_ILi1EjENS0_6memory15LoadWithoutCastENSI_16StoreWithoutCastEEEviT_T0_T2_T3_T4_T5_:
        /* <DEDUP_REMOVED lines=75> */
.L_x_7158:
[----:B------:R-:W-:Y:S05]  /*04b0*/  BSYNC.RECONVERGENT B0 ;  /* 0x0000000000007941 */ /* 0x000fea0003800200 */
.L_x_7157:
[----:B------:R-:W-:Y:S04]  /*04c0*/  BSSY.RECONVERGENT B0, `(.L_x_7159) ;  /* 0x000000d000007945 */ /* 0x000fe80003800200 */
[----:B------:R-:W-:Y:S05]  /*04d0*/  @P5 BRA `(.L_x_7160) ;  /* 0x00000000002c5947 */ /* 0x000fea0003800000 */
[----:B-----5:R-:W-:Y:S02]  /*04e0*/  HADD2.F32 R10, -RZ, R10.H0_H0 ;  /* 0x2000000aff0a7230 */ /* 0x020fe40000004100 */
[----:B------:R-:W-:Y:S01]  /*04f0*/  HADD2.F32 R6, -RZ, R0.H0_H0 ;  /* 0x20000000ff067230 */ /* 0x000fe20000004100 */
[----:B------:R-:W-:Y:S02]  /*0500*/  MOV R0, 0x7fc00000 ;  /* 0x7fc0000000007802 */ /* 0x000fe40000000f00 */
        /* <DEDUP_REMOVED lines=8> */
.L_x_7160:
[----:B------:R-:W-:Y:S05]  /*0590*/  BSYNC.RECONVERGENT B0 ;  /* 0x0000000000007941 */ /* 0x000fea0003800200 */
.L_x_7159:
[----:B------:R-:W-:Y:S04]  /*05a0*/  BSSY.RECONVERGENT B0, `(.L_x_7161) ;  /* 0x000000d000007945 */ /* 0x000fe80003800200 */
[----:B------:R-:W-:Y:S05]  /*05b0*/  @P2 BRA `(.L_x_7162) ;  /* 0x00000000002c2947 */ /* 0x000fea0003800000 */
        /* <DEDUP_REMOVED lines=11> */
.L_x_7162:
[----:B------:R-:W-:Y:S05]  /*0670*/  BSYNC.RECONVERGENT B0 ;  /* 0x0000000000007941 */ /* 0x000fea0003800200 */
.L_x_7161:
        /* <DEDUP_REMOVED lines=9> */
[----:B------:R-:W-:-:S05]  /*0710*/  MOV R5, 0x7fc00000 ;  /* 0x7fc0000000057802 */ /* 0x000fca0000000f00 */
[----:B------:R-:W0:Y:S02]  /*0720*/  @!P0 MUFU.RCP R6, R6 ;  /* 0x0000000600068308 */ /* 0x000e240000001000 */
[----:B0-----:R-:W-:-:S05]  /*0730*/  @!P0 FMUL.FTZ R5, R13, R6 ;  /* 0x000000060d058220 */ /* 0x001fca0000410000 */
[----:B------:R-:W-:-:S07]  /*0740*/  F2FP.F16.F32.PACK_AB R10, RZ, R5 ;  /* 0x00000005ff0a723e */ /* 0x000fce00000000ff */
.L_x_7164:
[----:B------:R-:W-:Y:S05]  /*0750*/  BSYNC.RECONVERGENT B0 ;  /* 0x0000000000007941 */ /* 0x000fea0003800200 */
.L_x_7163:
        /* <DEDUP_REMOVED lines=13> */
.L_x_7166:
[----:B------:R-:W-:Y:S05]  /*0830*/  BSYNC.RECONVERGENT B0 ;  /* 0x0000000000007941 */ /* 0x000fea0003800200 */
.L_x_7165:
[----:B------:R-:W-:-:S13]  /*0840*/  ISETP.GE.AND P0, PT, R8, R9, PT ;  /* 0x000000090800720c */ /* 0x000fda0003f06270 */
[----:B------:R-:W-:Y:S05]  /*0850*/  @P0 EXIT ;  /* 0x000000000000094d */ /* 0x000fea0003800000 */
[----:B01----:R-:W0:Y:S01]  /*0860*/  LDC.64 R2, c[0x0][0x388] ;  /* 0x0000e200ff027b82 */ /* 0x003e220000000a00 */
[----:B------:R-:W-:-:S04]  /*0870*/  IMAD R11, R11, 0x200, R8 ;  /* 0x000002000b0b7824 */ /* 0x000fc800078e0208 */
[----:B0-----:R-:W-:-:S05]  /*0880*/  IMAD.WIDE.U32 R2, R11, 0x2, R2 ;  /* 0x000000020b027825 */ /* 0x001fca00078e0002 */
[----:B-----5:R-:W-:Y:S01]  /*0890*/  STG.E.U16 desc[UR4][R2.64], R10 ;  /* 0x0000000a02007986 */ /* 0x020fe2000c101504 */
[----:B------:R-:W-:Y:S05]  /*08a0*/  EXIT ;  /* 0x000000000000794d */ /* 0x000fea0003800000 */
.L_x_7167:
        /* <DEDUP_REMOVED lines=13> */
.L_x_14644:


//--------------------- .text._ZN2at6native29vectorized_elementwise_kernelILi2EZZZNS0_26logit_backward_kernel_cudaERNS_18TensorIteratorBaseERKN3c106ScalarEENKUlvE_clEvENKUlvE1_clEvEUlNS4_4HalfESA_E_St5arrayIPcLm3EEEEviT0_T1_ --------------------------
	.section	.text._ZN2at6native29vectorized_elementwise_kernelILi2EZZZNS0_26logit_backward_kernel_cudaERNS_18TensorIteratorBaseERKN3c106ScalarEENKUlvE_clEvENKUlvE1_clEvEUlNS4_4HalfESA_E_St5arrayIPcLm3EEEEviT0_T1_,"ax",@progbits
	.align	128
        .global         _ZN2at6native29vectorized_elementwise_kernelILi2EZZZNS0_26logit_backward_kernel_cudaERNS_18TensorIteratorBaseERKN3c106ScalarEENKUlvE_clEvENKUlvE1_clEvEUlNS4_4HalfESA_E_St5arrayIPcLm3EEEEviT0_T1_
        .type           _ZN2at6native29vectorized_elementwise_kernelILi2EZZZNS0_26logit_backward_kernel_cudaERNS_18TensorIteratorBaseERKN3c106ScalarEENKUlvE_clEvENKUlvE1_clEvEUlNS4_4HalfESA_E_St5arrayIPcLm3EEEEviT0_T1_,@function
        .size           _ZN2at6native29vectorized_elementwise_kernelILi2EZZZNS0_26logit_backward_kernel_cudaERNS_18TensorIteratorBaseERKN3c106ScalarEENKUlvE_clEvENKUlvE1_clEvEUlNS4_4HalfESA_E_St5arrayIPcLm3EEEEviT0_T1_,(.L_x_14645 - _ZN2at6native29vectorized_elementwise_kernelILi2EZZZNS0_26logit_backward_kernel_cudaERNS_18TensorIteratorBaseERKN3c106ScalarEENKUlvE_clEvENKUlvE1_clEvEUlNS4_4HalfESA_E_St5arrayIPcLm3EEEEviT0_T1_)
        .other          _ZN2at6native29vectorized_elementwise_kernelILi2EZZZNS0_26logit_backward_kernel_cudaERNS_18TensorIteratorBaseERKN3c106ScalarEENKUlvE_clEvENKUlvE1_clEvEUlNS4_4HalfESA_E_St5arrayIPcLm3EEEEviT0_T1_,@"STO_CUDA_ENTRY STV_DEFAULT"
_ZN2at6native29vectorized_elementwise_kernelILi2EZZZNS0_26logit_backward_kernel_cudaERNS_18TensorIteratorBaseERKN3c106ScalarEENKUlvE_clEvENKUlvE1_clEvEUlNS4_4HalfESA_E_St5arrayIPcLm3EEEEviT0_T1_:
.text._ZN2at6native29vectorized_elementwise_kernelILi2EZZZNS0_26logit_backward_kernel_cudaERNS_18TensorIteratorBaseERKN3c106ScalarEENKUlvE_clEvENKUlvE1_clEvEUlNS4_4HalfESA_E_St5arrayIPcLm3EEEEviT0_T1_:
        /* <DEDUP_REMOVED lines=111> */
.L_x_7170:
[----:B------:R-:W-:Y:S05]  /*06f0*/  BSYNC.RECONVERGENT B0 ;  /* 0x0000000000007941 */ /* 0x000fea0003800200 */
.L_x_7169:
        /* <DEDUP_REMOVED lines=17> */
[----:B------:R-:W1:Y:S02]  /*0810*/  @!P0 MUFU.RCP R5, R5 ;  /* 0x0000000500058308 */ /* 0x000e640000001000 */
[----:B-1----:R-:W-:-:S05]  /*0820*/  @!P0 FMUL.FTZ R4, R16, R5 ;  /* 0x0000000510048220 */ /* 0x002fca0000410000 */
[----:B------:R-:W-:-:S07]  /*0830*/  F2FP.F16.F32.PACK_AB R4, RZ, R4 ;  /* 0x00000004ff04723e */ /* 0x000fce00000000ff */
.L_x_7172:
[----:B------:R-:W-:Y:S05]  /*0840*/  BSYNC.RECONVERGENT B0 ;  /* 0x0000000000007941 */ /* 0x000fea0003800200 */
.L_x_7171:
        /* <DEDUP_REMOVED lines=9> */
[----:B------:R-:W-:Y:S02]  /*08e0*/  HADD2.F32 R16, -RZ, R7.H0_H0 ;  /* 0x20000007ff107230 */ /* 0x000fe40000004100 */
[----:B------:R-:W-:-:S03]  /*08f0*/  HADD2.F32 R6, -RZ, R6.H0_H0 ;  /* 0x20000006ff067230 */ /* 0x000fc60000004100 */
[C---:B------:R-:W-:Y:S02]  /*0900*/  FSETP.GEU.FTZ.AND P3, PT, R16.reuse, RZ, PT ;  /* 0x000000ff1000720b */ /* 0x040fe40003f7e000 */
[----:B------:R-:W-:-:S04]  /*0910*/  FSETP.GT.FTZ.AND P0, PT, R16, 1, PT ;  /* 0x3f8000001000780b */ /* 0x000fc80003f14000 */
[----:B------:R-:W-:-:S13]  /*0920*/  PLOP3.LUT P0, PT, P3, P0, PT, 0x8f, 0xf8 ;  /* 0x0000000000f8781c */ /* 0x000fda0001f01177 */
[----:B------:R-:W-:-:S04]  /*0930*/  @!P0 FADD.FTZ R5, -R16, 1 ;  /* 0x3f80000010058421 */ /* 0x000fc80000010100 */
[----:B------:R-:W-:Y:S01]  /*0940*/  @!P0 FMUL.FTZ R7, R16, R5 ;  /* 0x0000000510078220 */ /* 0x000fe20000410000 */
[----:B------:R-:W-:-:S05]  /*0950*/  MOV R5, 0x7fc00000 ;  /* 0x7fc0000000057802 */ /* 0x000fca0000000f00 */
[----:B------:R-:W1:Y:S02]  /*0960*/  @!P0 MUFU.RCP R7, R7 ;  /* 0x0000000700078308 */ /* 0x000e640000001000 */
[----:B-1----:R-:W-:-:S05]  /*0970*/  @!P0 FMUL.FTZ R5, R6, R7 ;  /* 0x0000000706058220 */ /* 0x002fca0000410000 */
[----:B------:R-:W-:-:S07]  /*0980*/  F2FP.F16.F32.PACK_AB R5, RZ, R5 ;  /* 0x00000005ff05723e */ /* 0x000fce00000000ff */
.L_x_7174:
[----:B------:R-:W-:Y:S05]  /*0990*/  BSYNC.RECONVERGENT B0 ;  /* 0x0000000000007941 */ /* 0x000fea0003800200 */
.L_x_7173:
[----:B------:R-:W-:Y:S01]  /*09a0*/  @!P1 IMAD.IADD R7, R0, 0x1, R3 ;  /* 0x0000000100079824 */ /* 0x000fe200078e0203 */
[----:B------:R-:W-:Y:S01]  /*09b0*/  BSSY.RECONVERGENT B0, `(.L_x_7175) ;  /* 0x000000f000007945 */ /* 0x000fe20003800200 */
[----:B------:R-:W-:Y:S02]  /*09c0*/  ISETP.GE.U32.AND P3, PT, R17, R2, PT ;  /* 0x000000021100720c */ /* 0x000fe40003f66070 */
[----:B0-----:R-:W-:Y:S01]  /*09d0*/  @!P1 IMAD.WIDE.U32 R12, R7, 0x2, R12 ;  /* 0x00000002070c9825 */ /* 0x001fe200078e000c */
[----:B------:R-:W-:Y:S10]  /*09e0*/  @P2 BRA `(.L_x_7176) ;  /* 0x00000000002c2947 */ /* 0x000ff40003800000 */
        /* <DEDUP_REMOVED lines=11> */
.L_x_7176:
[----:B------:R-:W-:Y:S05]  /*0aa0*/  BSYNC.RECONVERGENT B0 ;  /* 0x0000000000007941 */ /* 0x000fea0003800200 */
.L_x_7175:
[----:B------:R-:W-:Y:S04]  /*0ab0*/  BSSY.RECONVERGENT B0, `(.L_x_7177) ;  /* 0x000000d000007945 */ /* 0x000fe80003800200 */
[----:B------:R-:W-:Y:S05]  /*0ac0*/  @P4 BRA `(.L_x_7178) ;  /* 0x00000000002c4947 */ /* 0x000fea0003800000 */
[----:B------:R-:W-:Y:S02]  /*0ad0*/  HADD2.F32 R8, -RZ, R11.H0_H0 ;  /* 0x2000000bff087230 */ /* 0x000fe40000004100 */
        /* <DEDUP_REMOVED lines=10> */
.L_x_7178:
[----:B------:R-:W-:Y:S05]  /*0b80*/  BSYNC.RECONVERGENT B0 ;  /* 0x0000000000007941 */ /* 0x000fea0003800200 */
.L_x_7177:
        /* <DEDUP_REMOVED lines=13> */
.L_x_7180:
[----:B------:R-:W-:Y:S05]  /*0c60*/  BSYNC.RECONVERGENT B0 ;  /* 0x0000000000007941 */ /* 0x000fea0003800200 */
.L_x_7179:
        /* <DEDUP_REMOVED lines=13> */
.L_x_7182:
[----:B------:R-:W-:Y:S05]  /*0d40*/  BSYNC.RECONVERGENT B0 ;  /* 0x0000000000007941 */ /* 0x000fea0003800200 */
.L_x_7181:
        /* <DEDUP_REMOVED lines=13> */
.L_x_7184:
[----:B------:R-:W-:Y:S05]  /*0e20*/  BSYNC.RECONVERGENT B0 ;  /* 0x0000000000007941 */ /* 0x000fea0003800200 */
.L_x_7183:
        /* <DEDUP_REMOVED lines=18> */
.L_x_7187:
[----:B------:R-:W-:-:S13]  /*0f50*/  ISETP.GE.U32.AND P0, PT, R3, R2, PT ;  /* 0x000000020300720c */ /* 0x000fda0003f06070 */
[----:B------:R-:W-:Y:S05]  /*0f60*/  @P0 BRA `(.L_x_7189) ;  /* 0x0000000000300947 */ /* 0x000fea0003800000 */
[----:B0-----:R-:W0:Y:S01]  /*0f70*/  LDC.64 R4, c[0x0][0x388] ;  /* 0x0000e200ff047b82 */ /* 0x001e220000000a00 */
[----:B------:R-:W-:Y:S02]  /*0f80*/  IADD3 R11, PT, PT, R0, R3, RZ ;  /* 0x00000003000b7210 */ /* 0x000fe40007ffe0ff */
[----:B------:R-:W-:-:S03]  /*0f90*/  IADD3 R3, PT, PT, R3, 0x80, RZ ;  /* 0x0000008003037810 */ /* 0x000fc60007ffe0ff */
[----:B0-----:R-:W-:-:S05]  /*0fa0*/  IMAD.WIDE.U32 R4, R11, 0x2, R4 ;  /* 0x000000020b047825 */ /* 0x001fca00078e0004 */
[----:B------:R1:W-:Y:S02]  /*0fb0*/  STG.E.U16 desc[UR4][R4.64], R6 ;  /* 0x0000000604007986 */ /* 0x0003e4000c101504 */
.L_x_7188:
[----:B------:R-:W-:-:S13]  /*0fc0*/  ISETP.GE.U32.AND P0, PT, R3, R2, PT ;  /* 0x000000020300720c */ /* 0x000fda0003f06070 */
[----:B------:R-:W-:Y:S05]  /*0fd0*/  @P0 BRA `(.L_x_7190) ;  /* 0x0000000000340947 */ /* 0x000fea0003800000 */
[----:B01----:R-:W0:Y:S01]  /*0fe0*/  LDC.64 R4, c[0x0][0x388] ;  /* 0x0000e200ff047b82 */ /* 0x003e220000000a00 */
[----:B------:R-:W-:Y:S01]  /*0ff0*/  IMAD.IADD R11, R0, 0x1, R3 ;  /* 0x00000001000b7824 */ /* 0x000fe200078e0203 */
[----:B------:R-:W-:-:S03]  /*1000*/  IADD3 R3, PT, PT, R3, 0x80, RZ ;  /* 0x0000008003037810 */ /* 0x000fc60007ffe0ff */
[----:B0-----:R-:W-:-:S05]  /*1010*/  IMAD.WIDE.U32 R4, R11, 0x2, R4 ;  /* 0x000000020b047825 */ /* 0x001fca00078e0004 */
[----:B------:R1:W-:Y:S02]  /*1020*/  STG.E.U16 desc[UR4][R4.64], R7 ;  /* 0x0000000704007986 */ /* 0x0003e4000c101504 */
.L_x_7189:
        /* <DEDUP_REMOVED lines=8> */
.L_x_7190:
[----:B------:R-:W-:Y:S05]  /*10b0*/  BSYNC.RELIABLE B1 ;  /* 0x0000000000017941 */ /* 0x000fea0003800100 */
.L_x_7186:
[----:B------:R-:W-:-:S13]  /*10c0*/  ISETP.GE.U32.AND P0, PT, R3, R2, PT ;  /* 0x000000020300720c */ /* 0x000fda0003f06070 */
[----:B012---:R-:W0:Y:S01]  /*10d0*/  @!P0 LDC.64 R4, c[0x0][0x388] ;  /* 0x0000e200ff048b82 */ /* 0x007e220000000a00 */
[----:B------:R-:W-:Y:S02]  /*10e0*/  @!P0 IADD3 R7, PT, PT, R0, R3, RZ ;  /* 0x0000000300078210 */ /* 0x000fe40007ffe0ff */
[----:B------:R-:W-:-:S03]  /*10f0*/  @!P0 IADD3 R3, PT, PT, R3, 0x80, RZ ;  /* 0x0000008003038810 */ /* 0x000fc60007ffe0ff */
[----:B0-----:R-:W-:-:S05]  /*1100*/  @!P0 IMAD.WIDE.U32 R4, R7, 0x2, R4 ;  /* 0x0000000207048825 */ /* 0x001fca00078e0004 */
[----:B------:R2:W-:Y:S02]  /*1110*/  @!P0 STG.E.U16 desc[UR4][R4.64], R9 ;  /* 0x0000000904008986 */ /* 0x0005e4000c101504 */
.L_x_7191:
[----:B------:R-:W-:Y:S05]  /*1120*/  BSYNC.RECONVERGENT B0 ;  /* 0x0000000000007941 */ /* 0x000fea0003800200 */
.L_x_7185:
        /* <DEDUP_REMOVED lines=8> */
.L_x_7168:
        /* <DEDUP_REMOVED lines=8> */
[----:B------:R-:W5:Y:S01]  /*1230*/  LDG.E R11, desc[UR4][R8.64+0x600] ;  /* 0x00060004080b7981 */ /* 0x000f62000c1e1900 */
[----:B0-----:R-:W-:-:S04]  /*1240*/  IMAD.WIDE.U32 R2, R0, 0x2, R2 ;  /* 0x0000000200027825 */ /* 0x001fc800078e0002 */
[----:B------:R-:W-:-:S05]  /*1250*/  IMAD.WIDE.U32 R2, R4, 0x4, R2 ;  /* 0x0000000404027825 */ /* 0x000fca00078e0002 */
[----:B------:R-:W3:Y:S04]  /*1260*/  LDG.E R6, desc[UR4][R2.64] ;  /* 0x0000000402067981 */ /* 0x000ee8000c1e1900 */
[----:B------:R-:W5:Y:S04]  /*1270*/  LDG.E R8, desc[UR4][R2.64+0x200] ;  /* 0x0002000402087981 */ /* 0x000f68000c1e1900 */
[----:B------:R-:W5:Y:S01]  /*1280*/  LDG.E R9, desc[UR4][R2.64+0x600] ;  /* 0x0006000402097981 */ /* 0x000f62000c1e1900 */
[----:B--2---:R-:W-:-:S05]  /*1290*/  HADD2.F32 R5, -RZ, R7.H1_H1 ;  /* 0x30000007ff057230 */ /* 0x004fca0000004100 */
[C---:B------:R-:W-:Y:S02]  /*12a0*/  FSETP.GEU.FTZ.AND P1, PT, R5.reuse, RZ, PT ;  /* 0x000000ff0500720b */ /* 0x040fe40003f3e000 */
[----:B------:R-:W-:-:S04]  /*12b0*/  FSETP.GT.FTZ.AND P0, PT, R5, 1, PT ;  /* 0x3f8000000500780b */ /* 0x000fc80003f14000 */
[----:B------:R-:W-:-:S13]  /*12c0*/  PLOP3.LUT P0, PT, P1, P0, PT, 0x8f, 0xf8 ;  /* 0x0000000000f8781c */ /* 0x000fda0000f01177 */
[----:B------:R-:W-:-:S04]  /*12d0*/  @!P0 FADD.FTZ R12, -R5, 1 ;  /* 0x3f800000050c8421 */ /* 0x000fc80000010100 */
[----:B------:R-:W-:-:S04]  /*12e0*/  @!P0 FMUL.FTZ R14, R5, R12 ;  /* 0x0000000c050e8220 */ /* 0x000fc80000410000 */
[----:B------:R-:W0:Y:S01]  /*12f0*/  @!P0 MUFU.RCP R13, R14 ;  /* 0x0000000e000d8308 */ /* 0x000e220000001000 */
[----:B---3--:R-:W-:Y:S01]  /*1300*/  HADD2.F32 R12, -RZ, R6.H1_H1 ;  /* 0x30000006ff0c7230 */ /* 0x008fe20000004100 */
[----:B------:R-:W-:Y:S01]  /*1310*/  MOV R5, 0x7fc00000 ;  /* 0x7fc0000000057802 */ /* 0x000fe20000000f00 */
[--C-:B------:R-:W-:Y:S02]  /*1320*/  HADD2.F32 R16, -RZ, R10.reuse.H0_H0 ;  /* 0x2000000aff107230 */ /* 0x100fe40000004100 */
[----:B------:R-:W-:Y:S02]  /*1330*/  HADD2.F32 R18, -RZ, R10.H1_H1 ;  /* 0x3000000aff127230 */ /* 0x000fe40000004100 */
[--C-:B----4-:R-:W-:Y:S01]  /*1340*/  HADD2.F32 R19, -RZ, R15.reuse.H0_H0 ;  /* 0x2000000fff137230 */ /* 0x110fe20000004100 */
[----:B------:R-:W-:Y:S01]  /*1350*/  FSETP.GEU.FTZ.AND P4, PT, R16, RZ, PT ;  /* 0x000000ff1000720b */ /* 0x000fe20003f9e000 */
[----:B------:R-:W-:Y:S01]  /*1360*/  HADD2.F32 R15, -RZ, R15.H1_H1 ;  /* 0x3000000fff0f7230 */ /* 0x000fe20000004100 */
[----:B------:R-:W-:Y:S01]  /*1370*/  FSETP.GEU.FTZ.AND P5, PT, R18, RZ, PT ;  /* 0x000000ff1200720b */ /* 0x000fe20003fbe000 */
[----:B0-----:R-:W-:Y:S01]  /*1380*/  @!P0 FMUL.FTZ R5, R12, R13 ;  /* 0x0000000d0c058220 */ /* 0x001fe20000410000 */
[----:B------:R-:W-:Y:S01]  /*1390*/  HADD2.F32 R12, -RZ, R7.H0_H0 ;  /* 0x20000007ff0c7230 */ /* 0x000fe20000004100 */
[----:B------:R-:W-:-:S02]  /*13a0*/  FSETP.GT.FTZ.AND P2, PT, R18, 1, PT ;  /* 0x3f8000001200780b */ /* 0x000fc40003f54000 */
[----:B------:R-:W-:Y:S02]  /*13b0*/  FSETP.GT.FTZ.AND P6, PT, R16, 1, PT ;  /* 0x3f8000001000780b */ /* 0x000fe40003fd4000 */
[C---:B------:R-:W-:Y:S02]  /*13c0*/  FSETP.GEU.FTZ.AND P1, PT, R12.reuse, RZ, PT ;  /* 0x000000ff0c00720b */ /* 0x040fe40003f3e000 */
[----:B------:R-:W-:Y:S01]  /*13d0*/  FSETP.GT.FTZ.AND P0, PT, R12, 1, PT ;  /* 0x3f8000000c00780b */ /* 0x000fe20003f14000 */
[----:B-----5:R-:W-:Y:S01]  /*13e0*/  HADD2.F32 R13, -RZ, R11.H0_H0 ;  /* 0x2000000bff0d7230 */ /* 0x020fe20000004100 */
[----:B------:R-:W-:Y:S02]  /*13f0*/  PLOP3.LUT P5, PT, P5, P2, PT, 0x8f, 0xf8 ;  /* 0x0000000000f8781c */ /* 0x000fe40002fa5177 */
[----:B------:R-:W-:Y:S02]  /*1400*/  PLOP3.LUT P0, PT, P1, P0, PT, 0x8f, 0xf8 ;  /* 0x0000000000f8781c */ /* 0x000fe40000f01177 */
[----:B------:R-:W-:-:S02]  /*1410*/  PLOP3.LUT P4, PT, P4, P6, PT, 0x8f, 0xf8 ;  /* 0x0000000000f8781c */ /* 0x000fc4000278d177 */
[C---:B------:R-:W-:Y:S02]  /*1420*/  FSETP.GEU.FTZ.AND P3, PT, R19.reuse, RZ, PT ;  /* 0x000000ff1300720b */ /* 0x040fe40003f7e000 */
[----:B------:R-:W-:Y:S02]  /*1430*/  FSETP.GT.FTZ.AND P1, PT, R19, 1, PT ;  /* 0x3f8000001300780b */ /* 0x000fe40003f34000 */
[C---:B------:R-:W-:Y:S02]  /*1440*/  FSETP.GEU.FTZ.AND P2, PT, R15.reuse, RZ, PT ;  /* 0x000000ff0f00720b */ /* 0x040fe40003f5e000 */
[----:B------:R-:W-:Y:S01]  /*1450*/  FSETP.GT.FTZ.AND P6, PT, R15, 1, PT ;  /* 0x3f8000000f00780b */ /* 0x000fe20003fd4000 */
[----:B------:R-:W-:Y:S01]  /*1460*/  HADD2.F32 R11, -RZ, R11.H1_H1 ;  /* 0x3000000bff0b7230 */ /* 0x000fe20000004100 */
[----:B------:R-:W-:Y:S02]  /*1470*/  PLOP3.LUT P3, PT, P3, P1, PT, 0x8f, 0xf8 ;  /* 0x0000000000f8781c */ /* 0x000fe40001f63177 */
[----:B------:R-:W-:-:S02]  /*1480*/  PLOP3.LUT P2, PT, P2, P6, PT, 0x8f, 0xf8 ;  /* 0x0000000000f8781c */ /* 0x000fc4000174d177 */
[C---:B------:R-:W-:Y:S02]  /*1490*/  FSETP.GEU.FTZ.AND P1, PT, R13.reuse, RZ, PT ;  /* 0x000000ff0d00720b */ /* 0x040fe40003f3e000 */
[----:B------:R-:W-:Y:S02]  /*14a0*/  FSETP.GT.FTZ.AND P6, PT, R13, 1, PT ;  /* 0x3f8000000d00780b */ /* 0x000fe40003fd4000 */
[----:B------:R-:W-:Y:S02]  /*14b0*/  P2R R7, PR, RZ, 0x1 ;  /* 0x00000001ff077803 */ /* 0x000fe40000000000 */
[----:B------:R-:W-:Y:S02]  /*14c0*/  PLOP3.LUT P1, PT, P1, P6, PT, 0x8f, 0xf8 ;  /* 0x0000000000f8781c */ /* 0x000fe40000f2d177 */
[C---:B------:R-:W-:Y:S02]  /*14d0*/  FSETP.GEU.FTZ.AND P6, PT, R11.reuse, RZ, PT ;  /* 0x000000ff0b00720b */ /* 0x040fe40003fde000 */
[----:B------:R-:W-:-:S04]  /*14e0*/  FSETP.GT.FTZ.AND P0, PT, R11, 1, PT ;  /* 0x3f8000000b00780b */ /* 0x000fc80003f14000 */
[----:B------:R-:W-:Y:S02]  /*14f0*/  PLOP3.LUT P6, PT, P6, P0, PT, 0x8f, 0xf8 ;  /* 0x0000000000f8781c */ /* 0x000fe400037c1177 */
[----:B------:R-:W-:Y:S02]  /*1500*/  ISETP.NE.AND P0, PT, R7, RZ, PT ;  /* 0x000000ff0700720c */ /* 0x000fe40003f05270 */
[----:B------:R0:W2:Y:S11]  /*1510*/  LDG.E R7, desc[UR4][R2.64+0x400] ;  /* 0x0004000402077981 */ /* 0x0000b6000c1e1900 */
[----:B------:R-:W-:Y:S01]  /*1520*/  @!P0 FADD.FTZ R17, -R12, 1 ;  /* 0x3f8000000c118421 */ /* 0x000fe20000010100 */
[----:B0-----:R-:W-:-:S03]  /*1530*/  @!P2 FADD.FTZ R2, -R15, 1 ;  /* 0x3f8000000f02a421 */ /* 0x001fc60000010100 */
[----:B------:R-:W-:Y:S01]  /*1540*/  @!P0 FMUL.FTZ R10, R12, R17 ;  /* 0x000000110c0a8220 */ /* 0x000fe20000410000 */
[----:B------:R-:W-:Y:S01]  /*1550*/  @!P5 FADD.FTZ R17, -R18, 1 ;  /* 0x3f8000001211d421 */ /* 0x000fe20000010100 */
[----:B------:R-:W-:-:S03]  /*1560*/  @!P2 FMUL.FTZ R15, R15, R2 ;  /* 0x000000020f0fa220 */ /* 0x000fc60000410000 */
[----:B------:R-:W-:Y:S01]  /*1570*/  @!P5 FMUL.FTZ R12, R18, R17 ;  /* 0x00000011120cd220 */ /* 0x000fe20000410000 */
[C---:B------:R-:W-:Y:S01]  /*1580*/  @!P4 FADD.FTZ R17, -R16.reuse, 1 ;  /* 0x3f8000001011c421 */ /* 0x040fe20000010100 */
[----:B------:R-:W-:Y:S01]  /*1590*/  @!P1 FADD.FTZ R2, -R13, 1 ;  /* 0x3f8000000d029421 */ /* 0x000fe20000010100 */
[----:B------:R-:W-:Y:S02]  /*15a0*/  @!P3 FADD.FTZ R14, -R19, 1 ;  /* 0x3f800000130eb421 */ /* 0x000fe40000010100 */
[----:B------:R-:W-:Y:S01]  /*15b0*/  @!P4 FMUL.FTZ R17, R16, R17 ;  /* 0x000000111011c220 */ /* 0x000fe20000410000 */
[----:B------:R-:W-:Y:S01]  /*15c0*/  @!P1 FMUL.FTZ R13, R13, R2 ;  /* 0x000000020d0d9220 */ /* 0x000fe20000410000 */
[----:B------:R-:W-:Y:S01]  /*15d0*/  @!P6 FADD.FTZ R16, -R11, 1 ;  /* 0x3f8000000b10e421 */ /* 0x000fe20000010100 */
[----:B------:R-:W0:Y:S01]  /*15e0*/  LDC.64 R2, c[0x0][0x388] ;  /* 0x0000e200ff027b82 */ /* 0x000e220000000a00 */
[----:B------:R-:W1:Y:S01]  /*15f0*/  @!P5 MUFU.RCP R12, R12 ;  /* 0x0000000c000cd308 */ /* 0x000e620000001000 */
[----:B------:R-:W-:Y:S01]  /*1600*/  @!P3 FMUL.FTZ R14, R19, R14 ;  /* 0x0000000e130eb220 */ /* 0x000fe20000410000 */
[----:B------:R-:W-:Y:S01]  /*1610*/  @!P6 FMUL.FTZ R22, R11, R16 ;  /* 0x000000100b16e220 */ /* 0x000fe20000410000 */
[----:B------:R-:W-:-:S05]  /*1620*/  HADD2.F32 R19, -RZ, R6.H0_H0 ;  /* 0x20000006ff137230 */ /* 0x000fca0000004100 */
[----:B------:R-:W3:Y:S08]  /*1630*/  @!P0 MUFU.RCP R10, R10 ;  /* 0x0000000a000a8308 */ /* 0x000ef00000001000 */
[----:B------:R-:W4:Y:S01]  /*1640*/  @!P4 MUFU.RCP R17, R17 ;  /* 0x000000110011c308 */ /* 0x000f220000001000 */
[----:B------:R-:W-:-:S07]  /*1650*/  HADD2.F32 R21, -RZ, R8.H1_H1 ;  /* 0x30000008ff157230 */ /* 0x000fce0000004100 */
[----:B------:R-:W-:Y:S01]  /*1660*/  @!P3 MUFU.RCP R14, R14 ;  /* 0x0000000e000eb308 */ /* 0x000fe20000001000 */
[----:B------:R-:W-:-:S07]  /*1670*/  HADD2.F32 R8, -RZ, R8.H0_H0 ;  /* 0x20000008ff087230 */ /* 0x000fce0000004100 */
[----:B------:R-:W-:Y:S08]  /*1680*/  @!P2 MUFU.RCP R15, R15 ;  /* 0x0000000f000fa308 */ /* 0x000ff00000001000 */
[----:B------:R-:W5:Y:S08]  /*1690*/  @!P1 MUFU.RCP R13, R13 ;  /* 0x0000000d000d9308 */ /* 0x000f700000001000 */
[----:B------:R-:W5:Y:S01]  /*16a0*/  @!P6 MUFU.RCP R6, R22 ;  /* 0x000000160006e308 */ /* 0x000f620000001000 */
[----:B------:R-:W-:Y:S01]  /*16b0*/  IMAD.MOV.U32 R11, RZ, RZ, 0x7fc00000 ;  /* 0x7fc00000ff0b7424 */ /* 0x000fe200078e00ff */
[----:B------:R-:W-:Y:S01]  /*16c0*/  MOV R18, 0x7fc00000 ;  /* 0x7fc0000000127802 */ /* 0x000fe20000000f00 */
[----:B-1----:R-:W-:Y:S01]  /*16d0*/  @!P5 FMUL.FTZ R11, R21, R12 ;  /* 0x0000000c150bd220 */ /* 0x002fe20000410000 */
[----:B------:R-:W-:Y:S01]  /*16e0*/  MOV R16, 0x7fc00000 ;  /* 0x7fc0000000107802 */ /* 0x000fe20000000f00 */
[----:B---3--:R-:W-:Y:S01]  /*16f0*/  @!P0 FMUL.FTZ R18, R19, R10 ;  /* 0x0000000a13128220 */ /* 0x008fe20000410000 */
[----:B----4-:R-:W-:Y:S01]  /*1700*/  @!P4 FMUL.FTZ R16, R8, R17 ;  /* 0x000000110810c220 */ /* 0x010fe20000410000 */
[----:B------:R-:W-:-:S02]  /*1710*/  HADD2.F32 R12, -RZ, R9.H0_H0 ;  /* 0x20000009ff0c7230 */ /* 0x000fc40000004100 */
[----:B------:R-:W-:Y:S01]  /*1720*/  HADD2.F32 R9, -RZ, R9.H1_H1 ;  /* 0x30000009ff097230 */ /* 0x000fe20000004100 */
[----:B------:R-:W-:Y:S01]  /*1730*/  MOV R8, 0x7fc00000 ;  /* 0x7fc0000000087802 */ /* 0x000fe20000000f00 */
[----:B------:R-:W-:Y:S01]  /*1740*/  IMAD.MOV.U32 R19, RZ, RZ, 0x7fc00000 ;  /* 0x7fc00000ff137424 */ /* 0x000fe200078e00ff */
[----:B------:R-:W-:Y:S01]  /*1750*/  MOV R20, 0x7fc00000 ;  /* 0x7fc0000000147802 */ /* 0x000fe20000000f00 */
[----:B0-----:R-:W-:Y:S01]  /*1760*/  IMAD.WIDE.U32 R2, R0, 0x2, R2 ;  /* 0x0000000200027825 */ /* 0x001fe200078e0002 */
[----:B------:R-:W-:-:S03]  /*1770*/  MOV R21, 0x7fc00000 ;  /* 0x7fc0000000157802 */ /* 0x000fc60000000f00 */
        /* <DEDUP_REMOVED lines=16> */
.L_x_7192:
        /* <DEDUP_REMOVED lines=16> */
.L_x_14645:


//--------------------- .text._ZN2at6native29vectorized_elementwise_kernelILi4EZZZNS0_26logit_backward_kernel_cudaERNS_18TensorIteratorBaseERKN3c106ScalarEENKUlvE_clEvENKUlvE1_clEvEUlNS4_4HalfESA_E_St5arrayIPcLm3EEEEviT0_T1_ --------------------------
	.section	.text._ZN2at6native29vectorized_elementwise_kernelILi4EZZZNS0_26logit_backward_kernel_cudaERNS_18TensorIteratorBaseERKN3c106ScalarEENKUlvE_clEvENKUlvE1_clEvEUlNS4_4HalfESA_E_St5arrayIPcLm3EEEEviT0_T1_,"ax",@progbits
	.align	128
        .global         _ZN2at6native29vectorized_elementwise_kernelILi4EZZZNS0_26logit_backward_kernel_cudaERNS_18TensorIteratorBaseERKN3c106ScalarEENKUlvE_clEvENKUlvE1_clEvEUlNS4_4HalfESA_E_St5arrayIPcLm3EEEEviT0_T1_
        .type           _ZN2at6native29vectorized_elementwise_kernelILi4EZZZNS0_26logit_backward_kernel_cudaERNS_18TensorIteratorBaseERKN3c106ScalarEENKUlvE_clEvENKUlvE1_clEvEUlNS4_4HalfESA_E_St5arrayIPcLm3EEEEviT0_T1_,@function
        .size           _ZN2at6native29vectorized_elementwise_kernelILi4EZZZNS0_26logit_backward_kernel_cudaERNS_18TensorIteratorBaseERKN3c106ScalarEENKUlvE_clEvENKUlvE1_clEvEUlNS4_4HalfESA_E_St5arrayIPcLm3EEEEviT0_T1_,(.L_x_14646 - _ZN2at6native29vectorized_elementwise_kernelILi4EZZZNS0_26logit_backward_kernel_cudaERNS_18TensorIteratorBaseERKN3c106ScalarEENKUlvE_clEvENKUlvE1_clEvEUlNS4_4HalfESA_E_St5arrayIPcLm3EEEEviT0_T1_)
        .other          _ZN2at6native29vectorized_elementwise_kernelILi4EZZZNS0_26logit_backward_kernel_cudaERNS_18TensorIteratorBaseERKN3c106ScalarEENKUlvE_clEvENKUlvE1_clEvEUlNS4_4HalfESA_E_St5arrayIPcLm3EEEEviT0_T1_,@"STO_CUDA_ENTRY STV_DEFAULT"
_ZN2at6native29vectorized_elementwise_kernelILi4EZZZNS0_26logit_backward_kernel_cudaERNS_18TensorIteratorBaseERKN3c106ScalarEENKUlvE_clEvENKUlvE1_clEvEUlNS4_4HalfESA_E_St5arrayIPcLm3EEEEviT0_T1_:
.text._ZN2at6native29vectorized_elementwise_kernelILi4EZZZNS0_26logit_backward_kernel_cudaERNS_18TensorIteratorBaseERKN3c106ScalarEENKUlvE_clEvENKUlvE1_clEvEUlNS4_4HalfESA_E_St5arrayIPcLm3EEEEviT0_T1_:
        /* <DEDUP_REMOVED lines=111> */
.L_x_7195:
[----:B------:R-:W-:Y:S05]  /*06f0*/  BSYNC.RECONVERGENT B0 ;  /* 0x0000000000007941 */ /* 0x000fea0003800200 */
.L_x_7194:
        /* <DEDUP_REMOVED lines=20> */
.L_x_7197:
[----:B------:R-:W-:Y:S05]  /*0840*/  BSYNC.RECONVERGENT B0 ;  /* 0x0000000000007941 */ /* 0x000fea0003800200 */
.L_x_7196:
        /* <DEDUP_REMOVED lines=20> */
.L_x_7199:
[----:B------:R-:W-:Y:S05]  /*0990*/  BSYNC.RECONVERGENT B0 ;  /* 0x0000000000007941 */ /* 0x000fea0003800200 */
.L_x_7198:
        /* <DEDUP_REMOVED lines=16> */
.L_x_7201:
[----:B------:R-:W-:Y:S05]  /*0aa0*/  BSYNC.RECONVERGENT B0 ;  /* 0x0000000000007941 */ /* 0x000fea0003800200 */
.L_x_7200:
        /* <DEDUP_REMOVED lines=13> */
.L_x_7203:
[----:B------:R-:W-:Y:S05]  /*0b80*/  BSYNC.RECONVERGENT B0 ;  /* 0x0000000000007941 */ /* 0x000fea0003800200 */
.L_x_7202:
        /* <DEDUP_REMOVED lines=13> */
.L_x_7205:
[----:B------:R-:W-:Y:S05]  /*0c60*/  BSYNC.RECONVERGENT B0 ;  /* 0x0000000000007941 */ /* 0x000fea0003800200 */
.L_x_7204:
        /* <DEDUP_REMOVED lines=13> */
.L_x_7207:
[----:B------:R-:W-:Y:S05]  /*0d40*/  BSYNC.RECONVERGENT B0 ;  /* 0x0000000000007941 */ /* 0x000fea0003800200 */
.L_x_7206:
        /* <DEDUP_REMOVED lines=13> */
.L_x_7209:
[----:B------:R-:W-:Y:S05]  /*0e20*/  BSYNC.RECONVERGENT B0 ;  /* 0x0000000000007941 */ /* 0x000fea0003800200 */
.L_x_7208:
        /* <DEDUP_REMOVED lines=18> */
.L_x_7212:
[----:B------:R-:W-:-:S13]  /*0f50*/  ISETP.GE.U32.AND P0, PT, R3, R2, PT ;  /* 0x000000020300720c */ /* 0x000fda0003f06070 */
[----:B------:R-:W-:Y:S05]  /*0f60*/  @P0 BRA `(.L_x_7214) ;  /* 0x0000000000300947 */ /* 0x000fea0003800000 */
[----:B0-----:R-:W0:Y:S01]  /*0f70*/  LDC.64 R4, c[0x0][0x388] ;  /* 0x0000e200ff047b82 */ /* 0x001e220000000a00 */
[----:B------:R-:W-:Y:S02]  /*0f80*/  IADD3 R11, PT, PT, R0, R3, RZ ;  /* 0x00000003000b7210 */ /* 0x000fe40007ffe0ff */
[----:B------:R-:W-:-:S03]  /*0f90*/  IADD3 R3, PT, PT, R3, 0x80, RZ ;  /* 0x0000008003037810 */ /* 0x000fc60007ffe0ff */
[----:B0-----:R-:W-:-:S05]  /*0fa0*/  IMAD.WIDE.U32 R4, R11, 0x2, R4 ;  /* 0x000000020b047825 */ /* 0x001fca00078e0004 */
[----:B------:R1:W-:Y:S02]  /*0fb0*/  STG.E.U16 desc[UR4][R4.64], R6 ;  /* 0x0000000604007986 */ /* 0x0003e4000c101504 */
.L_x_7213:
[----:B------:R-:W-:-:S13]  /*0fc0*/  ISETP.GE.U32.AND P0, PT, R3, R2, PT ;  /* 0x000000020300720c */ /* 0x000fda0003f06070 */
[----:B------:R-:W-:Y:S05]  /*0fd0*/  @P0 BRA `(.L_x_7215) ;  /* 0x0000000000340947 */ /* 0x000fea0003800000 */
[----:B01----:R-:W0:Y:S01]  /*0fe0*/  LDC.64 R4, c[0x0][0x388] ;  /* 0x0000e200ff047b82 */ /* 0x003e220000000a00 */
[----:B------:R-:W-:Y:S01]  /*0ff0*/  IMAD.IADD R11, R0, 0x1, R3 ;  /* 0x00000001000b7824 */ /* 0x000fe200078e0203 */
[----:B------:R-:W-:-:S03]  /*1000*/  IADD3 R3, PT, PT, R3, 0x80, RZ ;  /* 0x0000008003037810 */ /* 0x000fc60007ffe0ff */
[----:B0-----:R-:W-:-:S05]  /*1010*/  IMAD.WIDE.U32 R4, R11, 0x2, R4 ;  /* 0x000000020b047825 */ /* 0x001fca00078e0004 */
[----:B------:R1:W-:Y:S02]  /*1020*/  STG.E.U16 desc[UR4][R4.64], R7 ;  /* 0x0000000704007986 */ /* 0x0003e4000c101504 */
.L_x_7214:
        /* <DEDUP_REMOVED lines=8> */
.L_x_7215:
[----:B------:R-:W-:Y:S05]  /*10b0*/  BSYNC.RELIABLE B1 ;  /* 0x0000000000017941 */ /* 0x000fea0003800100 */
.L_x_7211:
[----:B------:R-:W-:-:S13]  /*10c0*/  ISETP.GE.U32.AND P0, PT, R3, R2, PT ;  /* 0x000000020300720c */ /* 0x000fda0003f06070 */
[----:B012---:R-:W0:Y:S01]  /*10d0*/  @!P0 LDC.64 R4, c[0x0][0x388] ;  /* 0x0000e200ff048b82 */ /* 0x007e220000000a00 */
[----:B------:R-:W-:Y:S02]  /*10e0*/  @!P0 IADD3 R7, PT, PT, R0, R3, RZ ;  /* 0x0000000300078210 */ /* 0x000fe40007ffe0ff */
[----:B------:R-:W-:-:S03]  /*10f0*/  @!P0 IADD3 R3, PT, PT, R3, 0x80, RZ ;  /* 0x0000008003038810 */ /* 0x000fc60007ffe0ff */
[----:B0-----:R-:W-:-:S05]  /*1100*/  @!P0 IMAD.WIDE.U32 R4, R7, 0x2, R4 ;  /* 0x0000000207048825 */ /* 0x001fca00078e0004 */
[----:B------:R2:W-:Y:S02]  /*1110*/  @!P0 STG.E.U16 desc[UR4][R4.64], R9 ;  /* 0x0000000904008986 */ /* 0x0005e4000c101504 */
.L_x_7216:
[----:B------:R-:W-:Y:S05]  /*1120*/  BSYNC.RECONVERGENT B0 ;  /* 0x0000000000007941 */ /* 0x000fea0003800200 */
.L_x_7210:
        /* <DEDUP_REMOVED lines=8> */
.L_x_7193:
[----:B------:R-:W0:Y:S01]  /*11b0*/  S2R R8, SR_TID.X ;  /* 0x0000000000087919 */ /* 0x000e220000002100 */
[----:B------:R-:W1:Y:S08]  /*11c0*/  LDC.64 R2, c[0x0][0x398] ;  /* 0x0000e600ff027b82 */ /* 0x000e700000000a00 */
[----:B------:R-:W2:Y:S01]  /*11d0*/  LDC.64 R4, c[0x0][0x390] ;  /* 0x0000e400ff047b82 */ /* 0x000ea20000000a00 */
[----:B-1----:R-:W-:-:S04]  /*11e0*/  IMAD.WIDE.U32 R2, R0, 0x2, R2 ;  /* 0x0000000200027825 */ /* 0x002fc800078e0002 */
[----:B0-----:R-:W-:-:S05]  /*11f0*/  IMAD.WIDE.U32 R12, R8, 0x8, R2 ;  /* 0x00000008080c7825 */ /* 0x001fca00078e0002 */
[----:B------:R-:W3:Y:S01]  /*1200*/  LDG.E.64 R6, desc[UR4][R12.64] ;  /* 0x000000040c067981 */ /* 0x000ee2000c1e1b00 */
[----:B--2---:R-:W-:-:S03]  /*1210*/  IMAD.WIDE.U32 R4, R0, 0x2, R4 ;  /* 0x0000000200047825 */ /* 0x004fc600078e0004 */
[----:B------:R-:W2:Y:S01]  /*1220*/  LDG.E.64 R10, desc[UR4][R12.64+0x400] ;  /* 0x000400040c0a7981 */ /* 0x000ea2000c1e1b00 */
[----:B------:R-:W-:-:S05]  /*1230*/  IMAD.WIDE.U32 R4, R8, 0x8, R4 ;  /* 0x0000000808047825 */ /* 0x000fca00078e0004 */
[----:B------:R-:W4:Y:S04]  /*1240*/  LDG.E.64 R2, desc[UR4][R4.64] ;  /* 0x0000000404027981 */ /* 0x000f28000c1e1b00 */
[----:B------:R-:W5:Y:S01]  /*1250*/  LDG.E.64 R4, desc[UR4][R4.64+0x400] ;  /* 0x0004000404047981 */ /* 0x000f62000c1e1b00 */
[----:B------:R-:W-:Y:S01]  /*1260*/  MOV R21, 0x7fc00000 ;  /* 0x7fc0000000157802 */ /* 0x000fe20000000f00 */
[----:B---3--:R-:W-:-:S05]  /*1270*/  HADD2.F32 R9, -RZ, R6.H1_H1 ;  /* 0x30000006ff097230 */ /* 0x008fca0000004100 */
[C---:B------:R-:W-:Y:S02]  /*1280*/  FSETP.GEU.FTZ.AND P1, PT, R9.reuse, RZ, PT ;  /* 0x000000ff0900720b */ /* 0x040fe40003f3e000 */
[----:B------:R-:W-:-:S04]  /*1290*/  FSETP.GT.FTZ.AND P0, PT, R9, 1, PT ;  /* 0x3f8000000900780b */ /* 0x000fc80003f14000 */
[----:B------:R-:W-:-:S13]  /*12a0*/  PLOP3.LUT P0, PT, P1, P0, PT, 0x8f, 0xf8 ;  /* 0x0000000000f8781c */ /* 0x000fda0000f01177 */
[----:B------:R-:W-:-:S04]  /*12b0*/  @!P0 FADD.FTZ R14, -R9, 1 ;  /* 0x3f800000090e8421 */ /* 0x000fc80000010100 */
[----:B------:R-:W-:-:S06]  /*12c0*/  @!P0 FMUL.FTZ R15, R9, R14 ;  /* 0x0000000e090f8220 */ /* 0x000fcc0000410000 */
[----:B------:R-:W0:Y:S01]  /*12d0*/  @!P0 MUFU.RCP R15, R15 ;  /* 0x0000000f000f8308 */ /* 0x000e220000001000 */
[----:B----4-:R-:W-:Y:S01]  /*12e0*/  HADD2.F32 R14, -RZ, R2.H1_H1 ;  /* 0x30000002ff0e7230 */ /* 0x010fe20000004100 */
[----:B------:R-:W-:Y:S01]  /*12f0*/  MOV R9, 0x7fc00000 ;  /* 0x7fc0000000097802 */ /* 0x000fe20000000f00 */
[----:B------:R-:W-:Y:S02]  /*1300*/  HADD2.F32 R6, -RZ, R6.H0_H0 ;  /* 0x20000006ff067230 */ /* 0x000fe40000004100 */
[--C-:B------:R-:W-:Y:S02]  /*1310*/  HADD2.F32 R17, -RZ, R7.reuse.H1_H1 ;  /* 0x30000007ff117230 */ /* 0x100fe40000004100 */
[--C-:B--2---:R-:W-:Y:S01]  /*1320*/  HADD2.F32 R18, -RZ, R10.reuse.H0_H0 ;  /* 0x2000000aff127230 */ /* 0x104fe20000004100 */
        /* <DEDUP_REMOVED lines=9> */
[----:B------:R-:W-:Y:S01]  /*13c0*/  HADD2.F32 R10, -RZ, R11.H0_H0 ;  /* 0x2000000bff0a7230 */ /* 0x000fe20000004100 */
        /* <DEDUP_REMOVED lines=35> */
[----:B------:R-:W-:-:S07]  /*1600*/  HADD2.F32 R18, -RZ, R2.H0_H0 ;  /* 0x20000002ff127230 */ /* 0x000fce0000004100 */
[----:B------:R-:W3:Y:S01]  /*1610*/  @!P4 MUFU.RCP R14, R14 ;  /* 0x0000000e000ec308 */ /* 0x000ee20000001000 */
[----:B------:R-:W-:-:S07]  /*1620*/  HADD2.F32 R17, -RZ, R3.H0_H0 ;  /* 0x20000003ff117230 */ /* 0x000fce0000004100 */
[----:B------:R-:W4:Y:S08]  /*1630*/  @!P3 MUFU.RCP R15, R15 ;  /* 0x0000000f000fb308 */ /* 0x000f300000001000 */
[----:B------:R-:W4:Y:S08]  /*1640*/  @!P2 MUFU.RCP R12, R12 ;  /* 0x0000000c000ca308 */ /* 0x000f300000001000 */
[----:B------:R3:W4:Y:S08]  /*1650*/  @!P1 MUFU.RCP R11, R19 ;  /* 0x00000013000b9308 */ /* 0x0007300000001000 */
[----:B------:R-:W4:Y:S01]  /*1660*/  @!P6 MUFU.RCP R20, R20 ;  /* 0x000000140014e308 */ /* 0x000f220000001000 */
[----:B------:R-:W-:Y:S01]  /*1670*/  MOV R10, 0x7fc00000 ;  /* 0x7fc00000000a7802 */ /* 0x000fe20000000f00 */
[----:B------:R-:W-:-:S02]  /*1680*/  IMAD.MOV.U32 R2, RZ, RZ, 0x7fc00000 ;  /* 0x7fc00000ff027424 */ /* 0x000fc400078e00ff */
[----:B-1----:R-:W-:Y:S01]  /*1690*/  @!P0 FMUL.FTZ R10, R18, R13 ;  /* 0x0000000d120a8220 */ /* 0x002fe20000410000 */
[----:B--2---:R-:W-:Y:S01]  /*16a0*/  @!P5 FMUL.FTZ R2, R17, R16 ;  /* 0x000000101102d220 */ /* 0x004fe20000410000 */
[----:B0-----:R-:W-:-:S04]  /*16b0*/  IMAD.WIDE.U32 R6, R0, 0x2, R6 ;  /* 0x0000000200067825 */ /* 0x001fc800078e0006 */
[----:B------:R-:W-:Y:S02]  /*16c0*/  HADD2.F32 R3, -RZ, R3.H1_H1 ;  /* 0x30000003ff037230 */ /* 0x000fe40000004100 */
[--C-:B-----5:R-:W-:Y:S02]  /*16d0*/  HADD2.F32 R0, -RZ, R4.reuse.H0_H0 ;  /* 0x20000004ff007230 */ /* 0x120fe40000004100 */
[----:B------:R-:W-:Y:S02]  /*16e0*/  HADD2.F32 R13, -RZ, R4.H1_H1 ;  /* 0x30000004ff0d7230 */ /* 0x000fe40000004100 */
[--C-:B------:R-:W-:Y:S02]  /*16f0*/  HADD2.F32 R16, -RZ, R5.reuse.H0_H0 ;  /* 0x20000005ff107230 */ /* 0x100fe40000004100 */
[----:B---3--:R-:W-:Y:S01]  /*1700*/  HADD2.F32 R19, -RZ, R5.H1_H1 ;  /* 0x30000005ff137230 */ /* 0x008fe20000004100 */
[----:B------:R-:W-:Y:S01]  /*1710*/  MOV R5, 0x7fc00000 ;  /* 0x7fc0000000057802 */ /* 0x000fe20000000f00 */
[----:B------:R-:W-:Y:S01]  /*1720*/  IMAD.MOV.U32 R17, RZ, RZ, 0x7fc00000 ;  /* 0x7fc00000ff117424 */ /* 0x000fe200078e00ff */
[----:B------:R-:W-:Y:S01]  /*1730*/  MOV R4, 0x7fc00000 ;  /* 0x7fc0000000047802 */ /* 0x000fe20000000f00 */
[----:B------:R-:W-:Y:S01]  /*1740*/  @!P4 FMUL.FTZ R5, R3, R14 ;  /* 0x0000000e0305c220 */ /* 0x000fe20000410000 */
[----:B------:R-:W-:Y:S01]  /*1750*/  MOV R18, 0x7fc00000 ;  /* 0x7fc0000000127802 */ /* 0x000fe20000000f00 */
[----:B----4-:R-:W-:Y:S01]  /*1760*/  @!P3 FMUL.FTZ R4, R0, R15 ;  /* 0x0000000f0004b220 */ /* 0x010fe20000410000 */
[----:B------:R-:W-:Y:S01]  /*1770*/  @!P2 FMUL.FTZ R17, R13, R12 ;  /* 0x0000000c0d11a220 */ /* 0x000fe20000410000 */
[----:B------:R-:W-:Y:S01]  /*1780*/  @!P1 FMUL.FTZ R18, R16, R11 ;  /* 0x0000000b10129220 */ /* 0x000fe20000410000 */
[----:B------:R-:W-:Y:S01]  /*1790*/  @!P6 FMUL.FTZ R21, R19, R20 ;  /* 0x000000141315e220 */ /* 0x000fe20000410000 */
[----:B------:R-:W-:Y:S01]  /*17a0*/  F2FP.F16.F32.PACK_AB R11, R5, R2 ;  /* 0x00000002050b723e */ /* 0x000fe200000000ff */
[----:B------:R-:W-:Y:S01]  /*17b0*/  IMAD.WIDE.U32 R6, R8, 0x8, R6 ;  /* 0x0000000808067825 */ /* 0x000fe200078e0006 */
[----:B------:R-:W-:-:S02]  /*17c0*/  F2FP.F16.F32.PACK_AB R10, R9, R10 ;  /* 0x0000000a090a723e */ /* 0x000fc400000000ff */
[----:B------:R-:W-:Y:S02]  /*17d0*/  F2FP.F16.F32.PACK_AB R4, R17, R4 ;  /* 0x000000041104723e */ /* 0x000fe400000000ff */
[----:B------:R-:W-:Y:S01]  /*17e0*/  F2FP.F16.F32.PACK_AB R5, R21, R18 ;  /* 0x000000121505723e */ /* 0x000fe200000000ff */
[----:B------:R-:W-:Y:S04]  /*17f0*/  STG.E.64 desc[UR4][R6.64], R10 ;  /* 0x0000000a06007986 */ /* 0x000fe8000c101b04 */
[----:B------:R-:W-:Y:S01]  /*1800*/  STG.E.64 desc[UR4][R6.64+0x400], R4 ;  /* 0x0004000406007986 */ /* 0x000fe2000c101b04 */
[----:B------:R-:W-:Y:S05]  /*1810*/  EXIT ;  /* 0x000000000000794d */ /* 0x000fea0003800000 */
.L_x_7217:
        /* <DEDUP_REMOVED lines=14> */
.L_x_14646:


//--------------------- .text._ZN2at6native29vectorized_elementwise_kernelILi8EZZZNS0_26logit_backward_kernel_cudaERNS_18TensorIteratorBaseERKN3c106ScalarEENKUlvE_clEvENKUlvE1_clEvEUlNS4_4HalfESA_E_St5arrayIPcLm3EEEEviT0_T1_ --------------------------
	.section	.text._ZN2at6native29vectorized_elementwise_kernelILi8EZZZNS0_26logit_backward_kernel_cudaERNS_18TensorIteratorBaseERKN3c106ScalarEENKUlvE_clEvENKUlvE1_clEvEUlNS4_4HalfESA_E_St5arrayIPcLm3EEEEviT0_T1_,"ax",@progbits
	.align	128
        .global         _ZN2at6native29vectorized_elementwise_kernelILi8EZZZNS0_26logit_backward_kernel_cudaERNS_18TensorIteratorBaseERKN3c106ScalarEENKUlvE_clEvENKUlvE1_clEvEUlNS4_4HalfESA_E_St5arrayIPcLm3EEEEviT0_T1_
        .type           _ZN2at6native29vectorized_elementwise_kernelILi8EZZZNS0_26logit_backward_kernel_cudaERNS_18TensorIteratorBaseERKN3c106ScalarEENKUlvE_clEvENKUlvE1_clEvEUlNS4_4HalfESA_E_St5arrayIPcLm3EEEEviT0_T1_,@function
        .size           _ZN2at6native29vectorized_elementwise_kernelILi8EZZZNS0_26logit_backward_kernel_cudaERNS_18TensorIteratorBaseERKN3c106ScalarEENKUlvE_clEvENKUlvE1_clEvEUlNS4_4HalfESA_E_St5arrayIPcLm3EEEEviT0_T1_,(.L_x_14647 - _ZN2at6native29vectorized_elementwise_kernelILi8EZZZNS0_26logit_backward_kernel_cudaERNS_18TensorIteratorBaseERKN3c106ScalarEENKUlvE_clEvENKUlvE1_clEvEUlNS4_4HalfESA_E_St5arrayIPcLm3EEEEviT0_T1_)
        .other          _ZN2at6native29vectorized_elementwise_kernelILi8EZZZNS0_26logit_backward_kernel_cudaERNS_18TensorIteratorBaseERKN3c106ScalarEENKUlvE_clEvENKUlvE1_clEvEUlNS4_4HalfESA_E_St5arrayIPcLm3EEEEviT0_T1_,@"STO_CUDA_ENTRY STV_DEFAULT"
_ZN2at6native29vectorized_elementwise_kernelILi8EZZZNS0_26logit_backward_kernel_cudaERNS_18TensorIteratorBaseERKN3c106ScalarEENKUlvE_clEvENKUlvE1_clEvEUlNS4_4HalfESA_E_St5arrayIPcLm3EEEEviT0_T1_:
.text._ZN2at6native29vectorized_elementwise_kernelILi8EZZZNS0_26logit_backward_kernel_cudaERNS_18TensorIteratorBaseERKN3c106ScalarEENKUlvE_clEvENKUlvE1_clEvEUlNS4_4HalfESA_E_St5arrayIPcLm3EEEEviT0_T1_:
        /* <DEDUP_REMOVED lines=111> */
.L_x_7220:
[----:B------:R-:W-:Y:S05]  /*06f0*/  BSYNC.RECONVERGENT B0 ;  /* 0x0000000000007941 */ /* 0x000fea0003800200 */
.L_x_7219:
        /* <DEDUP_REMOVED lines=20> */
.L_x_7222:
[----:B------:R-:W-:Y:S05]  /*0840*/  BSYNC.RECONVERGENT B0 ;  /* 0x0000000000007941 */ /* 0x000fea0003800200 */
.L_x_7221:
        /* <DEDUP_REMOVED lines=20> */
.L_x_7224:
[----:B------:R-:W-:Y:S05]  /*0990*/  BSYNC.RECONVERGENT B0 ;  /* 0x0000000000007941 */ /* 0x000fea0003800200 */
.L_x_7223:
        /* <DEDUP_REMOVED lines=16> */
.L_x_7226:
[----:B------:R-:W-:Y:S05]  /*0aa0*/  BSYNC.RECONVERGENT B0 ;  /* 0x0000000000007941 */ /* 0x000fea0003800200 */
.L_x_7225:
        /* <DEDUP_REMOVED lines=13> */
.L_x_7228:
[----:B------:R-:W-:Y:S05]  /*0b80*/  BSYNC.RECONVERGENT B0 ;  /* 0x0000000000007941 */ /* 0x000fea0003800200 */
.L_x_7227:
        /* <DEDUP_REMOVED lines=13> */
.L_x_7230:
[----:B------:R-:W-:Y:S05]  /*0c60*/  BSYNC.RECONVERGENT B0 ;  /* 0x0000000000007941 */ /* 0x000fea0003800200 */
.L_x_7229:
        /* <DEDUP_REMOVED lines=13> */
.L_x_7232:
[----:B------:R-:W-:Y:S05]  /*0d40*/  BSYNC.RECONVERGENT B0 ;  /* 0x0000000000007941 */ /* 0x000fea0003800200 */
.L_x_7231:
        /* <DEDUP_REMOVED lines=13> */
.L_x_7234:
[----:B------:R-:W-:Y:S05]  /*0e20*/  BSYNC.RECONVERGENT B0 ;  /* 0x0000000000007941 */ /* 0x000fea0003800200 */
.L_x_7233:
        /* <DEDUP_REMOVED lines=18> */
.L_x_7237:
[----:B------:R-:W-:-:S13]  /*0f50*/  ISETP.GE.U32.AND P0, PT, R3, R2, PT ;  /* 0x000000020300720c */ /* 0x000fda0003f06070 */
[----:B------:R-:W-:Y:S05]  /*0f60*/  @P0 BRA `(.L_x_7239) ;  /* 0x0000000000300947 */ /* 0x000fea0003800000 */
[----:B0-----:R-:W0:Y:S01]  /*0f70*/  LDC.64 R4, c[0x0][0x388] ;  /* 0x0000e200ff047b82 */ /* 0x001e220000000a00 */
[----:B------:R-:W-:Y:S02]  /*0f80*/  IADD3 R11, PT, PT, R0, R3, RZ ;  /* 0x00000003000b7210 */ /* 0x000fe40007ffe0ff */
[----:B------:R-:W-:-:S03]  /*0f90*/  IADD3 R3, PT, PT, R3, 0x80, RZ ;  /* 0x0000008003037810 */ /* 0x000fc60007ffe0ff */
[----:B0-----:R-:W-:-:S05]  /*0fa0*/  IMAD.WIDE.U32 R4, R11, 0x2, R4 ;  /* 0x000000020b047825 */ /* 0x001fca00078e0004 */
[----:B------:R1:W-:Y:S02]  /*0fb0*/  STG.E.U16 desc[UR4][R4.64], R6 ;  /* 0x0000000604007986 */ /* 0x0003e4000c101504 */
.L_x_7238:
[----:B------:R-:W-:-:S13]  /*0fc0*/  ISETP.GE.U32.AND P0, PT, R3, R2, PT ;  /* 0x000000020300720c */ /* 0x000fda0003f06070 */
[----:B------:R-:W-:Y:S05]  /*0fd0*/  @P0 BRA `(.L_x_7240) ;  /* 0x0000000000340947 */ /* 0x000fea0003800000 */
[----:B01----:R-:W0:Y:S01]  /*0fe0*/  LDC.64 R4, c[0x0][0x388] ;  /* 0x0000e200ff047b82 */ /* 0x003e220000000a00 */
[----:B------:R-:W-:Y:S01]  /*0ff0*/  IMAD.IADD R11, R0, 0x1, R3 ;  /* 0x00000001000b7824 */ /* 0x000fe200078e0203 */
[----:B------:R-:W-:-:S03]  /*1000*/  IADD3 R3, PT, PT, R3, 0x80, RZ ;  /* 0x0000008003037810 */ /* 0x000fc60007ffe0ff */
[----:B0-----:R-:W-:-:S05]  /*1010*/  IMAD.WIDE.U32 R4, R11, 0x2, R4 ;  /* 0x000000020b047825 */ /* 0x001fca00078e0004 */
[----:B------:R1:W-:Y:S02]  /*1020*/  STG.E.U16 desc[UR4][R4.64], R7 ;  /* 0x0000000704007986 */ /* 0x0003e4000c101504 */
.L_x_7239:
        /* <DEDUP_REMOVED lines=8> */
.L_x_7240:
[----:B------:R-:W-:Y:S05]  /*10b0*/  BSYNC.RELIABLE B1 ;  /* 0x0000000000017941 */ /* 0x000fea0003800100 */
.L_x_7236:
[----:B------:R-:W-:-:S13]  /*10c0*/  ISETP.GE.U32.AND P0, PT, R3, R2, PT ;  /* 0x000000020300720c */ /* 0x000fda0003f06070 */
[----:B012---:R-:W0:Y:S01]  /*10d0*/  @!P0 LDC.64 R4, c[0x0][0x388] ;  /* 0x0000e200ff048b82 */ /* 0x007e220000000a00 */
[----:B------:R-:W-:Y:S02]  /*10e0*/  @!P0 IADD3 R7, PT, PT, R0, R3, RZ ;  /* 0x0000000300078210 */ /* 0x000fe40007ffe0ff */
[----:B------:R-:W-:-:S03]  /*10f0*/  @!P0 IADD3 R3, PT, PT, R3, 0x80, RZ ;  /* 0x0000008003038810 */ /* 0x000fc60007ffe0ff */
[----:B0-----:R-:W-:-:S05]  /*1100*/  @!P0 IMAD.WIDE.U32 R4, R7, 0x2, R4 ;  /* 0x0000000207048825 */ /* 0x001fca00078e0004 */
[----:B------:R2:W-:Y:S02]  /*1110*/  @!P0 STG.E.U16 desc[UR4][R4.64], R9 ;  /* 0x0000000904008986 */ /* 0x0005e4000c101504 */
.L_x_7241:
[----:B------:R-:W-:Y:S05]  /*1120*/  BSYNC.RECONVERGENT B0 ;  /* 0x0000000000007941 */ /* 0x000fea0003800200 */
.L_x_7235:
        /* <DEDUP_REMOVED lines=8> */
.L_x_7218:
        /* <DEDUP_REMOVED lines=9> */
[--C-:B--2---:R-:W-:Y:S02]  /*1240*/  HADD2.F32 R13, -RZ, R8.reuse.H1_H1 ;  /* 0x30000008ff0d7230 */ /* 0x104fe40000004100 */
[--C-:B0-----:R-:W-:Y:S02]  /*1250*/  HADD2.F32 R2, -RZ, R9.reuse.H0_H0 ;  /* 0x20000009ff027230 */ /* 0x101fe40000004100 */
[----:B------:R-:W-:Y:S01]  /*1260*/  HADD2.F32 R8, -RZ, R8.H0_H0 ;  /* 0x20000008ff087230 */ /* 0x000fe20000004100 */
[C---:B------:R-:W-:Y:S01]  /*1270*/  FSETP.GEU.FTZ.AND P1, PT, R13.reuse, RZ, PT ;  /* 0x000000ff0d00720b */ /* 0x040fe20003f3e000 */
[----:B------:R-:W-:Y:S01]  /*1280*/  HADD2.F32 R9, -RZ, R9.H1_H1 ;  /* 0x30000009ff097230 */ /* 0x000fe20000004100 */
[----:B------:R-:W-:Y:S01]  /*1290*/  FSETP.GT.FTZ.AND P0, PT, R13, 1, PT ;  /* 0x3f8000000d00780b */ /* 0x000fe20003f14000 */
[--C-:B------:R-:W-:Y:S01]  /*12a0*/  HADD2.F32 R17, -RZ, R10.reuse.H0_H0 ;  /* 0x2000000aff117230 */ /* 0x100fe20000004100 */
[----:B------:R-:W-:Y:S01]  /*12b0*/  FSETP.GEU.FTZ.AND P5, PT, R2, RZ, PT ;  /* 0x000000ff0200720b */ /* 0x000fe20003fbe000 */
[----:B------:R-:W-:Y:S01]  /*12c0*/  HADD2.F32 R16, -RZ, R10.H1_H1 ;  /* 0x3000000aff107230 */ /* 0x000fe20000004100 */
[----:B------:R-:W-:-:S02]  /*12d0*/  PLOP3.LUT P0, PT, P1, P0, PT, 0x8f, 0xf8 ;  /* 0x0000000000f8781c */ /* 0x000fc40000f01177 */
[----:B------:R-:W-:Y:S02]  /*12e0*/  FSETP.GEU.FTZ.AND P1, PT, R8, RZ, PT ;  /* 0x000000ff0800720b */ /* 0x000fe40003f3e000 */
[----:B------:R-:W-:Y:S02]  /*12f0*/  FSETP.GT.FTZ.AND P2, PT, R2, 1, PT ;  /* 0x3f8000000200780b */ /* 0x000fe40003f54000 */
[C---:B------:R-:W-:Y:S02]  /*1300*/  FSETP.GEU.FTZ.AND P4, PT, R9.reuse, RZ, PT ;  /* 0x000000ff0900720b */ /* 0x040fe40003f9e000 */
[----:B------:R-:W-:Y:S02]  /*1310*/  FSETP.GT.FTZ.AND P6, PT, R9, 1, PT ;  /* 0x3f8000000900780b */ /* 0x000fe40003fd4000 */
[----:B------:R-:W-:Y:S02]  /*1320*/  PLOP3.LUT P5, PT, P5, P2, PT, 0x8f, 0xf8 ;  /* 0x0000000000f8781c */ /* 0x000fe40002fa5177 */
[----:B------:R-:W-:Y:S01]  /*1330*/  PLOP3.LUT P4, PT, P4, P6, PT, 0x8f, 0xf8 ;  /* 0x0000000000f8781c */ /* 0x000fe2000278d177 */
[----:B------:R-:W-:Y:S01]  /*1340*/  @!P0 FADD.FTZ R14, -R13, 1 ;  /* 0x3f8000000d0e8421 */ /* 0x000fe20000010100 */
[----:B------:R-:W-:-:S02]  /*1350*/  FSETP.GEU.FTZ.AND P3, PT, R17, RZ, PT ;  /* 0x000000ff1100720b */ /* 0x000fc40003f7e000 */
[C---:B------:R-:W-:Y:S01]  /*1360*/  FSETP.GEU.FTZ.AND P2, PT, R16.reuse, RZ, PT ;  /* 0x000000ff1000720b */ /* 0x040fe20003f5e000 */
[----:B------:R-:W-:Y:S01]  /*1370*/  @!P0 FMUL.FTZ R15, R13, R14 ;  /* 0x0000000e0d0f8220 */ /* 0x000fe20000410000 */
[----:B------:R-:W-:Y:S01]  /*1380*/  MOV R13, 0x7fc00000 ;  /* 0x7fc00000000d7802 */ /* 0x000fe20000000f00 */
[--C-:B---3--:R-:W-:Y:S01]  /*1390*/  HADD2.F32 R14, -RZ, R4.reuse.H1_H1 ;  /* 0x30000004ff0e7230 */ /* 0x108fe20000004100 */
[----:B------:R-:W-:Y:S01]  /*13a0*/  FSETP.GT.FTZ.AND P6, PT, R16, 1, PT ;  /* 0x3f8000001000780b */ /* 0x000fe20003fd4000 */
[----:B------:R-:W-:Y:S02]  /*13b0*/  HADD2.F32 R19, -RZ, R4.H0_H0 ;  /* 0x20000004ff137230 */ /* 0x000fe40000004100 */
[----:B------:R-:W0:Y:S01]  /*13c0*/  @!P0 MUFU.RCP R15, R15 ;  /* 0x0000000f000f8308 */ /* 0x000e220000001000 */
[--C-:B------:R-:W-:Y:S01]  /*13d0*/  HADD2.F32 R21, -RZ, R5.reuse.H0_H0 ;  /* 0x20000005ff157230 */ /* 0x100fe20000004100 */
[----:B------:R-:W-:Y:S01]  /*13e0*/  PLOP3.LUT P2, PT, P2, P6, PT, 0x8f, 0xf8 ;  /* 0x0000000000f8781c */ /* 0x000fe2000174d177 */
[----:B------:R-:W-:-:S02]  /*13f0*/  HADD2.F32 R20, -RZ, R5.H1_H1 ;  /* 0x30000005ff147230 */ /* 0x000fc40000004100 */
[--C-:B------:R-:W-:Y:S02]  /*1400*/  HADD2.F32 R18, -RZ, R6.reuse.H0_H0 ;  /* 0x20000006ff127230 */ /* 0x100fe40000004100 */
[----:B------:R-:W-:Y:S01]  /*1410*/  HADD2.F32 R5, -RZ, R6.H1_H1 ;  /* 0x30000006ff057230 */ /* 0x000fe20000004100 */
[----:B------:R-:W-:Y:S01]  /*1420*/  MOV R6, 0x7fc00000 ;  /* 0x7fc0000000067802 */ /* 0x000fe20000000f00 */
[--C-:B------:R-:W-:Y:S02]  /*1430*/  HADD2.F32 R22, -RZ, R7.reuse.H0_H0 ;  /* 0x20000007ff167230 */ /* 0x100fe40000004100 */
[----:B------:R-:W-:Y:S02]  /*1440*/  HADD2.F32 R23, -RZ, R7.H1_H1 ;  /* 0x30000007ff177230 */ /* 0x000fe40000004100 */
[----:B------:R-:W-:Y:S02]  /*1450*/  IMAD.MOV.U32 R7, RZ, RZ, 0x7fc00000 ;  /* 0x7fc00000ff077424 */ /* 0x000fe400078e00ff */
[----:B0-----:R-:W-:Y:S01]  /*1460*/  @!P0 FMUL.FTZ R13, R14, R15 ;  /* 0x0000000f0e0d8220 */ /* 0x001fe20000410000 */
[----:B------:R-:W-:Y:S01]  /*1470*/  FSETP.GT.FTZ.AND P0, PT, R8, 1, PT ;  /* 0x3f8000000800780b */ /* 0x000fe20003f14000 */
[----:B------:R-:W-:-:S02]  /*1480*/  HADD2.F32 R14, -RZ, R11.H0_H0 ;  /* 0x2000000bff0e7230 */ /* 0x000fc40000004100 */
[----:B------:R-:W-:Y:S01]  /*1490*/  HADD2.F32 R11, -RZ, R11.H1_H1 ;  /* 0x3000000bff0b7230 */ /* 0x000fe20000004100 */
[----:B------:R-:W-:Y:S02]  /*14a0*/  PLOP3.LUT P0, PT, P1, P0, PT, 0x8f, 0xf8 ;  /* 0x0000000000f8781c */ /* 0x000fe40000f01177 */
[----:B------:R-:W-:Y:S02]  /*14b0*/  FSETP.GT.FTZ.AND P1, PT, R17, 1, PT ;  /* 0x3f8000001100780b */ /* 0x000fe40003f34000 */
[C---:B------:R-:W-:Y:S02]  /*14c0*/  FSETP.GT.FTZ.AND P6, PT, R14.reuse, 1, PT ;  /* 0x3f8000000e00780b */ /* 0x040fe40003fd4000 */
[----:B------:R-:W-:Y:S02]  /*14d0*/  PLOP3.LUT P3, PT, P3, P1, PT, 0x8f, 0xf8 ;  /* 0x0000000000f8781c */ /* 0x000fe40001f63177 */
[----:B------:R-:W-:Y:S02]  /*14e0*/  FSETP.GEU.FTZ.AND P1, PT, R14, RZ, PT ;  /* 0x000000ff0e00720b */ /* 0x000fe40003f3e000 */
[----:B------:R-:W-:-:S02]  /*14f0*/  P2R R3, PR, RZ, 0x1 ;  /* 0x00000001ff037803 */ /* 0x000fc40000000000 */
[----:B------:R-:W-:Y:S02]  /*1500*/  PLOP3.LUT P1, PT, P1, P6, PT, 0x8f, 0xf8 ;  /* 0x0000000000f8781c */ /* 0x000fe40000f2d177 */
[C---:B------:R-:W-:Y:S02]  /*1510*/  FSETP.GEU.FTZ.AND P6, PT, R11.reuse, RZ, PT ;  /* 0x000000ff0b00720b */ /* 0x040fe40003fde000 */
[----:B------:R-:W-:-:S04]  /*1520*/  FSETP.GT.FTZ.AND P0, PT, R11, 1, PT ;  /* 0x3f8000000b00780b */ /* 0x000fc80003f14000 */
[----:B------:R-:W-:Y:S02]  /*1530*/  PLOP3.LUT P6, PT, P6, P0, PT, 0x8f, 0xf8 ;  /* 0x0000000000f8781c */ /* 0x000fe400037c1177 */
[----:B------:R-:W-:-:S13]  /*1540*/  ISETP.NE.AND P0, PT, R3, RZ, PT ;  /* 0x000000ff0300720c */ /* 0x000fda0003f05270 */
[----:B------:R-:W-:-:S04]  /*1550*/  @!P0 FADD.FTZ R3, -R8, 1 ;  /* 0x3f80000008038421 */ /* 0x000fc80000010100 */
[----:B------:R-:W-:Y:S01]  /*1560*/  @!P0 FMUL.FTZ R8, R8, R3 ;  /* 0x0000000308088220 */ /* 0x000fe20000410000 */
[----:B------:R-:W-:-:S04]  /*1570*/  @!P5 FADD.FTZ R3, -R2, 1 ;  /* 0x3f8000000203d421 */ /* 0x000fc80000010100 */
[----:B------:R-:W-:Y:S01]  /*1580*/  @!P5 FMUL.FTZ R10, R2, R3 ;  /* 0x00000003020ad220 */ /* 0x000fe20000410000 */
[C---:B------:R-:W-:Y:S01]  /*1590*/  @!P4 FADD.FTZ R2, -R9.reuse, 1 ;  /* 0x3f8000000902c421 */ /* 0x040fe20000010100 */
[----:B------:R-:W0:Y:S03]  /*15a0*/  @!P0 MUFU.RCP R8, R8 ;  /* 0x0000000800088308 */ /* 0x000e260000001000 */
[----:B------:R-:W-:Y:S01]  /*15b0*/  @!P4 FMUL.FTZ R9, R9, R2 ;  /* 0x000000020909c220 */ /* 0x000fe20000410000 */
[----:B------:R-:W-:-:S04]  /*15c0*/  @!P3 FADD.FTZ R2, -R17, 1 ;  /* 0x3f8000001102b421 */ /* 0x000fc80000010100 */
[----:B------:R-:W-:Y:S01]  /*15d0*/  @!P3 FMUL.FTZ R15, R17, R2 ;  /* 0x00000002110fb220 */ /* 0x000fe20000410000 */
[C---:B------:R-:W-:Y:S01]  /*15e0*/  @!P2 FADD.FTZ R17, -R16.reuse, 1 ;  /* 0x3f8000001011a421 */ /* 0x040fe20000010100 */
[----:B------:R-:W1:Y:S01]  /*15f0*/  LDC.64 R2, c[0x0][0x388] ;  /* 0x0000e200ff027b82 */ /* 0x000e620000000a00 */
[----:B------:R-:W2:Y:S02]  /*1600*/  @!P5 MUFU.RCP R10, R10 ;  /* 0x0000000a000ad308 */ /* 0x000ea40000001000 */
[----:B------:R-:W-:Y:S01]  /*1610*/  @!P2 FMUL.FTZ R16, R16, R17 ;  /* 0x000000111010a220 */ /* 0x000fe20000410000 */
[----:B------:R-:W-:-:S04]  /*1620*/  @!P1 FADD.FTZ R17, -R14, 1 ;  /* 0x3f8000000e119421 */ /* 0x000fc80000010100 */
[----:B------:R-:W-:Y:S01]  /*1630*/  @!P1 FMUL.FTZ R17, R14, R17 ;  /* 0x000000110e119220 */ /* 0x000fe20000410000 */
[C---:B------:R-:W-:Y:S01]  /*1640*/  @!P6 FADD.FTZ R14, -R11.reuse, 1 ;  /* 0x3f8000000b0ee421 */ /* 0x040fe20000010100 */
[----:B------:R-:W3:Y:S03]  /*1650*/  @!P3 MUFU.RCP R15, R15 ;  /* 0x0000000f000fb308 */ /* 0x000ee60000001000 */
[----:B------:R-:W-:Y:S01]  /*1660*/  @!P6 FMUL.FTZ R24, R11, R14 ;  /* 0x0000000e0b18e220 */ /* 0x000fe20000410000 */
[----:B------:R-:W-:Y:S01]  /*1670*/  MOV R14, 0x7fc00000 ;  /* 0x7fc00000000e7802 */ /* 0x000fe20000000f00 */
[----:B0-----:R-:W-:Y:S01]  /*1680*/  @!P0 FMUL.FTZ R14, R19, R8 ;  /* 0x00000008130e8220 */ /* 0x001fe20000410000 */
[----:B------:R-:W-:Y:S01]  /*1690*/  IMAD.MOV.U32 R11, RZ, RZ, 0x7fc00000 ;  /* 0x7fc00000ff0b7424 */ /* 0x000fe200078e00ff */
[----:B------:R-:W-:Y:S01]  /*16a0*/  MOV R8, 0x7fc00000 ;  /* 0x7fc0000000087802 */ /* 0x000fe20000000f00 */
[----:B------:R-:W0:Y:S01]  /*16b0*/  @!P2 MUFU.RCP R16, R16 ;  /* 0x000000100010a308 */ /* 0x000e220000001000 */
[----:B------:R-:W-:Y:S01]  /*16c0*/  MOV R19, 0x7fc00000 ;  /* 0x7fc0000000137802 */ /* 0x000fe20000000f00 */
[----:B--2---:R-:W-:Y:S01]  /*16d0*/  @!P5 FMUL.FTZ R11, R21, R10 ;  /* 0x0000000a150bd220 */ /* 0x004fe20000410000 */
[----:B-1----:R-:W-:Y:S01]  /*16e0*/  IMAD.WIDE.U32 R2, R0, 0x2, R2 ;  /* 0x0000000200027825 */ /* 0x002fe200078e0002 */
[----:B------:R-:W-:-:S04]  /*16f0*/  MOV R0, 0x7fc00000 ;  /* 0x7fc0000000007802 */ /* 0x000fc80000000f00 */
[----:B------:R-:W1:Y:S01]  /*1700*/  @!P4 MUFU.RCP R9, R9 ;  /* 0x000000090009c308 */ /* 0x000e620000001000 */
[----:B---3--:R-:W-:Y:S01]  /*1710*/  @!P3 FMUL.FTZ R6, R18, R15 ;  /* 0x0000000f1206b220 */ /* 0x008fe20000410000 */
[----:B------:R-:W-:-:S06]  /*1720*/  IMAD.WIDE.U32 R2, R12, 0x10, R2 ;  /* 0x000000100c027825 */ /* 0x000fcc00078e0002 */
[----:B------:R-:W2:Y:S01]  /*1730*/  @!P1 MUFU.RCP R17, R17 ;  /* 0x0000001100119308 */ /* 0x000ea20000001000 */
[----:B0-----:R-:W-:-:S05]  /*1740*/  @!P2 FMUL.FTZ R7, R5, R16 ;  /* 0x000000100507a220 */ /* 0x001fca0000410000 */
[----:B------:R-:W-:Y:S02]  /*1750*/  F2FP.F16.F32.PACK_AB R6, R7, R6 ;  /* 0x000000060706723e */ /* 0x000fe400000000ff */
        /* <DEDUP_REMOVED lines=9> */
.L_x_7242:
        /* <DEDUP_REMOVED lines=9> */
.L_x_14647:


//--------------------- .text._ZN2at6native18elementwise_kernelILi128ELi4EZNS0_15gpu_kernel_implIZZZNS0_26logit_backward_kernel_cudaERNS_18TensorIteratorBaseERKN3c106ScalarEENKUlvE_clEvENKUlvE0_clEvEUlffE0_EEvS4_RKT_EUliE_EEviT1_ --------------------------
	.section	.text._ZN2at6native18elementwise_kernelILi128ELi4EZNS0_15gpu_kernel_implIZZZNS0_26logit_backward_kernel_cudaERNS_18TensorIteratorBaseERKN3c106ScalarEENKUlvE_clEvENKUlvE0_clEvEUlffE0_EEvS4_RKT_EUliE_EEviT1_,"ax",@progbits
	.align	128
        .global         _ZN2at6native18elementwise_kernelILi128ELi4EZNS0_15gpu_kernel_implIZZZNS0_26logit_backward_kernel_cudaERNS_18TensorIteratorBaseERKN3c106ScalarEENKUlvE_clEvENKUlvE0_clEvEUlffE0_EEvS4_RKT_EUliE_EEviT1_
        .type           _ZN2at6native18elementwise_kernelILi128ELi4EZNS0_15gpu_kernel_implIZZZNS0_26logit_backward_kernel_cudaERNS_18TensorIteratorBaseERKN3c106ScalarEENKUlvE_clEvENKUlvE0_clEvEUlffE0_EEvS4_RKT_EUliE_EEviT1_,@function
        .size           _ZN2at6native18elementwise_kernelILi128ELi4EZNS0_15gpu_kernel_implIZZZNS0_26logit_backward_kernel_cudaERNS_18TensorIteratorBaseERKN3c106ScalarEENKUlvE_clEvENKUlvE0_clEvEUlffE0_EEvS4_RKT_EUliE_EEviT1_,(.L_x_14648 - _ZN2at6native18elementwise_kernelILi128ELi4EZNS0_15gpu_kernel_implIZZZNS0_26logit_backward_kernel_cudaERNS_18TensorIteratorBaseERKN3c106ScalarEENKUlvE_clEvENKUlvE0_clEvEUlffE0_EEvS4_RKT_EUliE_EEviT1_)
        .other          _ZN2at6native18elementwise_kernelILi128ELi4EZNS0_15gpu_kernel_implIZZZNS0_26logit_backward_kernel_cudaERNS_18TensorIteratorBaseERKN3c106ScalarEENKUlvE_clEvENKUlvE0_clEvEUlffE0_EEvS4_RKT_EUliE_EEviT1_,@"STO_CUDA_ENTRY STV_DEFAULT"
_ZN2at6native18elementwise_kernelILi128ELi4EZNS0_15gpu_kernel_implIZZZNS0_26logit_backward_kernel_cudaERNS_18TensorIteratorBaseERKN3c106ScalarEENKUlvE_clEvENKUlvE0_clEvEUlffE0_EEvS4_RKT_EUliE_EEviT1_:
.text._ZN2at6native18elementwise_kernelILi128ELi4EZNS0_15gpu_kernel_implIZZZNS0_26logit_backward_kernel_cudaERNS_18TensorIteratorBaseERKN3c106ScalarEENKUlvE_clEvENKUlvE0_clEvEUlffE0_EEvS4_RKT_EUliE_EEviT1_:
        /* <DEDUP_REMOVED lines=25> */
[----:B------:R-:W-:Y:S01]  /*0190*/  HFMA2 R16, -RZ, RZ, 0, 0 ;  /* 0x00000000ff107431 */ /* 0x000fe200000001ff */
[----:B------:R-:W1:Y:S01]  /*01a0*/  LDCU UR6, c[0x0][0x38c] ;  /* 0x00007180ff0677ac */ /* 0x000e620008000800 */
[----:B------:R-:W2:Y:S01]  /*01b0*/  LDCU.64 UR8, c[0x0][0x4b8] ;  /* 0x00009700ff0877ac */ /* 0x000ea20008000a00 */
[----:B------:R-:W-:Y:S02]  /*01c0*/  UISETP.NE.AND UP0, UPT, UR39, URZ, UPT ;  /* 0x000000ff2700728c */ /* 0x000fe4000bf05270 */
        /* <DEDUP_REMOVED lines=343> */
.L_x_7245:
[----:B------:R-:W0:Y:S01]  /*1740*/  LDCU.64 UR6, c[0x0][0x5f0] ;  /* 0x0000be00ff0677ac */ /* 0x000e220008000a00 */
[----:B------:R-:W-:Y:S01]  /*1750*/  BSSY.RECONVERGENT B6, `(.L_x_7246) ;  /* 0x00000dd000067945 */ /* 0x000fe20003800200 */
        /* <DEDUP_REMOVED lines=16> */
.L_x_7250:
[----:B------:R-:W2:Y:S02]  /*1860*/  LDG.E.U8 R2, desc[UR36][R2.64] ;  /* 0x0000002402027981 */ /* 0x000ea4000c1e1100 */
[----:B--2---:R-:W-:Y:S01]  /*1870*/  I2FP.F32.U32 R19, R2 ;  /* 0x0000000200137245 */ /* 0x004fe20000201000 */
[----:B------:R-:W-:Y:S06]  /*1880*/  BRA `(.L_x_7252) ;  /* 0x0000000c00247947 */ /* 0x000fec0003800000 */
.L_x_7249:
        /* <DEDUP_REMOVED lines=9> */
.L_x_7254:
[----:B------:R-:W2:Y:S02]  /*1920*/  LDG.E R2, desc[UR36][R2.64] ;  /* 0x0000002402027981 */ /* 0x000ea4000c1e1900 */
[----:B--2---:R-:W-:Y:S01]  /*1930*/  I2FP.F32.S32 R19, R2 ;  /* 0x0000000200137245 */ /* 0x004fe20000201400 */
[----:B------:R-:W-:Y:S06]  /*1940*/  BRA `(.L_x_7252) ;  /* 0x0000000800f47947 */ /* 0x000fec0003800000 */
.L_x_7253:
[----:B------:R-:W2:Y:S02]  /*1950*/  LDG.E.U16 R2, desc[UR36][R2.64] ;  /* 0x0000002402027981 */ /* 0x000ea4000c1e1500 */
[----:B--2---:R0:W1:Y:S01]  /*1960*/  I2F.S16 R19, R2 ;  /* 0x0000000200137306 */ /* 0x0040620000101400 */
[----:B------:R-:W-:Y:S05]  /*1970*/  BRA `(.L_x_7252) ;  /* 0x0000000800e87947 */ /* 0x000fea0003800000 */
.L_x_7248:
        /* <DEDUP_REMOVED lines=8> */
.L_x_7256:
[----:B------:R-:W2:Y:S02]  /*1a00*/  LDG.E.U16 R2, desc[UR36][R2.64] ;  /* 0x0000002402027981 */ /* 0x000ea4000c1e1500 */
[----:B--2---:R-:W-:Y:S01]  /*1a10*/  HADD2.F32 R19, -RZ, R2.H0_H0 ;  /* 0x20000002ff137230 */ /* 0x004fe20000004100 */
[----:B------:R-:W-:Y:S06]  /*1a20*/  BRA `(.L_x_7252) ;  /* 0x0000000800bc7947 */ /* 0x000fec0003800000 */
.L_x_7255:
        /* <DEDUP_REMOVED lines=8> */
.L_x_7258:
[----:B------:R-:W2:Y:S02]  /*1ab0*/  LDG.E.U16 R2, desc[UR36][R2.64] ;  /* 0x0000002402027981 */ /* 0x000ea4000c1e1500 */
[----:B--2---:R-:W-:Y:S01]  /*1ac0*/  HADD2.F32 R19, -RZ, R2.H0_H0 ;  /* 0x20000002ff137230 */ /* 0x004fe20000004100 */
[----:B------:R-:W-:Y:S06]  /*1ad0*/  BRA `(.L_x_7252) ;  /* 0x0000000800907947 */ /* 0x000fec0003800000 */
.L_x_7257:
[----:B------:R-:W2:Y:S01]  /*1ae0*/  LDG.E.64 R2, desc[UR36][R2.64] ;  /* 0x0000002402027981 */ /* 0x000ea2000c1e1b00 */
[----:B------:R-:W-:Y:S01]  /*1af0*/  UMOV UR4, 0xf0000000 ;  /* 0xf000000000047882 */ /* 0x000fe20000000000 */
[----:B------:R-:W-:Y:S01]  /*1b00*/  UMOV UR5, 0x380fffff ;  /* 0x380fffff00057882 */ /* 0x000fe20000000000 */
[----:B--2---:R-:W0:Y:S01]  /*1b10*/  F2F.F32.F64 R19, R2 ;  /* 0x0000000200137310 */ /* 0x004e220000301000 */
[----:B------:R-:W-:-:S14]  /*1b20*/  DSETP.GEU.AND P0, PT, |R2|, UR4, PT ;  /* 0x0000000402007e2a */ /* 0x000fdc000bf0e200 */
[----:B0-----:R-:W-:Y:S01]  /*1b30*/  @!P0 FMUL R19, R19, 1.175494350822287508e-38 ;  /* 0x0080000013138820 */ /* 0x001fe20000400000 */
[----:B------:R-:W-:Y:S06]  /*1b40*/  BRA `(.L_x_7252) ;  /* 0x0000000800747947 */ /* 0x000fec0003800000 */
.L_x_7247:
        /* <DEDUP_REMOVED lines=12> */
.L_x_7261:
[----:B------:R-:W2:Y:S01]  /*1c10*/  LDG.E.64 R2, desc[UR36][R2.64] ;  /* 0x0000002402027981 */ /* 0x000ea2000c1e1b00 */
[----:B------:R-:W-:Y:S01]  /*1c20*/  UMOV UR4, 0xf0000000 ;  /* 0xf000000000047882 */ /* 0x000fe20000000000 */
[----:B------:R-:W-:Y:S01]  /*1c30*/  UMOV UR5, 0x380fffff ;  /* 0x380fffff00057882 */ /* 0x000fe20000000000 */
[----:B--2---:R-:W0:Y:S01]  /*1c40*/  F2F.F32.F64 R19, R2 ;  /* 0x0000000200137310 */ /* 0x004e220000301000 */
[----:B------:R-:W-:-:S14]  /*1c50*/  DSETP.GEU.AND P0, PT, |R2|, UR4, PT ;  /* 0x0000000402007e2a */ /* 0x000fdc000bf0e200 */
[----:B0-----:R-:W-:Y:S01]  /*1c60*/  @!P0 FMUL R19, R19, 1.175494350822287508e-38 ;  /* 0x0080000013138820 */ /* 0x001fe20000400000 */
[----:B------:R-:W-:Y:S06]  /*1c70*/  BRA `(.L_x_7252) ;  /* 0x0000000800287947 */ /* 0x000fec0003800000 */
.L_x_7260:
        /* <DEDUP_REMOVED lines=25> */
.L_x_7263:
[----:B------:R-:W2:Y:S02]  /*1e10*/  LDG.E.U8 R2, desc[UR36][R2.64] ;  /* 0x0000002402027981 */ /* 0x000ea4000c1e1100 */
[C---:B--2---:R-:W-:Y:S02]  /*1e20*/  IMAD.SHL.U32 R4, R2.reuse, 0x2000000, RZ ;  /* 0x0200000002047824 */ /* 0x044fe400078e00ff */
[----:B------:R-:W-:-:S03]  /*1e30*/  IMAD.SHL.U32 R5, R2, 0x100, RZ ;  /* 0x0000010002057824 */ /* 0x000fc600078e00ff */
        /* <DEDUP_REMOVED lines=9> */
.L_x_7262:
[----:B------:R-:W2:Y:S02]  /*1ed0*/  LDG.E.U16 R2, desc[UR36][R2.64] ;  /* 0x0000002402027981 */ /* 0x000ea4000c1e1500 */
[----:B--2---:R-:W-:Y:S01]  /*1ee0*/  SHF.L.U32 R19, R2, 0x10, RZ ;  /* 0x0000001002137819 */ /* 0x004fe200000006ff */
[----:B------:R-:W-:Y:S06]  /*1ef0*/  BRA `(.L_x_7252) ;  /* 0x0000000400887947 */ /* 0x000fec0003800000 */
.L_x_7259:
        /* <DEDUP_REMOVED lines=11> */
.L_x_7266:
        /* <DEDUP_REMOVED lines=20> */
.L_x_7268:
[----:B------:R-:W-:Y:S05]  /*20f0*/  BSYNC.RECONVERGENT B0 ;  /* 0x0000000000007941 */ /* 0x000fea0003800200 */
.L_x_7267:
[----:B------:R-:W-:Y:S01]  /*2100*/  IMAD.SHL.U32 R0, R0, 0x100000, RZ ;  /* 0x0010000000007824 */ /* 0x000fe200078e00ff */
[----:B------:R-:W-:-:S04]  /*2110*/  LEA R2, R2, 0x3b800000, 0x17 ;  /* 0x3b80000002027811 */ /* 0x000fc800078eb8ff */
[----:B------:R-:W-:Y:S01]  /*2120*/  LOP3.LUT R19, R2, R0, R19, 0xfe, !PT ;  /* 0x0000000002137212 */ /* 0x000fe200078efe13 */
[----:B------:R-:W-:Y:S06]  /*2130*/  BRA `(.L_x_7252) ;  /* 0x0000000000f87947 */ /* 0x000fec0003800000 */
.L_x_7265:
        /* <DEDUP_REMOVED lines=20> */
.L_x_7270:
[----:B------:R-:W-:Y:S05]  /*2280*/  BSYNC.RECONVERGENT B0 ;  /* 0x0000000000007941 */ /* 0x000fea0003800200 */
.L_x_7269:
[----:B------:R-:W-:Y:S01]  /*2290*/  IMAD.SHL.U32 R0, R0, 0x200000, RZ ;  /* 0x0020000000007824 */ /* 0x000fe200078e00ff */
[----:B------:R-:W-:-:S04]  /*22a0*/  LEA R2, R2, 0x37800000, 0x17 ;  /* 0x3780000002027811 */ /* 0x000fc800078eb8ff */
[----:B------:R-:W-:Y:S01]  /*22b0*/  LOP3.LUT R19, R2, R0, R19, 0xfe, !PT ;  /* 0x0000000002137212 */ /* 0x000fe200078efe13 */
[----:B------:R-:W-:Y:S06]  /*22c0*/  BRA `(.L_x_7252) ;  /* 0x0000000000947947 */ /* 0x000fec0003800000 */
.L_x_7264:
[----:B------:R-:W-:-:S09]  /*22d0*/  UISETP.NE.AND UP0, UPT, UR4, 0x1c, UPT ;  /* 0x0000001c0400788c */ /* 0x000fd2000bf05270 */
[----:B------:R-:W-:Y:S05]  /*22e0*/  BRA.U !UP0, `(.L_x_7271) ;  /* 0x0000000108847547 */ /* 0x000fea000b800000 */
[----:B------:R-:W-:-:S09]  /*22f0*/  UISETP.NE.AND UP0, UPT, UR4, 0x1d, UPT ;  /* 0x0000001d0400788c */ /* 0x000fd2000bf05270 */
[----:B------:R-:W-:Y:S05]  /*2300*/  BRA.U !UP0, `(.L_x_7272) ;  /* 0x0000000108707547 */ /* 0x000fea000b800000 */
[----:B------:R-:W-:-:S09]  /*2310*/  UISETP.NE.AND UP0, UPT, UR4, 0x2c, UPT ;  /* 0x0000002c0400788c */ /* 0x000fd2000bf05270 */
[----:B------:R-:W-:Y:S05]  /*2320*/  BRA.U !UP0, `(.L_x_7273) ;  /* 0x0000000108487547 */ /* 0x000fea000b800000 */
.L_x_7251:
        /* <DEDUP_REMOVED lines=16> */
.L_x_7274:
[----:B------:R-:W-:Y:S01]  /*2430*/  IMAD.MOV.U32 R19, RZ, RZ, RZ ;  /* 0x000000ffff137224 */ /* 0x000fe200078e00ff */
[----:B------:R-:W-:Y:S06]  /*2440*/  BRA `(.L_x_7252) ;  /* 0x0000000000347947 */ /* 0x000fec0003800000 */
.L_x_7273:
[----:B------:R-:W2:Y:S01]  /*2450*/  LDG.E.U8 R2, desc[UR36][R2.64] ;  /* 0x0000002402027981 */ /* 0x000ea2000c1e1100 */
[----:B------:R-:W-:Y:S02]  /*2460*/  MOV R19, 0x400000 ;  /* 0x0040000000137802 */ /* 0x000fe40000000f00 */
[----:B--2---:R-:W-:-:S13]  /*2470*/  ISETP.NE.AND P0, PT, R2, RZ, PT ;  /* 0x000000ff0200720c */ /* 0x004fda0003f05270 */
[----:B------:R-:W-:Y:S05]  /*2480*/  @!P0 BRA `(.L_x_7252) ;  /* 0x0000000000248947 */ /* 0x000fea0003800000 */
[----:B------:R-:W-:-:S13]  /*2490*/  ISETP.NE.AND P0, PT, R2, 0xff, PT ;  /* 0x000000ff0200780c */ /* 0x000fda0003f05270 */
[----:B------:R-:W-:Y:S02]  /*24a0*/  @!P0 IMAD.MOV.U32 R19, RZ, RZ, 0x7f800001 ;  /* 0x7f800001ff138424 */ /* 0x000fe400078e00ff */
[----:B------:R-:W-:Y:S01]  /*24b0*/  @P0 IMAD.SHL.U32 R19, R2, 0x800000, RZ ;  /* 0x0080000002130824 */ /* 0x000fe200078e00ff */
[----:B------:R-:W-:Y:S06]  /*24c0*/  BRA `(.L_x_7252) ;  /* 0x0000000000147947 */ /* 0x000fec0003800000 */
.L_x_7272:
[----:B------:R-:W2:Y:S02]  /*24d0*/  LDG.E.64 R2, desc[UR36][R2.64] ;  /* 0x0000002402027981 */ /* 0x000ea4000c1e1b00 */
[----:B--2---:R0:W1:Y:S01]  /*24e0*/  I2F.U64 R19, R2 ;  /* 0x0000000200137312 */ /* 0x0040620000301000 */
[----:B------:R-:W-:Y:S05]  /*24f0*/  BRA `(.L_x_7252) ;  /* 0x0000000000087947 */ /* 0x000fea0003800000 */
.L_x_7271:
[----:B------:R-:W2:Y:S02]  /*2500*/  LDG.E R2, desc[UR36][R2.64] ;  /* 0x0000002402027981 */ /* 0x000ea4000c1e1900 */
[----:B--2---:R-:W-:-:S07]  /*2510*/  I2FP.F32.U32 R19, R2 ;  /* 0x0000000200137245 */ /* 0x004fce0000201000 */
.L_x_7252:
[----:B------:R-:W-:Y:S05]  /*2520*/  BSYNC.RECONVERGENT B6 ;  /* 0x0000000000067941 */ /* 0x000fea0003800200 */
.L_x_7246:
[----:B------:R-:W0:Y:S01]  /*2530*/  LDCU.64 UR6, c[0x0][0x5f8] ;  /* 0x0000bf00ff0677ac */ /* 0x000e220008000a00 */
[----:B------:R-:W-:Y:S01]  /*2540*/  BSSY.RECONVERGENT B6, `(.L_x_7275) ;  /* 0x00000dd000067945 */ /* 0x000fe20003800200 */
[----:B------:R-:W-:-:S04]  /*2550*/  UPRMT UR4, UR40, 0x7772, URZ ;  /* 0x0000777228047896 */ /* 0x000fc800080000ff */
[----:B------:R-:W-:Y:S01]  /*2560*/  UISETP.GT.AND UP0, UPT, UR4, 0x9, UPT ;  /* 0x000000090400788c */ /* 0x000fe2000bf04270 */
[----:B0-234-:R-:W-:-:S04]  /*2570*/  IADD3 R2, P0, PT, R18, UR6, RZ ;  /* 0x0000000612027c10 */ /* 0x01dfc8000ff1e0ff */
        /* <DEDUP_REMOVED lines=13> */
.L_x_7279:
[----:B------:R-:W2:Y:S02]  /*2650*/  LDG.E.U8 R0, desc[UR36][R2.64] ;  /* 0x0000002402007981 */ /* 0x000ea4000c1e1100 */
[----:B--2---:R-:W-:Y:S01]  /*2660*/  I2FP.F32.U32 R0, R0 ;  /* 0x0000000000007245 */ /* 0x004fe20000201000 */
[----:B------:R-:W-:Y:S06]  /*2670*/  BRA `(.L_x_7281) ;  /* 0x0000000c00247947 */ /* 0x000fec0003800000 */
.L_x_7278:
        /* <DEDUP_REMOVED lines=9> */
.L_x_7283:
[----:B------:R-:W2:Y:S02]  /*2710*/  LDG.E R0, desc[UR36][R2.64] ;  /* 0x0000002402007981 */ /* 0x000ea4000c1e1900 */
[----:B--2---:R-:W-:Y:S01]  /*2720*/  I2FP.F32.S32 R0, R0 ;  /* 0x0000000000007245 */ /* 0x004fe20000201400 */
[----:B------:R-:W-:Y:S06]  /*2730*/  BRA `(.L_x_7281) ;  /* 0x0000000800f47947 */ /* 0x000fec0003800000 */
.L_x_7282:
[----:B------:R-:W2:Y:S02]  /*2740*/  LDG.E.U16 R0, desc[UR36][R2.64] ;  /* 0x0000002402007981 */ /* 0x000ea4000c1e1500 */
[----:B--2---:R-:W0:Y:S01]  /*2750*/  I2F.S16 R0, R0 ;  /* 0x0000000000007306 */ /* 0x004e220000101400 */
[----:B------:R-:W-:Y:S05]  /*2760*/  BRA `(.L_x_7281) ;  /* 0x0000000800e87947 */ /* 0x000fea0003800000 */
.L_x_7277:
        /* <DEDUP_REMOVED lines=8> */
.L_x_7285:
[----:B------:R-:W2:Y:S02]  /*27f0*/  LDG.E.U16 R0, desc[UR36][R2.64] ;  /* 0x0000002402007981 */ /* 0x000ea4000c1e1500 */
[----:B--2---:R-:W-:Y:S01]  /*2800*/  HADD2.F32 R0, -RZ, R0.H0_H0 ;  /* 0x20000000ff007230 */ /* 0x004fe20000004100 */
[----:B------:R-:W-:Y:S06]  /*2810*/  BRA `(.L_x_7281) ;  /* 0x0000000800bc7947 */ /* 0x000fec0003800000 */
.L_x_7284:
        /* <DEDUP_REMOVED lines=8> */
.L_x_7287:
[----:B------:R-:W2:Y:S02]  /*28a0*/  LDG.E.U16 R0, desc[UR36][R2.64] ;  /* 0x0000002402007981 */ /* 0x000ea4000c1e1500 */
[----:B--2---:R-:W-:Y:S01]  /*28b0*/  HADD2.F32 R0, -RZ, R0.H0_H0 ;  /* 0x20000000ff007230 */ /* 0x004fe20000004100 */
[----:B------:R-:W-:Y:S06]  /*28c0*/  BRA `(.L_x_7281) ;  /* 0x0000000800907947 */ /* 0x000fec0003800000 */
.L_x_7286:
[----:B------:R-:W2:Y:S01]  /*28d0*/  LDG.E.64 R2, desc[UR36][R2.64] ;  /* 0x0000002402027981 */ /* 0x000ea2000c1e1b00 */
[----:B------:R-:W-:Y:S01]  /*28e0*/  UMOV UR4, 0xf0000000 ;  /* 0xf000000000047882 */ /* 0x000fe20000000000 */
[----:B------:R-:W-:Y:S01]  /*28f0*/  UMOV UR5, 0x380fffff ;  /* 0x380fffff00057882 */ /* 0x000fe20000000000 */
[----:B--2---:R-:W0:Y:S01]  /*2900*/  F2F.F32.F64 R0, R2 ;  /* 0x0000000200007310 */ /* 0x004e220000301000 */
[----:B------:R-:W-:-:S14]  /*2910*/  DSETP.GEU.AND P0, PT, |R2|, UR4, PT ;  /* 0x0000000402007e2a */ /* 0x000fdc000bf0e200 */
[----:B0-----:R-:W-:Y:S01]  /*2920*/  @!P0 FMUL R0, R0, 1.175494350822287508e-38 ;  /* 0x0080000000008820 */ /* 0x001fe20000400000 */
[----:B------:R-:W-:Y:S06]  /*2930*/  BRA `(.L_x_7281) ;  /* 0x0000000800747947 */ /* 0x000fec0003800000 */
.L_x_7276:
        /* <DEDUP_REMOVED lines=12> */
.L_x_7290:
[----:B------:R-:W2:Y:S01]  /*2a00*/  LDG.E.64 R2, desc[UR36][R2.64] ;  /* 0x0000002402027981 */ /* 0x000ea2000c1e1b00 */
[----:B------:R-:W-:Y:S01]  /*2a10*/  UMOV UR4, 0xf0000000 ;  /* 0xf000000000047882 */ /* 0x000fe20000000000 */
[----:B------:R-:W-:Y:S01]  /*2a20*/  UMOV UR5, 0x380fffff ;  /* 0x380fffff00057882 */ /* 0x000fe20000000000 */
[----:B--2---:R-:W0:Y:S01]  /*2a30*/  F2F.F32.F64 R0, R2 ;  /* 0x0000000200007310 */ /* 0x004e220000301000 */
[----:B------:R-:W-:-:S14]  /*2a40*/  DSETP.GEU.AND P0, PT, |R2|, UR4, PT ;  /* 0x0000000402007e2a */ /* 0x000fdc000bf0e200 */
[----:B0-----:R-:W-:Y:S01]  /*2a50*/  @!P0 FMUL R0, R0, 1.175494350822287508e-38 ;  /* 0x0080000000008820 */ /* 0x001fe20000400000 */
[----:B------:R-:W-:Y:S06]  /*2a60*/  BRA `(.L_x_7281) ;  /* 0x0000000800287947 */ /* 0x000fec0003800000 */
.L_x_7289:
        /* <DEDUP_REMOVED lines=25> */
.L_x_7292:
        /* <DEDUP_REMOVED lines=12> */
.L_x_7291:
[----:B------:R-:W2:Y:S02]  /*2cc0*/  LDG.E.U16 R0, desc[UR36][R2.64] ;  /* 0x0000002402007981 */ /* 0x000ea4000c1e1500 */
[----:B--2---:R-:W-:Y:S01]  /*2cd0*/  IMAD.U32 R0, R0, 0x10000, RZ ;  /* 0x0001000000007824 */ /* 0x004fe200078e00ff */
[----:B------:R-:W-:Y:S06]  /*2ce0*/  BRA `(.L_x_7281) ;  /* 0x0000000400887947 */ /* 0x000fec0003800000 */
.L_x_7288:
        /* <DEDUP_REMOVED lines=11> */
.L_x_7295:
        /* <DEDUP_REMOVED lines=20> */
.L_x_7297:
[----:B------:R-:W-:Y:S05]  /*2ee0*/  BSYNC.RECONVERGENT B0 ;  /* 0x0000000000007941 */ /* 0x000fea0003800200 */
.L_x_7296:
[----:B------:R-:W-:Y:S02]  /*2ef0*/  SHF.L.U32 R0, R0, 0x14, RZ ;  /* 0x0000001400007819 */ /* 0x000fe400000006ff */
[----:B------:R-:W-:-:S04]  /*2f00*/  LEA R2, R2, 0x3b800000, 0x17 ;  /* 0x3b80000002027811 */ /* 0x000fc800078eb8ff */
[----:B------:R-:W-:Y:S01]  /*2f10*/  LOP3.LUT R0, R2, R0, R7, 0xfe, !PT ;  /* 0x0000000002007212 */ /* 0x000fe200078efe07 */
[----:B------:R-:W-:Y:S06]  /*2f20*/  BRA `(.L_x_7281) ;  /* 0x0000000000f87947 */ /* 0x000fec0003800000 */
.L_x_7294:
        /* <DEDUP_REMOVED lines=20> */
.L_x_7299:
[----:B------:R-:W-:Y:S05]  /*3070*/  BSYNC.RECONVERGENT B0 ;  /* 0x0000000000007941 */ /* 0x000fea0003800200 */
.L_x_7298:
[----:B------:R-:W-:Y:S01]  /*3080*/  IMAD.SHL.U32 R0, R0, 0x200000, RZ ;  /* 0x0020000000007824 */ /* 0x000fe200078e00ff */
[----:B------:R-:W-:-:S04]  /*3090*/  LEA R2, R2, 0x37800000, 0x17 ;  /* 0x3780000002027811 */ /* 0x000fc800078eb8ff */
[----:B------:R-:W-:Y:S01]  /*30a0*/  LOP3.LUT R0, R2, R0, R7, 0xfe, !PT ;  /* 0x0000000002007212 */ /* 0x000fe200078efe07 */
[----:B------:R-:W-:Y:S06]  /*30b0*/  BRA `(.L_x_7281) ;  /* 0x0000000000947947 */ /* 0x000fec0003800000 */
.L_x_7293:
[----:B------:R-:W-:-:S09]  /*30c0*/  UISETP.NE.AND UP0, UPT, UR4, 0x1c, UPT ;  /* 0x0000001c0400788c */ /* 0x000fd2000bf05270 */
[----:B------:R-:W-:Y:S05]  /*30d0*/  BRA.U !UP0, `(.L_x_7300) ;  /* 0x0000000108847547 */ /* 0x000fea000b800000 */
[----:B------:R-:W-:-:S09]  /*30e0*/  UISETP.NE.AND UP0, UPT, UR4, 0x1d, UPT ;  /* 0x0000001d0400788c */ /* 0x000fd2000bf05270 */
[----:B------:R-:W-:Y:S05]  /*30f0*/  BRA.U !UP0, `(.L_x_7301) ;  /* 0x0000000108707547 */ /* 0x000fea000b800000 */
[----:B------:R-:W-:-:S09]  /*3100*/  UISETP.NE.AND UP0, UPT, UR4, 0x2c, UPT ;  /* 0x0000002c0400788c */ /* 0x000fd2000bf05270 */
[----:B------:R-:W-:Y:S05]  /*3110*/  BRA.U !UP0, `(.L_x_7302) ;  /* 0x0000000108487547 */ /* 0x000fea000b800000 */
.L_x_7280:
[----:B------:R-:W-:Y:S01]  /*3120*/  MOV R2, 0x0 ;  /* 0x0000000000027802 */ /* 0x000fe20000000f00 */
[----:B------:R-:W0:Y:S01]  /*3130*/  LDCU.64 UR4, c[0x4][0x128] ;  /* 0x01002500ff0477ac */ /* 0x000e220008000a00 */
[----:B------:R-:W-:Y:S02]  /*3140*/  HFMA2 R8, -RZ, RZ, 0, 4.64916229248046875e-06 ;  /* 0x0000004eff087431 */ /* 0x000fe400000001ff */
[----:B------:R-:W-:Y:S01]  /*3150*/  IMAD.MOV.U32 R12, RZ, RZ, 0x1 ;  /* 0x00000001ff0c7424 */ /* 0x000fe200078e00ff */
[----:B------:R-:W2:Y:S01]  /*3160*/  LDCU.64 UR6, c[0x4][0x130] ;  /* 0x01002600ff0677ac */ /* 0x000ea20008000a00 */
[----:B------:R-:W3:Y:S01]  /*3170*/  LDC.64 R2, c[0x4][R2] ;  /* 0x0100000002027b82 */ /* 0x000ee20000000a00 */
[----:B------:R-:W-:Y:S01]  /*3180*/  IMAD.MOV.U32 R13, RZ, RZ, RZ ;  /* 0x000000ffff0d7224 */ /* 0x000fe200078e00ff */
[----:B------:R-:W4:Y:S01]  /*3190*/  LDCU.64 UR8, c[0x4][0x18] ;  /* 0x01000300ff0877ac */ /* 0x000f220008000a00 */
[----:B0-----:R-:W-:Y:S01]  /*31a0*/  MOV R4, UR4 ;  /* 0x0000000400047c02 */ /* 0x001fe20008000f00 */
[----:B------:R-:W-:-:S02]  /*31b0*/  IMAD.U32 R5, RZ, RZ, UR5 ;  /* 0x00000005ff057e24 */ /* 0x000fc4000f8e00ff */
[----:B--2---:R-:W-:Y:S01]  /*31c0*/  IMAD.U32 R6, RZ, RZ, UR6 ;  /* 0x00000006ff067e24 */ /* 0x004fe2000f8e00ff */
[----:B------:R-:W-:Y:S01]  /*31d0*/  MOV R7, UR7 ;  /* 0x0000000700077c02 */ /* 0x000fe20008000f00 */
[----:B----4-:R-:W-:Y:S02]  /*31e0*/  IMAD.U32 R10, RZ, RZ, UR8 ;  /* 0x00000008ff0a7e24 */ /* 0x010fe4000f8e00ff */
[----:B------:R-:W-:-:S07]  /*31f0*/  IMAD.U32 R11, RZ, RZ, UR9 ;  /* 0x00000009ff0b7e24 */ /* 0x000fce000f8e00ff */
[----:B------:R-:W-:-:S07]  /*3200*/  LEPC R20, `(.L_x_7303) ;  /* 0x000000001014794e */ /* 0x000fce0000000000 */
[----:B-1-3-5:R-:W-:Y:S05]  /*3210*/  CALL.ABS.NOINC R2 ;  /* 0x0000000002007343 */ /* 0x02afea0003c00000 */
.L_x_7303:
[----:B------:R-:W-:Y:S01]  /*3220*/  MOV R0, RZ ;  /* 0x000000ff00007202 */ /* 0x000fe20000000f00 */
[----:B------:R-:W-:Y:S06]  /*3230*/  BRA `(.L_x_7281) ;  /* 0x0000000000347947 */ /* 0x000fec0003800000 */
.L_x_7302:
        /* <DEDUP_REMOVED lines=8> */
.L_x_7301:
[----:B------:R-:W2:Y:S02]  /*32c0*/  LDG.E.64 R2, desc[UR36][R2.64] ;  /* 0x0000002402027981 */ /* 0x000ea4000c1e1b00 */
[----:B--2---:R0:W2:Y:S01]  /*32d0*/  I2F.U64 R0, R2 ;  /* 0x0000000200007312 */ /* 0x0040a20000301000 */
[----:B------:R-:W-:Y:S05]  /*32e0*/  BRA `(.L_x_7281) ;  /* 0x0000000000087947 */ /* 0x000fea0003800000 */
.L_x_7300:
[----:B------:R-:W2:Y:S02]  /*32f0*/  LDG.E R0, desc[UR36][R2.64] ;  /* 0x0000002402007981 */ /* 0x000ea4000c1e1900 */
[----:B--2---:R-:W-:-:S07]  /*3300*/  I2FP.F32.U32 R0, R0 ;  /* 0x0000000000007245 */ /* 0x004fce0000201000 */
.L_x_7281:
[----:B------:R-:W-:Y:S05]  /*3310*/  BSYNC.RECONVERGENT B6 ;  /* 0x0000000000067941 */ /* 0x000fea0003800200 */
.L_x_7275:
[----:B------:R-:W0:Y:S01]  /*3320*/  LDCU.64 UR4, c[0x0][0x600] ;  /* 0x0000c000ff0477ac */ /* 0x000e220008000a00 */
[----:B------:R-:W-:Y:S01]  /*3330*/  IMAD.MOV.U32 R4, RZ, RZ, RZ ;  /* 0x000000ffff047224 */ /* 0x000fe200078e00ff */
[----:B------:R-:W3:Y:S01]  /*3340*/  LDCU.64 UR6, c[0x0][0x5e8] ;  /* 0x0000bd00ff0677ac */ /* 0x000ee20008000a00 */
[C---:B0-2--5:R-:W-:Y:S01]  /*3350*/  FSETP.GEU.FTZ.AND P1, PT, R0.reuse, UR4, PT ;  /* 0x0000000400007c0b */ /* 0x065fe2000bf3e000 */
[----:B------:R-:W-:Y:S01]  /*3360*/  ULOP3.LUT UR4, UR40, 0xff, URZ, 0xc0, !UPT ;  /* 0x000000ff28047892 */ /* 0x000fe2000f8ec0ff */
[----:B------:R-:W-:-:S03]  /*3370*/  FSETP.GT.FTZ.AND P0, PT, R0, UR5, PT ;  /* 0x0000000500007c0b */ /* 0x000fc6000bf14000 */
[----:B------:R-:W-:Y:S01]  /*3380*/  UISETP.GT.AND UP0, UPT, UR4, 0x9, UPT ;  /* 0x000000090400788c */ /* 0x000fe2000bf04270 */
[----:B------:R-:W-:Y:S02]  /*3390*/  PLOP3.LUT P0, PT, P1, P0, PT, 0x8f, 0xf8 ;  /* 0x0000000000f8781c */ /* 0x000fe40000f01177 */
[----:B---34-:R-:W-:-:S11]  /*33a0*/  IADD3 R2, P1, PT, R16, UR6, RZ ;  /* 0x0000000610027c10 */ /* 0x018fd6000ff3e0ff */
[----:B------:R-:W-:-:S04]  /*33b0*/  @!P0 FADD.FTZ R3, -R0, 1 ;  /* 0x3f80000000038421 */ /* 0x000fc80000010100 */
[----:B------:R-:W-:Y:S01]  /*33c0*/  @!P0 FMUL.FTZ R0, R3, R0 ;  /* 0x0000000003008220 */ /* 0x000fe20000410000 */
[----:B------:R-:W-:-:S05]  /*33d0*/  IMAD.X R3, RZ, RZ, UR7, P1 ;  /* 0x00000007ff037e24 */ /* 0x000fca00088e06ff */
[----:B------:R-:W1:Y:S02]  /*33e0*/  @!P0 MUFU.RCP R0, R0 ;  /* 0x0000000000008308 */ /* 0x000e640000001000 */
[----:B-1----:R-:W-:Y:S01]  /*33f0*/  @!P0 FMUL.FTZ R4, R0, R19 ;  /* 0x0000001300048220 */ /* 0x002fe20000410000 */
        /* <DEDUP_REMOVED lines=12> */
.L_x_7307:
[----:B------:R-:W0:Y:S02]  /*34c0*/  F2I.S64.TRUNC R4, R4 ;  /* 0x0000000400047311 */ /* 0x000e24000020d900 */
[----:B0-----:R-:W-:-:S05]  /*34d0*/  MOV R7, R4 ;  /* 0x0000000400077202 */ /* 0x001fca0000000f00 */
[----:B------:R0:W-:Y:S01]  /*34e0*/  STG.E.U8 desc[UR36][R2.64], R7 ;  /* 0x0000000702007986 */ /* 0x0001e2000c101124 */
[----:B------:R-:W-:Y:S05]  /*34f0*/  BRA `(.L_x_7309) ;  /* 0x0000000c002c7947 */ /* 0x000fea0003800000 */
.L_x_7306:
        /* <DEDUP_REMOVED lines=9> */
.L_x_7311:
[----:B------:R-:W0:Y:S02]  /*3590*/  F2I.FTZ.TRUNC.NTZ R5, R4 ;  /* 0x0000000400057305 */ /* 0x000e24000021f100 */
[----:B0-----:R0:W-:Y:S01]  /*35a0*/  STG.E desc[UR36][R2.64], R5 ;  /* 0x0000000502007986 */ /* 0x0011e2000c101924 */
[----:B------:R-:W-:Y:S05]  /*35b0*/  BRA `(.L_x_7309) ;  /* 0x0000000800fc7947 */ /* 0x000fea0003800000 */
.L_x_7310:
[----:B------:R-:W0:Y:S02]  /*35c0*/  F2I.FTZ.TRUNC.NTZ R5, R4 ;  /* 0x0000000400057305 */ /* 0x000e24000021f100 */
[----:B0-----:R0:W-:Y:S01]  /*35d0*/  STG.E.U16 desc[UR36][R2.64], R5 ;  /* 0x0000000502007986 */ /* 0x0011e2000c101524 */
[----:B------:R-:W-:Y:S05]  /*35e0*/  BRA `(.L_x_7309) ;  /* 0x0000000800f07947 */ /* 0x000fea0003800000 */
.L_x_7305:
        /* <DEDUP_REMOVED lines=8> */
.L_x_7313:
[----:B------:R-:W-:-:S05]  /*3670*/  F2FP.F16.F32.PACK_AB R4, RZ, R4 ;  /* 0x00000004ff04723e */ /* 0x000fca00000000ff */
[----:B------:R0:W-:Y:S01]  /*3680*/  STG.E.U16 desc[UR36][R2.64], R4 ;  /* 0x0000000402007986 */ /* 0x0001e2000c101524 */
[----:B------:R-:W-:Y:S05]  /*3690*/  BRA `(.L_x_7309) ;  /* 0x0000000800c47947 */ /* 0x000fea0003800000 */
.L_x_7312:
        /* <DEDUP_REMOVED lines=9> */
.L_x_7315:
[----:B------:R-:W-:-:S04]  /*3730*/  F2FP.F16.F32.PACK_AB R5, RZ, R4 ;  /* 0x00000004ff05723e */ /* 0x000fc800000000ff */
[----:B------:R-:W-:-:S05]  /*3740*/  PRMT R5, R5, 0x5410, RZ ;  /* 0x0000541005057816 */ /* 0x000fca00000000ff */
[----:B------:R2:W-:Y:S01]  /*3750*/  STG.E desc[UR36][R2.64], R5 ;  /* 0x0000000502007986 */ /* 0x0005e2000c101924 */
[----:B------:R-:W-:Y:S05]  /*3760*/  BRA `(.L_x_7309) ;  /* 0x0000000800907947 */ /* 0x000fea0003800000 */
.L_x_7314:
[----:B------:R-:W-:-:S06]  /*3770*/  FMUL.FTZ R4, R4, 1 ;  /* 0x3f80000004047820 */ /* 0x000fcc0000410000 */
[----:B------:R-:W0:Y:S02]  /*3780*/  F2F.F64.F32 R4, R4 ;  /* 0x0000000400047310 */ /* 0x000e240000201800 */
[----:B0-----:R4:W-:Y:S01]  /*3790*/  STG.E.64 desc[UR36][R2.64], R4 ;  /* 0x0000000402007986 */ /* 0x0019e2000c101b24 */
[----:B------:R-:W-:Y:S05]  /*37a0*/  BRA `(.L_x_7309) ;  /* 0x0000000800807947 */ /* 0x000fea0003800000 */
.L_x_7304:
        /* <DEDUP_REMOVED lines=12> */
.L_x_7318:
[----:B------:R-:W-:Y:S01]  /*3870*/  FMUL.FTZ R4, R4, 1 ;  /* 0x3f80000004047820 */ /* 0x000fe20000410000 */
[----:B------:R-:W-:-:S05]  /*3880*/  CS2R R6, SRZ ;  /* 0x0000000000067805 */ /* 0x000fca000001ff00 */
[----:B------:R-:W0:Y:S02]  /*3890*/  F2F.F64.F32 R4, R4 ;  /* 0x0000000400047310 */ /* 0x000e240000201800 */
[----:B0-----:R0:W-:Y:S01]  /*38a0*/  STG.E.128 desc[UR36][R2.64], R4 ;  /* 0x0000000402007986 */ /* 0x0011e2000c101d24 */
[----:B------:R-:W-:Y:S05]  /*38b0*/  BRA `(.L_x_7309) ;  /* 0x00000008003c7947 */ /* 0x000fea0003800000 */
.L_x_7317:
        /* <DEDUP_REMOVED lines=18> */
.L_x_7322:
[----:B------:R-:W-:Y:S05]  /*39e0*/  BSYNC.RECONVERGENT B0 ;  /* 0x0000000000007941 */ /* 0x000fea0003800200 */
.L_x_7321:
[----:B------:R-:W-:-:S05]  /*39f0*/  LOP3.LUT R7, R0, 0x80, R7, 0xf8, !PT ;  /* 0x0000008000077812 */ /* 0x000fca00078ef807 */
[----:B------:R0:W-:Y:S01]  /*3a00*/  STG.E.U8 desc[UR36][R2.64], R7 ;  /* 0x0000000702007986 */ /* 0x0001e2000c101124 */
[----:B------:R-:W-:Y:S05]  /*3a10*/  BRA `(.L_x_7309) ;  /* 0x0000000400e47947 */ /* 0x000fea0003800000 */
.L_x_7320:
        /* <DEDUP_REMOVED lines=14> */
.L_x_7324:
[----:B------:R-:W-:Y:S05]  /*3b00*/  BSYNC.RECONVERGENT B0 ;  /* 0x0000000000007941 */ /* 0x000fea0003800200 */
.L_x_7323:
[----:B------:R-:W-:-:S05]  /*3b10*/  LOP3.LUT R5, R0, 0x80, R7, 0xf8, !PT ;  /* 0x0000008000057812 */ /* 0x000fca00078ef807 */
[----:B------:R0:W-:Y:S01]  /*3b20*/  STG.E.U8 desc[UR36][R2.64], R5 ;  /* 0x0000000502007986 */ /* 0x0001e2000c101124 */
[----:B------:R-:W-:Y:S05]  /*3b30*/  BRA `(.L_x_7309) ;  /* 0x00000004009c7947 */ /* 0x000fea0003800000 */
.L_x_7319:
[----:B------:R-:W-:-:S05]  /*3b40*/  F2FP.BF16.F32.PACK_AB R4, RZ, R4 ;  /* 0x00000004ff04723e */ /* 0x000fca00000010ff */
[----:B------:R0:W-:Y:S01]  /*3b50*/  STG.E.U16 desc[UR36][R2.64], R4 ;  /* 0x0000000402007986 */ /* 0x0001e2000c101524 */
[----:B------:R-:W-:Y:S05]  /*3b60*/  BRA `(.L_x_7309) ;  /* 0x0000000400907947 */ /* 0x000fea0003800000 */
.L_x_7316:
        /* <DEDUP_REMOVED lines=11> */
.L_x_7327:
        /* <DEDUP_REMOVED lines=12> */
.L_x_7330:
[----:B------:R-:W-:-:S04]  /*3ce0*/  SHF.R.U32.HI R0, RZ, 0x14, R4 ;  /* 0x00000014ff007819 */ /* 0x000fc80000011604 */
[----:B------:R-:W-:-:S04]  /*3cf0*/  LOP3.LUT R5, R0, 0x1, RZ, 0xc0, !PT ;  /* 0x0000000100057812 */ /* 0x000fc800078ec0ff */
[----:B------:R-:W-:-:S04]  /*3d00*/  IADD3 R0, PT, PT, R4, 0x487ffff, R5 ;  /* 0x0487ffff04007810 */ /* 0x000fc80007ffe005 */
[----:B------:R-:W-:-:S04]  /*3d10*/  SHF.R.U32.HI R0, RZ, 0x14, R0 ;  /* 0x00000014ff007819 */ /* 0x000fc80000011600 */
[----:B------:R-:W-:-:S07]  /*3d20*/  LOP3.LUT R5, R0, 0xff, RZ, 0xc0, !PT ;  /* 0x000000ff00057812 */ /* 0x000fce00078ec0ff */
.L_x_7331:
[----:B------:R-:W-:-:S04]  /*3d30*/  SHF.R.U32.HI R4, RZ, 0x18, R4 ;  /* 0x00000018ff047819 */ /* 0x000fc80000011604 */
[----:B------:R-:W-:-:S04]  /*3d40*/  LOP3.LUT R5, R5, 0x80, R4, 0xf8, !PT ;  /* 0x0000008005057812 */ /* 0x000fc800078ef804 */
[----:B------:R-:W-:-:S07]  /*3d50*/  PRMT R0, R5, 0x7610, R0 ;  /* 0x0000761005007816 */ /* 0x000fce0000000000 */
.L_x_7329:
[----:B------:R-:W-:Y:S05]  /*3d60*/  BSYNC.RECONVERGENT B0 ;  /* 0x0000000000007941 */ /* 0x000fea0003800200 */
.L_x_7328:
[----:B------:R0:W-:Y:S01]  /*3d70*/  STG.E.U8 desc[UR36][R2.64], R0 ;  /* 0x0000000002007986 */ /* 0x0001e2000c101124 */
[----:B------:R-:W-:Y:S05]  /*3d80*/  BRA `(.L_x_7309) ;  /* 0x0000000400087947 */ /* 0x000fea0003800000 */
.L_x_7326:
        /* <DEDUP_REMOVED lines=12> */
.L_x_7334:
[----:B------:R-:W-:-:S04]  /*3e50*/  SHF.R.U32.HI R0, RZ, 0x15, R4 ;  /* 0x00000015ff007819 */ /* 0x000fc80000011604 */
[----:B------:R-:W-:-:S04]  /*3e60*/  LOP3.LUT R5, R0, 0x1, RZ, 0xc0, !PT ;  /* 0x0000000100057812 */ /* 0x000fc800078ec0ff */
[----:B------:R-:W-:-:S04]  /*3e70*/  IADD3 R0, PT, PT, R4, 0x88fffff, R5 ;  /* 0x088fffff04007810 */ /* 0x000fc80007ffe005 */
[----:B------:R-:W-:-:S04]  /*3e80*/  SHF.R.U32.HI R0, RZ, 0x15, R0 ;  /* 0x00000015ff007819 */ /* 0x000fc80000011600 */
[----:B------:R-:W-:-:S07]  /*3e90*/  LOP3.LUT R5, R0, 0xff, RZ, 0xc0, !PT ;  /* 0x000000ff00057812 */ /* 0x000fce00078ec0ff */
.L_x_7335:
[----:B------:R-:W-:-:S04]  /*3ea0*/  SHF.R.U32.HI R4, RZ, 0x18, R4 ;  /* 0x00000018ff047819 */ /* 0x000fc80000011604 */
[----:B------:R-:W-:-:S04]  /*3eb0*/  LOP3.LUT R5, R5, 0x80, R4, 0xf8, !PT ;  /* 0x0000008005057812 */ /* 0x000fc800078ef804 */
[----:B------:R-:W-:-:S07]  /*3ec0*/  PRMT R0, R5, 0x7610, R0 ;  /* 0x0000761005007816 */ /* 0x000fce0000000000 */
.L_x_7333:
[----:B------:R-:W-:Y:S05]  /*3ed0*/  BSYNC.RECONVERGENT B0 ;  /* 0x0000000000007941 */ /* 0x000fea0003800200 */
.L_x_7332:
[----:B------:R0:W-:Y:S01]  /*3ee0*/  STG.E.U8 desc[UR36][R2.64], R0 ;  /* 0x0000000002007986 */ /* 0x0001e2000c101124 */
[----:B------:R-:W-:Y:S05]  /*3ef0*/  BRA `(.L_x_7309) ;  /* 0x0000000000ac7947 */ /* 0x000fea0003800000 */
.L_x_7325:
[----:B------:R-:W-:-:S09]  /*3f00*/  UISETP.NE.AND UP0, UPT, UR4, 0x1c, UPT ;  /* 0x0000001c0400788c */ /* 0x000fd2000bf05270 */
[----:B------:R-:W-:Y:S05]  /*3f10*/  BRA.U !UP0, `(.L_x_7336) ;  /* 0x00000001089c7547 */ /* 0x000fea000b800000 */
[----:B------:R-:W-:-:S09]  /*3f20*/  UISETP.NE.AND UP0, UPT, UR4, 0x1d, UPT ;  /* 0x0000001d0400788c */ /* 0x000fd2000bf05270 */
[----:B------:R-:W-:Y:S05]  /*3f30*/  BRA.U !UP0, `(.L_x_7337) ;  /* 0x0000000108887547 */ /* 0x000fea000b800000 */
[----:B------:R-:W-:-:S09]  /*3f40*/  UISETP.NE.AND UP0, UPT, UR4, 0x2c, UPT ;  /* 0x0000002c0400788c */ /* 0x000fd2000bf05270 */
[----:B------:R-:W-:Y:S05]  /*3f50*/  BRA.U !UP0, `(.L_x_7338) ;  /* 0x0000000108447547 */ /* 0x000fea000b800000 */
.L_x_7308:
        /* <DEDUP_REMOVED lines=16> */
.L_x_7339:
[----:B------:R-:W-:Y:S05]  /*4060*/  BRA `(.L_x_7309) ;  /* 0x0000000000507947 */ /* 0x000fea0003800000 */
.L_x_7338:
        /* <DEDUP_REMOVED lines=15> */
.L_x_7337:
[----:B------:R-:W0:Y:S02]  /*4160*/  F2I.U64.TRUNC R4, R4 ;  /* 0x0000000400047311 */ /* 0x000e24000020d800 */
[----:B0-----:R0:W-:Y:S01]  /*4170*/  STG.E.64 desc[UR36][R2.64], R4 ;  /* 0x0000000402007986 */ /* 0x0011e2000c101b24 */
[----:B------:R-:W-:Y:S05]  /*4180*/  BRA `(.L_x_7309) ;  /* 0x0000000000087947 */ /* 0x000fea0003800000 */
.L_x_7336:
[----:B------:R-:W0:Y:S02]  /*4190*/  F2I.FTZ.U32.TRUNC.NTZ R5, R4 ;  /* 0x0000000400057305 */ /* 0x000e24000021f000 */
[----:B0-----:R0:W-:Y:S02]  /*41a0*/  STG.E desc[UR36][R2.64], R5 ;  /* 0x0000000502007986 */ /* 0x0011e4000c101924 */
.L_x_7309:
[----:B------:R-:W-:-:S07]  /*41b0*/  VIADD R17, R17, 0x80 ;  /* 0x0000008011117836 */ /* 0x000fce0000000000 */
.L_x_7244:
[----:B------:R-:W-:Y:S05]  /*41c0*/  BSYNC.RECONVERGENT B7 ;  /* 0x0000000000077941 */ /* 0x000fea0003800200 */
.L_x_7243:
        /* <DEDUP_REMOVED lines=358> */
.L_x_7342:
        /* <DEDUP_REMOVED lines=18> */
.L_x_7347:
[----:B------:R-:W2:Y:S02]  /*5950*/  LDG.E.U8 R2, desc[UR36][R2.64] ;  /* 0x0000002402027981 */ /* 0x000ea4000c1e1100 */
[----:B--2---:R-:W-:Y:S01]  /*5960*/  I2FP.F32.U32 R19, R2 ;  /* 0x0000000200137245 */ /* 0x004fe20000201000 */
[----:B------:R-:W-:Y:S06]  /*5970*/  BRA `(.L_x_7349) ;  /* 0x0000000c00247947 */ /* 0x000fec0003800000 */
.L_x_7346:
        /* <DEDUP_REMOVED lines=9> */
.L_x_7351:
[----:B------:R-:W2:Y:S02]  /*5a10*/  LDG.E R2, desc[UR36][R2.64] ;  /* 0x0000002402027981 */ /* 0x000ea4000c1e1900 */
[----:B--2---:R-:W-:Y:S01]  /*5a20*/  I2FP.F32.S32 R19, R2 ;  /* 0x0000000200137245 */ /* 0x004fe20000201400 */
[----:B------:R-:W-:Y:S06]  /*5a30*/  BRA `(.L_x_7349) ;  /* 0x0000000800f47947 */ /* 0x000fec0003800000 */
.L_x_7350:
[----:B------:R-:W2:Y:S02]  /*5a40*/  LDG.E.U16 R2, desc[UR36][R2.64] ;  /* 0x0000002402027981 */ /* 0x000ea4000c1e1500 */
[----:B--2---:R0:W1:Y:S01]  /*5a50*/  I2F.S16 R19, R2 ;  /* 0x0000000200137306 */ /* 0x0040620000101400 */
[----:B------:R-:W-:Y:S05]  /*5a60*/  BRA `(.L_x_7349) ;  /* 0x0000000800e87947 */ /* 0x000fea0003800000 */
.L_x_7345:
        /* <DEDUP_REMOVED lines=8> */
.L_x_7353:
[----:B------:R-:W2:Y:S02]  /*5af0*/  LDG.E.U16 R2, desc[UR36][R2.64] ;  /* 0x0000002402027981 */ /* 0x000ea4000c1e1500 */
[----:B--2---:R-:W-:Y:S01]  /*5b00*/  HADD2.F32 R19, -RZ, R2.H0_H0 ;  /* 0x20000002ff137230 */ /* 0x004fe20000004100 */
[----:B------:R-:W-:Y:S06]  /*5b10*/  BRA `(.L_x_7349) ;  /* 0x0000000800bc7947 */ /* 0x000fec0003800000 */
.L_x_7352:
        /* <DEDUP_REMOVED lines=8> */
.L_x_7355:
[----:B------:R-:W2:Y:S02]  /*5ba0*/  LDG.E.U16 R2, desc[UR36][R2.64] ;  /* 0x0000002402027981 */ /* 0x000ea4000c1e1500 */
[----:B--2---:R-:W-:Y:S01]  /*5bb0*/  HADD2.F32 R19, -RZ, R2.H0_H0 ;  /* 0x20000002ff137230 */ /* 0x004fe20000004100 */
[----:B------:R-:W-:Y:S06]  /*5bc0*/  BRA `(.L_x_7349) ;  /* 0x0000000800907947 */ /* 0x000fec0003800000 */
.L_x_7354:
[----:B------:R-:W2:Y:S01]  /*5bd0*/  LDG.E.64 R2, desc[UR36][R2.64] ;  /* 0x0000002402027981 */ /* 0x000ea2000c1e1b00 */
[----:B------:R-:W-:Y:S01]  /*5be0*/  UMOV UR4, 0xf0000000 ;  /* 0xf000000000047882 */ /* 0x000fe20000000000 */
[----:B------:R-:W-:Y:S01]  /*5bf0*/  UMOV UR5, 0x380fffff ;  /* 0x380fffff00057882 */ /* 0x000fe20000000000 */
[----:B--2---:R-:W0:Y:S01]  /*5c00*/  F2F.F32.F64 R19, R2 ;  /* 0x0000000200137310 */ /* 0x004e220000301000 */
[----:B------:R-:W-:-:S14]  /*5c10*/  DSETP.GEU.AND P0, PT, |R2|, UR4, PT ;  /* 0x0000000402007e2a */ /* 0x000fdc000bf0e200 */
[----:B0-----:R-:W-:Y:S01]  /*5c20*/  @!P0 FMUL R19, R19, 1.175494350822287508e-38 ;  /* 0x0080000013138820 */ /* 0x001fe20000400000 */
[----:B------:R-:W-:Y:S06]  /*5c30*/  BRA `(.L_x_7349) ;  /* 0x0000000800747947 */ /* 0x000fec0003800000 */
.L_x_7344:
        /* <DEDUP_REMOVED lines=12> */
.L_x_7358:
[----:B------:R-:W2:Y:S01]  /*5d00*/  LDG.E.64 R2, desc[UR36][R2.64] ;  /* 0x0000002402027981 */ /* 0x000ea2000c1e1b00 */
[----:B------:R-:W-:Y:S01]  /*5d10*/  UMOV UR4, 0xf0000000 ;  /* 0xf000000000047882 */ /* 0x000fe20000000000 */
[----:B------:R-:W-:Y:S01]  /*5d20*/  UMOV UR5, 0x380fffff ;  /* 0x380fffff00057882 */ /* 0x000fe20000000000 */
[----:B--2---:R-:W0:Y:S01]  /*5d30*/  F2F.F32.F64 R19, R2 ;  /* 0x0000000200137310 */ /* 0x004e220000301000 */
[----:B------:R-:W-:-:S14]  /*5d40*/  DSETP.GEU.AND P0, PT, |R2|, UR4, PT ;  /* 0x0000000402007e2a */ /* 0x000fdc000bf0e200 */
[----:B0-----:R-:W-:Y:S01]  /*5d50*/  @!P0 FMUL R19, R19, 1.175494350822287508e-38 ;  /* 0x0080000013138820 */ /* 0x001fe20000400000 */
[----:B------:R-:W-:Y:S06]  /*5d60*/  BRA `(.L_x_7349) ;  /* 0x0000000800287947 */ /* 0x000fec0003800000 */
.L_x_7357:
        /* <DEDUP_REMOVED lines=25> */
.L_x_7360:
        /* <DEDUP_REMOVED lines=12> */
.L_x_7359:
[----:B------:R-:W2:Y:S02]  /*5fc0*/  LDG.E.U16 R2, desc[UR36][R2.64] ;  /* 0x0000002402027981 */ /* 0x000ea4000c1e1500 */
[----:B--2---:R-:W-:Y:S01]  /*5fd0*/  IMAD.U32 R19, R2, 0x10000, RZ ;  /* 0x0001000002137824 */ /* 0x004fe200078e00ff */
[----:B------:R-:W-:Y:S06]  /*5fe0*/  BRA `(.L_x_7349) ;  /* 0x0000000400887947 */ /* 0x000fec0003800000 */
.L_x_7356:
        /* <DEDUP_REMOVED lines=11> */
.L_x_7363:
        /* <DEDUP_REMOVED lines=20> */
.L_x_7365:
[----:B------:R-:W-:Y:S05]  /*61e0*/  BSYNC.RECONVERGENT B0 ;  /* 0x0000000000007941 */ /* 0x000fea0003800200 */
.L_x_7364:
[----:B------:R-:W-:Y:S01]  /*61f0*/  IMAD.SHL.U32 R0, R0, 0x100000, RZ ;  /* 0x0010000000007824 */ /* 0x000fe200078e00ff */
[----:B------:R-:W-:-:S04]  /*6200*/  LEA R2, R2, 0x3b800000, 0x17 ;  /* 0x3b80000002027811 */ /* 0x000fc800078eb8ff */
[----:B------:R-:W-:Y:S01]  /*6210*/  LOP3.LUT R19, R2, R0, R19, 0xfe, !PT ;  /* 0x0000000002137212 */ /* 0x000fe200078efe13 */
[----:B------:R-:W-:Y:S06]  /*6220*/  BRA `(.L_x_7349) ;  /* 0x0000000000f87947 */ /* 0x000fec0003800000 */
.L_x_7362:
        /* <DEDUP_REMOVED lines=20> */
.L_x_7367:
[----:B------:R-:W-:Y:S05]  /*6370*/  BSYNC.RECONVERGENT B0 ;  /* 0x0000000000007941 */ /* 0x000fea0003800200 */
.L_x_7366:
[----:B------:R-:W-:Y:S02]  /*6380*/  SHF.L.U32 R0, R0, 0x15, RZ ;  /* 0x0000001500007819 */ /* 0x000fe400000006ff */
[----:B------:R-:W-:-:S04]  /*6390*/  LEA R2, R2, 0x37800000, 0x17 ;  /* 0x3780000002027811 */ /* 0x000fc800078eb8ff */
[----:B------:R-:W-:Y:S01]  /*63a0*/  LOP3.LUT R19, R2, R0, R19, 0xfe, !PT ;  /* 0x0000000002137212 */ /* 0x000fe200078efe13 */
[----:B------:R-:W-:Y:S06]  /*63b0*/  BRA `(.L_x_7349) ;  /* 0x0000000000947947 */ /* 0x000fec0003800000 */
.L_x_7361:
        /* <DEDUP_REMOVED lines=14> */
.L_x_7348:
        /* <DEDUP_REMOVED lines=16> */
.L_x_7370:
[----:B------:R-:W-:Y:S01]  /*65a0*/  IMAD.MOV.U32 R19, RZ, RZ, RZ ;  /* 0x000000ffff137224 */ /* 0x000fe200078e00ff */
[----:B------:R-:W-:Y:S06]  /*65b0*/  BRA `(.L_x_7349) ;  /* 0x0000000000147947 */ /* 0x000fec0003800000 */
.L_x_7369:
[----:B------:R-:W2:Y:S02]  /*65c0*/  LDG.E.64 R2, desc[UR36][R2.64] ;  /* 0x0000002402027981 */ /* 0x000ea4000c1e1b00 */
[----:B--2---:R0:W1:Y:S01]  /*65d0*/  I2F.U64 R19, R2 ;  /* 0x0000000200137312 */ /* 0x0040620000301000 */
[----:B------:R-:W-:Y:S05]  /*65e0*/  BRA `(.L_x_7349) ;  /* 0x0000000000087947 */ /* 0x000fea0003800000 */
.L_x_7368:
[----:B------:R-:W2:Y:S02]  /*65f0*/  LDG.E R2, desc[UR36][R2.64] ;  /* 0x0000002402027981 */ /* 0x000ea4000c1e1900 */
[----:B--2---:R-:W-:-:S07]  /*6600*/  I2FP.F32.U32 R19, R2 ;  /* 0x0000000200137245 */ /* 0x004fce0000201000 */
.L_x_7349:
[----:B------:R-:W-:Y:S05]  /*6610*/  BSYNC.RECONVERGENT B6 ;  /* 0x0000000000067941 */ /* 0x000fea0003800200 */
.L_x_7343:
        /* <DEDUP_REMOVED lines=18> */
.L_x_7375:
[----:B------:R-:W2:Y:S02]  /*6740*/  LDG.E.U8 R0, desc[UR36][R2.64] ;  /* 0x0000002402007981 */ /* 0x000ea4000c1e1100 */
[----:B--2---:R-:W-:Y:S01]  /*6750*/  I2FP.F32.U32 R0, R0 ;  /* 0x0000000000007245 */ /* 0x004fe20000201000 */
[----:B------:R-:W-:Y:S06]  /*6760*/  BRA `(.L_x_7377) ;  /* 0x0000000c00247947 */ /* 0x000fec0003800000 */
.L_x_7374:
        /* <DEDUP_REMOVED lines=9> */
.L_x_7379:
[----:B------:R-:W2:Y:S02]  /*6800*/  LDG.E R0, desc[UR36][R2.64] ;  /* 0x0000002402007981 */ /* 0x000ea4000c1e1900 */
[----:B--2---:R-:W-:Y:S01]  /*6810*/  I2FP.F32.S32 R0, R0 ;  /* 0x0000000000007245 */ /* 0x004fe20000201400 */
[----:B------:R-:W-:Y:S06]  /*6820*/  BRA `(.L_x_7377) ;  /* 0x0000000800f47947 */ /* 0x000fec0003800000 */
.L_x_7378:
[----:B------:R-:W2:Y:S02]  /*6830*/  LDG.E.U16 R0, desc[UR36][R2.64] ;  /* 0x0000002402007981 */ /* 0x000ea4000c1e1500 */
[----:B--2---:R-:W0:Y:S01]  /*6840*/  I2F.S16 R0, R0 ;  /* 0x0000000000007306 */ /* 0x004e220000101400 */
[----:B------:R-:W-:Y:S05]  /*6850*/  BRA `(.L_x_7377) ;  /* 0x0000000800e87947 */ /* 0x000fea0003800000 */
.L_x_7373:
        /* <DEDUP_REMOVED lines=8> */
.L_x_7381:
[----:B------:R-:W2:Y:S02]  /*68e0*/  LDG.E.U16 R0, desc[UR36][R2.64] ;  /* 0x0000002402007981 */ /* 0x000ea4000c1e1500 */
[----:B--2---:R-:W-:Y:S01]  /*68f0*/  HADD2.F32 R0, -RZ, R0.H0_H0 ;  /* 0x20000000ff007230 */ /* 0x004fe20000004100 */
[----:B------:R-:W-:Y:S06]  /*6900*/  BRA `(.L_x_7377) ;  /* 0x0000000800bc7947 */ /* 0x000fec0003800000 */
.L_x_7380:
        /* <DEDUP_REMOVED lines=8> */
.L_x_7383:
[----:B------:R-:W2:Y:S02]  /*6990*/  LDG.E.U16 R0, desc[UR36][R2.64] ;  /* 0x0000002402007981 */ /* 0x000ea4000c1e1500 */
[----:B--2---:R-:W-:Y:S01]  /*69a0*/  HADD2.F32 R0, -RZ, R0.H0_H0 ;  /* 0x20000000ff007230 */ /* 0x004fe20000004100 */
[----:B------:R-:W-:Y:S06]  /*69b0*/  BRA `(.L_x_7377) ;  /* 0x0000000800907947 */ /* 0x000fec0003800000 */
.L_x_7382:
[----:B------:R-:W2:Y:S01]  /*69c0*/  LDG.E.64 R2, desc[UR36][R2.64] ;  /* 0x0000002402027981 */ /* 0x000ea2000c1e1b00 */
[----:B------:R-:W-:Y:S01]  /*69d0*/  UMOV UR4, 0xf0000000 ;  /* 0xf000000000047882 */ /* 0x000fe20000000000 */
[----:B------:R-:W-:Y:S01]  /*69e0*/  UMOV UR5, 0x380fffff ;  /* 0x380fffff00057882 */ /* 0x000fe20000000000 */
[----:B--2---:R-:W0:Y:S01]  /*69f0*/  F2F.F32.F64 R0, R2 ;  /* 0x0000000200007310 */ /* 0x004e220000301000 */
[----:B------:R-:W-:-:S14]  /*6a00*/  DSETP.GEU.AND P0, PT, |R2|, UR4, PT ;  /* 0x0000000402007e2a */ /* 0x000fdc000bf0e200 */
[----:B0-----:R-:W-:Y:S01]  /*6a10*/  @!P0 FMUL R0, R0, 1.175494350822287508e-38 ;  /* 0x0080000000008820 */ /* 0x001fe20000400000 */
[----:B------:R-:W-:Y:S06]  /*6a20*/  BRA `(.L_x_7377) ;  /* 0x0000000800747947 */ /* 0x000fec0003800000 */
.L_x_7372:
        /* <DEDUP_REMOVED lines=12> */
.L_x_7386:
[----:B------:R-:W2:Y:S01]  /*6af0*/  LDG.E.64 R2, desc[UR36][R2.64] ;  /* 0x0000002402027981 */ /* 0x000ea2000c1e1b00 */
[----:B------:R-:W-:Y:S01]  /*6b00*/  UMOV UR4, 0xf0000000 ;  /* 0xf000000000047882 */ /* 0x000fe20000000000 */
[----:B------:R-:W-:Y:S01]  /*6b10*/  UMOV UR5, 0x380fffff ;  /* 0x380fffff00057882 */ /* 0x000fe20000000000 */
[----:B--2---:R-:W0:Y:S01]  /*6b20*/  F2F.F32.F64 R0, R2 ;  /* 0x0000000200007310 */ /* 0x004e220000301000 */
[----:B------:R-:W-:-:S14]  /*6b30*/  DSETP.GEU.AND P0, PT, |R2|, UR4, PT ;  /* 0x0000000402007e2a */ /* 0x000fdc000bf0e200 */
[----:B0-----:R-:W-:Y:S01]  /*6b40*/  @!P0 FMUL R0, R0, 1.175494350822287508e-38 ;  /* 0x0080000000008820 */ /* 0x001fe20000400000 */
[----:B------:R-:W-:Y:S06]  /*6b50*/  BRA `(.L_x_7377) ;  /* 0x0000000800287947 */ /* 0x000fec0003800000 */
.L_x_7385:
        /* <DEDUP_REMOVED lines=25> */
.L_x_7388:
        /* <DEDUP_REMOVED lines=12> */
.L_x_7387:
[----:B------:R-:W2:Y:S02]  /*6db0*/  LDG.E.U16 R0, desc[UR36][R2.64] ;  /* 0x0000002402007981 */ /* 0x000ea4000c1e1500 */
[----:B--2---:R-:W-:Y:S01]  /*6dc0*/  SHF.L.U32 R0, R0, 0x10, RZ ;  /* 0x0000001000007819 */ /* 0x004fe200000006ff */
[----:B------:R-:W-:Y:S06]  /*6dd0*/  BRA `(.L_x_7377) ;  /* 0x0000000400887947 */ /* 0x000fec0003800000 */
.L_x_7384:
        /* <DEDUP_REMOVED lines=11> */
.L_x_7391:
        /* <DEDUP_REMOVED lines=20> */
.L_x_7393:
[----:B------:R-:W-:Y:S05]  /*6fd0*/  BSYNC.RECONVERGENT B0 ;  /* 0x0000000000007941 */ /* 0x000fea0003800200 */
.L_x_7392:
[----:B------:R-:W-:Y:S01]  /*6fe0*/  IMAD.SHL.U32 R0, R0, 0x100000, RZ ;  /* 0x0010000000007824 */ /* 0x000fe200078e00ff */
[----:B------:R-:W-:-:S04]  /*6ff0*/  LEA R2, R2, 0x3b800000, 0x17 ;  /* 0x3b80000002027811 */ /* 0x000fc800078eb8ff */
[----:B------:R-:W-:Y:S01]  /*7000*/  LOP3.LUT R0, R2, R0, R7, 0xfe, !PT ;  /* 0x0000000002007212 */ /* 0x000fe200078efe07 */
[----:B------:R-:W-:Y:S06]  /*7010*/  BRA `(.L_x_7377) ;  /* 0x0000000000f87947 */ /* 0x000fec0003800000 */
.L_x_7390:
        /* <DEDUP_REMOVED lines=20> */
.L_x_7395:
[----:B------:R-:W-:Y:S05]  /*7160*/  BSYNC.RECONVERGENT B0 ;  /* 0x0000000000007941 */ /* 0x000fea0003800200 */
.L_x_7394:
[----:B------:R-:W-:Y:S01]  /*7170*/  IMAD.SHL.U32 R0, R0, 0x200000, RZ ;  /* 0x0020000000007824 */ /* 0x000fe200078e00ff */
[----:B------:R-:W-:-:S04]  /*7180*/  LEA R2, R2, 0x37800000, 0x17 ;  /* 0x3780000002027811 */ /* 0x000fc800078eb8ff */
[----:B------:R-:W-:Y:S01]  /*7190*/  LOP3.LUT R0, R2, R0, R7, 0xfe, !PT ;  /* 0x0000000002007212 */ /* 0x000fe200078efe07 */
[----:B------:R-:W-:Y:S06]  /*71a0*/  BRA `(.L_x_7377) ;  /* 0x0000000000947947 */ /* 0x000fec0003800000 */
.L_x_7389:
        /* <DEDUP_REMOVED lines=14> */
.L_x_7376:
        /* <DEDUP_REMOVED lines=16> */
.L_x_7398:
[----:B------:R-:W-:Y:S01]  /*7390*/  IMAD.MOV.U32 R0, RZ, RZ, RZ ;  /* 0x000000ffff007224 */ /* 0x000fe200078e00ff */
[----:B------:R-:W-:Y:S06]  /*73a0*/  BRA `(.L_x_7377) ;  /* 0x0000000000147947 */ /* 0x000fec0003800000 */
.L_x_7397:
[----:B------:R-:W2:Y:S02]  /*73b0*/  LDG.E.64 R2, desc[UR36][R2.64] ;  /* 0x0000002402027981 */ /* 0x000ea4000c1e1b00 */
[----:B--2---:R0:W2:Y:S01]  /*73c0*/  I2F.U64 R0, R2 ;  /* 0x0000000200007312 */ /* 0x0040a20000301000 */
[----:B------:R-:W-:Y:S05]  /*73d0*/  BRA `(.L_x_7377) ;  /* 0x0000000000087947 */ /* 0x000fea0003800000 */
.L_x_7396:
[----:B------:R-:W2:Y:S02]  /*73e0*/  LDG.E R0, desc[UR36][R2.64] ;  /* 0x0000002402007981 */ /* 0x000ea4000c1e1900 */
[----:B--2---:R-:W-:-:S07]  /*73f0*/  I2FP.F32.U32 R0, R0 ;  /* 0x0000000000007245 */ /* 0x004fce0000201000 */
.L_x_7377:
[----:B------:R-:W-:Y:S05]  /*7400*/  BSYNC.RECONVERGENT B6 ;  /* 0x0000000000067941 */ /* 0x000fea0003800200 */
.L_x_7371:
[----:B------:R-:W0:Y:S01]  /*7410*/  LDCU.64 UR4, c[0x0][0x600] ;  /* 0x0000c000ff0477ac */ /* 0x000e220008000a00 */
[----:B------:R-:W-:Y:S01]  /*7420*/  MOV R4, RZ ;  /* 0x000000ff00047202 */ /* 0x000fe20000000f00 */
[----:B------:R-:W-:-:S04]  /*7430*/  ULOP3.LUT UR6, UR40, 0xff, URZ, 0xc0, !UPT ;  /* 0x000000ff28067892 */ /* 0x000fc8000f8ec0ff */
[----:B------:R-:W-:Y:S01]  /*7440*/  UISETP.GT.AND UP0, UPT, UR6, 0x9, UPT ;  /* 0x000000090600788c */ /* 0x000fe2000bf04270 */
[C---:B0-2--5:R-:W-:Y:S02]  /*7450*/  FSETP.GEU.FTZ.AND P1, PT, R0.reuse, UR4, PT ;  /* 0x0000000400007c0b */ /* 0x065fe4000bf3e000 */
[----:B------:R-:W-:Y:S01]  /*7460*/  FSETP.GT.FTZ.AND P0, PT, R0, UR5, PT ;  /* 0x0000000500007c0b */ /* 0x000fe2000bf14000 */
[----:B------:R-:W0:Y:S03]  /*7470*/  LDCU.64 UR4, c[0x0][0x5e8] ;  /* 0x0000bd00ff0477ac */ /* 0x000e260008000a00 */
[----:B------:R-:W-:-:S13]  /*7480*/  PLOP3.LUT P0, PT, P1, P0, PT, 0x8f, 0xf8 ;  /* 0x0000000000f8781c */ /* 0x000fda0000f01177 */
[----:B----4-:R-:W-:Y:S01]  /*7490*/  @!P0 FADD.FTZ R3, -R0, 1 ;  /* 0x3f80000000038421 */ /* 0x010fe20000010100 */
[----:B0-----:R-:W-:-:S03]  /*74a0*/  IADD3 R2, P1, PT, R16, UR4, RZ ;  /* 0x0000000410027c10 */ /* 0x001fc6000ff3e0ff */
[----:B------:R-:W-:Y:S02]  /*74b0*/  @!P0 FMUL.FTZ R0, R3, R0 ;  /* 0x0000000003008220 */ /* 0x000fe40000410000 */
[----:B------:R-:W-:-:S04]  /*74c0*/  IMAD.X R3, RZ, RZ, UR5, P1 ;  /* 0x00000005ff037e24 */ /* 0x000fc800088e06ff */
[----:B------:R-:W1:Y:S02]  /*74d0*/  @!P0 MUFU.RCP R0, R0 ;  /* 0x0000000000008308 */ /* 0x000e640000001000 */
[----:B-1-3--:R-:W-:Y:S01]  /*74e0*/  @!P0 FMUL.FTZ R4, R0, R19 ;  /* 0x0000001300048220 */ /* 0x00afe20000410000 */
        /* <DEDUP_REMOVED lines=12> */
.L_x_7402:
[----:B------:R-:W0:Y:S02]  /*75b0*/  F2I.S64.TRUNC R4, R4 ;  /* 0x0000000400047311 */ /* 0x000e24000020d900 */
[----:B0-----:R-:W-:-:S05]  /*75c0*/  IMAD.MOV.U32 R7, RZ, RZ, R4 ;  /* 0x000000ffff077224 */ /* 0x001fca00078e0004 */
[----:B------:R0:W-:Y:S01]  /*75d0*/  STG.E.U8 desc[UR36][R2.64], R7 ;  /* 0x0000000702007986 */ /* 0x0001e2000c101124 */
[----:B------:R-:W-:Y:S05]  /*75e0*/  BRA `(.L_x_7404) ;  /* 0x0000000c00287947 */ /* 0x000fea0003800000 */
.L_x_7401:
        /* <DEDUP_REMOVED lines=9> */
.L_x_7406:
[----:B------:R-:W0:Y:S02]  /*7680*/  F2I.FTZ.TRUNC.NTZ R5, R4 ;  /* 0x0000000400057305 */ /* 0x000e24000021f100 */
[----:B0-----:R0:W-:Y:S01]  /*7690*/  STG.E desc[UR36][R2.64], R5 ;  /* 0x0000000502007986 */ /* 0x0011e2000c101924 */
[----:B------:R-:W-:Y:S05]  /*76a0*/  BRA `(.L_x_7404) ;  /* 0x0000000800f87947 */ /* 0x000fea0003800000 */
.L_x_7405:
[----:B------:R-:W0:Y:S02]  /*76b0*/  F2I.FTZ.TRUNC.NTZ R5, R4 ;  /* 0x0000000400057305 */ /* 0x000e24000021f100 */
[----:B0-----:R0:W-:Y:S01]  /*76c0*/  STG.E.U16 desc[UR36][R2.64], R5 ;  /* 0x0000000502007986 */ /* 0x0011e2000c101524 */
[----:B------:R-:W-:Y:S05]  /*76d0*/  BRA `(.L_x_7404) ;  /* 0x0000000800ec7947 */ /* 0x000fea0003800000 */
.L_x_7400:
        /* <DEDUP_REMOVED lines=8> */
.L_x_7408:
[----:B------:R-:W-:-:S05]  /*7760*/  F2FP.F16.F32.PACK_AB R4, RZ, R4 ;  /* 0x00000004ff04723e */ /* 0x000fca00000000ff */
[----:B------:R0:W-:Y:S01]  /*7770*/  STG.E.U16 desc[UR36][R2.64], R4 ;  /* 0x0000000402007986 */ /* 0x0001e2000c101524 */
[----:B------:R-:W-:Y:S05]  /*7780*/  BRA `(.L_x_7404) ;  /* 0x0000000800c07947 */ /* 0x000fea0003800000 */
.L_x_7407:
        /* <DEDUP_REMOVED lines=9> */
.L_x_7410:
[----:B------:R-:W-:-:S04]  /*7820*/  F2FP.F16.F32.PACK_AB R5, RZ, R4 ;  /* 0x00000004ff05723e */ /* 0x000fc800000000ff */
[----:B------:R-:W-:-:S05]  /*7830*/  PRMT R5, R5, 0x5410, RZ ;  /* 0x0000541005057816 */ /* 0x000fca00000000ff */
[----:B------:R0:W-:Y:S01]  /*7840*/  STG.E desc[UR36][R2.64], R5 ;  /* 0x0000000502007986 */ /* 0x0001e2000c101924 */
[----:B------:R-:W-:Y:S05]  /*7850*/  BRA `(.L_x_7404) ;  /* 0x00000008008c7947 */ /* 0x000fea0003800000 */
.L_x_7409:
[----:B------:R-:W-:-:S06]  /*7860*/  FMUL.FTZ R4, R4, 1 ;  /* 0x3f80000004047820 */ /* 0x000fcc0000410000 */
[----:B------:R-:W0:Y:S02]  /*7870*/  F2F.F64.F32 R4, R4 ;  /* 0x0000000400047310 */ /* 0x000e240000201800 */
[----:B0-----:R0:W-:Y:S01]  /*7880*/  STG.E.64 desc[UR36][R2.64], R4 ;  /* 0x0000000402007986 */ /* 0x0011e2000c101b24 */
[----:B------:R-:W-:Y:S05]  /*7890*/  BRA `(.L_x_7404) ;  /* 0x00000008007c7947 */ /* 0x000fea0003800000 */
.L_x_7399:
        /* <DEDUP_REMOVED lines=13> */
.L_x_7414:
        /* <DEDUP_REMOVED lines=16> */
.L_x_7417:
[----:B------:R-:W-:-:S04]  /*7a70*/  SHF.R.U32.HI R4, RZ, 0x18, R4 ;  /* 0x00000018ff047819 */ /* 0x000fc80000011604 */
[----:B------:R-:W-:-:S04]  /*7a80*/  LOP3.LUT R4, R5, 0x80, R4, 0xf8, !PT ;  /* 0x0000008005047812 */ /* 0x000fc800078ef804 */
[----:B------:R-:W-:-:S07]  /*7a90*/  PRMT R0, R4, 0x7610, R0 ;  /* 0x0000761004007816 */ /* 0x000fce0000000000 */
.L_x_7416:
[----:B------:R-:W-:Y:S05]  /*7aa0*/  BSYNC.RECONVERGENT B0 ;  /* 0x0000000000007941 */ /* 0x000fea0003800200 */
.L_x_7415:
[----:B------:R0:W-:Y:S01]  /*7ab0*/  STG.E.U8 desc[UR36][R2.64], R0 ;  /* 0x0000000002007986 */ /* 0x0001e2000c101124 */
[----:B------:R-:W-:Y:S05]  /*7ac0*/  BRA `(.L_x_7404) ;  /* 0x0000000400f07947 */ /* 0x000fea0003800000 */
.L_x_7413:
        /* <DEDUP_REMOVED lines=16> */
.L_x_7420:
[----:B------:R-:W-:-:S04]  /*7bd0*/  SHF.R.U32.HI R4, RZ, 0x18, R4 ;  /* 0x00000018ff047819 */ /* 0x000fc80000011604 */
[----:B------:R-:W-:-:S04]  /*7be0*/  LOP3.LUT R5, R5, 0x80, R4, 0xf8, !PT ;  /* 0x0000008005057812 */ /* 0x000fc800078ef804 */
[----:B------:R-:W-:-:S07]  /*7bf0*/  PRMT R0, R5, 0x7610, R0 ;  /* 0x0000761005007816 */ /* 0x000fce0000000000 */
.L_x_7419:
[----:B------:R-:W-:Y:S05]  /*7c00*/  BSYNC.RECONVERGENT B0 ;  /* 0x0000000000007941 */ /* 0x000fea0003800200 */
.L_x_7418:
[----:B------:R0:W-:Y:S01]  /*7c10*/  STG.E.U8 desc[UR36][R2.64], R0 ;  /* 0x0000000002007986 */ /* 0x0001e2000c101124 */
[----:B------:R-:W-:Y:S05]  /*7c20*/  BRA `(.L_x_7404) ;  /* 0x0000000400987947 */ /* 0x000fea0003800000 */
.L_x_7412:
        /* <DEDUP_REMOVED lines=21> */
.L_x_7422:
[----:B------:R-:W0:Y:S02]  /*7d80*/  F2I.U64.TRUNC R4, R4 ;  /* 0x0000000400047311 */ /* 0x000e24000020d800 */
[----:B0-----:R0:W-:Y:S01]  /*7d90*/  STG.E.64 desc[UR36][R2.64], R4 ;  /* 0x0000000402007986 */ /* 0x0011e2000c101b24 */
[----:B------:R-:W-:Y:S05]  /*7da0*/  BRA `(.L_x_7404) ;  /* 0x0000000400387947 */ /* 0x000fea0003800000 */
.L_x_7421:
[----:B------:R-:W0:Y:S02]  /*7db0*/  F2I.FTZ.U32.TRUNC.NTZ R5, R4 ;  /* 0x0000000400057305 */ /* 0x000e24000021f000 */
[----:B0-----:R0:W-:Y:S01]  /*7dc0*/  STG.E desc[UR36][R2.64], R5 ;  /* 0x0000000502007986 */ /* 0x0011e2000c101924 */
[----:B------:R-:W-:Y:S05]  /*7dd0*/  BRA `(.L_x_7404) ;  /* 0x00000004002c7947 */ /* 0x000fea0003800000 */
.L_x_7411:
        /* <DEDUP_REMOVED lines=10> */
.L_x_7424:
[----:B------:R-:W-:Y:S01]  /*7e80*/  FMUL.FTZ R4, R4, 1 ;  /* 0x3f80000004047820 */ /* 0x000fe20000410000 */
[----:B------:R-:W-:-:S05]  /*7e90*/  CS2R R6, SRZ ;  /* 0x0000000000067805 */ /* 0x000fca000001ff00 */
[----:B------:R-:W0:Y:S02]  /*7ea0*/  F2F.F64.F32 R4, R4 ;  /* 0x0000000400047310 */ /* 0x000e240000201800 */
[----:B0-----:R3:W-:Y:S01]  /*7eb0*/  STG.E.128 desc[UR36][R2.64], R4 ;  /* 0x0000000402007986 */ /* 0x0017e2000c101d24 */
[----:B------:R-:W-:Y:S05]  /*7ec0*/  BRA `(.L_x_7404) ;  /* 0x0000000000f07947 */ /* 0x000fea0003800000 */
.L_x_7423:
[----:B------:R-:W-:-:S09]  /*7ed0*/  UISETP.NE.AND UP0, UPT, UR6, 0xf, UPT ;  /* 0x0000000f0600788c */ /* 0x000fd2000bf05270 */
[----:B------:R-:W-:Y:S05]  /*7ee0*/  BRA.U !UP0, `(.L_x_7425) ;  /* 0x0000000108e07547 */ /* 0x000fea000b800000 */
[----:B------:R-:W-:-:S09]  /*7ef0*/  UISETP.NE.AND UP0, UPT, UR6, 0x17, UPT ;  /* 0x000000170600788c */ /* 0x000fd2000bf05270 */
[----:B------:R-:W-:Y:S05]  /*7f00*/  BRA.U !UP0, `(.L_x_7426) ;  /* 0x00000001088c7547 */ /* 0x000fea000b800000 */
[----:B------:R-:W-:-:S09]  /*7f10*/  UISETP.NE.AND UP0, UPT, UR6, 0x18, UPT ;  /* 0x000000180600788c */ /* 0x000fd2000bf05270 */
[----:B------:R-:W-:Y:S05]  /*7f20*/  BRA.U !UP0, `(.L_x_7427) ;  /* 0x0000000108447547 */ /* 0x000fea000b800000 */
.L_x_7403:
        /* <DEDUP_REMOVED lines=16> */
.L_x_7428:
[----:B------:R-:W-:Y:S05]  /*8030*/  BRA `(.L_x_7404) ;  /* 0x0000000000947947 */ /* 0x000fea0003800000 */
.L_x_7427:
        /* <DEDUP_REMOVED lines=12> */
.L_x_7430:
[----:B------:R-:W-:Y:S05]  /*8100*/  BSYNC.RECONVERGENT B0 ;  /* 0x0000000000007941 */ /* 0x000fea0003800200 */
.L_x_7429:
[----:B------:R-:W-:-:S05]  /*8110*/  LOP3.LUT R5, R0, 0x80, R7, 0xf8, !PT ;  /* 0x0000008000057812 */ /* 0x000fca00078ef807 */
[----:B------:R1:W-:Y:S01]  /*8120*/  STG.E.U8 desc[UR36][R2.64], R5 ;  /* 0x0000000502007986 */ /* 0x0003e2000c101124 */
[----:B------:R-:W-:Y:S05]  /*8130*/  BRA `(.L_x_7404) ;  /* 0x0000000000547947 */ /* 0x000fea0003800000 */
.L_x_7426:
        /* <DEDUP_REMOVED lines=11> */
.L_x_7432:
[----:B------:R-:W-:Y:S01]  /*81f0*/  IMAD.MOV.U32 R0, RZ, RZ, 0x7f ;  /* 0x0000007fff007424 */ /* 0x000fe200078e00ff */
[----:B------:R-:W-:-:S04]  /*8200*/  ISETP.GT.U32.AND P0, PT, R6, 0x7f800000, PT ;  /* 0x7f8000000600780c */ /* 0x000fc80003f04070 */
[----:B------:R-:W-:-:S09]  /*8210*/  SEL R0, R0, 0x7c, P0 ;  /* 0x0000007c00007807 */ /* 0x000fd20000000000 */
.L_x_7433:
[----:B------:R-:W-:Y:S05]  /*8220*/  BSYNC.RECONVERGENT B0 ;  /* 0x0000000000007941 */ /* 0x000fea0003800200 */
.L_x_7431:
[----:B------:R-:W-:-:S04]  /*8230*/  SHF.R.U32.HI R5, RZ, 0x18, R4 ;  /* 0x00000018ff057819 */ /* 0x000fc80000011604 */
[----:B------:R-:W-:-:S05]  /*8240*/  LOP3.LUT R5, R0, 0x80, R5, 0xf8, !PT ;  /* 0x0000008000057812 */ /* 0x000fca00078ef805 */
[----:B------:R2:W-:Y:S01]  /*8250*/  STG.E.U8 desc[UR36][R2.64], R5 ;  /* 0x0000000502007986 */ /* 0x0005e2000c101124 */
[----:B------:R-:W-:Y:S05]  /*8260*/  BRA `(.L_x_7404) ;  /* 0x0000000000087947 */ /* 0x000fea0003800000 */
.L_x_7425:
[----:B------:R-:W-:-:S05]  /*8270*/  F2FP.BF16.F32.PACK_AB R4, RZ, R4 ;  /* 0x00000004ff04723e */ /* 0x000fca00000010ff */
[----:B------:R0:W-:Y:S02]  /*8280*/  STG.E.U16 desc[UR36][R2.64], R4 ;  /* 0x0000000402007986 */ /* 0x0001e4000c101524 */
.L_x_7404:
[----:B------:R-:W-:-:S07]  /*8290*/  IADD3 R17, PT, PT, R17, 0x80, RZ ;  /* 0x0000008011117810 */ /* 0x000fce0007ffe0ff */
.L_x_7341:
[----:B------:R-:W-:Y:S05]  /*82a0*/  BSYNC.RECONVERGENT B7 ;  /* 0x0000000000077941 */ /* 0x000fea0003800200 */
.L_x_7340:
[----:B------:R-:W5:Y:S01]  /*82b0*/  LDCU UR4, c[0x0][0x380] ;  /* 0x00007000ff0477ac */ /* 0x000f620008000800 */
[----:B------:R-:W-:Y:S01]  /*82c0*/  BSSY.RECONVERGENT B7, `(.L_x_7434) ;  /* 0x000040c000077945 */ /* 0x000fe20003800200 */
[----:B-----5:R-:W-:-:S13]  /*82d0*/  ISETP.GE.AND P0, PT, R17, UR4, PT ;  /* 0x0000000411007c0c */ /* 0x020fda000bf06270 */
[----:B------:R-:W-:Y:S05]  /*82e0*/  @P0 BRA `(.L_x_7435) ;  /* 0x0000004000240947 */ /* 0x000fea0003800000 */
        /* <DEDUP_REMOVED lines=354> */
.L_x_7436:
[----:B------:R-:W1:Y:S01]  /*9910*/  LDCU.64 UR6, c[0x0][0x5f0] ;  /* 0x0000be00ff0677ac */ /* 0x000e620008000a00 */
[----:B------:R-:W-:Y:S01]  /*9920*/  BSSY.RECONVERGENT B6, `(.L_x_7437) ;  /* 0x00000dd000067945 */ /* 0x000fe20003800200 */
[----:B------:R-:W-:-:S04]  /*9930*/  UPRMT UR4, UR40, 0x7771, URZ ;  /* 0x0000777128047896 */ /* 0x000fc800080000ff */
[----:B------:R-:W-:Y:S01]  /*9940*/  UISETP.GT.AND UP0, UPT, UR4, 0x9, UPT ;  /* 0x000000090400788c */ /* 0x000fe2000bf04270 */
[----:B-1234-:R-:W-:-:S04]  /*9950*/  IADD3 R2, P0, PT, R0, UR6, RZ ;  /* 0x0000000600027c10 */ /* 0x01efc8000ff1e0ff */
        /* <DEDUP_REMOVED lines=13> */
.L_x_7441:
[----:B------:R-:W2:Y:S02]  /*9a30*/  LDG.E.U8 R2, desc[UR36][R2.64] ;  /* 0x0000002402027981 */ /* 0x000ea4000c1e1100 */
[----:B--2---:R-:W-:Y:S01]  /*9a40*/  I2FP.F32.U32 R19, R2 ;  /* 0x0000000200137245 */ /* 0x004fe20000201000 */
[----:B------:R-:W-:Y:S06]  /*9a50*/  BRA `(.L_x_7443) ;  /* 0x0000000c00247947 */ /* 0x000fec0003800000 */
.L_x_7440:
        /* <DEDUP_REMOVED lines=9> */
.L_x_7445:
[----:B------:R-:W2:Y:S02]  /*9af0*/  LDG.E R2, desc[UR36][R2.64] ;  /* 0x0000002402027981 */ /* 0x000ea4000c1e1900 */
[----:B--2---:R-:W-:Y:S01]  /*9b00*/  I2FP.F32.S32 R19, R2 ;  /* 0x0000000200137245 */ /* 0x004fe20000201400 */
[----:B------:R-:W-:Y:S06]  /*9b10*/  BRA `(.L_x_7443) ;  /* 0x0000000800f47947 */ /* 0x000fec0003800000 */
.L_x_7444:
[----:B------:R-:W2:Y:S02]  /*9b20*/  LDG.E.U16 R2, desc[UR36][R2.64] ;  /* 0x0000002402027981 */ /* 0x000ea4000c1e1500 */
[----:B--2---:R2:W3:Y:S01]  /*9b30*/  I2F.S16 R19, R2 ;  /* 0x0000000200137306 */ /* 0x0044e20000101400 */
[----:B------:R-:W-:Y:S05]  /*9b40*/  BRA `(.L_x_7443) ;  /* 0x0000000800e87947 */ /* 0x000fea0003800000 */
.L_x_7439:
        /* <DEDUP_REMOVED lines=8> */
.L_x_7447:
[----:B------:R-:W2:Y:S02]  /*9bd0*/  LDG.E.U16 R2, desc[UR36][R2.64] ;  /* 0x0000002402027981 */ /* 0x000ea4000c1e1500 */
[----:B--2---:R-:W-:Y:S01]  /*9be0*/  HADD2.F32 R19, -RZ, R2.H0_H0 ;  /* 0x20000002ff137230 */ /* 0x004fe20000004100 */
[----:B------:R-:W-:Y:S06]  /*9bf0*/  BRA `(.L_x_7443) ;  /* 0x0000000800bc7947 */ /* 0x000fec0003800000 */
.L_x_7446:
        /* <DEDUP_REMOVED lines=8> */
.L_x_7449:
[----:B------:R-:W2:Y:S02]  /*9c80*/  LDG.E.U16 R2, desc[UR36][R2.64] ;  /* 0x0000002402027981 */ /* 0x000ea4000c1e1500 */
[----:B--2---:R-:W-:Y:S01]  /*9c90*/  HADD2.F32 R19, -RZ, R2.H0_H0 ;  /* 0x20000002ff137230 */ /* 0x004fe20000004100 */
[----:B------:R-:W-:Y:S06]  /*9ca0*/  BRA `(.L_x_7443) ;  /* 0x0000000800907947 */ /* 0x000fec0003800000 */
.L_x_7448:
[----:B------:R-:W2:Y:S01]  /*9cb0*/  LDG.E.64 R2, desc[UR36][R2.64] ;  /* 0x0000002402027981 */ /* 0x000ea2000c1e1b00 */
[----:B------:R-:W-:Y:S01]  /*9cc0*/  UMOV UR4, 0xf0000000 ;  /* 0xf000000000047882 */ /* 0x000fe20000000000 */
[----:B------:R-:W-:Y:S01]  /*9cd0*/  UMOV UR5, 0x380fffff ;  /* 0x380fffff00057882 */ /* 0x000fe20000000000 */
[----:B--2---:R-:W0:Y:S01]  /*9ce0*/  F2F.F32.F64 R19, R2 ;  /* 0x0000000200137310 */ /* 0x004e220000301000 */
[----:B------:R-:W-:-:S14]  /*9cf0*/  DSETP.GEU.AND P0, PT, |R2|, UR4, PT ;  /* 0x0000000402007e2a */ /* 0x000fdc000bf0e200 */
[----:B0-----:R-:W-:Y:S01]  /*9d00*/  @!P0 FMUL R19, R19, 1.175494350822287508e-38 ;  /* 0x0080000013138820 */ /* 0x001fe20000400000 */
[----:B------:R-:W-:Y:S06]  /*9d10*/  BRA `(.L_x_7443) ;  /* 0x0000000800747947 */ /* 0x000fec0003800000 */
.L_x_7438:
        /* <DEDUP_REMOVED lines=12> */
.L_x_7452:
[----:B------:R-:W2:Y:S01]  /*9de0*/  LDG.E.64 R2, desc[UR36][R2.64] ;  /* 0x0000002402027981 */ /* 0x000ea2000c1e1b00 */
[----:B------:R-:W-:Y:S01]  /*9df0*/  UMOV UR4, 0xf0000000 ;  /* 0xf000000000047882 */ /* 0x000fe20000000000 */
[----:B------:R-:W-:Y:S01]  /*9e00*/  UMOV UR5, 0x380fffff ;  /* 0x380fffff00057882 */ /* 0x000fe20000000000 */
[----:B--2---:R-:W0:Y:S01]  /*9e10*/  F2F.F32.F64 R19, R2 ;  /* 0x0000000200137310 */ /* 0x004e220000301000 */
[----:B------:R-:W-:-:S14]  /*9e20*/  DSETP.GEU.AND P0, PT, |R2|, UR4, PT ;  /* 0x0000000402007e2a */ /* 0x000fdc000bf0e200 */
[----:B0-----:R-:W-:Y:S01]  /*9e30*/  @!P0 FMUL R19, R19, 1.175494350822287508e-38 ;  /* 0x0080000013138820 */ /* 0x001fe20000400000 */
[----:B------:R-:W-:Y:S06]  /*9e40*/  BRA `(.L_x_7443) ;  /* 0x0000000800287947 */ /* 0x000fec0003800000 */
.L_x_7451:
        /* <DEDUP_REMOVED lines=25> */
.L_x_7454:
[----:B------:R-:W2:Y:S02]  /*9fe0*/  LDG.E.U8 R2, desc[UR36][R2.64] ;  /* 0x0000002402027981 */ /* 0x000ea4000c1e1100 */
[C---:B--2---:R-:W-:Y:S01]  /*9ff0*/  IMAD.SHL.U32 R0, R2.reuse, 0x2000000, RZ ;  /* 0x0200000002007824 */ /* 0x044fe200078e00ff */
[----:B------:R-:W-:-:S04]  /*a000*/  SHF.L.U32 R5, R2, 0x8, RZ ;  /* 0x0000000802057819 */ /* 0x000fc800000006ff */
        /* <DEDUP_REMOVED lines=9> */
.L_x_7453:
[----:B------:R-:W2:Y:S02]  /*a0a0*/  LDG.E.U16 R2, desc[UR36][R2.64] ;  /* 0x0000002402027981 */ /* 0x000ea4000c1e1500 */
[----:B--2---:R-:W-:Y:S01]  /*a0b0*/  IMAD.U32 R19, R2, 0x10000, RZ ;  /* 0x0001000002137824 */ /* 0x004fe200078e00ff */
[----:B------:R-:W-:Y:S06]  /*a0c0*/  BRA `(.L_x_7443) ;  /* 0x0000000400887947 */ /* 0x000fec0003800000 */
.L_x_7450:
        /* <DEDUP_REMOVED lines=11> */
.L_x_7457:
        /* <DEDUP_REMOVED lines=20> */
.L_x_7459:
[----:B------:R-:W-:Y:S05]  /*a2c0*/  BSYNC.RECONVERGENT B0 ;  /* 0x0000000000007941 */ /* 0x000fea0003800200 */
.L_x_7458:
[----:B------:R-:W-:Y:S02]  /*a2d0*/  SHF.L.U32 R0, R0, 0x14, RZ ;  /* 0x0000001400007819 */ /* 0x000fe400000006ff */
[----:B------:R-:W-:-:S04]  /*a2e0*/  LEA R2, R2, 0x3b800000, 0x17 ;  /* 0x3b80000002027811 */ /* 0x000fc800078eb8ff */
[----:B------:R-:W-:Y:S01]  /*a2f0*/  LOP3.LUT R19, R2, R0, R19, 0xfe, !PT ;  /* 0x0000000002137212 */ /* 0x000fe200078efe13 */
[----:B------:R-:W-:Y:S06]  /*a300*/  BRA `(.L_x_7443) ;  /* 0x0000000000f87947 */ /* 0x000fec0003800000 */
.L_x_7456:
        /* <DEDUP_REMOVED lines=20> */
.L_x_7461:
[----:B------:R-:W-:Y:S05]  /*a450*/  BSYNC.RECONVERGENT B0 ;  /* 0x0000000000007941 */ /* 0x000fea0003800200 */
.L_x_7460:
[----:B------:R-:W-:Y:S01]  /*a460*/  IMAD.SHL.U32 R0, R0, 0x200000, RZ ;  /* 0x0020000000007824 */ /* 0x000fe200078e00ff */
[----:B------:R-:W-:-:S04]  /*a470*/  LEA R2, R2, 0x37800000, 0x17 ;  /* 0x3780000002027811 */ /* 0x000fc800078eb8ff */
[----:B------:R-:W-:Y:S01]  /*a480*/  LOP3.LUT R19, R2, R0, R19, 0xfe, !PT ;  /* 0x0000000002137212 */ /* 0x000fe200078efe13 */
[----:B------:R-:W-:Y:S06]  /*a490*/  BRA `(.L_x_7443) ;  /* 0x0000000000947947 */ /* 0x000fec0003800000 */
.L_x_7455:
        /* <DEDUP_REMOVED lines=14> */
.L_x_7442:
        /* <DEDUP_REMOVED lines=16> */
.L_x_7464:
[----:B------:R-:W-:Y:S01]  /*a680*/  MOV R19, RZ ;  /* 0x000000ff00137202 */ /* 0x000fe20000000f00 */
[----:B------:R-:W-:Y:S06]  /*a690*/  BRA `(.L_x_7443) ;  /* 0x0000000000147947 */ /* 0x000fec0003800000 */
.L_x_7463:
[----:B------:R-:W2:Y:S02]  /*a6a0*/  LDG.E.64 R2, desc[UR36][R2.64] ;  /* 0x0000002402027981 */ /* 0x000ea4000c1e1b00 */
[----:B--2---:R0:W1:Y:S01]  /*a6b0*/  I2F.U64 R19, R2 ;  /* 0x0000000200137312 */ /* 0x0040620000301000 */
[----:B------:R-:W-:Y:S05]  /*a6c0*/  BRA `(.L_x_7443) ;  /* 0x0000000000087947 */ /* 0x000fea0003800000 */
.L_x_7462:
[----:B------:R-:W2:Y:S02]  /*a6d0*/  LDG.E R2, desc[UR36][R2.64] ;  /* 0x0000002402027981 */ /* 0x000ea4000c1e1900 */
[----:B--2---:R-:W-:-:S07]  /*a6e0*/  I2FP.F32.U32 R19, R2 ;  /* 0x0000000200137245 */ /* 0x004fce0000201000 */
.L_x_7443:
[----:B------:R-:W-:Y:S05]  /*a6f0*/  BSYNC.RECONVERGENT B6 ;  /* 0x0000000000067941 */ /* 0x000fea0003800200 */
.L_x_7437:
        /* <DEDUP_REMOVED lines=18> */
.L_x_7469:
[----:B------:R-:W2:Y:S02]  /*a820*/  LDG.E.U8 R0, desc[UR36][R2.64] ;  /* 0x0000002402007981 */ /* 0x000ea4000c1e1100 */
[----:B--2---:R-:W-:Y:S01]  /*a830*/  I2FP.F32.U32 R0, R0 ;  /* 0x0000000000007245 */ /* 0x004fe20000201000 */
[----:B------:R-:W-:Y:S06]  /*a840*/  BRA `(.L_x_7471) ;  /* 0x0000000c00247947 */ /* 0x000fec0003800000 */
.L_x_7468:
        /* <DEDUP_REMOVED lines=9> */
.L_x_7473:
[----:B------:R-:W2:Y:S02]  /*a8e0*/  LDG.E R0, desc[UR36][R2.64] ;  /* 0x0000002402007981 */ /* 0x000ea4000c1e1900 */
[----:B--2---:R-:W-:Y:S01]  /*a8f0*/  I2FP.F32.S32 R0, R0 ;  /* 0x0000000000007245 */ /* 0x004fe20000201400 */
[----:B------:R-:W-:Y:S06]  /*a900*/  BRA `(.L_x_7471) ;  /* 0x0000000800f47947 */ /* 0x000fec0003800000 */
.L_x_7472:
[----:B------:R-:W2:Y:S02]  /*a910*/  LDG.E.U16 R0, desc[UR36][R2.64] ;  /* 0x0000002402007981 */ /* 0x000ea4000c1e1500 */
[----:B--2---:R-:W4:Y:S01]  /*a920*/  I2F.S16 R0, R0 ;  /* 0x0000000000007306 */ /* 0x004f220000101400 */
[----:B------:R-:W-:Y:S05]  /*a930*/  BRA `(.L_x_7471) ;  /* 0x0000000800e87947 */ /* 0x000fea0003800000 */
.L_x_7467:
        /* <DEDUP_REMOVED lines=8> */
.L_x_7475:
[----:B------:R-:W2:Y:S02]  /*a9c0*/  LDG.E.U16 R0, desc[UR36][R2.64] ;  /* 0x0000002402007981 */ /* 0x000ea4000c1e1500 */
[----:B--2---:R-:W-:Y:S01]  /*a9d0*/  HADD2.F32 R0, -RZ, R0.H0_H0 ;  /* 0x20000000ff007230 */ /* 0x004fe20000004100 */
[----:B------:R-:W-:Y:S06]  /*a9e0*/  BRA `(.L_x_7471) ;  /* 0x0000000800bc7947 */ /* 0x000fec0003800000 */
.L_x_7474:
        /* <DEDUP_REMOVED lines=8> */
.L_x_7477:
[----:B------:R-:W2:Y:S02]  /*aa70*/  LDG.E.U16 R0, desc[UR36][R2.64] ;  /* 0x0000002402007981 */ /* 0x000ea4000c1e1500 */
[----:B--2---:R-:W-:Y:S01]  /*aa80*/  HADD2.F32 R0, -RZ, R0.H0_H0 ;  /* 0x20000000ff007230 */ /* 0x004fe20000004100 */
[----:B------:R-:W-:Y:S06]  /*aa90*/  BRA `(.L_x_7471) ;  /* 0x0000000800907947 */ /* 0x000fec0003800000 */
.L_x_7476:
[----:B------:R-:W2:Y:S01]  /*aaa0*/  LDG.E.64 R2, desc[UR36][R2.64] ;  /* 0x0000002402027981 */ /* 0x000ea2000c1e1b00 */
[----:B------:R-:W-:Y:S01]  /*aab0*/  UMOV UR4, 0xf0000000 ;  /* 0xf000000000047882 */ /* 0x000fe20000000000 */
[----:B------:R-:W-:Y:S01]  /*aac0*/  UMOV UR5, 0x380fffff ;  /* 0x380fffff00057882 */ /* 0x000fe20000000000 */
[----:B--2---:R-:W0:Y:S01]  /*aad0*/  F2F.F32.F64 R0, R2 ;  /* 0x0000000200007310 */ /* 0x004e220000301000 */
[----:B------:R-:W-:-:S14]  /*aae0*/  DSETP.GEU.AND P0, PT, |R2|, UR4, PT ;  /* 0x0000000402007e2a */ /* 0x000fdc000bf0e200 */
[----:B0-----:R-:W-:Y:S01]  /*aaf0*/  @!P0 FMUL R0, R0, 1.175494350822287508e-38 ;  /* 0x0080000000008820 */ /* 0x001fe20000400000 */
[----:B------:R-:W-:Y:S06]  /*ab00*/  BRA `(.L_x_7471) ;  /* 0x0000000800747947 */ /* 0x000fec0003800000 */
.L_x_7466:
        /* <DEDUP_REMOVED lines=12> */
.L_x_7480:
[----:B------:R-:W2:Y:S01]  /*abd0*/  LDG.E.64 R2, desc[UR36][R2.64] ;  /* 0x0000002402027981 */ /* 0x000ea2000c1e1b00 */
[----:B------:R-:W-:Y:S01]  /*abe0*/  UMOV UR4, 0xf0000000 ;  /* 0xf000000000047882 */ /* 0x000fe20000000000 */
[----:B------:R-:W-:Y:S01]  /*abf0*/  UMOV UR5, 0x380fffff ;  /* 0x380fffff00057882 */ /* 0x000fe20000000000 */
[----:B--2---:R-:W0:Y:S01]  /*ac00*/  F2F.F32.F64 R0, R2 ;  /* 0x0000000200007310 */ /* 0x004e220000301000 */
[----:B------:R-:W-:-:S14]  /*ac10*/  DSETP.GEU.AND P0, PT, |R2|, UR4, PT ;  /* 0x0000000402007e2a */ /* 0x000fdc000bf0e200 */
[----:B0-----:R-:W-:Y:S01]  /*ac20*/  @!P0 FMUL R0, R0, 1.175494350822287508e-38 ;  /* 0x0080000000008820 */ /* 0x001fe20000400000 */
[----:B------:R-:W-:Y:S06]  /*ac30*/  BRA `(.L_x_7471) ;  /* 0x0000000800287947 */ /* 0x000fec0003800000 */
.L_x_7479:
        /* <DEDUP_REMOVED lines=25> */
.L_x_7482:
        /* <DEDUP_REMOVED lines=12> */
.L_x_7481:
[----:B------:R-:W2:Y:S02]  /*ae90*/  LDG.E.U16 R0, desc[UR36][R2.64] ;  /* 0x0000002402007981 */ /* 0x000ea4000c1e1500 */
[----:B--2---:R-:W-:Y:S01]  /*aea0*/  IMAD.U32 R0, R0, 0x10000, RZ ;  /* 0x0001000000007824 */ /* 0x004fe200078e00ff */
[----:B------:R-:W-:Y:S06]  /*aeb0*/  BRA `(.L_x_7471) ;  /* 0x0000000400887947 */ /* 0x000fec0003800000 */
.L_x_7478:
        /* <DEDUP_REMOVED lines=11> */
.L_x_7485:
        /* <DEDUP_REMOVED lines=20> */
.L_x_7487:
[----:B------:R-:W-:Y:S05]  /*b0b0*/  BSYNC.RECONVERGENT B0 ;  /* 0x0000000000007941 */ /* 0x000fea0003800200 */
.L_x_7486:
[----:B------:R-:W-:Y:S01]  /*b0c0*/  IMAD.SHL.U32 R0, R0, 0x100000, RZ ;  /* 0x0010000000007824 */ /* 0x000fe200078e00ff */
[----:B------:R-:W-:-:S04]  /*b0d0*/  LEA R2, R2, 0x3b800000, 0x17 ;  /* 0x3b80000002027811 */ /* 0x000fc800078eb8ff */
[----:B------:R-:W-:Y:S01]  /*b0e0*/  LOP3.LUT R0, R2, R0, R7, 0xfe, !PT ;  /* 0x0000000002007212 */ /* 0x000fe200078efe07 */
[----:B------:R-:W-:Y:S06]  /*b0f0*/  BRA `(.L_x_7471) ;  /* 0x0000000000f87947 */ /* 0x000fec0003800000 */
.L_x_7484:
        /* <DEDUP_REMOVED lines=20> */
.L_x_7489:
[----:B------:R-:W-:Y:S05]  /*b240*/  BSYNC.RECONVERGENT B0 ;  /* 0x0000000000007941 */ /* 0x000fea0003800200 */
.L_x_7488:
[----:B------:R-:W-:Y:S02]  /*b250*/  SHF.L.U32 R0, R0, 0x15, RZ ;  /* 0x0000001500007819 */ /* 0x000fe400000006ff */
[----:B------:R-:W-:-:S04]  /*b260*/  LEA R2, R2, 0x37800000, 0x17 ;  /* 0x3780000002027811 */ /* 0x000fc800078eb8ff */
[----:B------:R-:W-:Y:S01]  /*b270*/  LOP3.LUT R0, R2, R0, R7, 0xfe, !PT ;  /* 0x0000000002007212 */ /* 0x000fe200078efe07 */
[----:B------:R-:W-:Y:S06]  /*b280*/  BRA `(.L_x_7471) ;  /* 0x0000000000947947 */ /* 0x000fec0003800000 */
.L_x_7483:
        /* <DEDUP_REMOVED lines=14> */
.L_x_7470:
[----:B------:R-:W-:Y:S01]  /*b370*/  MOV R2, 0x0 ;  /* 0x0000000000027802 */ /* 0x000fe20000000f00 */
[----:B------:R-:W0:Y:S01]  /*b380*/  LDCU.64 UR4, c[0x4][0x128] ;  /* 0x01002500ff0477ac */ /* 0x000e220008000a00 */
[----:B------:R-:W-:Y:S02]  /*b390*/  HFMA2 R13, -RZ, RZ, 0, 0 ;  /* 0x00000000ff0d7431 */ /* 0x000fe400000001ff */
[----:B------:R-:W-:Y:S01]  /*b3a0*/  IMAD.MOV.U32 R8, RZ, RZ, 0x4e ;  /* 0x0000004eff087424 */ /* 0x000fe200078e00ff */
[----:B------:R-:W2:Y:S01]  /*b3b0*/  LDCU.64 UR6, c[0x4][0x130] ;  /* 0x01002600ff0677ac */ /* 0x000ea20008000a00 */
[----:B------:R-:W4:Y:S01]  /*b3c0*/  LDC.64 R2, c[0x4][R2] ;  /* 0x0100000002027b82 */ /* 0x000f220000000a00 */
[----:B------:R-:W-:Y:S01]  /*b3d0*/  IMAD.MOV.U32 R12, RZ, RZ, 0x1 ;  /* 0x00000001ff0c7424 */ /* 0x000fe200078e00ff */
[----:B------:R-:W1:Y:S01]  /*b3e0*/  LDCU.64 UR8, c[0x4][0x18] ;  /* 0x01000300ff0877ac */ /* 0x000e620008000a00 */
[----:B0-----:R-:W-:Y:S02]  /*b3f0*/  IMAD.U32 R4, RZ, RZ, UR4 ;  /* 0x00000004ff047e24 */ /* 0x001fe4000f8e00ff */
[----:B------:R-:W-:Y:S01]  /*b400*/  IMAD.U32 R5, RZ, RZ, UR5 ;  /* 0x00000005ff057e24 */ /* 0x000fe2000f8e00ff */
[----:B--2---:R-:W-:Y:S01]  /*b410*/  MOV R6, UR6 ;  /* 0x0000000600067c02 */ /* 0x004fe20008000f00 */
[----:B------:R-:W-:-:S02]  /*b420*/  IMAD.U32 R7, RZ, RZ, UR7 ;  /* 0x00000007ff077e24 */ /* 0x000fc4000f8e00ff */
[----:B-1----:R-:W-:Y:S01]  /*b430*/  IMAD.U32 R10, RZ, RZ, UR8 ;  /* 0x00000008ff0a7e24 */ /* 0x002fe2000f8e00ff */
[----:B------:R-:W-:-:S07]  /*b440*/  MOV R11, UR9 ;  /* 0x00000009000b7c02 */ /* 0x000fce0008000f00 */
[----:B------:R-:W-:-:S07]  /*b450*/  LEPC R20, `(.L_x_7492) ;  /* 0x000000001014794e */ /* 0x000fce0000000000 */
[----:B---345:R-:W-:Y:S05]  /*b460*/  CALL.ABS.NOINC R2 ;  /* 0x0000000002007343 */ /* 0x038fea0003c00000 */
.L_x_7492:
[----:B------:R-:W-:Y:S01]  /*b470*/  IMAD.MOV.U32 R0, RZ, RZ, RZ ;  /* 0x000000ffff007224 */ /* 0x000fe200078e00ff */
[----:B------:R-:W-:Y:S06]  /*b480*/  BRA `(.L_x_7471) ;  /* 0x0000000000147947 */ /* 0x000fec0003800000 */
.L_x_7491:
[----:B------:R-:W2:Y:S02]  /*b490*/  LDG.E.64 R2, desc[UR36][R2.64] ;  /* 0x0000002402027981 */ /* 0x000ea4000c1e1b00 */
[----:B--2---:R0:W2:Y:S01]  /*b4a0*/  I2F.U64 R0, R2 ;  /* 0x0000000200007312 */ /* 0x0040a20000301000 */
[----:B------:R-:W-:Y:S05]  /*b4b0*/  BRA `(.L_x_7471) ;  /* 0x0000000000087947 */ /* 0x000fea0003800000 */
.L_x_7490:
[----:B------:R-:W2:Y:S02]  /*b4c0*/  LDG.E R0, desc[UR36][R2.64] ;  /* 0x0000002402007981 */ /* 0x000ea4000c1e1900 */
[----:B--2---:R-:W-:-:S07]  /*b4d0*/  I2FP.F32.U32 R0, R0 ;  /* 0x0000000000007245 */ /* 0x004fce0000201000 */
.L_x_7471:
[----:B------:R-:W-:Y:S05]  /*b4e0*/  BSYNC.RECONVERGENT B6 ;  /* 0x0000000000067941 */ /* 0x000fea0003800200 */
.L_x_7465:
[----:B------:R-:W2:Y:S01]  /*b4f0*/  LDCU.64 UR4, c[0x0][0x600] ;  /* 0x0000c000ff0477ac */ /* 0x000ea20008000a00 */
[----:B------:R-:W-:Y:S01]  /*b500*/  IMAD.MOV.U32 R4, RZ, RZ, RZ ;  /* 0x000000ffff047224 */ /* 0x000fe200078e00ff */
[----:B------:R-:W-:-:S04]  /*b510*/  ULOP3.LUT UR6, UR40, 0xff, URZ, 0xc0, !UPT ;  /* 0x000000ff28067892 */ /* 0x000fc8000f8ec0ff */
[----:B------:R-:W-:Y:S01]  /*b520*/  UISETP.GT.AND UP0, UPT, UR6, 0x9, UPT ;  /* 0x000000090600788c */ /* 0x000fe2000bf04270 */
[C---:B--2-45:R-:W-:Y:S02]  /*b530*/  FSETP.GEU.FTZ.AND P1, PT, R0.reuse, UR4, PT ;  /* 0x0000000400007c0b */ /* 0x074fe4000bf3e000 */
[----:B------:R-:W-:Y:S01]  /*b540*/  FSETP.GT.FTZ.AND P0, PT, R0, UR5, PT ;  /* 0x0000000500007c0b */ /* 0x000fe2000bf14000 */
[----:B------:R-:W2:Y:S03]  /*b550*/  LDCU.64 UR4, c[0x0][0x5e8] ;  /* 0x0000bd00ff0477ac */ /* 0x000ea60008000a00 */
[----:B------:R-:W-:-:S13]  /*b560*/  PLOP3.LUT P0, PT, P1, P0, PT, 0x8f, 0xf8 ;  /* 0x0000000000f8781c */ /* 0x000fda0000f01177 */
[----:B0-----:R-:W-:Y:S01]  /*b570*/  @!P0 FADD.FTZ R3, -R0, 1 ;  /* 0x3f80000000038421 */ /* 0x001fe20000010100 */
[----:B--2---:R-:W-:-:S03]  /*b580*/  IADD3 R2, P1, PT, R16, UR4, RZ ;  /* 0x0000000410027c10 */ /* 0x004fc6000ff3e0ff */
[----:B------:R-:W-:Y:S01]  /*b590*/  @!P0 FMUL.FTZ R0, R3, R0 ;  /* 0x0000000003008220 */ /* 0x000fe20000410000 */
[----:B------:R-:W-:-:S05]  /*b5a0*/  IADD3.X R3, PT, PT, RZ, UR5, RZ, P1, !PT ;  /* 0x00000005ff037c10 */ /* 0x000fca0008ffe4ff */
        /* <DEDUP_REMOVED lines=14> */
.L_x_7496:
[----:B------:R-:W0:Y:S02]  /*b690*/  F2I.S64.TRUNC R4, R4 ;  /* 0x0000000400047311 */ /* 0x000e24000020d900 */
[----:B0-----:R-:W-:-:S05]  /*b6a0*/  IMAD.MOV.U32 R7, RZ, RZ, R4 ;  /* 0x000000ffff077224 */ /* 0x001fca00078e0004 */
[----:B------:R0:W-:Y:S01]  /*b6b0*/  STG.E.U8 desc[UR36][R2.64], R7 ;  /* 0x0000000702007986 */ /* 0x0001e2000c101124 */
[----:B------:R-:W-:Y:S05]  /*b6c0*/  BRA `(.L_x_7498) ;  /* 0x0000000c00287947 */ /* 0x000fea0003800000 */
.L_x_7495:
        /* <DEDUP_REMOVED lines=9> */
.L_x_7500:
[----:B------:R-:W0:Y:S02]  /*b760*/  F2I.FTZ.TRUNC.NTZ R5, R4 ;  /* 0x0000000400057305 */ /* 0x000e24000021f100 */
[----:B0-----:R0:W-:Y:S01]  /*b770*/  STG.E desc[UR36][R2.64], R5 ;  /* 0x0000000502007986 */ /* 0x0011e2000c101924 */
[----:B------:R-:W-:Y:S05]  /*b780*/  BRA `(.L_x_7498) ;  /* 0x0000000800f87947 */ /* 0x000fea0003800000 */
.L_x_7499:
[----:B------:R-:W0:Y:S02]  /*b790*/  F2I.FTZ.TRUNC.NTZ R5, R4 ;  /* 0x0000000400057305 */ /* 0x000e24000021f100 */
[----:B0-----:R0:W-:Y:S01]  /*b7a0*/  STG.E.U16 desc[UR36][R2.64], R5 ;  /* 0x0000000502007986 */ /* 0x0011e2000c101524 */
[----:B------:R-:W-:Y:S05]  /*b7b0*/  BRA `(.L_x_7498) ;  /* 0x0000000800ec7947 */ /* 0x000fea0003800000 */
.L_x_7494:
        /* <DEDUP_REMOVED lines=8> */
.L_x_7502:
[----:B------:R-:W-:-:S05]  /*b840*/  F2FP.F16.F32.PACK_AB R4, RZ, R4 ;  /* 0x00000004ff04723e */ /* 0x000fca00000000ff */
[----:B------:R0:W-:Y:S01]  /*b850*/  STG.E.U16 desc[UR36][R2.64], R4 ;  /* 0x0000000402007986 */ /* 0x0001e2000c101524 */
[----:B------:R-:W-:Y:S05]  /*b860*/  BRA `(.L_x_7498) ;  /* 0x0000000800c07947 */ /* 0x000fea0003800000 */
.L_x_7501:
        /* <DEDUP_REMOVED lines=9> */
.L_x_7504:
[----:B------:R-:W-:-:S04]  /*b900*/  F2FP.F16.F32.PACK_AB R5, RZ, R4 ;  /* 0x00000004ff05723e */ /* 0x000fc800000000ff */
[----:B------:R-:W-:-:S05]  /*b910*/  PRMT R5, R5, 0x5410, RZ ;  /* 0x0000541005057816 */ /* 0x000fca00000000ff */
[----:B------:R0:W-:Y:S01]  /*b920*/  STG.E desc[UR36][R2.64], R5 ;  /* 0x0000000502007986 */ /* 0x0001e2000c101924 */
[----:B------:R-:W-:Y:S05]  /*b930*/  BRA `(.L_x_7498) ;  /* 0x00000008008c7947 */ /* 0x000fea0003800000 */
.L_x_7503:
[----:B------:R-:W-:-:S06]  /*b940*/  FMUL.FTZ R4, R4, 1 ;  /* 0x3f80000004047820 */ /* 0x000fcc0000410000 */
[----:B------:R-:W0:Y:S02]  /*b950*/  F2F.F64.F32 R4, R4 ;  /* 0x0000000400047310 */ /* 0x000e240000201800 */
[----:B0-----:R0:W-:Y:S01]  /*b960*/  STG.E.64 desc[UR36][R2.64], R4 ;  /* 0x0000000402007986 */ /* 0x0011e2000c101b24 */
[----:B------:R-:W-:Y:S05]  /*b970*/  BRA `(.L_x_7498) ;  /* 0x00000008007c7947 */ /* 0x000fea0003800000 */
.L_x_7493:
        /* <DEDUP_REMOVED lines=13> */
.L_x_7508:
        /* <DEDUP_REMOVED lines=16> */
.L_x_7511:
[----:B------:R-:W-:-:S04]  /*bb50*/  SHF.R.U32.HI R4, RZ, 0x18, R4 ;  /* 0x00000018ff047819 */ /* 0x000fc80000011604 */
[----:B------:R-:W-:-:S04]  /*bb60*/  LOP3.LUT R4, R5, 0x80, R4, 0xf8, !PT ;  /* 0x0000008005047812 */ /* 0x000fc800078ef804 */
[----:B------:R-:W-:-:S07]  /*bb70*/  PRMT R0, R4, 0x7610, R0 ;  /* 0x0000761004007816 */ /* 0x000fce0000000000 */
.L_x_7510:
[----:B------:R-:W-:Y:S05]  /*bb80*/  BSYNC.RECONVERGENT B0 ;  /* 0x0000000000007941 */ /* 0x000fea0003800200 */
.L_x_7509:
[----:B------:R0:W-:Y:S01]  /*bb90*/  STG.E.U8 desc[UR36][R2.64], R0 ;  /* 0x0000000002007986 */ /* 0x0001e2000c101124 */
[----:B------:R-:W-:Y:S05]  /*bba0*/  BRA `(.L_x_7498) ;  /* 0x0000000400f07947 */ /* 0x000fea0003800000 */
.L_x_7507:
        /* <DEDUP_REMOVED lines=16> */
.L_x_7514:
[----:B------:R-:W-:-:S04]  /*bcb0*/  SHF.R.U32.HI R4, RZ, 0x18, R4 ;  /* 0x00000018ff047819 */ /* 0x000fc80000011604 */
[----:B------:R-:W-:-:S04]  /*bcc0*/  LOP3.LUT R5, R5, 0x80, R4, 0xf8, !PT ;  /* 0x0000008005057812 */ /* 0x000fc800078ef804 */
[----:B------:R-:W-:-:S07]  /*bcd0*/  PRMT R0, R5, 0x7610, R0 ;  /* 0x0000761005007816 */ /* 0x000fce0000000000 */
.L_x_7513:
[----:B------:R-:W-:Y:S05]  /*bce0*/  BSYNC.RECONVERGENT B0 ;  /* 0x0000000000007941 */ /* 0x000fea0003800200 */
.L_x_7512:
[----:B------:R0:W-:Y:S01]  /*bcf0*/  STG.E.U8 desc[UR36][R2.64], R0 ;  /* 0x0000000002007986 */ /* 0x0001e2000c101124 */
[----:B------:R-:W-:Y:S05]  /*bd00*/  BRA `(.L_x_7498) ;  /* 0x0000000400987947 */ /* 0x000fea0003800000 */
.L_x_7506:
        /* <DEDUP_REMOVED lines=21> */
.L_x_7516:
[----:B------:R-:W0:Y:S02]  /*be60*/  F2I.U64.TRUNC R4, R4 ;  /* 0x0000000400047311 */ /* 0x000e24000020d800 */
[----:B0-----:R0:W-:Y:S01]  /*be70*/  STG.E.64 desc[UR36][R2.64], R4 ;  /* 0x0000000402007986 */ /* 0x0011e2000c101b24 */
[----:B------:R-:W-:Y:S05]  /*be80*/  BRA `(.L_x_7498) ;  /* 0x0000000400387947 */ /* 0x000fea0003800000 */
.L_x_7515:
[----:B------:R-:W0:Y:S02]  /*be90*/  F2I.FTZ.U32.TRUNC.NTZ R5, R4 ;  /* 0x0000000400057305 */ /* 0x000e24000021f000 */
[----:B0-----:R0:W-:Y:S01]  /*bea0*/  STG.E desc[UR36][R2.64], R5 ;  /* 0x0000000502007986 */ /* 0x0011e2000c101924 */
[----:B------:R-:W-:Y:S05]  /*beb0*/  BRA `(.L_x_7498) ;  /* 0x00000004002c7947 */ /* 0x000fea0003800000 */
.L_x_7505:
        /* <DEDUP_REMOVED lines=10> */
.L_x_7518:
[----:B------:R-:W-:Y:S01]  /*bf60*/  FMUL.FTZ R4, R4, 1 ;  /* 0x3f80000004047820 */ /* 0x000fe20000410000 */
[----:B------:R-:W-:-:S05]  /*bf70*/  CS2R R6, SRZ ;  /* 0x0000000000067805 */ /* 0x000fca000001ff00 */
[----:B------:R-:W0:Y:S02]  /*bf80*/  F2F.F64.F32 R4, R4 ;  /* 0x0000000400047310 */ /* 0x000e240000201800 */
[----:B0-----:R4:W-:Y:S01]  /*bf90*/  STG.E.128 desc[UR36][R2.64], R4 ;  /* 0x0000000402007986 */ /* 0x0019e2000c101d24 */
[----:B------:R-:W-:Y:S05]  /*bfa0*/  BRA `(.L_x_7498) ;  /* 0x0000000000f07947 */ /* 0x000fea0003800000 */
.L_x_7517:
[----:B------:R-:W-:-:S09]  /*bfb0*/  UISETP.NE.AND UP0, UPT, UR6, 0xf, UPT ;  /* 0x0000000f0600788c */ /* 0x000fd2000bf05270 */
[----:B------:R-:W-:Y:S05]  /*bfc0*/  BRA.U !UP0, `(.L_x_7519) ;  /* 0x0000000108e07547 */ /* 0x000fea000b800000 */
[----:B------:R-:W-:-:S09]  /*bfd0*/  UISETP.NE.AND UP0, UPT, UR6, 0x17, UPT ;  /* 0x000000170600788c */ /* 0x000fd2000bf05270 */
[----:B------:R-:W-:Y:S05]  /*bfe0*/  BRA.U !UP0, `(.L_x_7520) ;  /* 0x00000001088c7547 */ /* 0x000fea000b800000 */
[----:B------:R-:W-:-:S09]  /*bff0*/  UISETP.NE.AND UP0, UPT, UR6, 0x18, UPT ;  /* 0x000000180600788c */ /* 0x000fd2000bf05270 */
[----:B------:R-:W-:Y:S05]  /*c000*/  BRA.U !UP0, `(.L_x_7521) ;  /* 0x0000000108447547 */ /* 0x000fea000b800000 */
.L_x_7497:
        /* <DEDUP_REMOVED lines=16> */
.L_x_7522:
[----:B------:R-:W-:Y:S05]  /*c110*/  BRA `(.L_x_7498) ;  /* 0x0000000000947947 */ /* 0x000fea0003800000 */
.L_x_7521:
        /* <DEDUP_REMOVED lines=12> */
.L_x_7524:
[----:B------:R-:W-:Y:S05]  /*c1e0*/  BSYNC.RECONVERGENT B0 ;  /* 0x0000000000007941 */ /* 0x000fea0003800200 */
.L_x_7523:
[----:B------:R-:W-:-:S05]  /*c1f0*/  LOP3.LUT R5, R0, 0x80, R7, 0xf8, !PT ;  /* 0x0000008000057812 */ /* 0x000fca00078ef807 */
[----:B------:R1:W-:Y:S01]  /*c200*/  STG.E.U8 desc[UR36][R2.64], R5 ;  /* 0x0000000502007986 */ /* 0x0003e2000c101124 */
[----:B------:R-:W-:Y:S05]  /*c210*/  BRA `(.L_x_7498) ;  /* 0x0000000000547947 */ /* 0x000fea0003800000 */
.L_x_7520:
        /* <DEDUP_REMOVED lines=11> */
.L_x_7526:
[----:B------:R-:W-:Y:S01]  /*c2d0*/  IMAD.MOV.U32 R0, RZ, RZ, 0x7f ;  /* 0x0000007fff007424 */ /* 0x000fe200078e00ff */
[----:B------:R-:W-:-:S04]  /*c2e0*/  ISETP.GT.U32.AND P0, PT, R6, 0x7f800000, PT ;  /* 0x7f8000000600780c */ /* 0x000fc80003f04070 */
[----:B------:R-:W-:-:S09]  /*c2f0*/  SEL R0, R0, 0x7c, P0 ;  /* 0x0000007c00007807 */ /* 0x000fd20000000000 */
.L_x_7527:
[----:B------:R-:W-:Y:S05]  /*c300*/  BSYNC.RECONVERGENT B0 ;  /* 0x0000000000007941 */ /* 0x000fea0003800200 */
.L_x_7525:
[----:B------:R-:W-:-:S04]  /*c310*/  SHF.R.U32.HI R5, RZ, 0x18, R4 ;  /* 0x00000018ff057819 */ /* 0x000fc80000011604 */
[----:B------:R-:W-:-:S05]  /*c320*/  LOP3.LUT R5, R0, 0x80, R5, 0xf8, !PT ;  /* 0x0000008000057812 */ /* 0x000fca00078ef805 */
[----:B------:R0:W-:Y:S01]  /*c330*/  STG.E.U8 desc[UR36][R2.64], R5 ;  /* 0x0000000502007986 */ /* 0x0001e2000c101124 */
[----:B------:R-:W-:Y:S05]  /*c340*/  BRA `(.L_x_7498) ;  /* 0x0000000000087947 */ /* 0x000fea0003800000 */
.L_x_7519:
[----:B------:R-:W-:-:S05]  /*c350*/  F2FP.BF16.F32.PACK_AB R4, RZ, R4 ;  /* 0x00000004ff04723e */ /* 0x000fca00000010ff */
[----:B------:R2:W-:Y:S02]  /*c360*/  STG.E.U16 desc[UR36][R2.64], R4 ;  /* 0x0000000402007986 */ /* 0x0005e4000c101524 */
.L_x_7498:
[----:B------:R-:W-:-:S07]  /*c370*/  VIADD R17, R17, 0x80 ;  /* 0x0000008011117836 */ /* 0x000fce0000000000 */
.L_x_7435:
[----:B------:R-:W-:Y:S05]  /*c380*/  BSYNC.RECONVERGENT B7 ;  /* 0x0000000000077941 */ /* 0x000fea0003800200 */
.L_x_7434:
[----:B------:R-:W5:Y:S02]  /*c390*/  LDCU UR4, c[0x0][0x380] ;  /* 0x00007000ff0477ac */ /* 0x000f640008000800 */
[----:B-----5:R-:W-:-:S13]  /*c3a0*/  ISETP.GE.AND P0, PT, R17, UR4, PT ;  /* 0x0000000411007c0c */ /* 0x020fda000bf06270 */
[----:B------:R-:W-:Y:S05]  /*c3b0*/  @P0 EXIT ;  /* 0x000000000000094d */ /* 0x000fea0003800000 */
        /* <DEDUP_REMOVED lines=354> */
.L_x_7528:
        /* <DEDUP_REMOVED lines=21> */
.L_x_7533:
[----:B------:R-:W2:Y:S02]  /*db30*/  LDG.E.U8 R2, desc[UR36][R2.64] ;  /* 0x0000002402027981 */ /* 0x000ea4000c1e1100 */
[----:B--2---:R-:W-:Y:S01]  /*db40*/  I2FP.F32.U32 R19, R2 ;  /* 0x0000000200137245 */ /* 0x004fe20000201000 */
[----:B------:R-:W-:Y:S06]  /*db50*/  BRA `(.L_x_7535) ;  /* 0x0000000c00247947 */ /* 0x000fec0003800000 */
.L_x_7532:
        /* <DEDUP_REMOVED lines=9> */
.L_x_7537:
[----:B------:R-:W2:Y:S02]  /*dbf0*/  LDG.E R2, desc[UR36][R2.64] ;  /* 0x0000002402027981 */ /* 0x000ea4000c1e1900 */
[----:B--2---:R-:W-:Y:S01]  /*dc00*/  I2FP.F32.S32 R19, R2 ;  /* 0x0000000200137245 */ /* 0x004fe20000201400 */
[----:B------:R-:W-:Y:S06]  /*dc10*/  BRA `(.L_x_7535) ;  /* 0x0000000800f47947 */ /* 0x000fec0003800000 */
.L_x_7536:
[----:B------:R-:W2:Y:S02]  /*dc20*/  LDG.E.U16 R2, desc[UR36][R2.64] ;  /* 0x0000002402027981 */ /* 0x000ea4000c1e1500 */
[----:B--2---:R0:W1:Y:S01]  /*dc30*/  I2F.S16 R19, R2 ;  /* 0x0000000200137306 */ /* 0x0040620000101400 */
[----:B------:R-:W-:Y:S05]  /*dc40*/  BRA `(.L_x_7535) ;  /* 0x0000000800e87947 */ /* 0x000fea0003800000 */
.L_x_7531:
        /* <DEDUP_REMOVED lines=8> */
.L_x_7539:
[----:B------:R-:W2:Y:S02]  /*dcd0*/  LDG.E.U16 R2, desc[UR36][R2.64] ;  /* 0x0000002402027981 */ /* 0x000ea4000c1e1500 */
[----:B--2---:R-:W-:Y:S01]  /*dce0*/  HADD2.F32 R19, -RZ, R2.H0_H0 ;  /* 0x20000002ff137230 */ /* 0x004fe20000004100 */
[----:B------:R-:W-:Y:S06]  /*dcf0*/  BRA `(.L_x_7535) ;  /* 0x0000000800bc7947 */ /* 0x000fec0003800000 */
.L_x_7538:
        /* <DEDUP_REMOVED lines=8> */
.L_x_7541:
[----:B------:R-:W2:Y:S02]  /*dd80*/  LDG.E.U16 R2, desc[UR36][R2.64] ;  /* 0x0000002402027981 */ /* 0x000ea4000c1e1500 */
[----:B--2---:R-:W-:Y:S01]  /*dd90*/  HADD2.F32 R19, -RZ, R2.H0_H0 ;  /* 0x20000002ff137230 */ /* 0x004fe20000004100 */
[----:B------:R-:W-:Y:S06]  /*dda0*/  BRA `(.L_x_7535) ;  /* 0x0000000800907947 */ /* 0x000fec0003800000 */
.L_x_7540:
[----:B------:R-:W2:Y:S01]  /*ddb0*/  LDG.E.64 R2, desc[UR36][R2.64] ;  /* 0x0000002402027981 */ /* 0x000ea2000c1e1b00 */
[----:B------:R-:W-:Y:S01]  /*ddc0*/  UMOV UR4, 0xf0000000 ;  /* 0xf000000000047882 */ /* 0x000fe20000000000 */
[----:B------:R-:W-:Y:S01]  /*ddd0*/  UMOV UR5, 0x380fffff ;  /* 0x380fffff00057882 */ /* 0x000fe20000000000 */
[----:B--2---:R-:W0:Y:S01]  /*dde0*/  F2F.F32.F64 R19, R2 ;  /* 0x0000000200137310 */ /* 0x004e220000301000 */
[----:B------:R-:W-:-:S14]  /*ddf0*/  DSETP.GEU.AND P0, PT, |R2|, UR4, PT ;  /* 0x0000000402007e2a */ /* 0x000fdc000bf0e200 */
[----:B0-----:R-:W-:Y:S01]  /*de00*/  @!P0 FMUL R19, R19, 1.175494350822287508e-38 ;  /* 0x0080000013138820 */ /* 0x001fe20000400000 */
[----:B------:R-:W-:Y:S06]  /*de10*/  BRA `(.L_x_7535) ;  /* 0x0000000800747947 */ /* 0x000fec0003800000 */
.L_x_7530:
        /* <DEDUP_REMOVED lines=12> */
.L_x_7544:
[----:B------:R-:W2:Y:S01]  /*dee0*/  LDG.E.64 R2, desc[UR36][R2.64] ;  /* 0x0000002402027981 */ /* 0x000ea2000c1e1b00 */
[----:B------:R-:W-:Y:S01]  /*def0*/  UMOV UR4, 0xf0000000 ;  /* 0xf000000000047882 */ /* 0x000fe20000000000 */
[----:B------:R-:W-:Y:S01]  /*df00*/  UMOV UR5, 0x380fffff ;  /* 0x380fffff00057882 */ /* 0x000fe20000000000 */
[----:B--2---:R-:W0:Y:S01]  /*df10*/  F2F.F32.F64 R19, R2 ;  /* 0x0000000200137310 */ /* 0x004e220000301000 */
[----:B------:R-:W-:-:S14]  /*df20*/  DSETP.GEU.AND P0, PT, |R2|, UR4, PT ;  /* 0x0000000402007e2a */ /* 0x000fdc000bf0e200 */
[----:B0-----:R-:W-:Y:S01]  /*df30*/  @!P0 FMUL R19, R19, 1.175494350822287508e-38 ;  /* 0x0080000013138820 */ /* 0x001fe20000400000 */
[----:B------:R-:W-:Y:S06]  /*df40*/  BRA `(.L_x_7535) ;  /* 0x0000000800287947 */ /* 0x000fec0003800000 */
.L_x_7543:
        /* <DEDUP_REMOVED lines=25> */
.L_x_7546:
        /* <DEDUP_REMOVED lines=12> */
.L_x_7545:
[----:B------:R-:W2:Y:S02]  /*e1a0*/  LDG.E.U16 R2, desc[UR36][R2.64] ;  /* 0x0000002402027981 */ /* 0x000ea4000c1e1500 */
[----:B--2---:R-:W-:Y:S01]  /*e1b0*/  IMAD.U32 R19, R2, 0x10000, RZ ;  /* 0x0001000002137824 */ /* 0x004fe200078e00ff */
[----:B------:R-:W-:Y:S06]  /*e1c0*/  BRA `(.L_x_7535) ;  /* 0x0000000400887947 */ /* 0x000fec0003800000 */
.L_x_7542:
        /* <DEDUP_REMOVED lines=11> */
.L_x_7549:
        /* <DEDUP_REMOVED lines=20> */
.L_x_7551:
[----:B------:R-:W-:Y:S05]  /*e3c0*/  BSYNC.RECONVERGENT B0 ;  /* 0x0000000000007941 */ /* 0x000fea0003800200 */
.L_x_7550:
[----:B------:R-:W-:Y:S02]  /*e3d0*/  SHF.L.U32 R0, R0, 0x14, RZ ;  /* 0x0000001400007819 */ /* 0x000fe400000006ff */
[----:B------:R-:W-:-:S04]  /*e3e0*/  LEA R2, R2, 0x3b800000, 0x17 ;  /* 0x3b80000002027811 */ /* 0x000fc800078eb8ff */
[----:B------:R-:W-:Y:S01]  /*e3f0*/  LOP3.LUT R19, R2, R0, R19, 0xfe, !PT ;  /* 0x0000000002137212 */ /* 0x000fe200078efe13 */
[----:B------:R-:W-:Y:S06]  /*e400*/  BRA `(.L_x_7535) ;  /* 0x0000000000f87947 */ /* 0x000fec0003800000 */
.L_x_7548:
        /* <DEDUP_REMOVED lines=20> */
.L_x_7553:
[----:B------:R-:W-:Y:S05]  /*e550*/  BSYNC.RECONVERGENT B0 ;  /* 0x0000000000007941 */ /* 0x000fea0003800200 */
.L_x_7552:
[----:B------:R-:W-:Y:S01]  /*e560*/  IMAD.SHL.U32 R0, R0, 0x200000, RZ ;  /* 0x0020000000007824 */ /* 0x000fe200078e00ff */
[----:B------:R-:W-:-:S04]  /*e570*/  LEA R2, R2, 0x37800000, 0x17 ;  /* 0x3780000002027811 */ /* 0x000fc800078eb8ff */
[----:B------:R-:W-:Y:S01]  /*e580*/  LOP3.LUT R19, R2, R0, R19, 0xfe, !PT ;  /* 0x0000000002137212 */ /* 0x000fe200078efe13 */
[----:B------:R-:W-:Y:S06]  /*e590*/  BRA `(.L_x_7535) ;  /* 0x0000000000947947 */ /* 0x000fec0003800000 */
.L_x_7547:
        /* <DEDUP_REMOVED lines=14> */
.L_x_7534:
        /* <DEDUP_REMOVED lines=16> */
.L_x_7556:
[----:B------:R-:W-:Y:S01]  /*e780*/  MOV R19, RZ ;  /* 0x000000ff00137202 */ /* 0x000fe20000000f00 */
[----:B------:R-:W-:Y:S06]  /*e790*/  BRA `(.L_x_7535) ;  /* 0x0000000000147947 */ /* 0x000fec0003800000 */
.L_x_7555:
[----:B------:R-:W2:Y:S02]  /*e7a0*/  LDG.E.64 R2, desc[UR36][R2.64] ;  /* 0x0000002402027981 */ /* 0x000ea4000c1e1b00 */
[----:B--2---:R0:W1:Y:S01]  /*e7b0*/  I2F.U64 R19, R2 ;  /* 0x0000000200137312 */ /* 0x0040620000301000 */
[----:B------:R-:W-:Y:S05]  /*e7c0*/  BRA `(.L_x_7535) ;  /* 0x0000000000087947 */ /* 0x000fea0003800000 */
.L_x_7554:
[----:B------:R-:W2:Y:S02]  /*e7d0*/  LDG.E R2, desc[UR36][R2.64] ;  /* 0x0000002402027981 */ /* 0x000ea4000c1e1900 */
[----:B--2---:R-:W-:-:S07]  /*e7e0*/  I2FP.F32.U32 R19, R2 ;  /* 0x0000000200137245 */ /* 0x004fce0000201000 */
.L_x_7535:
[----:B------:R-:W-:Y:S05]  /*e7f0*/  BSYNC.RECONVERGENT B6 ;  /* 0x0000000000067941 */ /* 0x000fea0003800200 */
.L_x_7529:
        /* <DEDUP_REMOVED lines=18> */
.L_x_7561:
[----:B------:R-:W2:Y:S02]  /*e920*/  LDG.E.U8 R0, desc[UR36][R2.64] ;  /* 0x0000002402007981 */ /* 0x000ea4000c1e1100 */
[----:B--2---:R-:W-:Y:S01]  /*e930*/  I2FP.F32.U32 R0, R0 ;  /* 0x0000000000007245 */ /* 0x004fe20000201000 */
[----:B------:R-:W-:Y:S06]  /*e940*/  BRA `(.L_x_7563) ;  /* 0x0000000c00247947 */ /* 0x000fec0003800000 */
.L_x_7560:
        /* <DEDUP_REMOVED lines=9> */
.L_x_7565:
[----:B------:R-:W2:Y:S02]  /*e9e0*/  LDG.E R0, desc[UR36][R2.64] ;  /* 0x0000002402007981 */ /* 0x000ea4000c1e1900 */
[----:B--2---:R-:W-:Y:S01]  /*e9f0*/  I2FP.F32.S32 R0, R0 ;  /* 0x0000000000007245 */ /* 0x004fe20000201400 */
[----:B------:R-:W-:Y:S06]  /*ea00*/  BRA `(.L_x_7563) ;  /* 0x0000000800f47947 */ /* 0x000fec0003800000 */
.L_x_7564:
[----:B------:R-:W2:Y:S02]  /*ea10*/  LDG.E.U16 R0, desc[UR36][R2.64] ;  /* 0x0000002402007981 */ /* 0x000ea4000c1e1500 */
[----:B--2---:R-:W0:Y:S01]  /*ea20*/  I2F.S16 R0, R0 ;  /* 0x0000000000007306 */ /* 0x004e220000101400 */
[----:B------:R-:W-:Y:S05]  /*ea30*/  BRA `(.L_x_7563) ;  /* 0x0000000800e87947 */ /* 0x000fea0003800000 */
.L_x_7559:
        /* <DEDUP_REMOVED lines=8> */
.L_x_7567:
[----:B------:R-:W2:Y:S02]  /*eac0*/  LDG.E.U16 R0, desc[UR36][R2.64] ;  /* 0x0000002402007981 */ /* 0x000ea4000c1e1500 */
[----:B--2---:R-:W-:Y:S01]  /*ead0*/  HADD2.F32 R0, -RZ, R0.H0_H0 ;  /* 0x20000000ff007230 */ /* 0x004fe20000004100 */
[----:B------:R-:W-:Y:S06]  /*eae0*/  BRA `(.L_x_7563) ;  /* 0x0000000800bc7947 */ /* 0x000fec0003800000 */
.L_x_7566:
        /* <DEDUP_REMOVED lines=8> */
.L_x_7569:
[----:B------:R-:W2:Y:S02]  /*eb70*/  LDG.E.U16 R0, desc[UR36][R2.64] ;  /* 0x0000002402007981 */ /* 0x000ea4000c1e1500 */
[----:B--2---:R-:W-:Y:S01]  /*eb80*/  HADD2.F32 R0, -RZ, R0.H0_H0 ;  /* 0x20000000ff007230 */ /* 0x004fe20000004100 */
[----:B------:R-:W-:Y:S06]  /*eb90*/  BRA `(.L_x_7563) ;  /* 0x0000000800907947 */ /* 0x000fec0003800000 */
.L_x_7568:
[----:B------:R-:W2:Y:S01]  /*eba0*/  LDG.E.64 R2, desc[UR36][R2.64] ;  /* 0x0000002402027981 */ /* 0x000ea2000c1e1b00 */
[----:B------:R-:W-:Y:S01]  /*ebb0*/  UMOV UR4, 0xf0000000 ;  /* 0xf000000000047882 */ /* 0x000fe20000000000 */
[----:B------:R-:W-:Y:S01]  /*ebc0*/  UMOV UR5, 0x380fffff ;  /* 0x380fffff00057882 */ /* 0x000fe20000000000 */
[----:B--2---:R-:W0:Y:S01]  /*ebd0*/  F2F.F32.F64 R0, R2 ;  /* 0x0000000200007310 */ /* 0x004e220000301000 */
[----:B------:R-:W-:-:S14]  /*ebe0*/  DSETP.GEU.AND P0, PT, |R2|, UR4, PT ;  /* 0x0000000402007e2a */ /* 0x000fdc000bf0e200 */
[----:B0-----:R-:W-:Y:S01]  /*ebf0*/  @!P0 FMUL R0, R0, 1.175494350822287508e-38 ;  /* 0x0080000000008820 */ /* 0x001fe20000400000 */
[----:B------:R-:W-:Y:S06]  /*ec00*/  BRA `(.L_x_7563) ;  /* 0x0000000800747947 */ /* 0x000fec0003800000 */
.L_x_7558:
        /* <DEDUP_REMOVED lines=12> */
.L_x_7572:
[----:B------:R-:W2:Y:S01]  /*ecd0*/  LDG.E.64 R2, desc[UR36][R2.64] ;  /* 0x0000002402027981 */ /* 0x000ea2000c1e1b00 */
[----:B------:R-:W-:Y:S01]  /*ece0*/  UMOV UR4, 0xf0000000 ;  /* 0xf000000000047882 */ /* 0x000fe20000000000 */
[----:B------:R-:W-:Y:S01]  /*ecf0*/  UMOV UR5, 0x380fffff ;  /* 0x380fffff00057882 */ /* 0x000fe20000000000 */
[----:B--2---:R-:W0:Y:S01]  /*ed00*/  F2F.F32.F64 R0, R2 ;  /* 0x0000000200007310 */ /* 0x004e220000301000 */
[----:B------:R-:W-:-:S14]  /*ed10*/  DSETP.GEU.AND P0, PT, |R2|, UR4, PT ;  /* 0x0000000402007e2a */ /* 0x000fdc000bf0e200 */
[----:B0-----:R-:W-:Y:S01]  /*ed20*/  @!P0 FMUL R0, R0, 1.175494350822287508e-38 ;  /* 0x0080000000008820 */ /* 0x001fe20000400000 */
[----:B------:R-:W-:Y:S06]  /*ed30*/  BRA `(.L_x_7563) ;  /* 0x0000000800287947 */ /* 0x000fec0003800000 */
.L_x_7571:
        /* <DEDUP_REMOVED lines=25> */
.L_x_7574:
        /* <DEDUP_REMOVED lines=12> */
.L_x_7573:
[----:B------:R-:W2:Y:S02]  /*ef90*/  LDG.E.U16 R0, desc[UR36][R2.64] ;  /* 0x0000002402007981 */ /* 0x000ea4000c1e1500 */
[----:B--2---:R-:W-:Y:S01]  /*efa0*/  IMAD.U32 R0, R0, 0x10000, RZ ;  /* 0x0001000000007824 */ /* 0x004fe200078e00ff */
[----:B------:R-:W-:Y:S06]  /*efb0*/  BRA `(.L_x_7563) ;  /* 0x0000000400887947 */ /* 0x000fec0003800000 */
.L_x_7570:
        /* <DEDUP_REMOVED lines=11> */
.L_x_7577:
        /* <DEDUP_REMOVED lines=20> */
.L_x_7579:
[----:B------:R-:W-:Y:S05]  /*f1b0*/  BSYNC.RECONVERGENT B0 ;  /* 0x0000000000007941 */ /* 0x000fea0003800200 */
.L_x_7578:
[----:B------:R-:W-:Y:S01]  /*f1c0*/  IMAD.SHL.U32 R0, R0, 0x100000, RZ ;  /* 0x0010000000007824 */ /* 0x000fe200078e00ff */
[----:B------:R-:W-:-:S04]  /*f1d0*/  LEA R2, R2, 0x3b800000, 0x17 ;  /* 0x3b80000002027811 */ /* 0x000fc800078eb8ff */
[----:B------:R-:W-:Y:S01]  /*f1e0*/  LOP3.LUT R0, R2, R0, R7, 0xfe, !PT ;  /* 0x0000000002007212 */ /* 0x000fe200078efe07 */
[----:B------:R-:W-:Y:S06]  /*f1f0*/  BRA `(.L_x_7563) ;  /* 0x0000000000f87947 */ /* 0x000fec0003800000 */
.L_x_7576:
        /* <DEDUP_REMOVED lines=20> */
.L_x_7581:
[----:B------:R-:W-:Y:S05]  /*f340*/  BSYNC.RECONVERGENT B0 ;  /* 0x0000000000007941 */ /* 0x000fea0003800200 */
.L_x_7580:
[----:B------:R-:W-:Y:S02]  /*f350*/  SHF.L.U32 R0, R0, 0x15, RZ ;  /* 0x0000001500007819 */ /* 0x000fe400000006ff */
[----:B------:R-:W-:-:S04]  /*f360*/  LEA R2, R2, 0x37800000, 0x17 ;  /* 0x3780000002027811 */ /* 0x000fc800078eb8ff */
[----:B------:R-:W-:Y:S01]  /*f370*/  LOP3.LUT R0, R2, R0, R7, 0xfe, !PT ;  /* 0x0000000002007212 */ /* 0x000fe200078efe07 */
[----:B------:R-:W-:Y:S06]  /*f380*/  BRA `(.L_x_7563) ;  /* 0x0000000000947947 */ /* 0x000fec0003800000 */
.L_x_7575:
        /* <DEDUP_REMOVED lines=14> */
.L_x_7562:
        /* <DEDUP_REMOVED lines=16> */
.L_x_7584:
[----:B------:R-:W-:Y:S01]  /*f570*/  IMAD.MOV.U32 R0, RZ, RZ, RZ ;  /* 0x000000ffff007224 */ /* 0x000fe200078e00ff */
[----:B------:R-:W-:Y:S06]  /*f580*/  BRA `(.L_x_7563) ;  /* 0x0000000000147947 */ /* 0x000fec0003800000 */
.L_x_7583:
[----:B------:R-:W2:Y:S02]  /*f590*/  LDG.E.64 R2, desc[UR36][R2.64] ;  /* 0x0000002402027981 */ /* 0x000ea4000c1e1b00 */
[----:B--2---:R0:W2:Y:S01]  /*f5a0*/  I2F.U64 R0, R2 ;  /* 0x0000000200007312 */ /* 0x0040a20000301000 */
[----:B------:R-:W-:Y:S05]  /*f5b0*/  BRA `(.L_x_7563) ;  /* 0x0000000000087947 */ /* 0x000fea0003800000 */
.L_x_7582:
[----:B------:R-:W2:Y:S02]  /*f5c0*/  LDG.E R0, desc[UR36][R2.64] ;  /* 0x0000002402007981 */ /* 0x000ea4000c1e1900 */
[----:B--2---:R-:W-:-:S07]  /*f5d0*/  I2FP.F32.U32 R0, R0 ;  /* 0x0000000000007245 */ /* 0x004fce0000201000 */
.L_x_7563:
[----:B------:R-:W-:Y:S05]  /*f5e0*/  BSYNC.RECONVERGENT B6 ;  /* 0x0000000000067941 */ /* 0x000fea0003800200 */
.L_x_7557:
[----:B------:R-:W2:Y:S01]  /*f5f0*/  LDCU.64 UR4, c[0x0][0x600] ;  /* 0x0000c000ff0477ac */ /* 0x000ea20008000a00 */
[----:B0--3--:R-:W-:Y:S01]  /*f600*/  IMAD.MOV.U32 R2, RZ, RZ, RZ ;  /* 0x000000ffff027224 */ /* 0x009fe200078e00ff */
[C---:B--2-45:R-:W-:Y:S01]  /*f610*/  FSETP.GEU.FTZ.AND P1, PT, R0.reuse, UR4, PT ;  /* 0x0000000400007c0b */ /* 0x074fe2000bf3e000 */
[----:B------:R-:W-:Y:S01]  /*f620*/  ULOP3.LUT UR4, UR40, 0xff, URZ, 0xc0, !UPT ;  /* 0x000000ff28047892 */ /* 0x000fe2000f8ec0ff */
[----:B------:R-:W-:-:S03]  /*f630*/  FSETP.GT.FTZ.AND P0, PT, R0, UR5, PT ;  /* 0x0000000500007c0b */ /* 0x000fc6000bf14000 */
[----:B------:R-:W-:Y:S01]  /*f640*/  UISETP.GT.AND UP0, UPT, UR4, 0x9, UPT ;  /* 0x000000090400788c */ /* 0x000fe2000bf04270 */
[----:B------:R-:W-:-:S13]  /*f650*/  PLOP3.LUT P0, PT, P1, P0, PT, 0x8f, 0xf8 ;  /* 0x0000000000f8781c */ /* 0x000fda0000f01177 */
[----:B------:R-:W-:-:S04]  /*f660*/  @!P0 FADD.FTZ R3, -R0, 1 ;  /* 0x3f80000000038421 */ /* 0x000fc80000010100 */
[----:B------:R-:W-:-:S04]  /*f670*/  @!P0 FMUL.FTZ R3, R3, R0 ;  /* 0x0000000003038220 */ /* 0x000fc80000410000 */
        /* <DEDUP_REMOVED lines=14> */
.L_x_7588:
[----:B------:R-:W0:Y:S02]  /*f760*/  F2I.S64.TRUNC R2, R2 ;  /* 0x0000000200027311 */ /* 0x000e24000020d900 */
[----:B0-----:R-:W-:-:S05]  /*f770*/  MOV R5, R2 ;  /* 0x0000000200057202 */ /* 0x001fca0000000f00 */
[----:B------:R-:W-:Y:S01]  /*f780*/  STG.E.U8 desc[UR36][R16.64], R5 ;  /* 0x0000000510007986 */ /* 0x000fe2000c101124 */
[----:B------:R-:W-:Y:S05]  /*f790*/  EXIT ;  /* 0x000000000000794d */ /* 0x000fea0003800000 */
.L_x_7587:
        /* <DEDUP_REMOVED lines=9> */
.L_x_7591:
[----:B------:R-:W0:Y:S02]  /*f830*/  F2I.FTZ.TRUNC.NTZ R3, R2 ;  /* 0x0000000200037305 */ /* 0x000e24000021f100 */
[----:B0-----:R-:W-:Y:S01]  /*f840*/  STG.E desc[UR36][R16.64], R3 ;  /* 0x0000000310007986 */ /* 0x001fe2000c101924 */
[----:B------:R-:W-:Y:S05]  /*f850*/  EXIT ;  /* 0x000000000000794d */ /* 0x000fea0003800000 */
.L_x_7590:
[----:B------:R-:W0:Y:S02]  /*f860*/  F2I.FTZ.TRUNC.NTZ R3, R2 ;  /* 0x0000000200037305 */ /* 0x000e24000021f100 */
[----:B0-----:R-:W-:Y:S01]  /*f870*/  STG.E.U16 desc[UR36][R16.64], R3 ;  /* 0x0000000310007986 */ /* 0x001fe2000c101524 */
[----:B------:R-:W-:Y:S05]  /*f880*/  EXIT ;  /* 0x000000000000794d */ /* 0x000fea0003800000 */
.L_x_7586:
        /* <DEDUP_REMOVED lines=8> */
.L_x_7593:
[----:B------:R-:W-:-:S05]  /*f910*/  F2FP.F16.F32.PACK_AB R2, RZ, R2 ;  /* 0x00000002ff02723e */ /* 0x000fca00000000ff */
[----:B------:R-:W-:Y:S01]  /*f920*/  STG.E.U16 desc[UR36][R16.64], R2 ;  /* 0x0000000210007986 */ /* 0x000fe2000c101524 */
[----:B------:R-:W-:Y:S05]  /*f930*/  EXIT ;  /* 0x000000000000794d */ /* 0x000fea0003800000 */
.L_x_7592:
        /* <DEDUP_REMOVED lines=9> */
.L_x_7595:
[----:B------:R-:W-:-:S04]  /*f9d0*/  F2FP.F16.F32.PACK_AB R3, RZ, R2 ;  /* 0x00000002ff03723e */ /* 0x000fc800000000ff */
[----:B------:R-:W-:-:S05]  /*f9e0*/  PRMT R3, R3, 0x5410, RZ ;  /* 0x0000541003037816 */ /* 0x000fca00000000ff */
[----:B------:R-:W-:Y:S01]  /*f9f0*/  STG.E desc[UR36][R16.64], R3 ;  /* 0x0000000310007986 */ /* 0x000fe2000c101924 */
[----:B------:R-:W-:Y:S05]  /*fa00*/  EXIT ;  /* 0x000000000000794d */ /* 0x000fea0003800000 */
.L_x_7594:
[----:B------:R-:W-:-:S06]  /*fa10*/  FMUL.FTZ R2, R2, 1 ;  /* 0x3f80000002027820 */ /* 0x000fcc0000410000 */
[----:B------:R-:W0:Y:S02]  /*fa20*/  F2F.F64.F32 R2, R2 ;  /* 0x0000000200027310 */ /* 0x000e240000201800 */
[----:B0-----:R-:W-:Y:S01]  /*fa30*/  STG.E.64 desc[UR36][R16.64], R2 ;  /* 0x0000000210007986 */ /* 0x001fe2000c101b24 */
[----:B------:R-:W-:Y:S05]  /*fa40*/  EXIT ;  /* 0x000000000000794d */ /* 0x000fea0003800000 */
.L_x_7585:
        /* <DEDUP_REMOVED lines=13> */
.L_x_7599:
        /* <DEDUP_REMOVED lines=16> */
.L_x_7602:
[----:B------:R-:W-:-:S04]  /*fc20*/  SHF.R.U32.HI R2, RZ, 0x18, R2 ;  /* 0x00000018ff027819 */ /* 0x000fc80000011602 */
[----:B------:R-:W-:-:S04]  /*fc30*/  LOP3.LUT R2, R3, 0x80, R2, 0xf8, !PT ;  /* 0x0000008003027812 */ /* 0x000fc800078ef802 */
[----:B------:R-:W-:-:S07]  /*fc40*/  PRMT R8, R2, 0x7610, R8 ;  /* 0x0000761002087816 */ /* 0x000fce0000000008 */
.L_x_7601:
[----:B------:R-:W-:Y:S05]  /*fc50*/  BSYNC.RECONVERGENT B0 ;  /* 0x0000000000007941 */ /* 0x000fea0003800200 */
.L_x_7600:
[----:B------:R-:W-:Y:S01]  /*fc60*/  STG.E.U8 desc[UR36][R16.64], R8 ;  /* 0x0000000810007986 */ /* 0x000fe2000c101124 */
[----:B------:R-:W-:Y:S05]  /*fc70*/  EXIT ;  /* 0x000000000000794d */ /* 0x000fea0003800000 */
.L_x_7598:
        /* <DEDUP_REMOVED lines=16> */
.L_x_7605:
[----:B------:R-:W-:-:S04]  /*fd80*/  SHF.R.U32.HI R2, RZ, 0x18, R2 ;  /* 0x00000018ff027819 */ /* 0x000fc80000011602 */
[----:B------:R-:W-:-:S04]  /*fd90*/  LOP3.LUT R3, R3, 0x80, R2, 0xf8, !PT ;  /* 0x0000008003037812 */ /* 0x000fc800078ef802 */
[----:B------:R-:W-:-:S07]  /*fda0*/  PRMT R8, R3, 0x7610, R8 ;  /* 0x0000761003087816 */ /* 0x000fce0000000008 */
.L_x_7604:
[----:B------:R-:W-:Y:S05]  /*fdb0*/  BSYNC.RECONVERGENT B0 ;  /* 0x0000000000007941 */ /* 0x000fea0003800200 */
.L_x_7603:
[----:B------:R-:W-:Y:S01]  /*fdc0*/  STG.E.U8 desc[UR36][R16.64], R8 ;  /* 0x0000000810007986 */ /* 0x000fe2000c101124 */
[----:B------:R-:W-:Y:S05]  /*fdd0*/  EXIT ;  /* 0x000000000000794d */ /* 0x000fea0003800000 */
.L_x_7597:
        /* <DEDUP_REMOVED lines=21> */
.L_x_7607:
[----:B------:R-:W0:Y:S02]  /*ff30*/  F2I.U64.TRUNC R2, R2 ;  /* 0x0000000200027311 */ /* 0x000e24000020d800 */
[----:B0-----:R-:W-:Y:S01]  /*ff40*/  STG.E.64 desc[UR36][R16.64], R2 ;  /* 0x0000000210007986 */ /* 0x001fe2000c101b24 */
[----:B------:R-:W-:Y:S05]  /*ff50*/  EXIT ;  /* 0x000000000000794d */ /* 0x000fea0003800000 */
.L_x_7606:
[----:B------:R-:W0:Y:S02]  /*ff60*/  F2I.FTZ.U32.TRUNC.NTZ R3, R2 ;  /* 0x0000000200037305 */ /* 0x000e24000021f000 */
[----:B0-----:R-:W-:Y:S01]  /*ff70*/  STG.E desc[UR36][R16.64], R3 ;  /* 0x0000000310007986 */ /* 0x001fe2000c101924 */
[----:B------:R-:W-:Y:S05]  /*ff80*/  EXIT ;  /* 0x000000000000794d */ /* 0x000fea0003800000 */
.L_x_7596:
        /* <DEDUP_REMOVED lines=10> */
.L_x_7609:
[----:B------:R-:W-:Y:S01]  /*10030*/  FMUL.FTZ R4, R2, 1 ;  /* 0x3f80000002047820 */ /* 0x000fe20000410000 */
[----:B------:R-:W-:-:S05]  /*10040*/  CS2R R6, SRZ ;  /* 0x0000000000067805 */ /* 0x000fca000001ff00 */
[----:B------:R-:W0:Y:S02]  /*10050*/  F2F.F64.F32 R4, R4 ;  /* 0x0000000400047310 */ /* 0x000e240000201800 */
[----:B0-----:R-:W-:Y:S01]  /*10060*/  STG.E.128 desc[UR36][R16.64], R4 ;  /* 0x0000000410007986 */ /* 0x001fe2000c101d24 */
[----:B------:R-:W-:Y:S05]  /*10070*/  EXIT ;  /* 0x000000000000794d */ /* 0x000fea0003800000 */
.L_x_7608:
[----:B------:R-:W-:-:S09]  /*10080*/  UISETP.NE.AND UP0, UPT, UR4, 0xf, UPT ;  /* 0x0000000f0400788c */ /* 0x000fd2000bf05270 */
[----:B------:R-:W-:Y:S05]  /*10090*/  BRA.U !UP0, `(.L_x_7610) ;  /* 0x0000000108e07547 */ /* 0x000fea000b800000 */
[----:B------:R-:W-:-:S09]  /*100a0*/  UISETP.NE.AND UP0, UPT, UR4, 0x17, UPT ;  /* 0x000000170400788c */ /* 0x000fd2000bf05270 */
[----:B------:R-:W-:Y:S05]  /*100b0*/  BRA.U !UP0, `(.L_x_7611) ;  /* 0x00000001088c7547 */ /* 0x000fea000b800000 */
[----:B------:R-:W-:-:S09]  /*100c0*/  UISETP.NE.AND UP0, UPT, UR4, 0x18, UPT ;  /* 0x000000180400788c */ /* 0x000fd2000bf05270 */
[----:B------:R-:W-:Y:S05]  /*100d0*/  BRA.U !UP0, `(.L_x_7612) ;  /* 0x0000000108447547 */ /* 0x000fea000b800000 */
.L_x_7589:
        /* <DEDUP_REMOVED lines=11> */
[----:B------:R-:W-:Y:S01]  /*10190*/  IMAD.U32 R7, RZ, RZ, UR7 ;  /* 0x00000007ff077e24 */ /* 0x000fe2000f8e00ff */
[----:B----4-:R-:W-:Y:S01]  /*101a0*/  MOV R10, UR8 ;  /* 0x00000008000a7c02 */ /* 0x010fe20008000f00 */
[----:B-1----:R-:W-:-:S07]  /*101b0*/  IMAD.U32 R11, RZ, RZ, UR9 ;  /* 0x00000009ff0b7e24 */ /* 0x002fce000f8e00ff */
[----:B------:R-:W-:-:S07]  /*101c0*/  LEPC R20, `(.L_x_7613) ;  /* 0x000000001014794e */ /* 0x000fce0000000000 */
[----:B--2---:R-:W-:Y:S05]  /*101d0*/  CALL.ABS.NOINC R2 ;  /* 0x0000000002007343 */ /* 0x004fea0003c00000 */
.L_x_7613:
[----:B------:R-:W-:Y:S05]  /*101e0*/  EXIT ;  /* 0x000000000000794d */ /* 0x000fea0003800000 */
.L_x_7612:
        /* <DEDUP_REMOVED lines=12> */
.L_x_7615:
[----:B------:R-:W-:Y:S05]  /*102b0*/  BSYNC.RECONVERGENT B0 ;  /* 0x0000000000007941 */ /* 0x000fea0003800200 */
.L_x_7614:
[----:B------:R-:W-:-:S05]  /*102c0*/  LOP3.LUT R3, R0, 0x80, R5, 0xf8, !PT ;  /* 0x0000008000037812 */ /* 0x000fca00078ef805 */
[----:B------:R-:W-:Y:S01]  /*102d0*/  STG.E.U8 desc[UR36][R16.64], R3 ;  /* 0x0000000310007986 */ /* 0x000fe2000c101124 */
[----:B------:R-:W-:Y:S05]  /*102e0*/  EXIT ;  /* 0x000000000000794d */ /* 0x000fea0003800000 */
.L_x_7611:
        /* <DEDUP_REMOVED lines=11> */
.L_x_7617:
[----:B------:R-:W-:Y:S02]  /*103a0*/  ISETP.GT.U32.AND P0, PT, R4, 0x7f800000, PT ;  /* 0x7f8000000400780c */ /* 0x000fe40003f04070 */
[----:B------:R-:W-:-:S04]  /*103b0*/  MOV R0, 0x7f ;  /* 0x0000007f00007802 */ /* 0x000fc80000000f00 */
[----:B------:R-:W-:-:S07]  /*103c0*/  SEL R0, R0, 0x7c, P0 ;  /* 0x0000007c00007807 */ /* 0x000fce0000000000 */
.L_x_7618:
[----:B------:R-:W-:Y:S05]  /*103d0*/  BSYNC.RECONVERGENT B0 ;  /* 0x0000000000007941 */ /* 0x000fea0003800200 */
.L_x_7616:
[----:B------:R-:W-:-:S04]  /*103e0*/  SHF.R.U32.HI R3, RZ, 0x18, R2 ;  /* 0x00000018ff037819 */ /* 0x000fc80000011602 */
[----:B------:R-:W-:-:S05]  /*103f0*/  LOP3.LUT R3, R0, 0x80, R3, 0xf8, !PT ;  /* 0x0000008000037812 */ /* 0x000fca00078ef803 */
[----:B------:R-:W-:Y:S01]  /*10400*/  STG.E.U8 desc[UR36][R16.64], R3 ;  /* 0x0000000310007986 */ /* 0x000fe2000c101124 */
[----:B------:R-:W-:Y:S05]  /*10410*/  EXIT ;  /* 0x000000000000794d */ /* 0x000fea0003800000 */
.L_x_7610:
[----:B------:R-:W-:-:S05]  /*10420*/  F2FP.BF16.F32.PACK_AB R2, RZ, R2 ;  /* 0x00000002ff02723e */ /* 0x000fca00000010ff */
[----:B------:R-:W-:Y:S01]  /*10430*/  STG.E.U16 desc[UR36][R16.64], R2 ;  /* 0x0000000210007986 */ /* 0x000fe2000c101524 */
[----:B------:R-:W-:Y:S05]  /*10440*/  EXIT ;  /* 0x000000000000794d */ /* 0x000fea0003800000 */
.L_x_7619:
        /* <DEDUP_REMOVED lines=11> */
.L_x_14648:


//--------------------- .text._ZN2at6native27unrolled_elementwise_kernelIZZZNS0_26logit_backward_kernel_cudaERNS_18TensorIteratorBaseERKN3c106ScalarEENKUlvE_clEvENKUlvE0_clEvEUlffE0_St5arrayIPcLm3EELi4E23TrivialOffsetCalculatorILi2EjESE_ILi1EjENS0_6memory12LoadWithCastILi2EEENSH_13StoreWithCastILi1EEEEEviT_T0_T2_T3_T4_T5_ --------------------------
	.section	.text._ZN2at6native27unrolled_elementwise_kernelIZZZNS0_26logit_backward_kernel_cudaERNS_18TensorIteratorBaseERKN3c106ScalarEENKUlvE_clEvENKUlvE0_clEvEUlffE0_St5arrayIPcLm3EELi4E23TrivialOffsetCalculatorILi2EjESE_ILi1EjENS0_6memory12LoadWithCastILi2EEENSH_13StoreWithCastILi1EEEEEviT_T0_T2_T3_T4_T5_,"ax",@progbits
	.align	128
        .global         _ZN2at6native27unrolled_elementwise_kernelIZZZNS0_26logit_backward_kernel_cudaERNS_18TensorIteratorBaseERKN3c106ScalarEENKUlvE_clEvENKUlvE0_clEvEUlffE0_St5arrayIPcLm3EELi4E23TrivialOffsetCalculatorILi2EjESE_ILi1EjENS0_6memory12LoadWithCastILi2EEENSH_13StoreWithCastILi1EEEEEviT_T0_T2_T3_T4_T5_
        .type           _ZN2at6native27unrolled_elementwise_kernelIZZZNS0_26logit_backward_kernel_cudaERNS_18TensorIteratorBaseERKN3c106ScalarEENKUlvE_clEvENKUlvE0_clEvEUlffE0_St5arrayIPcLm3EELi4E23TrivialOffsetCalculatorILi2EjESE_ILi1EjENS0_6memory12LoadWithCastILi2EEENSH_13StoreWithCastILi1EEEEEviT_T0_T2_T3_T4_T5_,@function
        .size           _ZN2at6native27unrolled_elementwise_kernelIZZZNS0_26logit_backward_kernel_cudaERNS_18TensorIteratorBaseERKN3c106ScalarEENKUlvE_clEvENKUlvE0_clEvEUlffE0_St5arrayIPcLm3EELi4E23TrivialOffsetCalculatorILi2EjESE_ILi1EjENS0_6memory12LoadWithCastILi2EEENSH_13StoreWithCastILi1EEEEEviT_T0_T2_T3_T4_T5_,(.L_x_14649 - _ZN2at6native27unrolled_elementwise_kernelIZZZNS0_26logit_backward_kernel_cudaERNS_18TensorIteratorBaseERKN3c106ScalarEENKUlvE_clEvENKUlvE0_clEvEUlffE0_St5arrayIPcLm3EELi4E23TrivialOffsetCalculatorILi2EjESE_ILi1EjENS0_6memory12LoadWithCastILi2EEENSH_13StoreWithCastILi1EEEEEviT_T0_T2_T3_T4_T5_)
        .other          _ZN2at6native27unrolled_elementwise_kernelIZZZNS0_26logit_backward_kernel_cudaERNS_18TensorIteratorBaseERKN3c106ScalarEENKUlvE_clEvENKUlvE0_clEvEUlffE0_St5arrayIPcLm3EELi4E23TrivialOffsetCalculatorILi2EjESE_ILi1EjENS0_6memory12LoadWithCastILi2EEENSH_13StoreWithCastILi1EEEEEviT_T0_T2_T3_T4_T5_,@"STO_CUDA_ENTRY STV_DEFAULT"
_ZN2at6native27unrolled_elementwise_kernelIZZZNS0_26logit_backward_kernel_cudaERNS_18TensorIteratorBaseERKN3c106ScalarEENKUlvE_clEvENKUlvE0_clEvEUlffE0_St5arrayIPcLm3EELi4E23TrivialOffsetCalculatorILi2EjESE_ILi1EjENS0_6memory12LoadWithCastILi2EEENSH_13StoreWithCastILi1EEEEEviT_T0_T2_T3_T4_T5_:
.text._ZN2at6native27unrolled_elementwise_kernelIZZZNS0_26logit_backward_kernel_cudaERNS_18TensorIteratorBaseERKN3c106ScalarEENKUlvE_clEvENKUlvE0_clEvEUlffE0_St5arrayIPcLm3EELi4E23TrivialOffsetCalculatorILi2EjESE_ILi1EjENS0_6memory12LoadWithCastILi2EEENSH_13StoreWithCastILi1EEEEEviT_T0_T2_T3_T4_T5_:
        /* <DEDUP_REMOVED lines=34> */
.L_x_7626:
[----:B------:R-:W2:Y:S02]  /*0220*/  LDG.E.U8 R4, desc[UR36][R4.64] ;  /* 0x0000002404047981 */ /* 0x000ea4000c1e1100 */
[----:B--2---:R-:W-:Y:S01]  /*0230*/  I2FP.F32.U32 R28, R4 ;  /* 0x00000004001c7245 */ /* 0x004fe20000201000 */
[----:B------:R-:W-:Y:S06]  /*0240*/  BRA `(.L_x_7628) ;  /* 0x0000000c00287947 */ /* 0x000fec0003800000 */
.L_x_7625:
        /* <DEDUP_REMOVED lines=9> */
.L_x_7630:
[----:B------:R-:W2:Y:S02]  /*02e0*/  LDG.E R4, desc[UR36][R4.64] ;  /* 0x0000002404047981 */ /* 0x000ea4000c1e1900 */
[----:B--2---:R-:W-:Y:S01]  /*02f0*/  I2FP.F32.S32 R28, R4 ;  /* 0x00000004001c7245 */ /* 0x004fe20000201400 */
[----:B------:R-:W-:Y:S06]  /*0300*/  BRA `(.L_x_7628) ;  /* 0x0000000800f87947 */ /* 0x000fec0003800000 */
.L_x_7629:
[----:B------:R-:W2:Y:S02]  /*0310*/  LDG.E.U16 R4, desc[UR36][R4.64] ;  /* 0x0000002404047981 */ /* 0x000ea4000c1e1500 */
[----:B--2---:R2:W3:Y:S01]  /*0320*/  I2F.S16 R28, R4 ;  /* 0x00000004001c7306 */ /* 0x0044e20000101400 */
[----:B------:R-:W-:Y:S05]  /*0330*/  BRA `(.L_x_7628) ;  /* 0x0000000800ec7947 */ /* 0x000fea0003800000 */
.L_x_7624:
        /* <DEDUP_REMOVED lines=8> */
.L_x_7632:
[----:B------:R-:W2:Y:S02]  /*03c0*/  LDG.E.U16 R4, desc[UR36][R4.64] ;  /* 0x0000002404047981 */ /* 0x000ea4000c1e1500 */
[----:B--2---:R-:W-:Y:S01]  /*03d0*/  HADD2.F32 R28, -RZ, R4.H0_H0 ;  /* 0x20000004ff1c7230 */ /* 0x004fe20000004100 */
[----:B------:R-:W-:Y:S06]  /*03e0*/  BRA `(.L_x_7628) ;  /* 0x0000000800c07947 */ /* 0x000fec0003800000 */
.L_x_7631:
        /* <DEDUP_REMOVED lines=8> */
.L_x_7634:
[----:B------:R-:W2:Y:S02]  /*0470*/  LDG.E.U16 R4, desc[UR36][R4.64] ;  /* 0x0000002404047981 */ /* 0x000ea4000c1e1500 */
[----:B--2---:R-:W-:Y:S01]  /*0480*/  HADD2.F32 R28, -RZ, R4.H0_H0 ;  /* 0x20000004ff1c7230 */ /* 0x004fe20000004100 */
[----:B------:R-:W-:Y:S06]  /*0490*/  BRA `(.L_x_7628) ;  /* 0x0000000800947947 */ /* 0x000fec0003800000 */
.L_x_7633:
[----:B------:R-:W2:Y:S01]  /*04a0*/  LDG.E.64 R4, desc[UR36][R4.64] ;  /* 0x0000002404047981 */ /* 0x000ea2000c1e1b00 */
[----:B------:R-:W-:Y:S01]  /*04b0*/  UMOV UR4, 0xf0000000 ;  /* 0xf000000000047882 */ /* 0x000fe20000000000 */
[----:B------:R-:W-:Y:S01]  /*04c0*/  UMOV UR5, 0x380fffff ;  /* 0x380fffff00057882 */ /* 0x000fe20000000000 */
[----:B--2---:R-:W0:Y:S01]  /*04d0*/  F2F.F32.F64 R28, R4 ;  /* 0x00000004001c7310 */ /* 0x004e220000301000 */
[----:B------:R-:W-:-:S14]  /*04e0*/  DSETP.GEU.AND P0, PT, |R4|, UR4, PT ;  /* 0x0000000404007e2a */ /* 0x000fdc000bf0e200 */
[----:B0-----:R-:W-:Y:S01]  /*04f0*/  @!P0 FMUL R28, R28, 1.175494350822287508e-38 ;  /* 0x008000001c1c8820 */ /* 0x001fe20000400000 */
[----:B------:R-:W-:Y:S06]  /*0500*/  BRA `(.L_x_7628) ;  /* 0x0000000800787947 */ /* 0x000fec0003800000 */
.L_x_7623:
        /* <DEDUP_REMOVED lines=12> */
.L_x_7637:
[----:B------:R-:W2:Y:S01]  /*05d0*/  LDG.E.64 R4, desc[UR36][R4.64] ;  /* 0x0000002404047981 */ /* 0x000ea2000c1e1b00 */
[----:B------:R-:W-:Y:S01]  /*05e0*/  UMOV UR4, 0xf0000000 ;  /* 0xf000000000047882 */ /* 0x000fe20000000000 */
[----:B------:R-:W-:Y:S01]  /*05f0*/  UMOV UR5, 0x380fffff ;  /* 0x380fffff00057882 */ /* 0x000fe20000000000 */
[----:B--2---:R-:W0:Y:S01]  /*0600*/  F2F.F32.F64 R28, R4 ;  /* 0x00000004001c7310 */ /* 0x004e220000301000 */
[----:B------:R-:W-:-:S14]  /*0610*/  DSETP.GEU.AND P0, PT, |R4|, UR4, PT ;  /* 0x0000000404007e2a */ /* 0x000fdc000bf0e200 */
[----:B0-----:R-:W-:Y:S01]  /*0620*/  @!P0 FMUL R28, R28, 1.175494350822287508e-38 ;  /* 0x008000001c1c8820 */ /* 0x001fe20000400000 */
[----:B------:R-:W-:Y:S06]  /*0630*/  BRA `(.L_x_7628) ;  /* 0x00000008002c7947 */ /* 0x000fec0003800000 */
.L_x_7636:
        /* <DEDUP_REMOVED lines=25> */
.L_x_7639:
        /* <DEDUP_REMOVED lines=13> */
.L_x_7638:
[----:B------:R-:W2:Y:S02]  /*08a0*/  LDG.E.U16 R4, desc[UR36][R4.64] ;  /* 0x0000002404047981 */ /* 0x000ea4000c1e1500 */
[----:B--2---:R-:W-:Y:S01]  /*08b0*/  IMAD.U32 R28, R4, 0x10000, RZ ;  /* 0x00010000041c7824 */ /* 0x004fe200078e00ff */
[----:B------:R-:W-:Y:S06]  /*08c0*/  BRA `(.L_x_7628) ;  /* 0x0000000400887947 */ /* 0x000fec0003800000 */
.L_x_7635:
        /* <DEDUP_REMOVED lines=11> */
.L_x_7642:
        /* <DEDUP_REMOVED lines=20> */
.L_x_7644:
[----:B------:R-:W-:Y:S05]  /*0ac0*/  BSYNC.RECONVERGENT B0 ;  /* 0x0000000000007941 */ /* 0x000fea0003800200 */
.L_x_7643:
[----:B------:R-:W-:Y:S01]  /*0ad0*/  IMAD.SHL.U32 R0, R0, 0x100000, RZ ;  /* 0x0010000000007824 */ /* 0x000fe200078e00ff */
[----:B------:R-:W-:-:S04]  /*0ae0*/  LEA R3, R3, 0x3b800000, 0x17 ;  /* 0x3b80000003037811 */ /* 0x000fc800078eb8ff */
[----:B------:R-:W-:Y:S01]  /*0af0*/  LOP3.LUT R28, R3, R0, R7, 0xfe, !PT ;  /* 0x00000000031c7212 */ /* 0x000fe200078efe07 */
[----:B------:R-:W-:Y:S06]  /*0b00*/  BRA `(.L_x_7628) ;  /* 0x0000000000f87947 */ /* 0x000fec0003800000 */
.L_x_7641:
        /* <DEDUP_REMOVED lines=20> */
.L_x_7646:
[----:B------:R-:W-:Y:S05]  /*0c50*/  BSYNC.RECONVERGENT B0 ;  /* 0x0000000000007941 */ /* 0x000fea0003800200 */
.L_x_7645:
[----:B------:R-:W-:Y:S01]  /*0c60*/  IMAD.SHL.U32 R0, R0, 0x200000, RZ ;  /* 0x0020000000007824 */ /* 0x000fe200078e00ff */
[----:B------:R-:W-:-:S04]  /*0c70*/  LEA R3, R3, 0x37800000, 0x17 ;  /* 0x3780000003037811 */ /* 0x000fc800078eb8ff */
[----:B------:R-:W-:Y:S01]  /*0c80*/  LOP3.LUT R28, R3, R0, R7, 0xfe, !PT ;  /* 0x00000000031c7212 */ /* 0x000fe200078efe07 */
[----:B------:R-:W-:Y:S06]  /*0c90*/  BRA `(.L_x_7628) ;  /* 0x0000000000947947 */ /* 0x000fec0003800000 */
.L_x_7640:
[----:B------:R-:W-:-:S09]  /*0ca0*/  UISETP.NE.AND UP0, UPT, UR4, 0x1c, UPT ;  /* 0x0000001c0400788c */ /* 0x000fd2000bf05270 */
[----:B------:R-:W-:Y:S05]  /*0cb0*/  BRA.U !UP0, `(.L_x_7647) ;  /* 0x0000000108847547 */ /* 0x000fea000b800000 */
[----:B------:R-:W-:-:S09]  /*0cc0*/  UISETP.NE.AND UP0, UPT, UR4, 0x1d, UPT ;  /* 0x0000001d0400788c */ /* 0x000fd2000bf05270 */
[----:B------:R-:W-:Y:S05]  /*0cd0*/  BRA.U !UP0, `(.L_x_7648) ;  /* 0x0000000108707547 */ /* 0x000fea000b800000 */
[----:B------:R-:W-:-:S09]  /*0ce0*/  UISETP.NE.AND UP0, UPT, UR4, 0x2c, UPT ;  /* 0x0000002c0400788c */ /* 0x000fd2000bf05270 */
[----:B------:R-:W-:Y:S05]  /*0cf0*/  BRA.U !UP0, `(.L_x_7649) ;  /* 0x0000000108487547 */ /* 0x000fea000b800000 */
.L_x_7627:
        /* <DEDUP_REMOVED lines=16> */
.L_x_7650:
[----:B------:R-:W-:Y:S01]  /*0e00*/  IMAD.MOV.U32 R28, RZ, RZ, RZ ;  /* 0x000000ffff1c7224 */ /* 0x000fe200078e00ff */
[----:B------:R-:W-:Y:S06]  /*0e10*/  BRA `(.L_x_7628) ;  /* 0x0000000000347947 */ /* 0x000fec0003800000 */
.L_x_7649:
        /* <DEDUP_REMOVED lines=8> */
.L_x_7648:
[----:B------:R-:W2:Y:S02]  /*0ea0*/  LDG.E.64 R28, desc[UR36][R4.64] ;  /* 0x00000024041c7981 */ /* 0x000ea4000c1e1b00 */
[----:B--2---:R0:W1:Y:S01]  /*0eb0*/  I2F.U64 R28, R28 ;  /* 0x0000001c001c7312 */ /* 0x0040620000301000 */
[----:B------:R-:W-:Y:S05]  /*0ec0*/  BRA `(.L_x_7628) ;  /* 0x0000000000087947 */ /* 0x000fea0003800000 */
.L_x_7647:
[----:B------:R-:W2:Y:S02]  /*0ed0*/  LDG.E R4, desc[UR36][R4.64] ;  /* 0x0000002404047981 */ /* 0x000ea4000c1e1900 */
[----:B--2---:R-:W-:-:S07]  /*0ee0*/  I2FP.F32.U32 R28, R4 ;  /* 0x00000004001c7245 */ /* 0x004fce0000201000 */
.L_x_7628:
[----:B------:R-:W-:Y:S05]  /*0ef0*/  BSYNC.RECONVERGENT B6 ;  /* 0x0000000000067941 */ /* 0x000fea0003800200 */
.L_x_7622:
        /* <DEDUP_REMOVED lines=20> */
.L_x_7655:
[----:B------:R-:W2:Y:S02]  /*1040*/  LDG.E.U8 R4, desc[UR36][R4.64] ;  /* 0x0000002404047981 */ /* 0x000ea4000c1e1100 */
[----:B--2---:R-:W-:Y:S01]  /*1050*/  I2FP.F32.U32 R29, R4 ;  /* 0x00000004001d7245 */ /* 0x004fe20000201000 */
[----:B------:R-:W-:Y:S06]  /*1060*/  BRA `(.L_x_7657) ;  /* 0x0000000c00247947 */ /* 0x000fec0003800000 */
.L_x_7654:
        /* <DEDUP_REMOVED lines=9> */
.L_x_7659:
[----:B------:R-:W2:Y:S02]  /*1100*/  LDG.E R4, desc[UR36][R4.64] ;  /* 0x0000002404047981 */ /* 0x000ea4000c1e1900 */
[----:B--2---:R-:W-:Y:S01]  /*1110*/  I2FP.F32.S32 R29, R4 ;  /* 0x00000004001d7245 */ /* 0x004fe20000201400 */
[----:B------:R-:W-:Y:S06]  /*1120*/  BRA `(.L_x_7657) ;  /* 0x0000000800f47947 */ /* 0x000fec0003800000 */
.L_x_7658:
[----:B------:R-:W2:Y:S02]  /*1130*/  LDG.E.U16 R4, desc[UR36][R4.64] ;  /* 0x0000002404047981 */ /* 0x000ea4000c1e1500 */
[----:B--2---:R0:W2:Y:S01]  /*1140*/  I2F.S16 R29, R4 ;  /* 0x00000004001d7306 */ /* 0x0040a20000101400 */
[----:B------:R-:W-:Y:S05]  /*1150*/  BRA `(.L_x_7657) ;  /* 0x0000000800e87947 */ /* 0x000fea0003800000 */
.L_x_7653:
        /* <DEDUP_REMOVED lines=8> */
.L_x_7661:
[----:B------:R-:W2:Y:S02]  /*11e0*/  LDG.E.U16 R4, desc[UR36][R4.64] ;  /* 0x0000002404047981 */ /* 0x000ea4000c1e1500 */
[----:B--2---:R-:W-:Y:S01]  /*11f0*/  HADD2.F32 R29, -RZ, R4.H0_H0 ;  /* 0x20000004ff1d7230 */ /* 0x004fe20000004100 */
[----:B------:R-:W-:Y:S06]  /*1200*/  BRA `(.L_x_7657) ;  /* 0x0000000800bc7947 */ /* 0x000fec0003800000 */
.L_x_7660:
        /* <DEDUP_REMOVED lines=8> */
.L_x_7663:
[----:B------:R-:W2:Y:S02]  /*1290*/  LDG.E.U16 R4, desc[UR36][R4.64] ;  /* 0x0000002404047981 */ /* 0x000ea4000c1e1500 */
[----:B--2---:R-:W-:Y:S01]  /*12a0*/  HADD2.F32 R29, -RZ, R4.H0_H0 ;  /* 0x20000004ff1d7230 */ /* 0x004fe20000004100 */
[----:B------:R-:W-:Y:S06]  /*12b0*/  BRA `(.L_x_7657) ;  /* 0x0000000800907947 */ /* 0x000fec0003800000 */
.L_x_7662:
[----:B------:R-:W2:Y:S01]  /*12c0*/  LDG.E.64 R4, desc[UR36][R4.64] ;  /* 0x0000002404047981 */ /* 0x000ea2000c1e1b00 */
[----:B------:R-:W-:Y:S01]  /*12d0*/  UMOV UR4, 0xf0000000 ;  /* 0xf000000000047882 */ /* 0x000fe20000000000 */
[----:B------:R-:W-:Y:S01]  /*12e0*/  UMOV UR5, 0x380fffff ;  /* 0x380fffff00057882 */ /* 0x000fe20000000000 */
[----:B--2---:R-:W0:Y:S01]  /*12f0*/  F2F.F32.F64 R29, R4 ;  /* 0x00000004001d7310 */ /* 0x004e220000301000 */
[----:B------:R-:W-:-:S14]  /*1300*/  DSETP.GEU.AND P0, PT, |R4|, UR4, PT ;  /* 0x0000000404007e2a */ /* 0x000fdc000bf0e200 */
[----:B0-----:R-:W-:Y:S01]  /*1310*/  @!P0 FMUL R29, R29, 1.175494350822287508e-38 ;  /* 0x008000001d1d8820 */ /* 0x001fe20000400000 */
[----:B------:R-:W-:Y:S06]  /*1320*/  BRA `(.L_x_7657) ;  /* 0x0000000800747947 */ /* 0x000fec0003800000 */
.L_x_7652:
        /* <DEDUP_REMOVED lines=12> */
.L_x_7666:
[----:B------:R-:W2:Y:S01]  /*13f0*/  LDG.E.64 R4, desc[UR36][R4.64] ;  /* 0x0000002404047981 */ /* 0x000ea2000c1e1b00 */
[----:B------:R-:W-:Y:S01]  /*1400*/  UMOV UR4, 0xf0000000 ;  /* 0xf000000000047882 */ /* 0x000fe20000000000 */
[----:B------:R-:W-:Y:S01]  /*1410*/  UMOV UR5, 0x380fffff ;  /* 0x380fffff00057882 */ /* 0x000fe20000000000 */
[----:B--2---:R-:W0:Y:S01]  /*1420*/  F2F.F32.F64 R29, R4 ;  /* 0x00000004001d7310 */ /* 0x004e220000301000 */
[----:B------:R-:W-:-:S14]  /*1430*/  DSETP.GEU.AND P0, PT, |R4|, UR4, PT ;  /* 0x0000000404007e2a */ /* 0x000fdc000bf0e200 */
[----:B0-----:R-:W-:Y:S01]  /*1440*/  @!P0 FMUL R29, R29, 1.175494350822287508e-38 ;  /* 0x008000001d1d8820 */ /* 0x001fe20000400000 */
[----:B------:R-:W-:Y:S06]  /*1450*/  BRA `(.L_x_7657) ;  /* 0x0000000800287947 */ /* 0x000fec0003800000 */
.L_x_7665:
        /* <DEDUP_REMOVED lines=25> */
.L_x_7668:
        /* <DEDUP_REMOVED lines=12> */
.L_x_7667:
[----:B------:R-:W2:Y:S02]  /*16b0*/  LDG.E.U16 R4, desc[UR36][R4.64] ;  /* 0x0000002404047981 */ /* 0x000ea4000c1e1500 */
[----:B--2---:R-:W-:Y:S01]  /*16c0*/  IMAD.U32 R29, R4, 0x10000, RZ ;  /* 0x00010000041d7824 */ /* 0x004fe200078e00ff */
[----:B------:R-:W-:Y:S06]  /*16d0*/  BRA `(.L_x_7657) ;  /* 0x0000000400887947 */ /* 0x000fec0003800000 */
.L_x_7664:
        /* <DEDUP_REMOVED lines=11> */
.L_x_7671:
        /* <DEDUP_REMOVED lines=20> */
.L_x_7673:
[----:B------:R-:W-:Y:S05]  /*18d0*/  BSYNC.RECONVERGENT B0 ;  /* 0x0000000000007941 */ /* 0x000fea0003800200 */
.L_x_7672:
[----:B------:R-:W-:Y:S01]  /*18e0*/  IMAD.SHL.U32 R0, R0, 0x100000, RZ ;  /* 0x0010000000007824 */ /* 0x000fe200078e00ff */
[----:B------:R-:W-:-:S04]  /*18f0*/  LEA R3, R3, 0x3b800000, 0x17 ;  /* 0x3b80000003037811 */ /* 0x000fc800078eb8ff */
[----:B------:R-:W-:Y:S01]  /*1900*/  LOP3.LUT R29, R3, R0, R29, 0xfe, !PT ;  /* 0x00000000031d7212 */ /* 0x000fe200078efe1d */
[----:B------:R-:W-:Y:S06]  /*1910*/  BRA `(.L_x_7657) ;  /* 0x0000000000f87947 */ /* 0x000fec0003800000 */
.L_x_7670:
        /* <DEDUP_REMOVED lines=20> */
.L_x_7675:
[----:B------:R-:W-:Y:S05]  /*1a60*/  BSYNC.RECONVERGENT B0 ;  /* 0x0000000000007941 */ /* 0x000fea0003800200 */
.L_x_7674:
[----:B------:R-:W-:Y:S01]  /*1a70*/  IMAD.SHL.U32 R0, R0, 0x200000, RZ ;  /* 0x0020000000007824 */ /* 0x000fe200078e00ff */
[----:B------:R-:W-:-:S04]  /*1a80*/  LEA R3, R3, 0x37800000, 0x17 ;  /* 0x3780000003037811 */ /* 0x000fc800078eb8ff */
[----:B------:R-:W-:Y:S01]  /*1a90*/  LOP3.LUT R29, R3, R0, R29, 0xfe, !PT ;  /* 0x00000000031d7212 */ /* 0x000fe200078efe1d */
[----:B------:R-:W-:Y:S06]  /*1aa0*/  BRA `(.L_x_7657) ;  /* 0x0000000000947947 */ /* 0x000fec0003800000 */
.L_x_7669:
[----:B------:R-:W-:-:S09]  /*1ab0*/  UISETP.NE.AND UP0, UPT, UR4, 0x1c, UPT ;  /* 0x0000001c0400788c */ /* 0x000fd2000bf05270 */
[----:B------:R-:W-:Y:S05]  /*1ac0*/  BRA.U !UP0, `(.L_x_7676) ;  /* 0x0000000108847547 */ /* 0x000fea000b800000 */
[----:B------:R-:W-:-:S09]  /*1ad0*/  UISETP.NE.AND UP0, UPT, UR4, 0x1d, UPT ;  /* 0x0000001d0400788c */ /* 0x000fd2000bf05270 */
[----:B------:R-:W-:Y:S05]  /*1ae0*/  BRA.U !UP0, `(.L_x_7677) ;  /* 0x0000000108707547 */ /* 0x000fea000b800000 */
[----:B------:R-:W-:-:S09]  /*1af0*/  UISETP.NE.AND UP0, UPT, UR4, 0x2c, UPT ;  /* 0x0000002c0400788c */ /* 0x000fd2000bf05270 */
[----:B------:R-:W-:Y:S05]  /*1b00*/  BRA.U !UP0, `(.L_x_7678) ;  /* 0x0000000108487547 */ /* 0x000fea000b800000 */
.L_x_7656:
        /* <DEDUP_REMOVED lines=16> */
.L_x_7679:
[----:B------:R-:W-:Y:S01]  /*1c10*/  IMAD.MOV.U32 R29, RZ, RZ, RZ ;  /* 0x000000ffff1d7224 */ /* 0x000fe200078e00ff */
[----:B------:R-:W-:Y:S06]  /*1c20*/  BRA `(.L_x_7657) ;  /* 0x0000000000347947 */ /* 0x000fec0003800000 */
.L_x_7678:
        /* <DEDUP_REMOVED lines=8> */
.L_x_7677:
[----:B------:R-:W2:Y:S02]  /*1cb0*/  LDG.E.64 R4, desc[UR36][R4.64] ;  /* 0x0000002404047981 */ /* 0x000ea4000c1e1b00 */
[----:B--2---:R0:W2:Y:S01]  /*1cc0*/  I2F.U64 R29, R4 ;  /* 0x00000004001d7312 */ /* 0x0040a20000301000 */
[----:B------:R-:W-:Y:S05]  /*1cd0*/  BRA `(.L_x_7657) ;  /* 0x0000000000087947 */ /* 0x000fea0003800000 */
.L_x_7676:
[----:B------:R-:W2:Y:S02]  /*1ce0*/  LDG.E R4, desc[UR36][R4.64] ;  /* 0x0000002404047981 */ /* 0x000ea4000c1e1900 */
[----:B--2---:R-:W-:-:S07]  /*1cf0*/  I2FP.F32.U32 R29, R4 ;  /* 0x00000004001d7245 */ /* 0x004fce0000201000 */
.L_x_7657:
[----:B------:R-:W-:Y:S05]  /*1d00*/  BSYNC.RECONVERGENT B6 ;  /* 0x0000000000067941 */ /* 0x000fea0003800200 */
.L_x_7651:
[----:B------:R-:W-:-:S07]  /*1d10*/  VIADD R16, R19, 0x80 ;  /* 0x0000008013107836 */ /* 0x000fce0000000000 */
.L_x_7621:
[----:B------:R-:W-:Y:S05]  /*1d20*/  BSYNC.RECONVERGENT B7 ;  /* 0x0000000000077941 */ /* 0x000fea0003800200 */
.L_x_7620:
[----:B------:R-:W-:Y:S01]  /*1d30*/  ISETP.GE.AND P0, PT, R16, R17, PT ;  /* 0x000000111000720c */ /* 0x000fe20003f06270 */
[----:B------:R-:W-:Y:S01]  /*1d40*/  BSSY.RECONVERGENT B7, `(.L_x_7680) ;  /* 0x00001c9000077945 */ /* 0x000fe20003800200 */
[----:B------:R-:W-:Y:S02]  /*1d50*/  IMAD.MOV.U32 R27, RZ, RZ, RZ ;  /* 0x000000ffff1b7224 */ /* 0x000fe400078e00ff */
[----:B------:R-:W-:-:S09]  /*1d60*/  IMAD.MOV.U32 R22, RZ, RZ, RZ ;  /* 0x000000ffff167224 */ /* 0x000fd200078e00ff */
[----:B------:R-:W-:Y:S05]  /*1d70*/  @P0 BRA `(.L_x_7681) ;  /* 0x0000001c00140947 */ /* 0x000fea0003800000 */
[----:B0---4-:R-:W0:Y:S01]  /*1d80*/  LDC.64 R4, c[0x0][0x3a0] ;  /* 0x0000e800ff047b82 */ /* 0x011e220000000a00 */
        /* <DEDUP_REMOVED lines=20> */
.L_x_7686:
[----:B------:R-:W4:Y:S02]  /*1ed0*/  LDG.E.U8 R4, desc[UR36][R4.64] ;  /* 0x0000002404047981 */ /* 0x000f24000c1e1100 */
[----:B----4-:R-:W-:Y:S01]  /*1ee0*/  I2FP.F32.U32 R27, R4 ;  /* 0x00000004001b7245 */ /* 0x010fe20000201000 */
[----:B------:R-:W-:Y:S06]  /*1ef0*/  BRA `(.L_x_7688) ;  /* 0x0000000c00247947 */ /* 0x000fec0003800000 */
.L_x_7685:
        /* <DEDUP_REMOVED lines=9> */
.L_x_7690:
[----:B------:R-:W4:Y:S02]  /*1f90*/  LDG.E R4, desc[UR36][R4.64] ;  /* 0x0000002404047981 */ /* 0x000f24000c1e1900 */
[----:B----4-:R-:W-:Y:S01]  /*1fa0*/  I2FP.F32.S32 R27, R4 ;  /* 0x00000004001b7245 */ /* 0x010fe20000201400 */
[----:B------:R-:W-:Y:S06]  /*1fb0*/  BRA `(.L_x_7688) ;  /* 0x0000000800f47947 */ /* 0x000fec0003800000 */
.L_x_7689:
[----:B------:R-:W4:Y:S02]  /*1fc0*/  LDG.E.U16 R4, desc[UR36][R4.64] ;  /* 0x0000002404047981 */ /* 0x000f24000c1e1500 */
[----:B----4-:R0:W4:Y:S01]  /*1fd0*/  I2F.S16 R27, R4 ;  /* 0x00000004001b7306 */ /* 0x0101220000101400 */
[----:B------:R-:W-:Y:S05]  /*1fe0*/  BRA `(.L_x_7688) ;  /* 0x0000000800e87947 */ /* 0x000fea0003800000 */
.L_x_7684:
        /* <DEDUP_REMOVED lines=8> */
.L_x_7692:
[----:B------:R-:W4:Y:S02]  /*2070*/  LDG.E.U16 R4, desc[UR36][R4.64] ;  /* 0x0000002404047981 */ /* 0x000f24000c1e1500 */
[----:B----4-:R-:W-:Y:S01]  /*2080*/  HADD2.F32 R27, -RZ, R4.H0_H0 ;  /* 0x20000004ff1b7230 */ /* 0x010fe20000004100 */
[----:B------:R-:W-:Y:S06]  /*2090*/  BRA `(.L_x_7688) ;  /* 0x0000000800bc7947 */ /* 0x000fec0003800000 */
.L_x_7691:
        /* <DEDUP_REMOVED lines=8> */
.L_x_7694:
[----:B------:R-:W4:Y:S02]  /*2120*/  LDG.E.U16 R4, desc[UR36][R4.64] ;  /* 0x0000002404047981 */ /* 0x000f24000c1e1500 */
[----:B----4-:R-:W-:Y:S01]  /*2130*/  HADD2.F32 R27, -RZ, R4.H0_H0 ;  /* 0x20000004ff1b7230 */ /* 0x010fe20000004100 */
[----:B------:R-:W-:Y:S06]  /*2140*/  BRA `(.L_x_7688) ;  /* 0x0000000800907947 */ /* 0x000fec0003800000 */
.L_x_7693:
[----:B------:R-:W4:Y:S01]  /*2150*/  LDG.E.64 R4, desc[UR36][R4.64] ;  /* 0x0000002404047981 */ /* 0x000f22000c1e1b00 */
[----:B------:R-:W-:Y:S01]  /*2160*/  UMOV UR4, 0xf0000000 ;  /* 0xf000000000047882 */ /* 0x000fe20000000000 */
[----:B------:R-:W-:Y:S01]  /*2170*/  UMOV UR5, 0x380fffff ;  /* 0x380fffff00057882 */ /* 0x000fe20000000000 */
[----:B----4-:R-:W0:Y:S01]  /*2180*/  F2F.F32.F64 R27, R4 ;  /* 0x00000004001b7310 */ /* 0x010e220000301000 */
[----:B------:R-:W-:-:S14]  /*2190*/  DSETP.GEU.AND P0, PT, |R4|, UR4, PT ;  /* 0x0000000404007e2a */ /* 0x000fdc000bf0e200 */
[----:B0-----:R-:W-:Y:S01]  /*21a0*/  @!P0 FMUL R27, R27, 1.175494350822287508e-38 ;  /* 0x008000001b1b8820 */ /* 0x001fe20000400000 */
[----:B------:R-:W-:Y:S06]  /*21b0*/  BRA `(.L_x_7688) ;  /* 0x0000000800747947 */ /* 0x000fec0003800000 */
.L_x_7683:
        /* <DEDUP_REMOVED lines=12> */
.L_x_7697:
[----:B------:R-:W4:Y:S01]  /*2280*/  LDG.E.64 R4, desc[UR36][R4.64] ;  /* 0x0000002404047981 */ /* 0x000f22000c1e1b00 */
[----:B------:R-:W-:Y:S01]  /*2290*/  UMOV UR4, 0xf0000000 ;  /* 0xf000000000047882 */ /* 0x000fe20000000000 */
[----:B------:R-:W-:Y:S01]  /*22a0*/  UMOV UR5, 0x380fffff ;  /* 0x380fffff00057882 */ /* 0x000fe20000000000 */
[----:B----4-:R-:W0:Y:S01]  /*22b0*/  F2F.F32.F64 R27, R4 ;  /* 0x00000004001b7310 */ /* 0x010e220000301000 */
[----:B------:R-:W-:-:S14]  /*22c0*/  DSETP.GEU.AND P0, PT, |R4|, UR4, PT ;  /* 0x0000000404007e2a */ /* 0x000fdc000bf0e200 */
[----:B0-----:R-:W-:Y:S01]  /*22d0*/  @!P0 FMUL R27, R27, 1.175494350822287508e-38 ;  /* 0x008000001b1b8820 */ /* 0x001fe20000400000 */
[----:B------:R-:W-:Y:S06]  /*22e0*/  BRA `(.L_x_7688) ;  /* 0x0000000800287947 */ /* 0x000fec0003800000 */
.L_x_7696:
        /* <DEDUP_REMOVED lines=25> */
.L_x_7699:
        /* <DEDUP_REMOVED lines=12> */
.L_x_7698:
[----:B------:R-:W4:Y:S02]  /*2540*/  LDG.E.U16 R4, desc[UR36][R4.64] ;  /* 0x0000002404047981 */ /* 0x000f24000c1e1500 */
[----:B----4-:R-:W-:Y:S01]  /*2550*/  IMAD.U32 R27, R4, 0x10000, RZ ;  /* 0x00010000041b7824 */ /* 0x010fe200078e00ff */
[----:B------:R-:W-:Y:S06]  /*2560*/  BRA `(.L_x_7688) ;  /* 0x0000000400887947 */ /* 0x000fec0003800000 */
.L_x_7695:
        /* <DEDUP_REMOVED lines=11> */
.L_x_7702:
        /* <DEDUP_REMOVED lines=20> */
.L_x_7704:
[----:B------:R-:W-:Y:S05]  /*2760*/  BSYNC.RECONVERGENT B0 ;  /* 0x0000000000007941 */ /* 0x000fea0003800200 */
.L_x_7703:
[----:B------:R-:W-:Y:S01]  /*2770*/  IMAD.SHL.U32 R0, R0, 0x100000, RZ ;  /* 0x0010000000007824 */ /* 0x000fe200078e00ff */
[----:B------:R-:W-:-:S04]  /*2780*/  LEA R3, R3, 0x3b800000, 0x17 ;  /* 0x3b80000003037811 */ /* 0x000fc800078eb8ff */
[----:B------:R-:W-:Y:S01]  /*2790*/  LOP3.LUT R27, R3, R0, R27, 0xfe, !PT ;  /* 0x00000000031b7212 */ /* 0x000fe200078efe1b */
[----:B------:R-:W-:Y:S06]  /*27a0*/  BRA `(.L_x_7688) ;  /* 0x0000000000f87947 */ /* 0x000fec0003800000 */
.L_x_7701:
        /* <DEDUP_REMOVED lines=20> */
.L_x_7706:
[----:B------:R-:W-:Y:S05]  /*28f0*/  BSYNC.RECONVERGENT B0 ;  /* 0x0000000000007941 */ /* 0x000fea0003800200 */
.L_x_7705:
[----:B------:R-:W-:Y:S01]  /*2900*/  IMAD.SHL.U32 R0, R0, 0x200000, RZ ;  /* 0x0020000000007824 */ /* 0x000fe200078e00ff */
[----:B------:R-:W-:-:S04]  /*2910*/  LEA R3, R3, 0x37800000, 0x17 ;  /* 0x3780000003037811 */ /* 0x000fc800078eb8ff */
[----:B------:R-:W-:Y:S01]  /*2920*/  LOP3.LUT R27, R3, R0, R27, 0xfe, !PT ;  /* 0x00000000031b7212 */ /* 0x000fe200078efe1b */
[----:B------:R-:W-:Y:S06]  /*2930*/  BRA `(.L_x_7688) ;  /* 0x0000000000947947 */ /* 0x000fec0003800000 */
.L_x_7700:
        /* <DEDUP_REMOVED lines=14> */
.L_x_7687:
        /* <DEDUP_REMOVED lines=16> */
.L_x_7709:
[----:B------:R-:W-:Y:S01]  /*2b20*/  IMAD.MOV.U32 R27, RZ, RZ, RZ ;  /* 0x000000ffff1b7224 */ /* 0x000fe200078e00ff */
[----:B------:R-:W-:Y:S06]  /*2b30*/  BRA `(.L_x_7688) ;  /* 0x0000000000147947 */ /* 0x000fec0003800000 */
.L_x_7708:
[----:B------:R-:W4:Y:S02]  /*2b40*/  LDG.E.64 R4, desc[UR36][R4.64] ;  /* 0x0000002404047981 */ /* 0x000f24000c1e1b00 */
[----:B----4-:R0:W4:Y:S01]  /*2b50*/  I2F.U64 R27, R4 ;  /* 0x00000004001b7312 */ /* 0x0101220000301000 */
[----:B------:R-:W-:Y:S05]  /*2b60*/  BRA `(.L_x_7688) ;  /* 0x0000000000087947 */ /* 0x000fea0003800000 */
.L_x_7707:
[----:B------:R-:W4:Y:S02]  /*2b70*/  LDG.E R4, desc[UR36][R4.64] ;  /* 0x0000002404047981 */ /* 0x000f24000c1e1900 */
[----:B----4-:R-:W-:-:S07]  /*2b80*/  I2FP.F32.U32 R27, R4 ;  /* 0x00000004001b7245 */ /* 0x010fce0000201000 */
.L_x_7688:
[----:B------:R-:W-:Y:S05]  /*2b90*/  BSYNC.RECONVERGENT B6 ;  /* 0x0000000000067941 */ /* 0x000fea0003800200 */
.L_x_7682:
        /* <DEDUP_REMOVED lines=20> */
.L_x_7714:
[----:B------:R-:W2:Y:S02]  /*2ce0*/  LDG.E.U8 R4, desc[UR36][R4.64] ;  /* 0x0000002404047981 */ /* 0x000ea4000c1e1100 */
[----:B--2---:R-:W-:Y:S01]  /*2cf0*/  I2FP.F32.U32 R22, R4 ;  /* 0x0000000400167245 */ /* 0x004fe20000201000 */
[----:B------:R-:W-:Y:S06]  /*2d00*/  BRA `(.L_x_7716) ;  /* 0x0000000c00287947 */ /* 0x000fec0003800000 */
.L_x_7713:
        /* <DEDUP_REMOVED lines=9> */
.L_x_7718:
[----:B------:R-:W2:Y:S02]  /*2da0*/  LDG.E R4, desc[UR36][R4.64] ;  /* 0x0000002404047981 */ /* 0x000ea4000c1e1900 */
[----:B--2---:R-:W-:Y:S01]  /*2db0*/  I2FP.F32.S32 R22, R4 ;  /* 0x0000000400167245 */ /* 0x004fe20000201400 */
[----:B------:R-:W-:Y:S06]  /*2dc0*/  BRA `(.L_x_7716) ;  /* 0x0000000800f87947 */ /* 0x000fec0003800000 */
.L_x_7717:
[----:B------:R-:W2:Y:S02]  /*2dd0*/  LDG.E.U16 R4, desc[UR36][R4.64] ;  /* 0x0000002404047981 */ /* 0x000ea4000c1e1500 */
[----:B--2---:R2:W0:Y:S01]  /*2de0*/  I2F.S16 R22, R4 ;  /* 0x0000000400167306 */ /* 0x0044220000101400 */
[----:B------:R-:W-:Y:S05]  /*2df0*/  BRA `(.L_x_7716) ;  /* 0x0000000800ec7947 */ /* 0x000fea0003800000 */
.L_x_7712:
        /* <DEDUP_REMOVED lines=8> */
.L_x_7720:
[----:B------:R-:W2:Y:S02]  /*2e80*/  LDG.E.U16 R4, desc[UR36][R4.64] ;  /* 0x0000002404047981 */ /* 0x000ea4000c1e1500 */
[----:B--2---:R-:W-:Y:S01]  /*2e90*/  HADD2.F32 R22, -RZ, R4.H0_H0 ;  /* 0x20000004ff167230 */ /* 0x004fe20000004100 */
[----:B------:R-:W-:Y:S06]  /*2ea0*/  BRA `(.L_x_7716) ;  /* 0x0000000800c07947 */ /* 0x000fec0003800000 */
.L_x_7719:
        /* <DEDUP_REMOVED lines=8> */
.L_x_7722:
[----:B------:R-:W2:Y:S02]  /*2f30*/  LDG.E.U16 R4, desc[UR36][R4.64] ;  /* 0x0000002404047981 */ /* 0x000ea4000c1e1500 */
[----:B--2---:R-:W-:Y:S01]  /*2f40*/  HADD2.F32 R22, -RZ, R4.H0_H0 ;  /* 0x20000004ff167230 */ /* 0x004fe20000004100 */
[----:B------:R-:W-:Y:S06]  /*2f50*/  BRA `(.L_x_7716) ;  /* 0x0000000800947947 */ /* 0x000fec0003800000 */
.L_x_7721:
[----:B------:R-:W2:Y:S01]  /*2f60*/  LDG.E.64 R4, desc[UR36][R4.64] ;  /* 0x0000002404047981 */ /* 0x000ea2000c1e1b00 */
[----:B------:R-:W-:Y:S01]  /*2f70*/  UMOV UR4, 0xf0000000 ;  /* 0xf000000000047882 */ /* 0x000fe20000000000 */
[----:B------:R-:W-:Y:S01]  /*2f80*/  UMOV UR5, 0x380fffff ;  /* 0x380fffff00057882 */ /* 0x000fe20000000000 */
[----:B--2---:R-:W0:Y:S01]  /*2f90*/  F2F.F32.F64 R22, R4 ;  /* 0x0000000400167310 */ /* 0x004e220000301000 */
[----:B------:R-:W-:-:S14]  /*2fa0*/  DSETP.GEU.AND P0, PT, |R4|, UR4, PT ;  /* 0x0000000404007e2a */ /* 0x000fdc000bf0e200 */
[----:B0-----:R-:W-:Y:S01]  /*2fb0*/  @!P0 FMUL R22, R22, 1.175494350822287508e-38 ;  /* 0x0080000016168820 */ /* 0x001fe20000400000 */
[----:B------:R-:W-:Y:S06]  /*2fc0*/  BRA `(.L_x_7716) ;  /* 0x0000000800787947 */ /* 0x000fec0003800000 */
.L_x_7711:
        /* <DEDUP_REMOVED lines=12> */
.L_x_7725:
[----:B------:R-:W2:Y:S01]  /*3090*/  LDG.E.64 R4, desc[UR36][R4.64] ;  /* 0x0000002404047981 */ /* 0x000ea2000c1e1b00 */
[----:B------:R-:W-:Y:S01]  /*30a0*/  UMOV UR4, 0xf0000000 ;  /* 0xf000000000047882 */ /* 0x000fe20000000000 */
[----:B------:R-:W-:Y:S01]  /*30b0*/  UMOV UR5, 0x380fffff ;  /* 0x380fffff00057882 */ /* 0x000fe20000000000 */
[----:B--2---:R-:W0:Y:S01]  /*30c0*/  F2F.F32.F64 R22, R4 ;  /* 0x0000000400167310 */ /* 0x004e220000301000 */
[----:B------:R-:W-:-:S14]  /*30d0*/  DSETP.GEU.AND P0, PT, |R4|, UR4, PT ;  /* 0x0000000404007e2a */ /* 0x000fdc000bf0e200 */
[----:B0-----:R-:W-:Y:S01]  /*30e0*/  @!P0 FMUL R22, R22, 1.175494350822287508e-38 ;  /* 0x0080000016168820 */ /* 0x001fe20000400000 */
[----:B------:R-:W-:Y:S06]  /*30f0*/  BRA `(.L_x_7716) ;  /* 0x00000008002c7947 */ /* 0x000fec0003800000 */
.L_x_7724:
        /* <DEDUP_REMOVED lines=25> */
.L_x_7727:
        /* <DEDUP_REMOVED lines=13> */
.L_x_7726:
[----:B------:R-:W2:Y:S02]  /*3360*/  LDG.E.U16 R4, desc[UR36][R4.64] ;  /* 0x0000002404047981 */ /* 0x000ea4000c1e1500 */
[----:B--2---:R-:W-:Y:S01]  /*3370*/  IMAD.U32 R22, R4, 0x10000, RZ ;  /* 0x0001000004167824 */ /* 0x004fe200078e00ff */
[----:B------:R-:W-:Y:S06]  /*3380*/  BRA `(.L_x_7716) ;  /* 0x0000000400887947 */ /* 0x000fec0003800000 */
.L_x_7723:
        /* <DEDUP_REMOVED lines=11> */
.L_x_7730:
        /* <DEDUP_REMOVED lines=20> */
.L_x_7732:
[----:B------:R-:W-:Y:S05]  /*3580*/  BSYNC.RECONVERGENT B0 ;  /* 0x0000000000007941 */ /* 0x000fea0003800200 */
.L_x_7731:
[----:B------:R-:W-:Y:S01]  /*3590*/  IMAD.SHL.U32 R0, R0, 0x100000, RZ ;  /* 0x0010000000007824 */ /* 0x000fe200078e00ff */
[----:B------:R-:W-:-:S04]  /*35a0*/  LEA R3, R3, 0x3b800000, 0x17 ;  /* 0x3b80000003037811 */ /* 0x000fc800078eb8ff */
[----:B------:R-:W-:Y:S01]  /*35b0*/  LOP3.LUT R22, R3, R0, R7, 0xfe, !PT ;  /* 0x0000000003167212 */ /* 0x000fe200078efe07 */
[----:B------:R-:W-:Y:S06]  /*35c0*/  BRA `(.L_x_7716) ;  /* 0x0000000000f87947 */ /* 0x000fec0003800000 */
.L_x_7729:
        /* <DEDUP_REMOVED lines=20> */
.L_x_7734:
[----:B------:R-:W-:Y:S05]  /*3710*/  BSYNC.RECONVERGENT B0 ;  /* 0x0000000000007941 */ /* 0x000fea0003800200 */
.L_x_7733:
[----:B------:R-:W-:Y:S01]  /*3720*/  IMAD.SHL.U32 R0, R0, 0x200000, RZ ;  /* 0x0020000000007824 */ /* 0x000fe200078e00ff */
[----:B------:R-:W-:-:S04]  /*3730*/  LEA R3, R3, 0x37800000, 0x17 ;  /* 0x3780000003037811 */ /* 0x000fc800078eb8ff */
[----:B------:R-:W-:Y:S01]  /*3740*/  LOP3.LUT R22, R3, R0, R7, 0xfe, !PT ;  /* 0x0000000003167212 */ /* 0x000fe200078efe07 */
[----:B------:R-:W-:Y:S06]  /*3750*/  BRA `(.L_x_7716) ;  /* 0x0000000000947947 */ /* 0x000fec0003800000 */
.L_x_7728:
        /* <DEDUP_REMOVED lines=14> */
.L_x_7715:
        /* <DEDUP_REMOVED lines=16> */
.L_x_7737:
[----:B------:R-:W-:Y:S01]  /*3940*/  IMAD.MOV.U32 R22, RZ, RZ, RZ ;  /* 0x000000ffff167224 */ /* 0x000fe200078e00ff */
[----:B------:R-:W-:Y:S06]  /*3950*/  BRA `(.L_x_7716) ;  /* 0x0000000000147947 */ /* 0x000fec0003800000 */
.L_x_7736:
[----:B------:R-:W2:Y:S02]  /*3960*/  LDG.E.64 R22, desc[UR36][R4.64] ;  /* 0x0000002404167981 */ /* 0x000ea4000c1e1b00 */
[----:B--2---:R0:W1:Y:S01]  /*3970*/  I2F.U64 R22, R22 ;  /* 0x0000001600167312 */ /* 0x0040620000301000 */
[----:B------:R-:W-:Y:S05]  /*3980*/  BRA `(.L_x_7716) ;  /* 0x0000000000087947 */ /* 0x000fea0003800000 */
.L_x_7735:
[----:B------:R-:W2:Y:S02]  /*3990*/  LDG.E R4, desc[UR36][R4.64] ;  /* 0x0000002404047981 */ /* 0x000ea4000c1e1900 */
[----:B--2---:R-:W-:-:S07]  /*39a0*/  I2FP.F32.U32 R22, R4 ;  /* 0x0000000400167245 */ /* 0x004fce0000201000 */
.L_x_7716:
[----:B------:R-:W-:Y:S05]  /*39b0*/  BSYNC.RECONVERGENT B6 ;  /* 0x0000000000067941 */ /* 0x000fea0003800200 */
.L_x_7710:
[----:B------:R-:W-:-:S07]  /*39c0*/  VIADD R16, R16, 0x80 ;  /* 0x0000008010107836 */ /* 0x000fce0000000000 */
.L_x_7681:
[----:B------:R-:W-:Y:S05]  /*39d0*/  BSYNC.RECONVERGENT B7 ;  /* 0x0000000000077941 */ /* 0x000fea0003800200 */
.L_x_7680:
        /* <DEDUP_REMOVED lines=26> */
.L_x_7744:
[----:B------:R-:W2:Y:S02]  /*3b80*/  LDG.E.U8 R4, desc[UR36][R4.64] ;  /* 0x0000002404047981 */ /* 0x000ea4000c1e1100 */
[----:B--2---:R-:W-:Y:S01]  /*3b90*/  I2FP.F32.U32 R18, R4 ;  /* 0x0000000400127245 */ /* 0x004fe20000201000 */
[----:B------:R-:W-:Y:S06]  /*3ba0*/  BRA `(.L_x_7746) ;  /* 0x0000000c00287947 */ /* 0x000fec0003800000 */
.L_x_7743:
        /* <DEDUP_REMOVED lines=9> */
.L_x_7748:
[----:B------:R-:W2:Y:S02]  /*3c40*/  LDG.E R4, desc[UR36][R4.64] ;  /* 0x0000002404047981 */ /* 0x000ea4000c1e1900 */
[----:B--2---:R-:W-:Y:S01]  /*3c50*/  I2FP.F32.S32 R18, R4 ;  /* 0x0000000400127245 */ /* 0x004fe20000201400 */
[----:B------:R-:W-:Y:S06]  /*3c60*/  BRA `(.L_x_7746) ;  /* 0x0000000800f87947 */ /* 0x000fec0003800000 */
.L_x_7747:
[----:B------:R-:W2:Y:S02]  /*3c70*/  LDG.E.U16 R4, desc[UR36][R4.64] ;  /* 0x0000002404047981 */ /* 0x000ea4000c1e1500 */
[----:B--2---:R0:W2:Y:S01]  /*3c80*/  I2F.S16 R18, R4 ;  /* 0x0000000400127306 */ /* 0x0040a20000101400 */
[----:B------:R-:W-:Y:S05]  /*3c90*/  BRA `(.L_x_7746) ;  /* 0x0000000800ec7947 */ /* 0x000fea0003800000 */
.L_x_7742:
        /* <DEDUP_REMOVED lines=8> */
.L_x_7750:
[----:B------:R-:W2:Y:S02]  /*3d20*/  LDG.E.U16 R4, desc[UR36][R4.64] ;  /* 0x0000002404047981 */ /* 0x000ea4000c1e1500 */
[----:B--2---:R-:W-:Y:S01]  /*3d30*/  HADD2.F32 R18, -RZ, R4.H0_H0 ;  /* 0x20000004ff127230 */ /* 0x004fe20000004100 */
[----:B------:R-:W-:Y:S06]  /*3d40*/  BRA `(.L_x_7746) ;  /* 0x0000000800c07947 */ /* 0x000fec0003800000 */
.L_x_7749:
        /* <DEDUP_REMOVED lines=8> */
.L_x_7752:
[----:B------:R-:W2:Y:S02]  /*3dd0*/  LDG.E.U16 R4, desc[UR36][R4.64] ;  /* 0x0000002404047981 */ /* 0x000ea4000c1e1500 */
[----:B--2---:R-:W-:Y:S01]  /*3de0*/  HADD2.F32 R18, -RZ, R4.H0_H0 ;  /* 0x20000004ff127230 */ /* 0x004fe20000004100 */
[----:B------:R-:W-:Y:S06]  /*3df0*/  BRA `(.L_x_7746) ;  /* 0x0000000800947947 */ /* 0x000fec0003800000 */
.L_x_7751:
[----:B------:R-:W2:Y:S01]  /*3e00*/  LDG.E.64 R4, desc[UR36][R4.64] ;  /* 0x0000002404047981 */ /* 0x000ea2000c1e1b00 */
[----:B------:R-:W-:Y:S01]  /*3e10*/  UMOV UR4, 0xf0000000 ;  /* 0xf000000000047882 */ /* 0x000fe20000000000 */
[----:B------:R-:W-:Y:S01]  /*3e20*/  UMOV UR5, 0x380fffff ;  /* 0x380fffff00057882 */ /* 0x000fe20000000000 */
[----:B--2---:R-:W0:Y:S01]  /*3e30*/  F2F.F32.F64 R18, R4 ;  /* 0x0000000400127310 */ /* 0x004e220000301000 */
[----:B------:R-:W-:-:S14]  /*3e40*/  DSETP.GEU.AND P0, PT, |R4|, UR4, PT ;  /* 0x0000000404007e2a */ /* 0x000fdc000bf0e200 */
[----:B0-----:R-:W-:Y:S01]  /*3e50*/  @!P0 FMUL R18, R18, 1.175494350822287508e-38 ;  /* 0x0080000012128820 */ /* 0x001fe20000400000 */
[----:B------:R-:W-:Y:S06]  /*3e60*/  BRA `(.L_x_7746) ;  /* 0x0000000800787947 */ /* 0x000fec0003800000 */
.L_x_7741:
        /* <DEDUP_REMOVED lines=12> */
.L_x_7755:
[----:B------:R-:W2:Y:S01]  /*3f30*/  LDG.E.64 R4, desc[UR36][R4.64] ;  /* 0x0000002404047981 */ /* 0x000ea2000c1e1b00 */
[----:B------:R-:W-:Y:S01]  /*3f40*/  UMOV UR4, 0xf0000000 ;  /* 0xf000000000047882 */ /* 0x000fe20000000000 */
[----:B------:R-:W-:Y:S01]  /*3f50*/  UMOV UR5, 0x380fffff ;  /* 0x380fffff00057882 */ /* 0x000fe20000000000 */
[----:B--2---:R-:W0:Y:S01]  /*3f60*/  F2F.F32.F64 R18, R4 ;  /* 0x0000000400127310 */ /* 0x004e220000301000 */
[----:B------:R-:W-:-:S14]  /*3f70*/  DSETP.GEU.AND P0, PT, |R4|, UR4, PT ;  /* 0x0000000404007e2a */ /* 0x000fdc000bf0e200 */
[----:B0-----:R-:W-:Y:S01]  /*3f80*/  @!P0 FMUL R18, R18, 1.175494350822287508e-38 ;  /* 0x0080000012128820 */ /* 0x001fe20000400000 */
[----:B------:R-:W-:Y:S06]  /*3f90*/  BRA `(.L_x_7746) ;  /* 0x00000008002c7947 */ /* 0x000fec0003800000 */
.L_x_7754:
        /* <DEDUP_REMOVED lines=25> */
.L_x_7757:
        /* <DEDUP_REMOVED lines=13> */
.L_x_7756:
[----:B------:R-:W2:Y:S02]  /*4200*/  LDG.E.U16 R4, desc[UR36][R4.64] ;  /* 0x0000002404047981 */ /* 0x000ea4000c1e1500 */
[----:B--2---:R-:W-:Y:S01]  /*4210*/  IMAD.U32 R18, R4, 0x10000, RZ ;  /* 0x0001000004127824 */ /* 0x004fe200078e00ff */
[----:B------:R-:W-:Y:S06]  /*4220*/  BRA `(.L_x_7746) ;  /* 0x0000000400887947 */ /* 0x000fec0003800000 */
.L_x_7753:
        /* <DEDUP_REMOVED lines=11> */
.L_x_7760:
        /* <DEDUP_REMOVED lines=20> */
.L_x_7762:
[----:B------:R-:W-:Y:S05]  /*4420*/  BSYNC.RECONVERGENT B0 ;  /* 0x0000000000007941 */ /* 0x000fea0003800200 */
.L_x_7761:
[----:B------:R-:W-:Y:S01]  /*4430*/  IMAD.SHL.U32 R0, R0, 0x100000, RZ ;  /* 0x0010000000007824 */ /* 0x000fe200078e00ff */
[----:B------:R-:W-:-:S04]  /*4440*/  LEA R3, R3, 0x3b800000, 0x17 ;  /* 0x3b80000003037811 */ /* 0x000fc800078eb8ff */
[----:B------:R-:W-:Y:S01]  /*4450*/  LOP3.LUT R18, R3, R0, R7, 0xfe, !PT ;  /* 0x0000000003127212 */ /* 0x000fe200078efe07 */
[----:B------:R-:W-:Y:S06]  /*4460*/  BRA `(.L_x_7746) ;  /* 0x0000000000f87947 */ /* 0x000fec0003800000 */
.L_x_7759:
        /* <DEDUP_REMOVED lines=20> */
.L_x_7764:
[----:B------:R-:W-:Y:S05]  /*45b0*/  BSYNC.RECONVERGENT B0 ;  /* 0x0000000000007941 */ /* 0x000fea0003800200 */
.L_x_7763:
[----:B------:R-:W-:Y:S01]  /*45c0*/  IMAD.SHL.U32 R0, R0, 0x200000, RZ ;  /* 0x0020000000007824 */ /* 0x000fe200078e00ff */
[----:B------:R-:W-:-:S04]  /*45d0*/  LEA R3, R3, 0x37800000, 0x17 ;  /* 0x3780000003037811 */ /* 0x000fc800078eb8ff */
[----:B------:R-:W-:Y:S01]  /*45e0*/  LOP3.LUT R18, R3, R0, R7, 0xfe, !PT ;  /* 0x0000000003127212 */ /* 0x000fe200078efe07 */
[----:B------:R-:W-:Y:S06]  /*45f0*/  BRA `(.L_x_7746) ;  /* 0x0000000000947947 */ /* 0x000fec0003800000 */
.L_x_7758:
        /* <DEDUP_REMOVED lines=14> */
.L_x_7745:
        /* <DEDUP_REMOVED lines=16> */
.L_x_7767:
[----:B------:R-:W-:Y:S01]  /*47e0*/  IMAD.MOV.U32 R18, RZ, RZ, RZ ;  /* 0x000000ffff127224 */ /* 0x000fe200078e00ff */
[----:B------:R-:W-:Y:S06]  /*47f0*/  BRA `(.L_x_7746) ;  /* 0x0000000000147947 */ /* 0x000fec0003800000 */
.L_x_7766:
[----:B------:R-:W2:Y:S02]  /*4800*/  LDG.E.64 R4, desc[UR36][R4.64] ;  /* 0x0000002404047981 */ /* 0x000ea4000c1e1b00 */
[----:B--2---:R0:W2:Y:S01]  /*4810*/  I2F.U64 R18, R4 ;  /* 0x0000000400127312 */ /* 0x0040a20000301000 */
[----:B------:R-:W-:Y:S05]  /*4820*/  BRA `(.L_x_7746) ;  /* 0x0000000000087947 */ /* 0x000fea0003800000 */
.L_x_7765:
[----:B------:R-:W2:Y:S02]  /*4830*/  LDG.E R4, desc[UR36][R4.64] ;  /* 0x0000002404047981 */ /* 0x000ea4000c1e1900 */
[----:B--2---:R-:W-:-:S07]  /*4840*/  I2FP.F32.U32 R18, R4 ;  /* 0x0000000400127245 */ /* 0x004fce0000201000 */
.L_x_7746:
[----:B------:R-:W-:Y:S05]  /*4850*/  BSYNC.RECONVERGENT B6 ;  /* 0x0000000000067941 */ /* 0x000fea0003800200 */
.L_x_7740:
        /* <DEDUP_REMOVED lines=20> */
.L_x_7772:
[----:B------:R-:W4:Y:S02]  /*49a0*/  LDG.E.U8 R4, desc[UR36][R4.64] ;  /* 0x0000002404047981 */ /* 0x000f24000c1e1100 */
[----:B----4-:R-:W-:Y:S01]  /*49b0*/  I2FP.F32.U32 R24, R4 ;  /* 0x0000000400187245 */ /* 0x010fe20000201000 */
[----:B------:R-:W-:Y:S06]  /*49c0*/  BRA `(.L_x_7774) ;  /* 0x0000000c00287947 */ /* 0x000fec0003800000 */
.L_x_7771:
        /* <DEDUP_REMOVED lines=9> */
.L_x_7776:
[----:B------:R-:W4:Y:S02]  /*4a60*/  LDG.E R4, desc[UR36][R4.64] ;  /* 0x0000002404047981 */ /* 0x000f24000c1e1900 */
[----:B----4-:R-:W-:Y:S01]  /*4a70*/  I2FP.F32.S32 R24, R4 ;  /* 0x0000000400187245 */ /* 0x010fe20000201400 */
[----:B------:R-:W-:Y:S06]  /*4a80*/  BRA `(.L_x_7774) ;  /* 0x0000000800f87947 */ /* 0x000fec0003800000 */
.L_x_7775:
[----:B------:R-:W4:Y:S02]  /*4a90*/  LDG.E.U16 R4, desc[UR36][R4.64] ;  /* 0x0000002404047981 */ /* 0x000f24000c1e1500 */
[----:B----4-:R0:W4:Y:S01]  /*4aa0*/  I2F.S16 R24, R4 ;  /* 0x0000000400187306 */ /* 0x0101220000101400 */
[----:B------:R-:W-:Y:S05]  /*4ab0*/  BRA `(.L_x_7774) ;  /* 0x0000000800ec7947 */ /* 0x000fea0003800000 */
.L_x_7770:
        /* <DEDUP_REMOVED lines=8> */
.L_x_7778:
[----:B------:R-:W4:Y:S02]  /*4b40*/  LDG.E.U16 R4, desc[UR36][R4.64] ;  /* 0x0000002404047981 */ /* 0x000f24000c1e1500 */
[----:B----4-:R-:W-:Y:S01]  /*4b50*/  HADD2.F32 R24, -RZ, R4.H0_H0 ;  /* 0x20000004ff187230 */ /* 0x010fe20000004100 */
[----:B------:R-:W-:Y:S06]  /*4b60*/  BRA `(.L_x_7774) ;  /* 0x0000000800c07947 */ /* 0x000fec0003800000 */
.L_x_7777:
        /* <DEDUP_REMOVED lines=8> */
.L_x_7780:
[----:B------:R-:W4:Y:S02]  /*4bf0*/  LDG.E.U16 R4, desc[UR36][R4.64] ;  /* 0x0000002404047981 */ /* 0x000f24000c1e1500 */
[----:B----4-:R-:W-:Y:S01]  /*4c00*/  HADD2.F32 R24, -RZ, R4.H0_H0 ;  /* 0x20000004ff187230 */ /* 0x010fe20000004100 */
[----:B------:R-:W-:Y:S06]  /*4c10*/  BRA `(.L_x_7774) ;  /* 0x0000000800947947 */ /* 0x000fec0003800000 */
.L_x_7779:
[----:B------:R-:W4:Y:S01]  /*4c20*/  LDG.E.64 R4, desc[UR36][R4.64] ;  /* 0x0000002404047981 */ /* 0x000f22000c1e1b00 */
[----:B------:R-:W-:Y:S01]  /*4c30*/  UMOV UR4, 0xf0000000 ;  /* 0xf000000000047882 */ /* 0x000fe20000000000 */
[----:B------:R-:W-:Y:S01]  /*4c40*/  UMOV UR5, 0x380fffff ;  /* 0x380fffff00057882 */ /* 0x000fe20000000000 */
[----:B----4-:R-:W0:Y:S01]  /*4c50*/  F2F.F32.F64 R24, R4 ;  /* 0x0000000400187310 */ /* 0x010e220000301000 */
[----:B------:R-:W-:-:S14]  /*4c60*/  DSETP.GEU.AND P0, PT, |R4|, UR4, PT ;  /* 0x0000000404007e2a */ /* 0x000fdc000bf0e200 */
[----:B0-----:R-:W-:Y:S01]  /*4c70*/  @!P0 FMUL R24, R24, 1.175494350822287508e-38 ;  /* 0x0080000018188820 */ /* 0x001fe20000400000 */
[----:B------:R-:W-:Y:S06]  /*4c80*/  BRA `(.L_x_7774) ;  /* 0x0000000800787947 */ /* 0x000fec0003800000 */
.L_x_7769:
        /* <DEDUP_REMOVED lines=12> */
.L_x_7783:
[----:B------:R-:W4:Y:S01]  /*4d50*/  LDG.E.64 R4, desc[UR36][R4.64] ;  /* 0x0000002404047981 */ /* 0x000f22000c1e1b00 */
[----:B------:R-:W-:Y:S01]  /*4d60*/  UMOV UR4, 0xf0000000 ;  /* 0xf000000000047882 */ /* 0x000fe20000000000 */
[----:B------:R-:W-:Y:S01]  /*4d70*/  UMOV UR5, 0x380fffff ;  /* 0x380fffff00057882 */ /* 0x000fe20000000000 */
[----:B----4-:R-:W0:Y:S01]  /*4d80*/  F2F.F32.F64 R24, R4 ;  /* 0x0000000400187310 */ /* 0x010e220000301000 */
[----:B------:R-:W-:-:S14]  /*4d90*/  DSETP.GEU.AND P0, PT, |R4|, UR4, PT ;  /* 0x0000000404007e2a */ /* 0x000fdc000bf0e200 */
[----:B0-----:R-:W-:Y:S01]  /*4da0*/  @!P0 FMUL R24, R24, 1.175494350822287508e-38 ;  /* 0x0080000018188820 */ /* 0x001fe20000400000 */
[----:B------:R-:W-:Y:S06]  /*4db0*/  BRA `(.L_x_7774) ;  /* 0x00000008002c7947 */ /* 0x000fec0003800000 */
.L_x_7782:
        /* <DEDUP_REMOVED lines=25> */
.L_x_7785:
        /* <DEDUP_REMOVED lines=13> */
.L_x_7784:
[----:B------:R-:W4:Y:S02]  /*5020*/  LDG.E.U16 R4, desc[UR36][R4.64] ;  /* 0x0000002404047981 */ /* 0x000f24000c1e1500 */
[----:B----4-:R-:W-:Y:S01]  /*5030*/  IMAD.U32 R24, R4, 0x10000, RZ ;  /* 0x0001000004187824 */ /* 0x010fe200078e00ff */
[----:B------:R-:W-:Y:S06]  /*5040*/  BRA `(.L_x_7774) ;  /* 0x0000000400887947 */ /* 0x000fec0003800000 */
.L_x_7781:
        /* <DEDUP_REMOVED lines=11> */
.L_x_7788:
        /* <DEDUP_REMOVED lines=20> */
.L_x_7790:
[----:B------:R-:W-:Y:S05]  /*5240*/  BSYNC.RECONVERGENT B0 ;  /* 0x0000000000007941 */ /* 0x000fea0003800200 */
.L_x_7789:
[----:B------:R-:W-:Y:S01]  /*5250*/  IMAD.SHL.U32 R0, R0, 0x100000, RZ ;  /* 0x0010000000007824 */ /* 0x000fe200078e00ff */
[----:B------:R-:W-:-:S04]  /*5260*/  LEA R3, R3, 0x3b800000, 0x17 ;  /* 0x3b80000003037811 */ /* 0x000fc800078eb8ff */
[----:B------:R-:W-:Y:S01]  /*5270*/  LOP3.LUT R24, R3, R0, R7, 0xfe, !PT ;  /* 0x0000000003187212 */ /* 0x000fe200078efe07 */
[----:B------:R-:W-:Y:S06]  /*5280*/  BRA `(.L_x_7774) ;  /* 0x0000000000f87947 */ /* 0x000fec0003800000 */
.L_x_7787:
        /* <DEDUP_REMOVED lines=20> */
.L_x_7792:
[----:B------:R-:W-:Y:S05]  /*53d0*/  BSYNC.RECONVERGENT B0 ;  /* 0x0000000000007941 */ /* 0x000fea0003800200 */
.L_x_7791:
[----:B------:R-:W-:Y:S01]  /*53e0*/  IMAD.SHL.U32 R0, R0, 0x200000, RZ ;  /* 0x0020000000007824 */ /* 0x000fe200078e00ff */
[----:B------:R-:W-:-:S04]  /*53f0*/  LEA R3, R3, 0x37800000, 0x17 ;  /* 0x3780000003037811 */ /* 0x000fc800078eb8ff */
[----:B------:R-:W-:Y:S01]  /*5400*/  LOP3.LUT R24, R3, R0, R7, 0xfe, !PT ;  /* 0x0000000003187212 */ /* 0x000fe200078efe07 */
[----:B------:R-:W-:Y:S06]  /*5410*/  BRA `(.L_x_7774) ;  /* 0x0000000000947947 */ /* 0x000fec0003800000 */
.L_x_7786:
        /* <DEDUP_REMOVED lines=14> */
.L_x_7773:
        /* <DEDUP_REMOVED lines=16> */
.L_x_7795:
[----:B------:R-:W-:Y:S01]  /*5600*/  IMAD.MOV.U32 R24, RZ, RZ, RZ ;  /* 0x000000ffff187224 */ /* 0x000fe200078e00ff */
[----:B------:R-:W-:Y:S06]  /*5610*/  BRA `(.L_x_7774) ;  /* 0x0000000000147947 */ /* 0x000fec0003800000 */
.L_x_7794:
[----:B------:R-:W4:Y:S02]  /*5620*/  LDG.E.64 R24, desc[UR36][R4.64] ;  /* 0x0000002404187981 */ /* 0x000f24000c1e1b00 */
[----:B----4-:R0:W4:Y:S01]  /*5630*/  I2F.U64 R24, R24 ;  /* 0x0000001800187312 */ /* 0x0101220000301000 */
[----:B------:R-:W-:Y:S05]  /*5640*/  BRA `(.L_x_7774) ;  /* 0x0000000000087947 */ /* 0x000fea0003800000 */
.L_x_7793:
[----:B------:R-:W4:Y:S02]  /*5650*/  LDG.E R4, desc[UR36][R4.64] ;  /* 0x0000002404047981 */ /* 0x000f24000c1e1900 */
[----:B----4-:R-:W-:-:S07]  /*5660*/  I2FP.F32.U32 R24, R4 ;  /* 0x0000000400187245 */ /* 0x010fce0000201000 */
.L_x_7774:
[----:B------:R-:W-:Y:S05]  /*5670*/  BSYNC.RECONVERGENT B6 ;  /* 0x0000000000067941 */ /* 0x000fea0003800200 */
.L_x_7768:
[----:B------:R-:W-:-:S07]  /*5680*/  VIADD R16, R16, 0x80 ;  /* 0x0000008010107836 */ /* 0x000fce0000000000 */
.L_x_7739:
[----:B------:R-:W-:Y:S05]  /*5690*/  BSYNC.RECONVERGENT B7 ;  /* 0x0000000000077941 */ /* 0x000fea0003800200 */
.L_x_7738:
        /* <DEDUP_REMOVED lines=26> */
.L_x_7802:
[----:B------:R-:W2:Y:S02]  /*5840*/  LDG.E.U8 R4, desc[UR36][R4.64] ;  /* 0x0000002404047981 */ /* 0x000ea4000c1e1100 */
[----:B--2---:R-:W-:Y:S01]  /*5850*/  I2FP.F32.U32 R23, R4 ;  /* 0x0000000400177245 */ /* 0x004fe20000201000 */
[----:B------:R-:W-:Y:S06]  /*5860*/  BRA `(.L_x_7804) ;  /* 0x0000000c00247947 */ /* 0x000fec0003800000 */
.L_x_7801:
        /* <DEDUP_REMOVED lines=9> */
.L_x_7806:
[----:B------:R-:W2:Y:S02]  /*5900*/  LDG.E R4, desc[UR36][R4.64] ;  /* 0x0000002404047981 */ /* 0x000ea4000c1e1900 */
[----:B--2---:R-:W-:Y:S01]  /*5910*/  I2FP.F32.S32 R23, R4 ;  /* 0x0000000400177245 */ /* 0x004fe20000201400 */
[----:B------:R-:W-:Y:S06]  /*5920*/  BRA `(.L_x_7804) ;  /* 0x0000000800f47947 */ /* 0x000fec0003800000 */
.L_x_7805:
[----:B------:R-:W2:Y:S02]  /*5930*/  LDG.E.U16 R4, desc[UR36][R4.64] ;  /* 0x0000002404047981 */ /* 0x000ea4000c1e1500 */
[----:B--2---:R0:W2:Y:S01]  /*5940*/  I2F.S16 R23, R4 ;  /* 0x0000000400177306 */ /* 0x0040a20000101400 */
[----:B------:R-:W-:Y:S05]  /*5950*/  BRA `(.L_x_7804) ;  /* 0x0000000800e87947 */ /* 0x000fea0003800000 */
.L_x_7800:
        /* <DEDUP_REMOVED lines=8> */
.L_x_7808:
[----:B------:R-:W2:Y:S02]  /*59e0*/  LDG.E.U16 R4, desc[UR36][R4.64] ;  /* 0x0000002404047981 */ /* 0x000ea4000c1e1500 */
[----:B--2---:R-:W-:Y:S01]  /*59f0*/  HADD2.F32 R23, -RZ, R4.H0_H0 ;  /* 0x20000004ff177230 */ /* 0x004fe20000004100 */
[----:B------:R-:W-:Y:S06]  /*5a00*/  BRA `(.L_x_7804) ;  /* 0x0000000800bc7947 */ /* 0x000fec0003800000 */
.L_x_7807:
        /* <DEDUP_REMOVED lines=8> */
.L_x_7810:
[----:B------:R-:W2:Y:S02]  /*5a90*/  LDG.E.U16 R4, desc[UR36][R4.64] ;  /* 0x0000002404047981 */ /* 0x000ea4000c1e1500 */
[----:B--2---:R-:W-:Y:S01]  /*5aa0*/  HADD2.F32 R23, -RZ, R4.H0_H0 ;  /* 0x20000004ff177230 */ /* 0x004fe20000004100 */
[----:B------:R-:W-:Y:S06]  /*5ab0*/  BRA `(.L_x_7804) ;  /* 0x0000000800907947 */ /* 0x000fec0003800000 */
.L_x_7809:
[----:B------:R-:W2:Y:S01]  /*5ac0*/  LDG.E.64 R4, desc[UR36][R4.64] ;  /* 0x0000002404047981 */ /* 0x000ea2000c1e1b00 */
[----:B------:R-:W-:Y:S01]  /*5ad0*/  UMOV UR4, 0xf0000000 ;  /* 0xf000000000047882 */ /* 0x000fe20000000000 */
[----:B------:R-:W-:Y:S01]  /*5ae0*/  UMOV UR5, 0x380fffff ;  /* 0x380fffff00057882 */ /* 0x000fe20000000000 */
[----:B--2---:R-:W0:Y:S01]  /*5af0*/  F2F.F32.F64 R23, R4 ;  /* 0x0000000400177310 */ /* 0x004e220000301000 */
[----:B------:R-:W-:-:S14]  /*5b00*/  DSETP.GEU.AND P0, PT, |R4|, UR4, PT ;  /* 0x0000000404007e2a */ /* 0x000fdc000bf0e200 */
[----:B0-----:R-:W-:Y:S01]  /*5b10*/  @!P0 FMUL R23, R23, 1.175494350822287508e-38 ;  /* 0x0080000017178820 */ /* 0x001fe20000400000 */
[----:B------:R-:W-:Y:S06]  /*5b20*/  BRA `(.L_x_7804) ;  /* 0x0000000800747947 */ /* 0x000fec0003800000 */
.L_x_7799:
        /* <DEDUP_REMOVED lines=12> */
.L_x_7813:
[----:B------:R-:W2:Y:S01]  /*5bf0*/  LDG.E.64 R4, desc[UR36][R4.64] ;  /* 0x0000002404047981 */ /* 0x000ea2000c1e1b00 */
[----:B------:R-:W-:Y:S01]  /*5c00*/  UMOV UR4, 0xf0000000 ;  /* 0xf000000000047882 */ /* 0x000fe20000000000 */
[----:B------:R-:W-:Y:S01]  /*5c10*/  UMOV UR5, 0x380fffff ;  /* 0x380fffff00057882 */ /* 0x000fe20000000000 */
[----:B--2---:R-:W0:Y:S01]  /*5c20*/  F2F.F32.F64 R23, R4 ;  /* 0x0000000400177310 */ /* 0x004e220000301000 */
[----:B------:R-:W-:-:S14]  /*5c30*/  DSETP.GEU.AND P0, PT, |R4|, UR4, PT ;  /* 0x0000000404007e2a */ /* 0x000fdc000bf0e200 */
[----:B0-----:R-:W-:Y:S01]  /*5c40*/  @!P0 FMUL R23, R23, 1.175494350822287508e-38 ;  /* 0x0080000017178820 */ /* 0x001fe20000400000 */
[----:B------:R-:W-:Y:S06]  /*5c50*/  BRA `(.L_x_7804) ;  /* 0x0000000800287947 */ /* 0x000fec0003800000 */
.L_x_7812:
        /* <DEDUP_REMOVED lines=25> */
.L_x_7815:
        /* <DEDUP_REMOVED lines=12> */
.L_x_7814:
[----:B------:R-:W2:Y:S02]  /*5eb0*/  LDG.E.U16 R4, desc[UR36][R4.64] ;  /* 0x0000002404047981 */ /* 0x000ea4000c1e1500 */
[----:B--2---:R-:W-:Y:S01]  /*5ec0*/  IMAD.U32 R23, R4, 0x10000, RZ ;  /* 0x0001000004177824 */ /* 0x004fe200078e00ff */
[----:B------:R-:W-:Y:S06]  /*5ed0*/  BRA `(.L_x_7804) ;  /* 0x0000000400887947 */ /* 0x000fec0003800000 */
.L_x_7811:
        /* <DEDUP_REMOVED lines=11> */
.L_x_7818:
        /* <DEDUP_REMOVED lines=20> */
.L_x_7820:
[----:B------:R-:W-:Y:S05]  /*60d0*/  BSYNC.RECONVERGENT B0 ;  /* 0x0000000000007941 */ /* 0x000fea0003800200 */
.L_x_7819:
[----:B------:R-:W-:Y:S01]  /*60e0*/  IMAD.SHL.U32 R0, R0, 0x100000, RZ ;  /* 0x0010000000007824 */ /* 0x000fe200078e00ff */
[----:B------:R-:W-:-:S04]  /*60f0*/  LEA R3, R3, 0x3b800000, 0x17 ;  /* 0x3b80000003037811 */ /* 0x000fc800078eb8ff */
[----:B------:R-:W-:Y:S01]  /*6100*/  LOP3.LUT R23, R3, R0, R23, 0xfe, !PT ;  /* 0x0000000003177212 */ /* 0x000fe200078efe17 */
[----:B------:R-:W-:Y:S06]  /*6110*/  BRA `(.L_x_7804) ;  /* 0x0000000000f87947 */ /* 0x000fec0003800000 */
.L_x_7817:
        /* <DEDUP_REMOVED lines=20> */
.L_x_7822:
[----:B------:R-:W-:Y:S05]  /*6260*/  BSYNC.RECONVERGENT B0 ;  /* 0x0000000000007941 */ /* 0x000fea0003800200 */
.L_x_7821:
[----:B------:R-:W-:Y:S01]  /*6270*/  IMAD.SHL.U32 R0, R0, 0x200000, RZ ;  /* 0x0020000000007824 */ /* 0x000fe200078e00ff */
[----:B------:R-:W-:-:S04]  /*6280*/  LEA R3, R3, 0x37800000, 0x17 ;  /* 0x3780000003037811 */ /* 0x000fc800078eb8ff */
[----:B------:R-:W-:Y:S01]  /*6290*/  LOP3.LUT R23, R3, R0, R23, 0xfe, !PT ;  /* 0x0000000003177212 */ /* 0x000fe200078efe17 */
[----:B------:R-:W-:Y:S06]  /*62a0*/  BRA `(.L_x_7804) ;  /* 0x0000000000947947 */ /* 0x000fec0003800000 */
.L_x_7816:
        /* <DEDUP_REMOVED lines=14> */
.L_x_7803:
        /* <DEDUP_REMOVED lines=16> */
.L_x_7825:
[----:B------:R-:W-:Y:S01]  /*6490*/  IMAD.MOV.U32 R23, RZ, RZ, RZ ;  /* 0x000000ffff177224 */ /* 0x000fe200078e00ff */
[----:B------:R-:W-:Y:S06]  /*64a0*/  BRA `(.L_x_7804) ;  /* 0x0000000000147947 */ /* 0x000fec0003800000 */
.L_x_7824:
[----:B------:R-:W2:Y:S02]  /*64b0*/  LDG.E.64 R4, desc[UR36][R4.64] ;  /* 0x0000002404047981 */ /* 0x000ea4000c1e1b00 */
[----:B--2---:R0:W2:Y:S01]  /*64c0*/  I2F.U64 R23, R4 ;  /* 0x0000000400177312 */ /* 0x0040a20000301000 */
[----:B------:R-:W-:Y:S05]  /*64d0*/  BRA `(.L_x_7804) ;  /* 0x0000000000087947 */ /* 0x000fea0003800000 */
.L_x_7823:
[----:B------:R-:W2:Y:S02]  /*64e0*/  LDG.E R4, desc[UR36][R4.64] ;  /* 0x0000002404047981 */ /* 0x000ea4000c1e1900 */
[----:B--2---:R-:W-:-:S07]  /*64f0*/  I2FP.F32.U32 R23, R4 ;  /* 0x0000000400177245 */ /* 0x004fce0000201000 */
.L_x_7804:
[----:B------:R-:W-:Y:S05]  /*6500*/  BSYNC.RECONVERGENT B6 ;  /* 0x0000000000067941 */ /* 0x000fea0003800200 */
.L_x_7798:
        /* <DEDUP_REMOVED lines=20> */
.L_x_7829:
[----:B------:R-:W4:Y:S02]  /*6650*/  LDG.E.U8 R4, desc[UR36][R4.64] ;  /* 0x0000002404047981 */ /* 0x000f24000c1e1100 */
[----:B----4-:R-:W-:Y:S01]  /*6660*/  I2FP.F32.U32 R25, R4 ;  /* 0x0000000400197245 */ /* 0x010fe20000201000 */
[----:B------:R-:W-:Y:S06]  /*6670*/  BRA `(.L_x_7797) ;  /* 0x0000000c00187947 */ /* 0x000fec0003800000 */
.L_x_7828:
        /* <DEDUP_REMOVED lines=9> */
.L_x_7832:
[----:B------:R-:W4:Y:S02]  /*6710*/  LDG.E R4, desc[UR36][R4.64] ;  /* 0x0000002404047981 */ /* 0x000f24000c1e1900 */
[----:B----4-:R-:W-:Y:S01]  /*6720*/  I2FP.F32.S32 R25, R4 ;  /* 0x0000000400197245 */ /* 0x010fe20000201400 */
[----:B------:R-:W-:Y:S06]  /*6730*/  BRA `(.L_x_7797) ;  /* 0x0000000800e87947 */ /* 0x000fec0003800000 */
.L_x_7831:
[----:B------:R-:W4:Y:S02]  /*6740*/  LDG.E.U16 R4, desc[UR36][R4.64] ;  /* 0x0000002404047981 */ /* 0x000f24000c1e1500 */
[----:B----4-:R0:W1:Y:S01]  /*6750*/  I2F.S16 R25, R4 ;  /* 0x0000000400197306 */ /* 0x0100620000101400 */
[----:B------:R-:W-:Y:S05]  /*6760*/  BRA `(.L_x_7797) ;  /* 0x0000000800dc7947 */ /* 0x000fea0003800000 */
.L_x_7827:
        /* <DEDUP_REMOVED lines=8> */
.L_x_7834:
[----:B------:R-:W4:Y:S02]  /*67f0*/  LDG.E.U16 R4, desc[UR36][R4.64] ;  /* 0x0000002404047981 */ /* 0x000f24000c1e1500 */
[----:B----4-:R-:W-:Y:S01]  /*6800*/  HADD2.F32 R25, -RZ, R4.H0_H0 ;  /* 0x20000004ff197230 */ /* 0x010fe20000004100 */
[----:B------:R-:W-:Y:S06]  /*6810*/  BRA `(.L_x_7797) ;  /* 0x0000000800b07947 */ /* 0x000fec0003800000 */
.L_x_7833:
        /* <DEDUP_REMOVED lines=8> */
.L_x_7836:
[----:B------:R-:W4:Y:S02]  /*68a0*/  LDG.E.U16 R4, desc[UR36][R4.64] ;  /* 0x0000002404047981 */ /* 0x000f24000c1e1500 */
[----:B----4-:R-:W-:Y:S01]  /*68b0*/  HADD2.F32 R25, -RZ, R4.H0_H0 ;  /* 0x20000004ff197230 */ /* 0x010fe20000004100 */
[----:B------:R-:W-:Y:S06]  /*68c0*/  BRA `(.L_x_7797) ;  /* 0x0000000800847947 */ /* 0x000fec0003800000 */
.L_x_7835:
[----:B------:R-:W4:Y:S01]  /*68d0*/  LDG.E.64 R4, desc[UR36][R4.64] ;  /* 0x0000002404047981 */ /* 0x000f22000c1e1b00 */
[----:B------:R-:W-:Y:S01]  /*68e0*/  UMOV UR4, 0xf0000000 ;  /* 0xf000000000047882 */ /* 0x000fe20000000000 */
[----:B------:R-:W-:Y:S01]  /*68f0*/  UMOV UR5, 0x380fffff ;  /* 0x380fffff00057882 */ /* 0x000fe20000000000 */
[----:B----4-:R-:W0:Y:S01]  /*6900*/  F2F.F32.F64 R25, R4 ;  /* 0x0000000400197310 */ /* 0x010e220000301000 */
[----:B------:R-:W-:-:S14]  /*6910*/  DSETP.GEU.AND P0, PT, |R4|, UR4, PT ;  /* 0x0000000404007e2a */ /* 0x000fdc000bf0e200 */
[----:B0-----:R-:W-:Y:S01]  /*6920*/  @!P0 FMUL R25, R25, 1.175494350822287508e-38 ;  /* 0x0080000019198820 */ /* 0x001fe20000400000 */
[----:B------:R-:W-:Y:S06]  /*6930*/  BRA `(.L_x_7797) ;  /* 0x0000000800687947 */ /* 0x000fec0003800000 */
.L_x_7826:
        /* <DEDUP_REMOVED lines=12> */
.L_x_7839:
[----:B------:R-:W4:Y:S01]  /*6a00*/  LDG.E.64 R4, desc[UR36][R4.64] ;  /* 0x0000002404047981 */ /* 0x000f22000c1e1b00 */
[----:B------:R-:W-:Y:S01]  /*6a10*/  UMOV UR4, 0xf0000000 ;  /* 0xf000000000047882 */ /* 0x000fe20000000000 */
[----:B------:R-:W-:Y:S01]  /*6a20*/  UMOV UR5, 0x380fffff ;  /* 0x380fffff00057882 */ /* 0x000fe20000000000 */
[----:B----4-:R-:W0:Y:S01]  /*6a30*/  F2F.F32.F64 R25, R4 ;  /* 0x0000000400197310 */ /* 0x010e220000301000 */
[----:B------:R-:W-:-:S14]  /*6a40*/  DSETP.GEU.AND P0, PT, |R4|, UR4, PT ;  /* 0x0000000404007e2a */ /* 0x000fdc000bf0e200 */
[----:B0-----:R-:W-:Y:S01]  /*6a50*/  @!P0 FMUL R25, R25, 1.175494350822287508e-38 ;  /* 0x0080000019198820 */ /* 0x001fe20000400000 */
[----:B------:R-:W-:Y:S06]  /*6a60*/  BRA `(.L_x_7797) ;  /* 0x00000008001c7947 */ /* 0x000fec0003800000 */
.L_x_7838:
        /* <DEDUP_REMOVED lines=25> */
.L_x_7841:
        /* <DEDUP_REMOVED lines=12> */
.L_x_7840:
[----:B------:R-:W4:Y:S02]  /*6cc0*/  LDG.E.U16 R4, desc[UR36][R4.64] ;  /* 0x0000002404047981 */ /* 0x000f24000c1e1500 */
[----:B----4-:R-:W-:Y:S01]  /*6cd0*/  IMAD.U32 R25, R4, 0x10000, RZ ;  /* 0x0001000004197824 */ /* 0x010fe200078e00ff */
[----:B------:R-:W-:Y:S06]  /*6ce0*/  BRA `(.L_x_7797) ;  /* 0x00000004007c7947 */ /* 0x000fec0003800000 */
.L_x_7837:
        /* <DEDUP_REMOVED lines=11> */
.L_x_7844:
        /* <DEDUP_REMOVED lines=19> */
.L_x_7846:
[----:B------:R-:W-:Y:S05]  /*6ed0*/  BSYNC.RECONVERGENT B0 ;  /* 0x0000000000007941 */ /* 0x000fea0003800200 */
.L_x_7845:
[----:B------:R-:W-:Y:S01]  /*6ee0*/  IMAD.SHL.U32 R0, R0, 0x100000, RZ ;  /* 0x0010000000007824 */ /* 0x000fe200078e00ff */
[----:B------:R-:W-:-:S04]  /*6ef0*/  LEA R3, R3, 0x3b800000, 0x17 ;  /* 0x3b80000003037811 */ /* 0x000fc800078eb8ff */
[----:B------:R-:W-:Y:S01]  /*6f00*/  LOP3.LUT R25, R3, R0, R25, 0xfe, !PT ;  /* 0x0000000003197212 */ /* 0x000fe200078efe19 */
[----:B------:R-:W-:Y:S06]  /*6f10*/  BRA `(.L_x_7797) ;  /* 0x0000000000f07947 */ /* 0x000fec0003800000 */
.L_x_7843:
        /* <DEDUP_REMOVED lines=19> */
.L_x_7848:
[----:B------:R-:W-:Y:S05]  /*7050*/  BSYNC.RECONVERGENT B0 ;  /* 0x0000000000007941 */ /* 0x000fea0003800200 */
.L_x_7847:
[----:B------:R-:W-:Y:S01]  /*7060*/  IMAD.SHL.U32 R0, R0, 0x200000, RZ ;  /* 0x0020000000007824 */ /* 0x000fe200078e00ff */
[----:B------:R-:W-:-:S04]  /*7070*/  LEA R3, R3, 0x37800000, 0x17 ;  /* 0x3780000003037811 */ /* 0x000fc800078eb8ff */
[----:B------:R-:W-:Y:S01]  /*7080*/  LOP3.LUT R25, R3, R0, R25, 0xfe, !PT ;  /* 0x0000000003197212 */ /* 0x000fe200078efe19 */
[----:B------:R-:W-:Y:S06]  /*7090*/  BRA `(.L_x_7797) ;  /* 0x0000000000907947 */ /* 0x000fec0003800000 */
.L_x_7842:
        /* <DEDUP_REMOVED lines=14> */
.L_x_7830:
        /* <DEDUP_REMOVED lines=16> */
.L_x_7851:
[----:B------:R-:W-:Y:S05]  /*7280*/  BRA `(.L_x_7797) ;  /* 0x0000000000147947 */ /* 0x000fea0003800000 */
.L_x_7850:
[----:B------:R-:W4:Y:S02]  /*7290*/  LDG.E.64 R4, desc[UR36][R4.64] ;  /* 0x0000002404047981 */ /* 0x000f24000c1e1b00 */
[----:B----4-:R0:W1:Y:S01]  /*72a0*/  I2F.U64 R25, R4 ;  /* 0x0000000400197312 */ /* 0x0100620000301000 */
[----:B------:R-:W-:Y:S05]  /*72b0*/  BRA `(.L_x_7797) ;  /* 0x0000000000087947 */ /* 0x000fea0003800000 */
.L_x_7849:
[----:B------:R-:W4:Y:S02]  /*72c0*/  LDG.E R4, desc[UR36][R4.64] ;  /* 0x0000002404047981 */ /* 0x000f24000c1e1900 */
[----:B----4-:R-:W-:-:S07]  /*72d0*/  I2FP.F32.U32 R25, R4 ;  /* 0x0000000400197245 */ /* 0x010fce0000201000 */
.L_x_7797:
[----:B------:R-:W-:Y:S05]  /*72e0*/  BSYNC.RECONVERGENT B7 ;  /* 0x0000000000077941 */ /* 0x000fea0003800200 */
.L_x_7796:
[----:B------:R-:W1:Y:S01]  /*72f0*/  LDC.U8 R16, c[0x0][0x3c0] ;  /* 0x0000f000ff107b82 */ /* 0x000e620000000000 */
[CC--:B------:R-:W-:Y:S01]  /*7300*/  ISETP.GE.AND P3, PT, R19.reuse, R17.reuse, PT ;  /* 0x000000111300720c */ /* 0x0c0fe20003f66270 */
[C---:B------:R-:W-:Y:S01]  /*7310*/  VIADD R0, R19.reuse, 0x100 ;  /* 0x0000010013007836 */ /* 0x040fe20000000000 */
[----:B------:R-:W-:Y:S01]  /*7320*/  BSSY.RECONVERGENT B0, `(.L_x_7852) ;  /* 0x0000010000007945 */ /* 0x000fe20003800200 */
[C---:B0-2-4-:R-:W-:Y:S02]  /*7330*/  VIADD R4, R19.reuse, 0x180 ;  /* 0x0000018013047836 */ /* 0x055fe40000000000 */
[----:B------:R-:W-:Y:S01]  /*7340*/  VIADD R26, R19, 0x80 ;  /* 0x00000080131a7836 */ /* 0x000fe20000000000 */
[-C--:B------:R-:W-:Y:S02]  /*7350*/  ISETP.GE.AND P1, PT, R0, R17.reuse, PT ;  /* 0x000000110000720c */ /* 0x080fe40003f26270 */
[-C--:B------:R-:W-:Y:S02]  /*7360*/  ISETP.GE.AND P2, PT, R4, R17.reuse, PT ;  /* 0x000000110400720c */ /* 0x080fe40003f46270 */
[----:B------:R-:W-:-:S03]  /*7370*/  ISETP.GE.AND P4, PT, R26, R17, PT ;  /* 0x000000111a00720c */ /* 0x000fc60003f86270 */
[----:B------:R-:W-:Y:S10]  /*7380*/  @P3 BRA `(.L_x_7853) ;  /* 0x0000000000243947 */ /* 0x000ff40003800000 */
[----:B------:R-:W0:Y:S01]  /*7390*/  LDCU.64 UR4, c[0x0][0x388] ;  /* 0x00007100ff0477ac */ /* 0x000e220008000a00 */
[----:B------:R-:W-:Y:S01]  /*73a0*/  IMAD.MOV.U32 R4, RZ, RZ, RZ ;  /* 0x000000ffff047224 */ /* 0x000fe200078e00ff */
[C---:B0----5:R-:W-:Y:S02]  /*73b0*/  FSETP.GEU.FTZ.AND P5, PT, R29.reuse, UR4, PT ;  /* 0x000000041d007c0b */ /* 0x061fe4000bfbe000 */
[----:B------:R-:W-:-:S04]  /*73c0*/  FSETP.GT.FTZ.AND P0, PT, R29, UR5, PT ;  /* 0x000000051d007c0b */ /* 0x000fc8000bf14000 */
[----:B------:R-:W-:-:S13]  /*73d0*/  PLOP3.LUT P0, PT, P5, P0, PT, 0x8f, 0xf8 ;  /* 0x0000000000f8781c */ /* 0x000fda0002f01177 */
[----:B------:R-:W-:-:S04]  /*73e0*/  @!P0 FADD.FTZ R0, -R29, 1 ;  /* 0x3f8000001d008421 */ /* 0x000fc80000010100 */
[----:B------:R-:W-:-:S04]  /*73f0*/  @!P0 FMUL.FTZ R0, R0, R29 ;  /* 0x0000001d00008220 */ /* 0x000fc80000410000 */
[----:B------:R-:W1:Y:S02]  /*7400*/  @!P0 MUFU.RCP R3, R0 ;  /* 0x0000000000038308 */ /* 0x000e640000001000 */
[----:B-1-3--:R-:W-:-:S07]  /*7410*/  @!P0 FMUL.FTZ R4, R3, R28 ;  /* 0x0000001c03048220 */ /* 0x00afce0000410000 */
.L_x_7853:
[----:B------:R-:W-:Y:S05]  /*7420*/  BSYNC.RECONVERGENT B0 ;  /* 0x0000000000007941 */ /* 0x000fea0003800200 */
.L_x_7852:
[----:B------:R-:W-:Y:S04]  /*7430*/  BSSY.RECONVERGENT B0, `(.L_x_7854) ;  /* 0x000000b000007945 */ /* 0x000fe80003800200 */
[----:B------:R-:W-:Y:S05]  /*7440*/  @P4 BRA `(.L_x_7855) ;  /* 0x0000000000244947 */ /* 0x000fea0003800000 */
[----:B------:R-:W1:Y:S02]  /*7450*/  LDCU.64 UR4, c[0x0][0x388] ;  /* 0x00007100ff0477ac */ /* 0x000e640008000a00 */
[C---:B-1---5:R-:W-:Y:S02]  /*7460*/  FSETP.GEU.FTZ.AND P4, PT, R22.reuse, UR4, PT ;  /* 0x0000000416007c0b */ /* 0x062fe4000bf9e000 */
[----:B------:R-:W-:-:S04]  /*7470*/  FSETP.GT.FTZ.AND P0, PT, R22, UR5, PT ;  /* 0x0000000516007c0b */ /* 0x000fc8000bf14000 */
[----:B------:R-:W-:-:S13]  /*7480*/  PLOP3.LUT P0, PT, P4, P0, PT, 0x8f, 0xf8 ;  /* 0x0000000000f8781c */ /* 0x000fda0002701177 */
[----:B------:R-:W-:-:S04]  /*7490*/  @!P0 FADD.FTZ R3, -R22, 1 ;  /* 0x3f80000016038421 */ /* 0x000fc80000010100 */
[----:B------:R-:W-:Y:S01]  /*74a0*/  @!P0 FMUL.FTZ R3, R3, R22 ;  /* 0x0000001603038220 */ /* 0x000fe20000410000 */
[----:B------:R-:W-:-:S03]  /*74b0*/  IMAD.MOV.U32 R22, RZ, RZ, RZ ;  /* 0x000000ffff167224 */ /* 0x000fc600078e00ff */
[----:B------:R-:W0:Y:S02]  /*74c0*/  @!P0 MUFU.RCP R0, R3 ;  /* 0x0000000300008308 */ /* 0x000e240000001000 */
[----:B0-----:R-:W-:-:S07]  /*74d0*/  @!P0 FMUL.FTZ R22, R0, R27 ;  /* 0x0000001b00168220 */ /* 0x001fce0000410000 */
.L_x_7855:
[----:B------:R-:W-:Y:S05]  /*74e0*/  BSYNC.RECONVERGENT B0 ;  /* 0x0000000000007941 */ /* 0x000fea0003800200 */
.L_x_7854:
[----:B------:R-:W-:Y:S04]  /*74f0*/  BSSY.RECONVERGENT B0, `(.L_x_7856) ;  /* 0x000000b000007945 */ /* 0x000fe80003800200 */
[----:B------:R-:W-:Y:S05]  /*7500*/  @P1 BRA `(.L_x_7857) ;  /* 0x0000000000241947 */ /* 0x000fea0003800000 */
[----:B------:R-:W0:Y:S02]  /*7510*/  LDCU.64 UR4, c[0x0][0x388] ;  /* 0x00007100ff0477ac */ /* 0x000e240008000a00 */
[C---:B0----5:R-:W-:Y:S02]  /*7520*/  FSETP.GEU.FTZ.AND P1, PT, R24.reuse, UR4, PT ;  /* 0x0000000418007c0b */ /* 0x061fe4000bf3e000 */
[----:B------:R-:W-:-:S04]  /*7530*/  FSETP.GT.FTZ.AND P0, PT, R24, UR5, PT ;  /* 0x0000000518007c0b */ /* 0x000fc8000bf14000 */
[----:B------:R-:W-:-:S13]  /*7540*/  PLOP3.LUT P0, PT, P1, P0, PT, 0x8f, 0xf8 ;  /* 0x0000000000f8781c */ /* 0x000fda0000f01177 */
[----:B------:R-:W-:-:S04]  /*7550*/  @!P0 FADD.FTZ R3, -R24, 1 ;  /* 0x3f80000018038421 */ /* 0x000fc80000010100 */
[----:B------:R-:W-:Y:S01]  /*7560*/  @!P0 FMUL.FTZ R3, R3, R24 ;  /* 0x0000001803038220 */ /* 0x000fe20000410000 */
[----:B------:R-:W-:-:S05]  /*7570*/  IMAD.MOV.U32 R24, RZ, RZ, RZ ;  /* 0x000000ffff187224 */ /* 0x000fca00078e00ff */
[----:B------:R-:W0:Y:S02]  /*7580*/  @!P0 MUFU.RCP R3, R3 ;  /* 0x0000000300038308 */ /* 0x000e240000001000 */
[----:B0-----:R-:W-:-:S07]  /*7590*/  @!P0 FMUL.FTZ R24, R3, R18 ;  /* 0x0000001203188220 */ /* 0x001fce0000410000 */
.L_x_7857:
[----:B------:R-:W-:Y:S05]  /*75a0*/  BSYNC.RECONVERGENT B0 ;  /* 0x0000000000007941 */ /* 0x000fea0003800200 */
.L_x_7856:
[----:B------:R-:W-:Y:S04]  /*75b0*/  BSSY.RECONVERGENT B0, `(.L_x_7858) ;  /* 0x000000b000007945 */ /* 0x000fe80003800200 */
[----:B------:R-:W-:Y:S05]  /*75c0*/  @P2 BRA `(.L_x_7859) ;  /* 0x0000000000242947 */ /* 0x000fea0003800000 */
[----:B------:R-:W1:Y:S01]  /*75d0*/  LDCU.64 UR4, c[0x0][0x388] ;  /* 0x00007100ff0477ac */ /* 0x000e620008000a00 */
[----:B-----5:R-:W-:Y:S01]  /*75e0*/  IMAD.MOV.U32 R18, RZ, RZ, RZ ;  /* 0x000000ffff127224 */ /* 0x020fe200078e00ff */
[C---:B-1----:R-:W-:Y:S02]  /*75f0*/  FSETP.GEU.FTZ.AND P1, PT, R25.reuse, UR4, PT ;  /* 0x0000000419007c0b */ /* 0x042fe4000bf3e000 */
[----:B------:R-:W-:-:S04]  /*7600*/  FSETP.GT.FTZ.AND P0, PT, R25, UR5, PT ;  /* 0x0000000519007c0b */ /* 0x000fc8000bf14000 */
[----:B------:R-:W-:-:S13]  /*7610*/  PLOP3.LUT P0, PT, P1, P0, PT, 0x8f, 0xf8 ;  /* 0x0000000000f8781c */ /* 0x000fda0000f01177 */
[----:B------:R-:W-:-:S04]  /*7620*/  @!P0 FADD.FTZ R0, -R25, 1 ;  /* 0x3f80000019008421 */ /* 0x000fc80000010100 */
[----:B------:R-:W-:-:S06]  /*7630*/  @!P0 FMUL.FTZ R0, R0, R25 ;  /* 0x0000001900008220 */ /* 0x000fcc0000410000 */
[----:B------:R-:W0:Y:S02]  /*7640*/  @!P0 MUFU.RCP R0, R0 ;  /* 0x0000000000008308 */ /* 0x000e240000001000 */
[----:B0-----:R-:W-:-:S07]  /*7650*/  @!P0 FMUL.FTZ R18, R0, R23 ;  /* 0x0000001700128220 */ /* 0x001fce0000410000 */
.L_x_7859:
[----:B------:R-:W-:Y:S05]  /*7660*/  BSYNC.RECONVERGENT B0 ;  /* 0x0000000000007941 */ /* 0x000fea0003800200 */
.L_x_7858:
[----:B------:R-:W-:Y:S04]  /*7670*/  BSSY.RECONVERGENT B6, `(.L_x_7860) ;  /* 0x00000fc000067945 */ /* 0x000fe80003800200 */
[----:B------:R-:W-:Y:S05]  /*7680*/  @P3 BRA `(.L_x_7861) ;  /* 0x0000000c00e83947 */ /* 0x000fea0003800000 */
[----:B------:R-:W0:Y:S01]  /*7690*/  LDCU UR4, c[0x0][0x3c4] ;  /* 0x00007880ff0477ac */ /* 0x000e220008000800 */
[----:B------:R-:W2:Y:S01]  /*76a0*/  LDC.64 R8, c[0x0][0x398] ;  /* 0x0000e600ff087b82 */ /* 0x000ea20000000a00 */
[----:B------:R-:W-:Y:S01]  /*76b0*/  IMAD R0, R2, 0x200, R19 ;  /* 0x0000020002007824 */ /* 0x000fe200078e0213 */
[----:B-1----:R-:W-:-:S03]  /*76c0*/  PRMT R5, R16, 0x9910, RZ ;  /* 0x0000991010057816 */ /* 0x002fc600000000ff */
[----:B0-----:R-:W-:Y:S02]  /*76d0*/  IMAD R3, R0, UR4, RZ ;  /* 0x0000000400037c24 */ /* 0x001fe4000f8e02ff */
[----:B------:R-:W-:-:S05]  /*76e0*/  IMAD.MOV.U32 R0, RZ, RZ, R5 ;  /* 0x000000ffff007224 */ /* 0x000fca00078e0005 */
[----:B------:R-:W-:Y:S02]  /*76f0*/  ISETP.GT.AND P0, PT, R0, 0x9, PT ;  /* 0x000000090000780c */ /* 0x000fe40003f04270 */
[----:B--2---:R-:W-:-:S05]  /*7700*/  IADD3 R8, P1, PT, R3, R8, RZ ;  /* 0x0000000803087210 */ /* 0x004fca0007f3e0ff */
        /* <DEDUP_REMOVED lines=10> */
[----:B------:R-:W0:Y:S01]  /*77b0*/  F2I.FTZ.TRUNC.NTZ R3, R4 ;  /* 0x0000000400037305 */ /* 0x000e22000021f100 */
[----:B------:R-:W-:Y:S01]  /*77c0*/  IMAD.MOV.U32 R19, RZ, RZ, R26 ;  /* 0x000000ffff137224 */ /* 0x000fe200078e001a */
[----:B0-----:R0:W-:Y:S01]  /*77d0*/  STG.E.U8 desc[UR36][R8.64], R3 ;  /* 0x0000000308007986 */ /* 0x0011e2000c101124 */
[----:B------:R-:W-:Y:S05]  /*77e0*/  BRA `(.L_x_7861) ;  /* 0x0000000c00907947 */ /* 0x000fea0003800000 */
.L_x_7865:
[----:B------:R-:W0:Y:S01]  /*77f0*/  F2I.S64.TRUNC R4, R4 ;  /* 0x0000000400047311 */ /* 0x000e22000020d900 */
[----:B------:R-:W-:Y:S02]  /*7800*/  IMAD.MOV.U32 R19, RZ, RZ, R26 ;  /* 0x000000ffff137224 */ /* 0x000fe400078e001a */
[----:B0-----:R-:W-:-:S05]  /*7810*/  IMAD.MOV.U32 R3, RZ, RZ, R4 ;  /* 0x000000ffff037224 */ /* 0x001fca00078e0004 */
[----:B------:R0:W-:Y:S01]  /*7820*/  STG.E.U8 desc[UR36][R8.64], R3 ;  /* 0x0000000308007986 */ /* 0x0001e2000c101124 */
[----:B------:R-:W-:Y:S05]  /*7830*/  BRA `(.L_x_7861) ;  /* 0x0000000c007c7947 */ /* 0x000fea0003800000 */
.L_x_7864:
[----:B------:R-:W-:-:S13]  /*7840*/  ISETP.NE.AND P0, PT, R0, 0x2, PT ;  /* 0x000000020000780c */ /* 0x000fda0003f05270 */
[----:B------:R-:W-:Y:S05]  /*7850*/  @!P0 BRA `(.L_x_7867) ;  /* 0x0000000000308947 */ /* 0x000fea0003800000 */
[----:B------:R-:W-:-:S13]  /*7860*/  ISETP.NE.AND P0, PT, R0, 0x3, PT ;  /* 0x000000030000780c */ /* 0x000fda0003f05270 */
[----:B------:R-:W-:Y:S05]  /*7870*/  @!P0 BRA `(.L_x_7868) ;  /* 0x0000000000188947 */ /* 0x000fea0003800000 */
[----:B------:R-:W-:-:S13]  /*7880*/  ISETP.NE.AND P0, PT, R0, 0x4, PT ;  /* 0x000000040000780c */ /* 0x000fda0003f05270 */
[----:B------:R-:W-:Y:S05]  /*7890*/  @P0 BRA `(.L_x_7866) ;  /* 0x0000000800c00947 */ /* 0x000fea0003800000 */
[----:B------:R-:W0:Y:S01]  /*78a0*/  F2I.S64.TRUNC R4, R4 ;  /* 0x0000000400047311 */ /* 0x000e22000020d900 */
[----:B------:R-:W-:Y:S01]  /*78b0*/  IMAD.MOV.U32 R19, RZ, RZ, R26 ;  /* 0x000000ffff137224 */ /* 0x000fe200078e001a */
[----:B0-----:R0:W-:Y:S01]  /*78c0*/  STG.E.64 desc[UR36][R8.64], R4 ;  /* 0x0000000408007986 */ /* 0x0011e2000c101b24 */
[----:B------:R-:W-:Y:S05]  /*78d0*/  BRA `(.L_x_7861) ;  /* 0x0000000c00547947 */ /* 0x000fea0003800000 */
.L_x_7868:
[----:B------:R-:W0:Y:S01]  /*78e0*/  F2I.FTZ.TRUNC.NTZ R3, R4 ;  /* 0x0000000400037305 */ /* 0x000e22000021f100 */
[----:B------:R-:W-:Y:S01]  /*78f0*/  IMAD.MOV.U32 R19, RZ, RZ, R26 ;  /* 0x000000ffff137224 */ /* 0x000fe200078e001a */
[----:B0-----:R0:W-:Y:S01]  /*7900*/  STG.E desc[UR36][R8.64], R3 ;  /* 0x0000000308007986 */ /* 0x0011e2000c101924 */
[----:B------:R-:W-:Y:S05]  /*7910*/  BRA `(.L_x_7861) ;  /* 0x0000000c00447947 */ /* 0x000fea0003800000 */
.L_x_7867:
[----:B------:R-:W0:Y:S01]  /*7920*/  F2I.FTZ.TRUNC.NTZ R3, R4 ;  /* 0x0000000400037305 */ /* 0x000e22000021f100 */
[----:B------:R-:W-:Y:S01]  /*7930*/  IMAD.MOV.U32 R19, RZ, RZ, R26 ;  /* 0x000000ffff137224 */ /* 0x000fe200078e001a */
[----:B0-----:R0:W-:Y:S01]  /*7940*/  STG.E.U16 desc[UR36][R8.64], R3 ;  /* 0x0000000308007986 */ /* 0x0011e2000c101524 */
[----:B------:R-:W-:Y:S05]  /*7950*/  BRA `(.L_x_7861) ;  /* 0x0000000c00347947 */ /* 0x000fea0003800000 */
.L_x_7863:
[----:B------:R-:W-:-:S13]  /*7960*/  ISETP.GT.AND P0, PT, R0, 0x6, PT ;  /* 0x000000060000780c */ /* 0x000fda0003f04270 */
[----:B------:R-:W-:Y:S05]  /*7970*/  @P0 BRA `(.L_x_7869) ;  /* 0x00000000002c0947 */ /* 0x000fea0003800000 */
[----:B------:R-:W-:-:S13]  /*7980*/  ISETP.NE.AND P0, PT, R0, 0x5, PT ;  /* 0x000000050000780c */ /* 0x000fda0003f05270 */
[----:B------:R-:W-:Y:S05]  /*7990*/  @!P0 BRA `(.L_x_7870) ;  /* 0x0000000000148947 */ /* 0x000fea0003800000 */
[----:B------:R-:W-:-:S13]  /*79a0*/  ISETP.NE.AND P0, PT, R0, 0x6, PT ;  /* 0x000000060000780c */ /* 0x000fda0003f05270 */
[----:B------:R-:W-:Y:S05]  /*79b0*/  @P0 BRA `(.L_x_7866) ;  /* 0x0000000800780947 */ /* 0x000fea0003800000 */
[----:B------:R2:W-:Y:S01]  /*79c0*/  STG.E desc[UR36][R8.64], R4 ;  /* 0x0000000408007986 */ /* 0x0005e2000c101924 */
[----:B------:R-:W-:Y:S01]  /*79d0*/  IMAD.MOV.U32 R19, RZ, RZ, R26 ;  /* 0x000000ffff137224 */ /* 0x000fe200078e001a */
[----:B------:R-:W-:Y:S06]  /*79e0*/  BRA `(.L_x_7861) ;  /* 0x0000000c00107947 */ /* 0x000fec0003800000 */
.L_x_7870:
[----:B------:R-:W-:Y:S01]  /*79f0*/  F2FP.F16.F32.PACK_AB R4, RZ, R4 ;  /* 0x00000004ff04723e */ /* 0x000fe200000000ff */
[----:B------:R-:W-:-:S04]  /*7a00*/  IMAD.MOV.U32 R19, RZ, RZ, R26 ;  /* 0x000000ffff137224 */ /* 0x000fc800078e001a */
[----:B------:R0:W-:Y:S01]  /*7a10*/  STG.E.U16 desc[UR36][R8.64], R4 ;  /* 0x0000000408007986 */ /* 0x0001e2000c101524 */
[----:B------:R-:W-:Y:S05]  /*7a20*/  BRA `(.L_x_7861) ;  /* 0x0000000c00007947 */ /* 0x000fea0003800000 */
.L_x_7869:
[----:B------:R-:W-:-:S13]  /*7a30*/  ISETP.NE.AND P0, PT, R0, 0x7, PT ;  /* 0x000000070000780c */ /* 0x000fda0003f05270 */
[----:B------:R-:W-:Y:S05]  /*7a40*/  @!P0 BRA `(.L_x_7871) ;  /* 0x0000000000348947 */ /* 0x000fea0003800000 */
[----:B------:R-:W-:-:S13]  /*7a50*/  ISETP.NE.AND P0, PT, R0, 0x8, PT ;  /* 0x000000080000780c */ /* 0x000fda0003f05270 */
[----:B------:R-:W-:Y:S05]  /*7a60*/  @!P0 BRA `(.L_x_7872) ;  /* 0x0000000000188947 */ /* 0x000fea0003800000 */
[----:B------:R-:W-:-:S13]  /*7a70*/  ISETP.NE.AND P0, PT, R0, 0x9, PT ;  /* 0x000000090000780c */ /* 0x000fda0003f05270 */
[----:B------:R-:W-:Y:S05]  /*7a80*/  @P0 BRA `(.L_x_7866) ;  /* 0x0000000800440947 */ /* 0x000fea0003800000 */
[----:B------:R-:W-:Y:S02]  /*7a90*/  IMAD.MOV.U32 R5, RZ, RZ, RZ ;  /* 0x000000ffff057224 */ /* 0x000fe400078e00ff */
[----:B------:R-:W-:-:S03]  /*7aa0*/  IMAD.MOV.U32 R19, RZ, RZ, R26 ;  /* 0x000000ffff137224 */ /* 0x000fc600078e001a */
[----:B------:R0:W-:Y:S01]  /*7ab0*/  STG.E.64 desc[UR36][R8.64], R4 ;  /* 0x0000000408007986 */ /* 0x0001e2000c101b24 */
[----:B------:R-:W-:Y:S05]  /*7ac0*/  BRA `(.L_x_7861) ;  /* 0x0000000800d87947 */ /* 0x000fea0003800000 */
.L_x_7872:
[----:B------:R-:W-:Y:S01]  /*7ad0*/  F2FP.F16.F32.PACK_AB R3, RZ, R4 ;  /* 0x00000004ff03723e */ /* 0x000fe200000000ff */
[----:B------:R-:W-:-:S03]  /*7ae0*/  IMAD.MOV.U32 R19, RZ, RZ, R26 ;  /* 0x000000ffff137224 */ /* 0x000fc600078e001a */
[----:B------:R-:W-:-:S05]  /*7af0*/  PRMT R3, R3, 0x5410, RZ ;  /* 0x0000541003037816 */ /* 0x000fca00000000ff */
[----:B------:R4:W-:Y:S01]  /*7b00*/  STG.E desc[UR36][R8.64], R3 ;  /* 0x0000000308007986 */ /* 0x0009e2000c101924 */
[----:B------:R-:W-:Y:S05]  /*7b10*/  BRA `(.L_x_7861) ;  /* 0x0000000800c47947 */ /* 0x000fea0003800000 */
.L_x_7871:
[----:B------:R-:W-:Y:S01]  /*7b20*/  FMUL.FTZ R4, R4, 1 ;  /* 0x3f80000004047820 */ /* 0x000fe20000410000 */
[----:B------:R-:W-:-:S05]  /*7b30*/  IMAD.MOV.U32 R19, RZ, RZ, R26 ;  /* 0x000000ffff137224 */ /* 0x000fca00078e001a */
[----:B------:R-:W0:Y:S02]  /*7b40*/  F2F.F64.F32 R4, R4 ;  /* 0x0000000400047310 */ /* 0x000e240000201800 */
[----:B0-----:R0:W-:Y:S01]  /*7b50*/  STG.E.64 desc[UR36][R8.64], R4 ;  /* 0x0000000408007986 */ /* 0x0011e2000c101b24 */
[----:B------:R-:W-:Y:S05]  /*7b60*/  BRA `(.L_x_7861) ;  /* 0x0000000800b07947 */ /* 0x000fea0003800000 */
.L_x_7862:
        /* <DEDUP_REMOVED lines=8> */
[----:B------:R-:W-:Y:S01]  /*7bf0*/  FSETP.NEU.FTZ.AND P0, PT, R4, RZ, PT ;  /* 0x000000ff0400720b */ /* 0x000fe20003f1d000 */
[----:B------:R-:W-:-:S03]  /*7c00*/  IMAD.MOV.U32 R19, RZ, RZ, R26 ;  /* 0x000000ffff137224 */ /* 0x000fc600078e001a */
[----:B------:R-:W-:-:S05]  /*7c10*/  SEL R3, RZ, 0x1, !P0 ;  /* 0x00000001ff037807 */ /* 0x000fca0004000000 */
[----:B------:R0:W-:Y:S01]  /*7c20*/  STG.E.U8 desc[UR36][R8.64], R3 ;  /* 0x0000000308007986 */ /* 0x0001e2000c101124 */
[----:B------:R-:W-:Y:S05]  /*7c30*/  BRA `(.L_x_7861) ;  /* 0x00000008007c7947 */ /* 0x000fea0003800000 */
.L_x_7875:
[----:B------:R-:W-:Y:S01]  /*7c40*/  FMUL.FTZ R4, R4, 1 ;  /* 0x3f80000004047820 */ /* 0x000fe20000410000 */
[----:B------:R-:W-:Y:S01]  /*7c50*/  CS2R R6, SRZ ;  /* 0x0000000000067805 */ /* 0x000fe2000001ff00 */
[----:B------:R-:W-:-:S04]  /*7c60*/  IMAD.MOV.U32 R19, RZ, RZ, R26 ;  /* 0x000000ffff137224 */ /* 0x000fc800078e001a */
[----:B------:R-:W0:Y:S02]  /*7c70*/  F2F.F64.F32 R4, R4 ;  /* 0x0000000400047310 */ /* 0x000e240000201800 */
[----:B0-----:R0:W-:Y:S01]  /*7c80*/  STG.E.128 desc[UR36][R8.64], R4 ;  /* 0x0000000408007986 */ /* 0x0011e2000c101d24 */
[----:B------:R-:W-:Y:S05]  /*7c90*/  BRA `(.L_x_7861) ;  /* 0x0000000800647947 */ /* 0x000fea0003800000 */
.L_x_7874:
        /* <DEDUP_REMOVED lines=18> */
.L_x_7879:
[----:B------:R-:W-:Y:S05]  /*7dc0*/  BSYNC.RECONVERGENT B0 ;  /* 0x0000000000007941 */ /* 0x000fea0003800200 */
.L_x_7878:
[----:B------:R-:W-:Y:S01]  /*7dd0*/  LOP3.LUT R5, R0, 0x80, R5, 0xf8, !PT ;  /* 0x0000008000057812 */ /* 0x000fe200078ef805 */
[----:B------:R-:W-:-:S04]  /*7de0*/  IMAD.MOV.U32 R19, RZ, RZ, R26 ;  /* 0x000000ffff137224 */ /* 0x000fc800078e001a */
[----:B------:R0:W-:Y:S01]  /*7df0*/  STG.E.U8 desc[UR36][R8.64], R5 ;  /* 0x0000000508007986 */ /* 0x0001e2000c101124 */
[----:B------:R-:W-:Y:S05]  /*7e00*/  BRA `(.L_x_7861) ;  /* 0x0000000800087947 */ /* 0x000fea0003800000 */
.L_x_7877:
        /* <DEDUP_REMOVED lines=14> */
.L_x_7881:
[----:B------:R-:W-:Y:S05]  /*7ef0*/  BSYNC.RECONVERGENT B0 ;  /* 0x0000000000007941 */ /* 0x000fea0003800200 */
.L_x_7880:
[----:B------:R-:W-:Y:S01]  /*7f00*/  LOP3.LUT R3, R0, 0x80, R7, 0xf8, !PT ;  /* 0x0000008000037812 */ /* 0x000fe200078ef807 */
[----:B------:R-:W-:-:S04]  /*7f10*/  IMAD.MOV.U32 R19, RZ, RZ, R26 ;  /* 0x000000ffff137224 */ /* 0x000fc800078e001a */
[----:B------:R0:W-:Y:S01]  /*7f20*/  STG.E.U8 desc[UR36][R8.64], R3 ;  /* 0x0000000308007986 */ /* 0x0001e2000c101124 */
[----:B------:R-:W-:Y:S05]  /*7f30*/  BRA `(.L_x_7861) ;  /* 0x0000000400bc7947 */ /* 0x000fea0003800000 */
.L_x_7876:
[----:B------:R-:W-:Y:S01]  /*7f40*/  F2FP.BF16.F32.PACK_AB R4, RZ, R4 ;  /* 0x00000004ff04723e */ /* 0x000fe200000010ff */
[----:B------:R-:W-:-:S04]  /*7f50*/  IMAD.MOV.U32 R19, RZ, RZ, R26 ;  /* 0x000000ffff137224 */ /* 0x000fc800078e001a */
[----:B------:R0:W-:Y:S01]  /*7f60*/  STG.E.U16 desc[UR36][R8.64], R4 ;  /* 0x0000000408007986 */ /* 0x0001e2000c101524 */
[----:B------:R-:W-:Y:S05]  /*7f70*/  BRA `(.L_x_7861) ;  /* 0x0000000400ac7947 */ /* 0x000fea0003800000 */
.L_x_7873:
        /* <DEDUP_REMOVED lines=8> */
[----:B------:R-:W0:Y:S01]  /*8000*/  F2I.FTZ.U32.TRUNC.NTZ R3, R4 ;  /* 0x0000000400037305 */ /* 0x000e22000021f000 */
[----:B------:R-:W-:Y:S01]  /*8010*/  IMAD.MOV.U32 R19, RZ, RZ, R26 ;  /* 0x000000ffff137224 */ /* 0x000fe200078e001a */
[----:B0-----:R0:W-:Y:S01]  /*8020*/  STG.E.U16 desc[UR36][R8.64], R3 ;  /* 0x0000000308007986 */ /* 0x0011e2000c101524 */
[----:B------:R-:W-:Y:S05]  /*8030*/  BRA `(.L_x_7861) ;  /* 0x00000004007c7947 */ /* 0x000fea0003800000 */
.L_x_7884:
        /* <DEDUP_REMOVED lines=12> */
.L_x_7887:
[----:B------:R-:W-:-:S04]  /*8100*/  SHF.R.U32.HI R0, RZ, 0x14, R4 ;  /* 0x00000014ff007819 */ /* 0x000fc80000011604 */
[----:B------:R-:W-:-:S04]  /*8110*/  LOP3.LUT R3, R0, 0x1, RZ, 0xc0, !PT ;  /* 0x0000000100037812 */ /* 0x000fc800078ec0ff */
[----:B------:R-:W-:-:S04]  /*8120*/  IADD3 R0, PT, PT, R4, 0x487ffff, R3 ;  /* 0x0487ffff04007810 */ /* 0x000fc80007ffe003 */
[----:B------:R-:W-:-:S04]  /*8130*/  SHF.R.U32.HI R0, RZ, 0x14, R0 ;  /* 0x00000014ff007819 */ /* 0x000fc80000011600 */
[----:B------:R-:W-:-:S07]  /*8140*/  LOP3.LUT R3, R0, 0xff, RZ, 0xc0, !PT ;  /* 0x000000ff00037812 */ /* 0x000fce00078ec0ff */
.L_x_7888:
[----:B------:R-:W-:-:S04]  /*8150*/  SHF.R.U32.HI R4, RZ, 0x18, R4 ;  /* 0x00000018ff047819 */ /* 0x000fc80000011604 */
[----:B------:R-:W-:-:S04]  /*8160*/  LOP3.LUT R3, R3, 0x80, R4, 0xf8, !PT ;  /* 0x0000008003037812 */ /* 0x000fc800078ef804 */
[----:B------:R-:W-:-:S07]  /*8170*/  PRMT R0, R3, 0x7610, R0 ;  /* 0x0000761003007816 */ /* 0x000fce0000000000 */
.L_x_7886:
[----:B------:R-:W-:Y:S05]  /*8180*/  BSYNC.RECONVERGENT B0 ;  /* 0x0000000000007941 */ /* 0x000fea0003800200 */
.L_x_7885:
[----:B------:R0:W-:Y:S01]  /*8190*/  STG.E.U8 desc[UR36][R8.64], R0 ;  /* 0x0000000008007986 */ /* 0x0001e2000c101124 */
[----:B------:R-:W-:Y:S01]  /*81a0*/  IMAD.MOV.U32 R19, RZ, RZ, R26 ;  /* 0x000000ffff137224 */ /* 0x000fe200078e001a */
[----:B------:R-:W-:Y:S06]  /*81b0*/  BRA `(.L_x_7861) ;  /* 0x00000004001c7947 */ /* 0x000fec0003800000 */
.L_x_7883:
        /* <DEDUP_REMOVED lines=12> */
.L_x_7891:
[----:B------:R-:W-:-:S04]  /*8280*/  SHF.R.U32.HI R0, RZ, 0x15, R4 ;  /* 0x00000015ff007819 */ /* 0x000fc80000011604 */
[----:B------:R-:W-:-:S04]  /*8290*/  LOP3.LUT R3, R0, 0x1, RZ, 0xc0, !PT ;  /* 0x0000000100037812 */ /* 0x000fc800078ec0ff */
[----:B------:R-:W-:-:S04]  /*82a0*/  IADD3 R0, PT, PT, R4, 0x88fffff, R3 ;  /* 0x088fffff04007810 */ /* 0x000fc80007ffe003 */
[----:B------:R-:W-:-:S04]  /*82b0*/  SHF.R.U32.HI R0, RZ, 0x15, R0 ;  /* 0x00000015ff007819 */ /* 0x000fc80000011600 */
[----:B------:R-:W-:-:S07]  /*82c0*/  LOP3.LUT R3, R0, 0xff, RZ, 0xc0, !PT ;  /* 0x000000ff00037812 */ /* 0x000fce00078ec0ff */
.L_x_7892:
[----:B------:R-:W-:-:S04]  /*82d0*/  SHF.R.U32.HI R4, RZ, 0x18, R4 ;  /* 0x00000018ff047819 */ /* 0x000fc80000011604 */
[----:B------:R-:W-:-:S04]  /*82e0*/  LOP3.LUT R3, R3, 0x80, R4, 0xf8, !PT ;  /* 0x0000008003037812 */ /* 0x000fc800078ef804 */
[----:B------:R-:W-:-:S07]  /*82f0*/  PRMT R0, R3, 0x7610, R0 ;  /* 0x0000761003007816 */ /* 0x000fce0000000000 */
.L_x_7890:
[----:B------:R-:W-:Y:S05]  /*8300*/  BSYNC.RECONVERGENT B0 ;  /* 0x0000000000007941 */ /* 0x000fea0003800200 */
.L_x_7889:
[----:B------:R0:W-:Y:S01]  /*8310*/  STG.E.U8 desc[UR36][R8.64], R0 ;  /* 0x0000000008007986 */ /* 0x0001e2000c101124 */
[----:B------:R-:W-:Y:S01]  /*8320*/  IMAD.MOV.U32 R19, RZ, RZ, R26 ;  /* 0x000000ffff137224 */ /* 0x000fe200078e001a */
[----:B------:R-:W-:Y:S06]  /*8330*/  BRA `(.L_x_7861) ;  /* 0x0000000000bc7947 */ /* 0x000fec0003800000 */
.L_x_7882:
[----:B------:R-:W-:-:S13]  /*8340*/  ISETP.NE.AND P0, PT, R0, 0x1c, PT ;  /* 0x0000001c0000780c */ /* 0x000fda0003f05270 */
[----:B------:R-:W-:Y:S05]  /*8350*/  @!P0 BRA `(.L_x_7893) ;  /* 0x0000000000a88947 */ /* 0x000fea0003800000 */
[----:B------:R-:W-:-:S13]  /*8360*/  ISETP.NE.AND P0, PT, R0, 0x1d, PT ;  /* 0x0000001d0000780c */ /* 0x000fda0003f05270 */
[----:B------:R-:W-:Y:S05]  /*8370*/  @!P0 BRA `(.L_x_7894) ;  /* 0x0000000000908947 */ /* 0x000fea0003800000 */
[----:B------:R-:W-:-:S13]  /*8380*/  ISETP.NE.AND P0, PT, R0, 0x2c, PT ;  /* 0x0000002c0000780c */ /* 0x000fda0003f05270 */
[----:B------:R-:W-:Y:S05]  /*8390*/  @!P0 BRA `(.L_x_7895) ;  /* 0x0000000000488947 */ /* 0x000fea0003800000 */
.L_x_7866:
[----:B------:R-:W-:Y:S01]  /*83a0*/  MOV R14, 0x0 ;  /* 0x00000000000e7802 */ /* 0x000fe20000000f00 */
[----:B------:R-:W0:Y:S01]  /*83b0*/  LDCU.64 UR6, c[0x4][0x128] ;  /* 0x01002500ff0677ac */ /* 0x000e220008000a00 */
[----:B------:R-:W-:Y:S02]  /*83c0*/  IMAD.MOV.U32 R8, RZ, RZ, 0x65 ;  /* 0x00000065ff087424 */ /* 0x000fe400078e00ff */
[----:B------:R-:W-:Y:S01]  /*83d0*/  IMAD.MOV.U32 R12, RZ, RZ, 0x1 ;  /* 0x00000001ff0c7424 */ /* 0x000fe200078e00ff */
[----:B------:R-:W1:Y:S01]  /*83e0*/  LDCU.64 UR8, c[0x4][0x130] ;  /* 0x01002600ff0877ac */ /* 0x000e620008000a00 */
[----:B------:R-:W2:Y:S01]  /*83f0*/  LDC.64 R14, c[0x4][R14] ;  /* 0x010000000e0e7b82 */ /* 0x000ea20000000a00 */
[----:B------:R-:W-:Y:S01]  /*8400*/  IMAD.MOV.U32 R13, RZ, RZ, RZ ;  /* 0x000000ffff0d7224 */ /* 0x000fe200078e00ff */
[----:B------:R-:W4:Y:S01]  /*8410*/  LDCU.64 UR4, c[0x4][0x20] ;  /* 0x01000400ff0477ac */ /* 0x000f220008000a00 */
[----:B0-----:R-:W-:Y:S02]  /*8420*/  IMAD.U32 R4, RZ, RZ, UR6 ;  /* 0x00000006ff047e24 */ /* 0x001fe4000f8e00ff */
[----:B------:R-:W-:-:S02]  /*8430*/  IMAD.U32 R5, RZ, RZ, UR7 ;  /* 0x00000007ff057e24 */ /* 0x000fc4000f8e00ff */
[----:B-1----:R-:W-:Y:S02]  /*8440*/  IMAD.U32 R6, RZ, RZ, UR8 ;  /* 0x00000008ff067e24 */ /* 0x002fe4000f8e00ff */
[----:B------:R-:W-:Y:S02]  /*8450*/  IMAD.U32 R7, RZ, RZ, UR9 ;  /* 0x00000009ff077e24 */ /* 0x000fe4000f8e00ff */
[----:B----4-:R-:W-:Y:S02]  /*8460*/  IMAD.U32 R10, RZ, RZ, UR4 ;  /* 0x00000004ff0a7e24 */ /* 0x010fe4000f8e00ff */
[----:B------:R-:W-:-:S07]  /*8470*/  IMAD.U32 R11, RZ, RZ, UR5 ;  /* 0x00000005ff0b7e24 */ /* 0x000fce000f8e00ff */
[----:B------:R-:W-:-:S07]  /*8480*/  LEPC R20, `(.L_x_7896) ;  /* 0x000000001014794e */ /* 0x000fce0000000000 */
[----:B--23-5:R-:W-:Y:S05]  /*8490*/  CALL.ABS.NOINC R14 ;  /* 0x000000000e007343 */ /* 0x02cfea0003c00000 */
.L_x_7896:
[----:B------:R-:W-:Y:S01]  /*84a0*/  IMAD.MOV.U32 R19, RZ, RZ, R26 ;  /* 0x000000ffff137224 */ /* 0x000fe200078e001a */
[----:B------:R-:W-:Y:S06]  /*84b0*/  BRA `(.L_x_7861) ;  /* 0x00000000005c7947 */ /* 0x000fec0003800000 */
.L_x_7895:
[----:B------:R-:W-:Y:S01]  /*84c0*/  SHF.R.U32.HI R5, RZ, 0x17, R4 ;  /* 0x00000017ff057819 */ /* 0x000fe20000011604 */
[----:B------:R-:W-:-:S03]  /*84d0*/  IMAD.MOV.U32 R19, RZ, RZ, R26 ;  /* 0x000000ffff137224 */ /* 0x000fc600078e001a */
        /* <DEDUP_REMOVED lines=14> */
.L_x_7894:
[----:B------:R-:W0:Y:S01]  /*85c0*/  F2I.U64.TRUNC R4, R4 ;  /* 0x0000000400047311 */ /* 0x000e22000020d800 */
[----:B------:R-:W-:Y:S01]  /*85d0*/  IMAD.MOV.U32 R19, RZ, RZ, R26 ;  /* 0x000000ffff137224 */ /* 0x000fe200078e001a */
[----:B0-----:R0:W-:Y:S01]  /*85e0*/  STG.E.64 desc[UR36][R8.64], R4 ;  /* 0x0000000408007986 */ /* 0x0011e2000c101b24 */
[----:B------:R-:W-:Y:S05]  /*85f0*/  BRA `(.L_x_7861) ;  /* 0x00000000000c7947 */ /* 0x000fea0003800000 */
.L_x_7893:
[----:B------:R-:W0:Y:S01]  /*8600*/  F2I.FTZ.U32.TRUNC.NTZ R3, R4 ;  /* 0x0000000400037305 */ /* 0x000e22000021f000 */
[----:B------:R-:W-:Y:S01]  /*8610*/  IMAD.MOV.U32 R19, RZ, RZ, R26 ;  /* 0x000000ffff137224 */ /* 0x000fe200078e001a */
[----:B0-----:R0:W-:Y:S06]  /*8620*/  STG.E desc[UR36][R8.64], R3 ;  /* 0x0000000308007986 */ /* 0x0011ec000c101924 */
.L_x_7861:
[----:B------:R-:W-:Y:S05]  /*8630*/  BSYNC.RECONVERGENT B6 ;  /* 0x0000000000067941 */ /* 0x000fea0003800200 */
.L_x_7860:
[----:B------:R-:W-:Y:S01]  /*8640*/  ISETP.GE.AND P0, PT, R19, R17, PT ;  /* 0x000000111300720c */ /* 0x000fe20003f06270 */
[----:B------:R-:W-:-:S12]  /*8650*/  BSSY.RECONVERGENT B6, `(.L_x_7897) ;  /* 0x00001cc000067945 */ /* 0x000fd80003800200 */
[----:B------:R-:W-:Y:S05]  /*8660*/  @P0 BRA `(.L_x_7898) ;  /* 0x0000001c00280947 */ /* 0x000fea0003800000 */
[----:B------:R-:W3:Y:S01]  /*8670*/  LDCU UR4, c[0x0][0x3c4] ;  /* 0x00007880ff0477ac */ /* 0x000ee20008000800 */
[----:B0-2-4-:R-:W0:Y:S01]  /*8680*/  LDC.64 R8, c[0x0][0x398] ;  /* 0x0000e600ff087b82 */ /* 0x015e220000000a00 */
[----:B------:R-:W-:Y:S01]  /*8690*/  IMAD R0, R2, 0x200, R19 ;  /* 0x0000020002007824 */ /* 0x000fe200078e0213 */
[----:B-1----:R-:W-:-:S03]  /*86a0*/  PRMT R4, R16, 0x9910, RZ ;  /* 0x0000991010047816 */ /* 0x002fc600000000ff */
[----:B---3--:R-:W-:Y:S02]  /*86b0*/  IMAD R3, R0, UR4, RZ ;  /* 0x0000000400037c24 */ /* 0x008fe4000f8e02ff */
        /* <DEDUP_REMOVED lines=13> */
[----:B-----5:R-:W0:Y:S02]  /*8790*/  F2I.FTZ.TRUNC.NTZ R3, R22 ;  /* 0x0000001600037305 */ /* 0x020e24000021f100 */
[----:B0-----:R0:W-:Y:S01]  /*87a0*/  STG.E.U8 desc[UR36][R8.64], R3 ;  /* 0x0000000308007986 */ /* 0x0011e2000c101124 */
[----:B------:R-:W-:Y:S05]  /*87b0*/  BRA `(.L_x_7904) ;  /* 0x0000000c00387947 */ /* 0x000fea0003800000 */
.L_x_7902:
[----:B-----5:R-:W0:Y:S02]  /*87c0*/  F2I.S64.TRUNC R22, R22 ;  /* 0x0000001600167311 */ /* 0x020e24000020d900 */
[----:B0-----:R-:W-:-:S05]  /*87d0*/  IMAD.MOV.U32 R3, RZ, RZ, R22 ;  /* 0x000000ffff037224 */ /* 0x001fca00078e0016 */
[----:B------:R0:W-:Y:S01]  /*87e0*/  STG.E.U8 desc[UR36][R8.64], R3 ;  /* 0x0000000308007986 */ /* 0x0001e2000c101124 */
[----:B------:R-:W-:Y:S05]  /*87f0*/  BRA `(.L_x_7904) ;  /* 0x0000000c00287947 */ /* 0x000fea0003800000 */
.L_x_7901:
[----:B------:R-:W-:-:S13]  /*8800*/  ISETP.NE.AND P0, PT, R0, 0x2, PT ;  /* 0x000000020000780c */ /* 0x000fda0003f05270 */
[----:B------:R-:W-:Y:S05]  /*8810*/  @!P0 BRA `(.L_x_7905) ;  /* 0x0000000000288947 */ /* 0x000fea0003800000 */
[----:B------:R-:W-:-:S13]  /*8820*/  ISETP.NE.AND P0, PT, R0, 0x3, PT ;  /* 0x000000030000780c */ /* 0x000fda0003f05270 */
[----:B------:R-:W-:Y:S05]  /*8830*/  @!P0 BRA `(.L_x_7906) ;  /* 0x0000000000148947 */ /* 0x000fea0003800000 */
[----:B------:R-:W-:-:S13]  /*8840*/  ISETP.NE.AND P0, PT, R0, 0x4, PT ;  /* 0x000000040000780c */ /* 0x000fda0003f05270 */
[----:B------:R-:W-:Y:S05]  /*8850*/  @P0 BRA `(.L_x_7903) ;  /* 0x0000000800380947 */ /* 0x000fea0003800000 */
[----:B-----5:R-:W0:Y:S02]  /*8860*/  F2I.S64.TRUNC R22, R22 ;  /* 0x0000001600167311 */ /* 0x020e24000020d900 */
[----:B0-----:R0:W-:Y:S01]  /*8870*/  STG.E.64 desc[UR36][R8.64], R22 ;  /* 0x0000001608007986 */ /* 0x0011e2000c101b24 */
[----:B------:R-:W-:Y:S05]  /*8880*/  BRA `(.L_x_7904) ;  /* 0x0000000c00047947 */ /* 0x000fea0003800000 */
.L_x_7906:
[----:B-----5:R-:W0:Y:S02]  /*8890*/  F2I.FTZ.TRUNC.NTZ R3, R22 ;  /* 0x0000001600037305 */ /* 0x020e24000021f100 */
[----:B0-----:R0:W-:Y:S01]  /*88a0*/  STG.E desc[UR36][R8.64], R3 ;  /* 0x0000000308007986 */ /* 0x0011e2000c101924 */
[----:B------:R-:W-:Y:S05]  /*88b0*/  BRA `(.L_x_7904) ;  /* 0x0000000800f87947 */ /* 0x000fea0003800000 */
.L_x_7905:
[----:B-----5:R-:W0:Y:S02]  /*88c0*/  F2I.FTZ.TRUNC.NTZ R3, R22 ;  /* 0x0000001600037305 */ /* 0x020e24000021f100 */
[----:B0-----:R0:W-:Y:S01]  /*88d0*/  STG.E.U16 desc[UR36][R8.64], R3 ;  /* 0x0000000308007986 */ /* 0x0011e2000c101524 */
[----:B------:R-:W-:Y:S05]  /*88e0*/  BRA `(.L_x_7904) ;  /* 0x0000000800ec7947 */ /* 0x000fea0003800000 */
.L_x_7900:
[----:B------:R-:W-:-:S13]  /*88f0*/  ISETP.GT.AND P0, PT, R0, 0x6, PT ;  /* 0x000000060000780c */ /* 0x000fda0003f04270 */
[----:B------:R-:W-:Y:S05]  /*8900*/  @P0 BRA `(.L_x_7907) ;  /* 0x0000000000240947 */ /* 0x000fea0003800000 */
[----:B------:R-:W-:-:S13]  /*8910*/  ISETP.NE.AND P0, PT, R0, 0x5, PT ;  /* 0x000000050000780c */ /* 0x000fda0003f05270 */
[----:B------:R-:W-:Y:S05]  /*8920*/  @!P0 BRA `(.L_x_7908) ;  /* 0x0000000000108947 */ /* 0x000fea0003800000 */
[----:B------:R-:W-:-:S13]  /*8930*/  ISETP.NE.AND P0, PT, R0, 0x6, PT ;  /* 0x000000060000780c */ /* 0x000fda0003f05270 */
[----:B------:R-:W-:Y:S05]  /*8940*/  @P0 BRA `(.L_x_7903) ;  /* 0x0000000400fc0947 */ /* 0x000fea0003800000 */
[----:B-----5:R0:W-:Y:S01]  /*8950*/  STG.E desc[UR36][R8.64], R22 ;  /* 0x0000001608007986 */ /* 0x0201e2000c101924 */
[----:B------:R-:W-:Y:S05]  /*8960*/  BRA `(.L_x_7904) ;  /* 0x0000000800cc7947 */ /* 0x000fea0003800000 */
.L_x_7908:
[----:B-----5:R-:W-:-:S05]  /*8970*/  F2FP.F16.F32.PACK_AB R22, RZ, R22 ;  /* 0x00000016ff16723e */ /* 0x020fca00000000ff */
[----:B------:R0:W-:Y:S01]  /*8980*/  STG.E.U16 desc[UR36][R8.64], R22 ;  /* 0x0000001608007986 */ /* 0x0001e2000c101524 */
[----:B------:R-:W-:Y:S05]  /*8990*/  BRA `(.L_x_7904) ;  /* 0x0000000800c07947 */ /* 0x000fea0003800000 */
.L_x_7907:
[----:B------:R-:W-:-:S13]  /*89a0*/  ISETP.NE.AND P0, PT, R0, 0x7, PT ;  /* 0x000000070000780c */ /* 0x000fda0003f05270 */
[----:B------:R-:W-:Y:S05]  /*89b0*/  @!P0 BRA `(.L_x_7909) ;  /* 0x00000000002c8947 */ /* 0x000fea0003800000 */
[----:B------:R-:W-:-:S13]  /*89c0*/  ISETP.NE.AND P0, PT, R0, 0x8, PT ;  /* 0x000000080000780c */ /* 0x000fda0003f05270 */
[----:B------:R-:W-:Y:S05]  /*89d0*/  @!P0 BRA `(.L_x_7910) ;  /* 0x0000000000148947 */ /* 0x000fea0003800000 */
[----:B------:R-:W-:-:S13]  /*89e0*/  ISETP.NE.AND P0, PT, R0, 0x9, PT ;  /* 0x000000090000780c */ /* 0x000fda0003f05270 */
[----:B------:R-:W-:Y:S05]  /*89f0*/  @P0 BRA `(.L_x_7903) ;  /* 0x0000000400d00947 */ /* 0x000fea0003800000 */
[----:B-----5:R-:W-:-:S05]  /*8a00*/  IMAD.MOV.U32 R23, RZ, RZ, RZ ;  /* 0x000000ffff177224 */ /* 0x020fca00078e00ff */
[----:B------:R0:W-:Y:S01]  /*8a10*/  STG.E.64 desc[UR36][R8.64], R22 ;  /* 0x0000001608007986 */ /* 0x0001e2000c101b24 */
[----:B------:R-:W-:Y:S05]  /*8a20*/  BRA `(.L_x_7904) ;  /* 0x00000008009c7947 */ /* 0x000fea0003800000 */
.L_x_7910:
[----:B-----5:R-:W-:-:S04]  /*8a30*/  F2FP.F16.F32.PACK_AB R3, RZ, R22 ;  /* 0x00000016ff03723e */ /* 0x020fc800000000ff */
[----:B------:R-:W-:-:S05]  /*8a40*/  PRMT R3, R3, 0x5410, RZ ;  /* 0x0000541003037816 */ /* 0x000fca00000000ff */
[----:B------:R0:W-:Y:S01]  /*8a50*/  STG.E desc[UR36][R8.64], R3 ;  /* 0x0000000308007986 */ /* 0x0001e2000c101924 */
[----:B------:R-:W-:Y:S05]  /*8a60*/  BRA `(.L_x_7904) ;  /* 0x00000008008c7947 */ /* 0x000fea0003800000 */
.L_x_7909:
[----:B-----5:R-:W-:-:S06]  /*8a70*/  FMUL.FTZ R4, R22, 1 ;  /* 0x3f80000016047820 */ /* 0x020fcc0000410000 */
[----:B------:R-:W0:Y:S02]  /*8a80*/  F2F.F64.F32 R4, R4 ;  /* 0x0000000400047310 */ /* 0x000e240000201800 */
[----:B0-----:R0:W-:Y:S01]  /*8a90*/  STG.E.64 desc[UR36][R8.64], R4 ;  /* 0x0000000408007986 */ /* 0x0011e2000c101b24 */
[----:B------:R-:W-:Y:S05]  /*8aa0*/  BRA `(.L_x_7904) ;  /* 0x00000008007c7947 */ /* 0x000fea0003800000 */
.L_x_7899:
        /* <DEDUP_REMOVED lines=10> */
[----:B-----5:R-:W0:Y:S02]  /*8b50*/  F2I.FTZ.U32.TRUNC.NTZ R3, R22 ;  /* 0x0000001600037305 */ /* 0x020e24000021f000 */
[----:B0-----:R0:W-:Y:S01]  /*8b60*/  STG.E.U16 desc[UR36][R8.64], R3 ;  /* 0x0000000308007986 */ /* 0x0011e2000c101524 */
[----:B------:R-:W-:Y:S05]  /*8b70*/  BRA `(.L_x_7904) ;  /* 0x0000000800487947 */ /* 0x000fea0003800000 */
.L_x_7914:
[----:B-----5:R-:W-:Y:S01]  /*8b80*/  LOP3.LUT R5, R22, 0x7fffffff, RZ, 0xc0, !PT ;  /* 0x7fffffff16057812 */ /* 0x020fe200078ec0ff */
        /* <DEDUP_REMOVED lines=15> */
.L_x_7917:
[----:B------:R-:W-:-:S04]  /*8c80*/  SHF.R.U32.HI R22, RZ, 0x18, R22 ;  /* 0x00000018ff167819 */ /* 0x000fc80000011616 */
[----:B------:R-:W-:-:S04]  /*8c90*/  LOP3.LUT R3, R3, 0x80, R22, 0xf8, !PT ;  /* 0x0000008003037812 */ /* 0x000fc800078ef816 */
[----:B------:R-:W-:-:S07]  /*8ca0*/  PRMT R4, R3, 0x7610, R4 ;  /* 0x0000761003047816 */ /* 0x000fce0000000004 */
.L_x_7916:
[----:B------:R-:W-:Y:S05]  /*8cb0*/  BSYNC.RECONVERGENT B0 ;  /* 0x0000000000007941 */ /* 0x000fea0003800200 */
.L_x_7915:
[----:B------:R0:W-:Y:S01]  /*8cc0*/  STG.E.U8 desc[UR36][R8.64], R4 ;  /* 0x0000000408007986 */ /* 0x0001e2000c101124 */
[----:B------:R-:W-:Y:S05]  /*8cd0*/  BRA `(.L_x_7904) ;  /* 0x0000000400f07947 */ /* 0x000fea0003800000 */
.L_x_7913:
        /* <DEDUP_REMOVED lines=16> */
.L_x_7920:
[----:B------:R-:W-:-:S04]  /*8de0*/  SHF.R.U32.HI R22, RZ, 0x18, R22 ;  /* 0x00000018ff167819 */ /* 0x000fc80000011616 */
[----:B------:R-:W-:-:S04]  /*8df0*/  LOP3.LUT R3, R3, 0x80, R22, 0xf8, !PT ;  /* 0x0000008003037812 */ /* 0x000fc800078ef816 */
[----:B------:R-:W-:-:S07]  /*8e00*/  PRMT R4, R3, 0x7610, R4 ;  /* 0x0000761003047816 */ /* 0x000fce0000000004 */
.L_x_7919:
[----:B------:R-:W-:Y:S05]  /*8e10*/  BSYNC.RECONVERGENT B0 ;  /* 0x0000000000007941 */ /* 0x000fea0003800200 */
.L_x_7918:
[----:B------:R0:W-:Y:S01]  /*8e20*/  STG.E.U8 desc[UR36][R8.64], R4 ;  /* 0x0000000408007986 */ /* 0x0001e2000c101124 */
[----:B------:R-:W-:Y:S05]  /*8e30*/  BRA `(.L_x_7904) ;  /* 0x0000000400987947 */ /* 0x000fea0003800000 */
.L_x_7912:
[----:B------:R-:W-:-:S13]  /*8e40*/  ISETP.NE.AND P0, PT, R0, 0x1c, PT ;  /* 0x0000001c0000780c */ /* 0x000fda0003f05270 */
[----:B------:R-:W-:Y:S05]  /*8e50*/  @!P0 BRA `(.L_x_7921) ;  /* 0x0000000000588947 */ /* 0x000fea0003800000 */
[----:B------:R-:W-:-:S13]  /*8e60*/  ISETP.NE.AND P0, PT, R0, 0x1d, PT ;  /* 0x0000001d0000780c */ /* 0x000fda0003f05270 */
[----:B------:R-:W-:Y:S05]  /*8e70*/  @!P0 BRA `(.L_x_7922) ;  /* 0x0000000000448947 */ /* 0x000fea0003800000 */
[----:B------:R-:W-:-:S13]  /*8e80*/  ISETP.NE.AND P0, PT, R0, 0x2c, PT ;  /* 0x0000002c0000780c */ /* 0x000fda0003f05270 */
[----:B------:R-:W-:Y:S05]  /*8e90*/  @P0 BRA `(.L_x_7903) ;  /* 0x0000000000a80947 */ /* 0x000fea0003800000 */
[----:B-----5:R-:W-:-:S04]  /*8ea0*/  SHF.R.U32.HI R4, RZ, 0x17, R22 ;  /* 0x00000017ff047819 */ /* 0x020fc80000011616 */
        /* <DEDUP_REMOVED lines=14> */
.L_x_7922:
[----:B-----5:R-:W0:Y:S02]  /*8f90*/  F2I.U64.TRUNC R22, R22 ;  /* 0x0000001600167311 */ /* 0x020e24000020d800 */
[----:B0-----:R0:W-:Y:S01]  /*8fa0*/  STG.E.64 desc[UR36][R8.64], R22 ;  /* 0x0000001608007986 */ /* 0x0011e2000c101b24 */
[----:B------:R-:W-:Y:S05]  /*8fb0*/  BRA `(.L_x_7904) ;  /* 0x0000000400387947 */ /* 0x000fea0003800000 */
.L_x_7921:
[----:B-----5:R-:W0:Y:S02]  /*8fc0*/  F2I.FTZ.U32.TRUNC.NTZ R3, R22 ;  /* 0x0000001600037305 */ /* 0x020e24000021f000 */
[----:B0-----:R0:W-:Y:S01]  /*8fd0*/  STG.E desc[UR36][R8.64], R3 ;  /* 0x0000000308007986 */ /* 0x0011e2000c101924 */
[----:B------:R-:W-:Y:S05]  /*8fe0*/  BRA `(.L_x_7904) ;  /* 0x00000004002c7947 */ /* 0x000fea0003800000 */
.L_x_7911:
[----:B------:R-:W-:-:S13]  /*8ff0*/  ISETP.GT.AND P0, PT, R0, 0xe, PT ;  /* 0x0000000e0000780c */ /* 0x000fda0003f04270 */
[----:B------:R-:W-:Y:S05]  /*9000*/  @P0 BRA `(.L_x_7923) ;  /* 0x0000000000340947 */ /* 0x000fea0003800000 */
[----:B------:R-:W-:-:S13]  /*9010*/  ISETP.NE.AND P0, PT, R0, 0xa, PT ;  /* 0x0000000a0000780c */ /* 0x000fda0003f05270 */
[----:B------:R-:W-:Y:S05]  /*9020*/  @!P0 BRA `(.L_x_7924) ;  /* 0x0000000000188947 */ /* 0x000fea0003800000 */
[----:B------:R-:W-:-:S13]  /*9030*/  ISETP.NE.AND P0, PT, R0, 0xb, PT ;  /* 0x0000000b0000780c */ /* 0x000fda0003f05270 */
[----:B------:R-:W-:Y:S05]  /*9040*/  @P0 BRA `(.L_x_7903) ;  /* 0x00000000003c0947 */ /* 0x000fea0003800000 */
[----:B-----5:R-:W-:-:S04]  /*9050*/  FSETP.NEU.FTZ.AND P0, PT, R22, RZ, PT ;  /* 0x000000ff1600720b */ /* 0x020fc80003f1d000 */
[----:B------:R-:W-:-:S05]  /*9060*/  SEL R3, RZ, 0x1, !P0 ;  /* 0x00000001ff037807 */ /* 0x000fca0004000000 */
[----:B------:R3:W-:Y:S01]  /*9070*/  STG.E.U8 desc[UR36][R8.64], R3 ;  /* 0x0000000308007986 */ /* 0x0007e2000c101124 */
[----:B------:R-:W-:Y:S05]  /*9080*/  BRA `(.L_x_7904) ;  /* 0x0000000400047947 */ /* 0x000fea0003800000 */
.L_x_7924:
[----:B-----5:R-:W-:Y:S01]  /*9090*/  FMUL.FTZ R4, R22, 1 ;  /* 0x3f80000016047820 */ /* 0x020fe20000410000 */
[----:B------:R-:W-:-:S05]  /*90a0*/  CS2R R6, SRZ ;  /* 0x0000000000067805 */ /* 0x000fca000001ff00 */
[----:B------:R-:W0:Y:S02]  /*90b0*/  F2F.F64.F32 R4, R4 ;  /* 0x0000000400047310 */ /* 0x000e240000201800 */
[----:B0-----:R4:W-:Y:S01]  /*90c0*/  STG.E.128 desc[UR36][R8.64], R4 ;  /* 0x0000000408007986 */ /* 0x0019e2000c101d24 */
[----:B------:R-:W-:Y:S05]  /*90d0*/  BRA `(.L_x_7904) ;  /* 0x0000000000f07947 */ /* 0x000fea0003800000 */
.L_x_7923:
[----:B------:R-:W-:-:S13]  /*90e0*/  ISETP.NE.AND P0, PT, R0, 0xf, PT ;  /* 0x0000000f0000780c */ /* 0x000fda0003f05270 */
[----:B------:R-:W-:Y:S05]  /*90f0*/  @!P0 BRA `(.L_x_7925) ;  /* 0x0000000000e08947 */ /* 0x000fea0003800000 */
[----:B------:R-:W-:-:S13]  /*9100*/  ISETP.NE.AND P0, PT, R0, 0x17, PT ;  /* 0x000000170000780c */ /* 0x000fda0003f05270 */
[----:B------:R-:W-:Y:S05]  /*9110*/  @!P0 BRA `(.L_x_7926) ;  /* 0x00000000008c8947 */ /* 0x000fea0003800000 */
[----:B------:R-:W-:-:S13]  /*9120*/  ISETP.NE.AND P0, PT, R0, 0x18, PT ;  /* 0x000000180000780c */ /* 0x000fda0003f05270 */
[----:B------:R-:W-:Y:S05]  /*9130*/  @!P0 BRA `(.L_x_7927) ;  /* 0x0000000000448947 */ /* 0x000fea0003800000 */
.L_x_7903:
        /* <DEDUP_REMOVED lines=16> */
.L_x_7928:
[----:B------:R-:W-:Y:S05]  /*9240*/  BRA `(.L_x_7904) ;  /* 0x0000000000947947 */ /* 0x000fea0003800000 */
.L_x_7927:
[----:B-----5:R-:W-:Y:S01]  /*9250*/  LOP3.LUT R4, R22, 0x7fffffff, RZ, 0xc0, !PT ;  /* 0x7fffffff16047812 */ /* 0x020fe200078ec0ff */
        /* <DEDUP_REMOVED lines=11> */
.L_x_7930:
[----:B------:R-:W-:Y:S05]  /*9310*/  BSYNC.RECONVERGENT B0 ;  /* 0x0000000000007941 */ /* 0x000fea0003800200 */
.L_x_7929:
[----:B------:R-:W-:-:S05]  /*9320*/  LOP3.LUT R3, R0, 0x80, R5, 0xf8, !PT ;  /* 0x0000008000037812 */ /* 0x000fca00078ef805 */
[----:B------:R1:W-:Y:S01]  /*9330*/  STG.E.U8 desc[UR36][R8.64], R3 ;  /* 0x0000000308007986 */ /* 0x0003e2000c101124 */
[----:B------:R-:W-:Y:S05]  /*9340*/  BRA `(.L_x_7904) ;  /* 0x0000000000547947 */ /* 0x000fea0003800000 */
.L_x_7926:
[----:B-----5:R-:W-:Y:S01]  /*9350*/  LOP3.LUT R4, R22, 0x7fffffff, RZ, 0xc0, !PT ;  /* 0x7fffffff16047812 */ /* 0x020fe200078ec0ff */
        /* <DEDUP_REMOVED lines=10> */
.L_x_7932:
[----:B------:R-:W-:Y:S01]  /*9400*/  IMAD.MOV.U32 R0, RZ, RZ, 0x7f ;  /* 0x0000007fff007424 */ /* 0x000fe200078e00ff */
[----:B------:R-:W-:-:S04]  /*9410*/  ISETP.GT.U32.AND P0, PT, R4, 0x7f800000, PT ;  /* 0x7f8000000400780c */ /* 0x000fc80003f04070 */
[----:B------:R-:W-:-:S09]  /*9420*/  SEL R0, R0, 0x7c, P0 ;  /* 0x0000007c00007807 */ /* 0x000fd20000000000 */
.L_x_7933:
[----:B------:R-:W-:Y:S05]  /*9430*/  BSYNC.RECONVERGENT B0 ;  /* 0x0000000000007941 */ /* 0x000fea0003800200 */
.L_x_7931:
[----:B------:R-:W-:-:S04]  /*9440*/  SHF.R.U32.HI R3, RZ, 0x18, R22 ;  /* 0x00000018ff037819 */ /* 0x000fc80000011616 */
[----:B------:R-:W-:-:S05]  /*9450*/  LOP3.LUT R3, R0, 0x80, R3, 0xf8, !PT ;  /* 0x0000008000037812 */ /* 0x000fca00078ef803 */
[----:B------:R0:W-:Y:S01]  /*9460*/  STG.E.U8 desc[UR36][R8.64], R3 ;  /* 0x0000000308007986 */ /* 0x0001e2000c101124 */
[----:B------:R-:W-:Y:S05]  /*9470*/  BRA `(.L_x_7904) ;  /* 0x0000000000087947 */ /* 0x000fea0003800000 */
.L_x_7925:
[----:B-----5:R-:W-:-:S05]  /*9480*/  F2FP.BF16.F32.PACK_AB R22, RZ, R22 ;  /* 0x00000016ff16723e */ /* 0x020fca00000010ff */
[----:B------:R2:W-:Y:S02]  /*9490*/  STG.E.U16 desc[UR36][R8.64], R22 ;  /* 0x0000001608007986 */ /* 0x0005e4000c101524 */
.L_x_7904:
        /* <DEDUP_REMOVED lines=24> */
.L_x_7937:
[----:B------:R-:W0:Y:S02]  /*9620*/  F2I.S64.TRUNC R24, R24 ;  /* 0x0000001800187311 */ /* 0x000e24000020d900 */
[----:B0-----:R-:W-:-:S05]  /*9630*/  IMAD.MOV.U32 R3, RZ, RZ, R24 ;  /* 0x000000ffff037224 */ /* 0x001fca00078e0018 */
[----:B------:R0:W-:Y:S01]  /*9640*/  STG.E.U8 desc[UR36][R8.64], R3 ;  /* 0x0000000308007986 */ /* 0x0001e2000c101124 */
[----:B------:R-:W-:Y:S05]  /*9650*/  BRA `(.L_x_7939) ;  /* 0x0000000c00287947 */ /* 0x000fea0003800000 */
.L_x_7936:
        /* <DEDUP_REMOVED lines=9> */
.L_x_7941:
[----:B------:R-:W0:Y:S02]  /*96f0*/  F2I.FTZ.TRUNC.NTZ R3, R24 ;  /* 0x0000001800037305 */ /* 0x000e24000021f100 */
[----:B0-----:R0:W-:Y:S01]  /*9700*/  STG.E desc[UR36][R8.64], R3 ;  /* 0x0000000308007986 */ /* 0x0011e2000c101924 */
[----:B------:R-:W-:Y:S05]  /*9710*/  BRA `(.L_x_7939) ;  /* 0x0000000800f87947 */ /* 0x000fea0003800000 */
.L_x_7940:
[----:B------:R-:W0:Y:S02]  /*9720*/  F2I.FTZ.TRUNC.NTZ R3, R24 ;  /* 0x0000001800037305 */ /* 0x000e24000021f100 */
[----:B0-----:R0:W-:Y:S01]  /*9730*/  STG.E.U16 desc[UR36][R8.64], R3 ;  /* 0x0000000308007986 */ /* 0x0011e2000c101524 */
[----:B------:R-:W-:Y:S05]  /*9740*/  BRA `(.L_x_7939) ;  /* 0x0000000800ec7947 */ /* 0x000fea0003800000 */
.L_x_7935:
        /* <DEDUP_REMOVED lines=8> */
.L_x_7943:
[----:B------:R-:W-:-:S05]  /*97d0*/  F2FP.F16.F32.PACK_AB R24, RZ, R24 ;  /* 0x00000018ff18723e */ /* 0x000fca00000000ff */
[----:B------:R1:W-:Y:S01]  /*97e0*/  STG.E.U16 desc[UR36][R8.64], R24 ;  /* 0x0000001808007986 */ /* 0x0003e2000c101524 */
[----:B------:R-:W-:Y:S05]  /*97f0*/  BRA `(.L_x_7939) ;  /* 0x0000000800c07947 */ /* 0x000fea0003800000 */
.L_x_7942:
        /* <DEDUP_REMOVED lines=9> */
.L_x_7945:
[----:B------:R-:W-:-:S04]  /*9890*/  F2FP.F16.F32.PACK_AB R3, RZ, R24 ;  /* 0x00000018ff03723e */ /* 0x000fc800000000ff */
[----:B------:R-:W-:-:S05]  /*98a0*/  PRMT R3, R3, 0x5410, RZ ;  /* 0x0000541003037816 */ /* 0x000fca00000000ff */
[----:B------:R4:W-:Y:S01]  /*98b0*/  STG.E desc[UR36][R8.64], R3 ;  /* 0x0000000308007986 */ /* 0x0009e2000c101924 */
[----:B------:R-:W-:Y:S05]  /*98c0*/  BRA `(.L_x_7939) ;  /* 0x00000008008c7947 */ /* 0x000fea0003800000 */
.L_x_7944:
[----:B------:R-:W-:-:S06]  /*98d0*/  FMUL.FTZ R4, R24, 1 ;  /* 0x3f80000018047820 */ /* 0x000fcc0000410000 */
[----:B------:R-:W0:Y:S02]  /*98e0*/  F2F.F64.F32 R4, R4 ;  /* 0x0000000400047310 */ /* 0x000e240000201800 */
[----:B0-----:R2:W-:Y:S01]  /*98f0*/  STG.E.64 desc[UR36][R8.64], R4 ;  /* 0x0000000408007986 */ /* 0x0015e2000c101b24 */
[----:B------:R-:W-:Y:S05]  /*9900*/  BRA `(.L_x_7939) ;  /* 0x00000008007c7947 */ /* 0x000fea0003800000 */
.L_x_7934:
        /* <DEDUP_REMOVED lines=13> */
.L_x_7949:
        /* <DEDUP_REMOVED lines=16> */
.L_x_7952:
[----:B------:R-:W-:-:S04]  /*9ae0*/  SHF.R.U32.HI R24, RZ, 0x18, R24 ;  /* 0x00000018ff187819 */ /* 0x000fc80000011618 */
[----:B------:R-:W-:-:S04]  /*9af0*/  LOP3.LUT R3, R3, 0x80, R24, 0xf8, !PT ;  /* 0x0000008003037812 */ /* 0x000fc800078ef818 */
[----:B------:R-:W-:-:S07]  /*9b00*/  PRMT R4, R3, 0x7610, R4 ;  /* 0x0000761003047816 */ /* 0x000fce0000000004 */
.L_x_7951:
[----:B------:R-:W-:Y:S05]  /*9b10*/  BSYNC.RECONVERGENT B0 ;  /* 0x0000000000007941 */ /* 0x000fea0003800200 */
.L_x_7950:
[----:B------:R0:W-:Y:S01]  /*9b20*/  STG.E.U8 desc[UR36][R8.64], R4 ;  /* 0x0000000408007986 */ /* 0x0001e2000c101124 */
[----:B------:R-:W-:Y:S05]  /*9b30*/  BRA `(.L_x_7939) ;  /* 0x0000000400f07947 */ /* 0x000fea0003800000 */
.L_x_7948:
        /* <DEDUP_REMOVED lines=16> */
.L_x_7955:
[----:B------:R-:W-:-:S04]  /*9c40*/  SHF.R.U32.HI R24, RZ, 0x18, R24 ;  /* 0x00000018ff187819 */ /* 0x000fc80000011618 */
[----:B------:R-:W-:-:S04]  /*9c50*/  LOP3.LUT R3, R3, 0x80, R24, 0xf8, !PT ;  /* 0x0000008003037812 */ /* 0x000fc800078ef818 */
[----:B------:R-:W-:-:S07]  /*9c60*/  PRMT R4, R3, 0x7610, R4 ;  /* 0x0000761003047816 */ /* 0x000fce0000000004 */
.L_x_7954:
[----:B------:R-:W-:Y:S05]  /*9c70*/  BSYNC.RECONVERGENT B0 ;  /* 0x0000000000007941 */ /* 0x000fea0003800200 */
.L_x_7953:
[----:B------:R0:W-:Y:S01]  /*9c80*/  STG.E.U8 desc[UR36][R8.64], R4 ;  /* 0x0000000408007986 */ /* 0x0001e2000c101124 */
[----:B------:R-:W-:Y:S05]  /*9c90*/  BRA `(.L_x_7939) ;  /* 0x0000000400987947 */ /* 0x000fea0003800000 */
.L_x_7947:
        /* <DEDUP_REMOVED lines=21> */
.L_x_7957:
[----:B------:R-:W0:Y:S02]  /*9df0*/  F2I.U64.TRUNC R24, R24 ;  /* 0x0000001800187311 */ /* 0x000e24000020d800 */
[----:B0-----:R0:W-:Y:S01]  /*9e00*/  STG.E.64 desc[UR36][R8.64], R24 ;  /* 0x0000001808007986 */ /* 0x0011e2000c101b24 */
[----:B------:R-:W-:Y:S05]  /*9e10*/  BRA `(.L_x_7939) ;  /* 0x0000000400387947 */ /* 0x000fea0003800000 */
.L_x_7956:
[----:B------:R-:W0:Y:S02]  /*9e20*/  F2I.FTZ.U32.TRUNC.NTZ R3, R24 ;  /* 0x0000001800037305 */ /* 0x000e24000021f000 */
[----:B0-----:R0:W-:Y:S01]  /*9e30*/  STG.E desc[UR36][R8.64], R3 ;  /* 0x0000000308007986 */ /* 0x0011e2000c101924 */
[----:B------:R-:W-:Y:S05]  /*9e40*/  BRA `(.L_x_7939) ;  /* 0x00000004002c7947 */ /* 0x000fea0003800000 */
.L_x_7946:
        /* <DEDUP_REMOVED lines=10> */
.L_x_7959:
[----:B------:R-:W-:Y:S01]  /*9ef0*/  FMUL.FTZ R4, R24, 1 ;  /* 0x3f80000018047820 */ /* 0x000fe20000410000 */
[----:B------:R-:W-:-:S05]  /*9f00*/  CS2R R6, SRZ ;  /* 0x0000000000067805 */ /* 0x000fca000001ff00 */
[----:B------:R-:W0:Y:S02]  /*9f10*/  F2F.F64.F32 R4, R4 ;  /* 0x0000000400047310 */ /* 0x000e240000201800 */
[----:B0-----:R0:W-:Y:S01]  /*9f20*/  STG.E.128 desc[UR36][R8.64], R4 ;  /* 0x0000000408007986 */ /* 0x0011e2000c101d24 */
[----:B------:R-:W-:Y:S05]  /*9f30*/  BRA `(.L_x_7939) ;  /* 0x0000000000f07947 */ /* 0x000fea0003800000 */
.L_x_7958:
[----:B------:R-:W-:-:S13]  /*9f40*/  ISETP.NE.AND P0, PT, R0, 0xf, PT ;  /* 0x0000000f0000780c */ /* 0x000fda0003f05270 */
[----:B------:R-:W-:Y:S05]  /*9f50*/  @!P0 BRA `(.L_x_7960) ;  /* 0x0000000000e08947 */ /* 0x000fea0003800000 */
[----:B------:R-:W-:-:S13]  /*9f60*/  ISETP.NE.AND P0, PT, R0, 0x17, PT ;  /* 0x000000170000780c */ /* 0x000fda0003f05270 */
[----:B------:R-:W-:Y:S05]  /*9f70*/  @!P0 BRA `(.L_x_7961) ;  /* 0x00000000008c8947 */ /* 0x000fea0003800000 */
[----:B------:R-:W-:-:S13]  /*9f80*/  ISETP.NE.AND P0, PT, R0, 0x18, PT ;  /* 0x000000180000780c */ /* 0x000fda0003f05270 */
[----:B------:R-:W-:Y:S05]  /*9f90*/  @!P0 BRA `(.L_x_7962) ;  /* 0x0000000000448947 */ /* 0x000fea0003800000 */
.L_x_7938:
        /* <DEDUP_REMOVED lines=16> */
.L_x_7963:
[----:B------:R-:W-:Y:S05]  /*a0a0*/  BRA `(.L_x_7939) ;  /* 0x0000000000947947 */ /* 0x000fea0003800000 */
.L_x_7962:
        /* <DEDUP_REMOVED lines=12> */
.L_x_7965:
[----:B------:R-:W-:Y:S05]  /*a170*/  BSYNC.RECONVERGENT B0 ;  /* 0x0000000000007941 */ /* 0x000fea0003800200 */
.L_x_7964:
[----:B------:R-:W-:-:S05]  /*a180*/  LOP3.LUT R3, R0, 0x80, R5, 0xf8, !PT ;  /* 0x0000008000037812 */ /* 0x000fca00078ef805 */
[----:B------:R0:W-:Y:S01]  /*a190*/  STG.E.U8 desc[UR36][R8.64], R3 ;  /* 0x0000000308007986 */ /* 0x0001e2000c101124 */
[----:B------:R-:W-:Y:S05]  /*a1a0*/  BRA `(.L_x_7939) ;  /* 0x0000000000547947 */ /* 0x000fea0003800000 */
.L_x_7961:
        /* <DEDUP_REMOVED lines=11> */
.L_x_7967:
[----:B------:R-:W-:Y:S01]  /*a260*/  IMAD.MOV.U32 R0, RZ, RZ, 0x7f ;  /* 0x0000007fff007424 */ /* 0x000fe200078e00ff */
[----:B------:R-:W-:-:S04]  /*a270*/  ISETP.GT.U32.AND P0, PT, R4, 0x7f800000, PT ;  /* 0x7f8000000400780c */ /* 0x000fc80003f04070 */
[----:B------:R-:W-:-:S09]  /*a280*/  SEL R0, R0, 0x7c, P0 ;  /* 0x0000007c00007807 */ /* 0x000fd20000000000 */
.L_x_7968:
[----:B------:R-:W-:Y:S05]  /*a290*/  BSYNC.RECONVERGENT B0 ;  /* 0x0000000000007941 */ /* 0x000fea0003800200 */
.L_x_7966:
[----:B------:R-:W-:-:S04]  /*a2a0*/  SHF.R.U32.HI R3, RZ, 0x18, R24 ;  /* 0x00000018ff037819 */ /* 0x000fc80000011618 */
[----:B------:R-:W-:-:S05]  /*a2b0*/  LOP3.LUT R3, R0, 0x80, R3, 0xf8, !PT ;  /* 0x0000008000037812 */ /* 0x000fca00078ef803 */
[----:B------:R0:W-:Y:S01]  /*a2c0*/  STG.E.U8 desc[UR36][R8.64], R3 ;  /* 0x0000000308007986 */ /* 0x0001e2000c101124 */
[----:B------:R-:W-:Y:S05]  /*a2d0*/  BRA `(.L_x_7939) ;  /* 0x0000000000087947 */ /* 0x000fea0003800000 */
.L_x_7960:
[----:B------:R-:W-:-:S05]  /*a2e0*/  F2FP.BF16.F32.PACK_AB R24, RZ, R24 ;  /* 0x00000018ff18723e */ /* 0x000fca00000010ff */
[----:B------:R0:W-:Y:S02]  /*a2f0*/  STG.E.U16 desc[UR36][R8.64], R24 ;  /* 0x0000001808007986 */ /* 0x0001e4000c101524 */
.L_x_7939:
[----:B------:R-:W-:-:S07]  /*a300*/  VIADD R19, R19, 0x80 ;  /* 0x0000008013137836 */ /* 0x000fce0000000000 */
.L_x_7898:
[----:B------:R-:W-:Y:S05]  /*a310*/  BSYNC.RECONVERGENT B6 ;  /* 0x0000000000067941 */ /* 0x000fea0003800200 */
.L_x_7897:
[----:B------:R-:W-:-:S13]  /*a320*/  ISETP.GE.AND P0, PT, R19, R17, PT ;  /* 0x000000111300720c */ /* 0x000fda0003f06270 */
[----:B------:R-:W-:Y:S05]  /*a330*/  @P0 EXIT ;  /* 0x000000000000094d */ /* 0x000fea0003800000 */
[----:B0-2-4-:R-:W0:Y:S01]  /*a340*/  LDC.64 R4, c[0x0][0x398] ;  /* 0x0000e600ff047b82 */ /* 0x015e220000000a00 */
[----:B------:R-:W3:Y:S01]  /*a350*/  LDCU UR4, c[0x0][0x3c4] ;  /* 0x00007880ff0477ac */ /* 0x000ee20008000800 */
[----:B-1----:R-:W-:Y:S01]  /*a360*/  PRMT R0, R16, 0x9910, RZ ;  /* 0x0000991010007816 */ /* 0x002fe200000000ff */
[----:B------:R-:W-:-:S03]  /*a370*/  IMAD R2, R2, 0x200, R19 ;  /* 0x0000020002027824 */ /* 0x000fc600078e0213 */
[----:B------:R-:W-:Y:S01]  /*a380*/  ISETP.GT.AND P1, PT, R0, 0x9, PT ;  /* 0x000000090000780c */ /* 0x000fe20003f24270 */
[----:B---3--:R-:W-:-:S05]  /*a390*/  IMAD R3, R2, UR4, RZ ;  /* 0x0000000402037c24 */ /* 0x008fca000f8e02ff */
        /* <DEDUP_REMOVED lines=12> */
[----:B0-----:R-:W-:Y:S01]  /*a460*/  STG.E.U8 desc[UR36][R2.64], R5 ;  /* 0x0000000502007986 */ /* 0x001fe2000c101124 */
[----:B------:R-:W-:Y:S05]  /*a470*/  EXIT ;  /* 0x000000000000794d */ /* 0x000fea0003800000 */
.L_x_7972:
[----:B-----5:R-:W0:Y:S02]  /*a480*/  F2I.S64.TRUNC R18, R18 ;  /* 0x0000001200127311 */ /* 0x020e24000020d900 */
[----:B0-----:R-:W-:-:S05]  /*a490*/  IMAD.MOV.U32 R5, RZ, RZ, R18 ;  /* 0x000000ffff057224 */ /* 0x001fca00078e0012 */
[----:B------:R-:W-:Y:S01]  /*a4a0*/  STG.E.U8 desc[UR36][R2.64], R5 ;  /* 0x0000000502007986 */ /* 0x000fe2000c101124 */
[----:B------:R-:W-:Y:S05]  /*a4b0*/  EXIT ;  /* 0x000000000000794d */ /* 0x000fea0003800000 */
.L_x_7971:
[----:B------:R-:W-:-:S13]  /*a4c0*/  ISETP.NE.AND P0, PT, R0, 0x2, PT ;  /* 0x000000020000780c */ /* 0x000fda0003f05270 */
[----:B------:R-:W-:Y:S05]  /*a4d0*/  @!P0 BRA `(.L_x_7974) ;  /* 0x0000000000288947 */ /* 0x000fea0003800000 */
[----:B------:R-:W-:-:S13]  /*a4e0*/  ISETP.NE.AND P0, PT, R0, 0x3, PT ;  /* 0x000000030000780c */ /* 0x000fda0003f05270 */
[----:B------:R-:W-:Y:S05]  /*a4f0*/  @!P0 BRA `(.L_x_7975) ;  /* 0x0000000000148947 */ /* 0x000fea0003800000 */
[----:B------:R-:W-:-:S13]  /*a500*/  ISETP.NE.AND P0, PT, R0, 0x4, PT ;  /* 0x000000040000780c */ /* 0x000fda0003f05270 */
[----:B------:R-:W-:Y:S05]  /*a510*/  @P0 BRA `(.L_x_7973) ;  /* 0x0000000800380947 */ /* 0x000fea0003800000 */
[----:B-----5:R-:W0:Y:S02]  /*a520*/  F2I.S64.TRUNC R18, R18 ;  /* 0x0000001200127311 */ /* 0x020e24000020d900 */
[----:B0-----:R-:W-:Y:S01]  /*a530*/  STG.E.64 desc[UR36][R2.64], R18 ;  /* 0x0000001202007986 */ /* 0x001fe2000c101b24 */
[----:B------:R-:W-:Y:S05]  /*a540*/  EXIT ;  /* 0x000000000000794d */ /* 0x000fea0003800000 */
.L_x_7975:
[----:B-----5:R-:W0:Y:S02]  /*a550*/  F2I.FTZ.TRUNC.NTZ R5, R18 ;  /* 0x0000001200057305 */ /* 0x020e24000021f100 */
[----:B0-----:R-:W-:Y:S01]  /*a560*/  STG.E desc[UR36][R2.64], R5 ;  /* 0x0000000502007986 */ /* 0x001fe2000c101924 */
[----:B------:R-:W-:Y:S05]  /*a570*/  EXIT ;  /* 0x000000000000794d */ /* 0x000fea0003800000 */
.L_x_7974:
[----:B-----5:R-:W0:Y:S02]  /*a580*/  F2I.FTZ.TRUNC.NTZ R5, R18 ;  /* 0x0000001200057305 */ /* 0x020e24000021f100 */
[----:B0-----:R-:W-:Y:S01]  /*a590*/  STG.E.U16 desc[UR36][R2.64], R5 ;  /* 0x0000000502007986 */ /* 0x001fe2000c101524 */
[----:B------:R-:W-:Y:S05]  /*a5a0*/  EXIT ;  /* 0x000000000000794d */ /* 0x000fea0003800000 */
.L_x_7970:
[----:B------:R-:W-:-:S13]  /*a5b0*/  ISETP.GT.AND P0, PT, R0, 0x6, PT ;  /* 0x000000060000780c */ /* 0x000fda0003f04270 */
[----:B------:R-:W-:Y:S05]  /*a5c0*/  @P0 BRA `(.L_x_7976) ;  /* 0x0000000000240947 */ /* 0x000fea0003800000 */
[----:B------:R-:W-:-:S13]  /*a5d0*/  ISETP.NE.AND P0, PT, R0, 0x5, PT ;  /* 0x000000050000780c */ /* 0x000fda0003f05270 */
[----:B------:R-:W-:Y:S05]  /*a5e0*/  @!P0 BRA `(.L_x_7977) ;  /* 0x0000000000108947 */ /* 0x000fea0003800000 */
[----:B------:R-:W-:-:S13]  /*a5f0*/  ISETP.NE.AND P0, PT, R0, 0x6, PT ;  /* 0x000000060000780c */ /* 0x000fda0003f05270 */
[----:B------:R-:W-:Y:S05]  /*a600*/  @P0 BRA `(.L_x_7973) ;  /* 0x0000000400fc0947 */ /* 0x000fea0003800000 */
[----:B-----5:R-:W-:Y:S01]  /*a610*/  STG.E desc[UR36][R2.64], R18 ;  /* 0x0000001202007986 */ /* 0x020fe2000c101924 */
[----:B------:R-:W-:Y:S05]  /*a620*/  EXIT ;  /* 0x000000000000794d */ /* 0x000fea0003800000 */
.L_x_7977:
[----:B-----5:R-:W-:-:S05]  /*a630*/  F2FP.F16.F32.PACK_AB R18, RZ, R18 ;  /* 0x00000012ff12723e */ /* 0x020fca00000000ff */
[----:B------:R-:W-:Y:S01]  /*a640*/  STG.E.U16 desc[UR36][R2.64], R18 ;  /* 0x0000001202007986 */ /* 0x000fe2000c101524 */
[----:B------:R-:W-:Y:S05]  /*a650*/  EXIT ;  /* 0x000000000000794d */ /* 0x000fea0003800000 */
.L_x_7976:
[----:B------:R-:W-:-:S13]  /*a660*/  ISETP.NE.AND P0, PT, R0, 0x7, PT ;  /* 0x000000070000780c */ /* 0x000fda0003f05270 */
[----:B------:R-:W-:Y:S05]  /*a670*/  @!P0 BRA `(.L_x_7978) ;  /* 0x00000000002c8947 */ /* 0x000fea0003800000 */
[----:B------:R-:W-:-:S13]  /*a680*/  ISETP.NE.AND P0, PT, R0, 0x8, PT ;  /* 0x000000080000780c */ /* 0x000fda0003f05270 */
[----:B------:R-:W-:Y:S05]  /*a690*/  @!P0 BRA `(.L_x_7979) ;  /* 0x0000000000148947 */ /* 0x000fea0003800000 */
[----:B------:R-:W-:-:S13]  /*a6a0*/  ISETP.NE.AND P0, PT, R0, 0x9, PT ;  /* 0x000000090000780c */ /* 0x000fda0003f05270 */
[----:B------:R-:W-:Y:S05]  /*a6b0*/  @P0 BRA `(.L_x_7973) ;  /* 0x0000000400d00947 */ /* 0x000fea0003800000 */
[----:B------:R-:W-:-:S05]  /*a6c0*/  IMAD.MOV.U32 R19, RZ, RZ, RZ ;  /* 0x000000ffff137224 */ /* 0x000fca00078e00ff */
[----:B-----5:R-:W-:Y:S01]  /*a6d0*/  STG.E.64 desc[UR36][R2.64], R18 ;  /* 0x0000001202007986 */ /* 0x020fe2000c101b24 */
[----:B------:R-:W-:Y:S05]  /*a6e0*/  EXIT ;  /* 0x000000000000794d */ /* 0x000fea0003800000 */
.L_x_7979:
[----:B-----5:R-:W-:-:S04]  /*a6f0*/  F2FP.F16.F32.PACK_AB R5, RZ, R18 ;  /* 0x00000012ff05723e */ /* 0x020fc800000000ff */
[----:B------:R-:W-:-:S05]  /*a700*/  PRMT R5, R5, 0x5410, RZ ;  /* 0x0000541005057816 */ /* 0x000fca00000000ff */
[----:B------:R-:W-:Y:S01]  /*a710*/  STG.E desc[UR36][R2.64], R5 ;  /* 0x0000000502007986 */ /* 0x000fe2000c101924 */
[----:B------:R-:W-:Y:S05]  /*a720*/  EXIT ;  /* 0x000000000000794d */ /* 0x000fea0003800000 */
.L_x_7978:
[----:B-----5:R-:W-:-:S06]  /*a730*/  FMUL.FTZ R4, R18, 1 ;  /* 0x3f80000012047820 */ /* 0x020fcc0000410000 */
[----:B------:R-:W0:Y:S02]  /*a740*/  F2F.F64.F32 R4, R4 ;  /* 0x0000000400047310 */ /* 0x000e240000201800 */
[----:B0-----:R-:W-:Y:S01]  /*a750*/  STG.E.64 desc[UR36][R2.64], R4 ;  /* 0x0000000402007986 */ /* 0x001fe2000c101b24 */
[----:B------:R-:W-:Y:S05]  /*a760*/  EXIT ;  /* 0x000000000000794d */ /* 0x000fea0003800000 */
.L_x_7969:
        /* <DEDUP_REMOVED lines=11> */
[----:B0-----:R-:W-:Y:S01]  /*a820*/  STG.E.U16 desc[UR36][R2.64], R5 ;  /* 0x0000000502007986 */ /* 0x001fe2000c101524 */
[----:B------:R-:W-:Y:S05]  /*a830*/  EXIT ;  /* 0x000000000000794d */ /* 0x000fea0003800000 */
.L_x_7983:
        /* <DEDUP_REMOVED lines=16> */
.L_x_7986:
[----:B------:R-:W-:-:S04]  /*a940*/  SHF.R.U32.HI R18, RZ, 0x18, R18 ;  /* 0x00000018ff127819 */ /* 0x000fc80000011612 */
[----:B------:R-:W-:-:S04]  /*a950*/  LOP3.LUT R5, R5, 0x80, R18, 0xf8, !PT ;  /* 0x0000008005057812 */ /* 0x000fc800078ef812 */
[----:B------:R-:W-:-:S07]  /*a960*/  PRMT R0, R5, 0x7610, R0 ;  /* 0x0000761005007816 */ /* 0x000fce0000000000 */
.L_x_7985:
[----:B------:R-:W-:Y:S05]  /*a970*/  BSYNC.RECONVERGENT B0 ;  /* 0x0000000000007941 */ /* 0x000fea0003800200 */
.L_x_7984:
[----:B------:R-:W-:Y:S01]  /*a980*/  STG.E.U8 desc[UR36][R2.64], R0 ;  /* 0x0000000002007986 */ /* 0x000fe2000c101124 */
[----:B------:R-:W-:Y:S05]  /*a990*/  EXIT ;  /* 0x000000000000794d */ /* 0x000fea0003800000 */
.L_x_7982:
        /* <DEDUP_REMOVED lines=16> */
.L_x_7989:
[----:B------:R-:W-:-:S04]  /*aaa0*/  SHF.R.U32.HI R18, RZ, 0x18, R18 ;  /* 0x00000018ff127819 */ /* 0x000fc80000011612 */
[----:B------:R-:W-:-:S04]  /*aab0*/  LOP3.LUT R5, R5, 0x80, R18, 0xf8, !PT ;  /* 0x0000008005057812 */ /* 0x000fc800078ef812 */
[----:B------:R-:W-:-:S07]  /*aac0*/  PRMT R0, R5, 0x7610, R0 ;  /* 0x0000761005007816 */ /* 0x000fce0000000000 */
.L_x_7988:
[----:B------:R-:W-:Y:S05]  /*aad0*/  BSYNC.RECONVERGENT B0 ;  /* 0x0000000000007941 */ /* 0x000fea0003800200 */
.L_x_7987:
[----:B------:R-:W-:Y:S01]  /*aae0*/  STG.E.U8 desc[UR36][R2.64], R0 ;  /* 0x0000000002007986 */ /* 0x000fe2000c101124 */
[----:B------:R-:W-:Y:S05]  /*aaf0*/  EXIT ;  /* 0x000000000000794d */ /* 0x000fea0003800000 */
.L_x_7981:
        /* <DEDUP_REMOVED lines=21> */
.L_x_7991:
[----:B-----5:R-:W0:Y:S02]  /*ac50*/  F2I.U64.TRUNC R18, R18 ;  /* 0x0000001200127311 */ /* 0x020e24000020d800 */
[----:B0-----:R-:W-:Y:S01]  /*ac60*/  STG.E.64 desc[UR36][R2.64], R18 ;  /* 0x0000001202007986 */ /* 0x001fe2000c101b24 */
[----:B------:R-:W-:Y:S05]  /*ac70*/  EXIT ;  /* 0x000000000000794d */ /* 0x000fea0003800000 */
.L_x_7990:
[----:B-----5:R-:W0:Y:S02]  /*ac80*/  F2I.FTZ.U32.TRUNC.NTZ R5, R18 ;  /* 0x0000001200057305 */ /* 0x020e24000021f000 */
[----:B0-----:R-:W-:Y:S01]  /*ac90*/  STG.E desc[UR36][R2.64], R5 ;  /* 0x0000000502007986 */ /* 0x001fe2000c101924 */
[----:B------:R-:W-:Y:S05]  /*aca0*/  EXIT ;  /* 0x000000000000794d */ /* 0x000fea0003800000 */
.L_x_7980:
        /* <DEDUP_REMOVED lines=8> */
[----:B------:R-:W-:Y:S01]  /*ad30*/  STG.E.U8 desc[UR36][R2.64], R5 ;  /* 0x0000000502007986 */ /* 0x000fe2000c101124 */
[----:B------:R-:W-:Y:S05]  /*ad40*/  EXIT ;  /* 0x000000000000794d */ /* 0x000fea0003800000 */
.L_x_7993:
[----:B-----5:R-:W-:Y:S01]  /*ad50*/  FMUL.FTZ R4, R18, 1 ;  /* 0x3f80000012047820 */ /* 0x020fe20000410000 */
[----:B------:R-:W-:-:S05]  /*ad60*/  CS2R R6, SRZ ;  /* 0x0000000000067805 */ /* 0x000fca000001ff00 */
[----:B------:R-:W0:Y:S02]  /*ad70*/  F2F.F64.F32 R4, R4 ;  /* 0x0000000400047310 */ /* 0x000e240000201800 */
[----:B0-----:R-:W-:Y:S01]  /*ad80*/  STG.E.128 desc[UR36][R2.64], R4 ;  /* 0x0000000402007986 */ /* 0x001fe2000c101d24 */
[----:B------:R-:W-:Y:S05]  /*ad90*/  EXIT ;  /* 0x000000000000794d */ /* 0x000fea0003800000 */
.L_x_7992:
[----:B------:R-:W-:-:S13]  /*ada0*/  ISETP.NE.AND P0, PT, R0, 0xf, PT ;  /* 0x0000000f0000780c */ /* 0x000fda0003f05270 */
[----:B------:R-:W-:Y:S05]  /*adb0*/  @!P0 BRA `(.L_x_7994) ;  /* 0x0000000000e08947 */ /* 0x000fea0003800000 */
[----:B------:R-:W-:-:S13]  /*adc0*/  ISETP.NE.AND P0, PT, R0, 0x17, PT ;  /* 0x000000170000780c */ /* 0x000fda0003f05270 */
[----:B------:R-:W-:Y:S05]  /*add0*/  @!P0 BRA `(.L_x_7995) ;  /* 0x00000000008c8947 */ /* 0x000fea0003800000 */
[----:B------:R-:W-:-:S13]  /*ade0*/  ISETP.NE.AND P0, PT, R0, 0x18, PT ;  /* 0x000000180000780c */ /* 0x000fda0003f05270 */
[----:B------:R-:W-:Y:S05]  /*adf0*/  @!P0 BRA `(.L_x_7996) ;  /* 0x0000000000448947 */ /* 0x000fea0003800000 */
.L_x_7973:
        /* <DEDUP_REMOVED lines=15> */
[----:B--2--5:R-:W-:Y:S05]  /*aef0*/  CALL.ABS.NOINC R2 ;  /* 0x0000000002007343 */ /* 0x024fea0003c00000 */
.L_x_7997:
[----:B------:R-:W-:Y:S05]  /*af00*/  EXIT ;  /* 0x000000000000794d */ /* 0x000fea0003800000 */
.L_x_7996:
        /* <DEDUP_REMOVED lines=12> */
.L_x_7999:
[----:B------:R-:W-:Y:S05]  /*afd0*/  BSYNC.RECONVERGENT B0 ;  /* 0x0000000000007941 */ /* 0x000fea0003800200 */
.L_x_7998:
[----:B------:R-:W-:-:S05]  /*afe0*/  LOP3.LUT R5, R0, 0x80, R7, 0xf8, !PT ;  /* 0x0000008000057812 */ /* 0x000fca00078ef807 */
[----:B------:R-:W-:Y:S01]  /*aff0*/  STG.E.U8 desc[UR36][R2.64], R5 ;  /* 0x0000000502007986 */ /* 0x000fe2000c101124 */
[----:B------:R-:W-:Y:S05]  /*b000*/  EXIT ;  /* 0x000000000000794d */ /* 0x000fea0003800000 */
.L_x_7995:
        /* <DEDUP_REMOVED lines=11> */
.L_x_8001:
[----:B------:R-:W-:Y:S01]  /*b0c0*/  IMAD.MOV.U32 R0, RZ, RZ, 0x7f ;  /* 0x0000007fff007424 */ /* 0x000fe200078e00ff */
[----:B------:R-:W-:-:S04]  /*b0d0*/  ISETP.GT.U32.AND P0, PT, R4, 0x7f800000, PT ;  /* 0x7f8000000400780c */ /* 0x000fc80003f04070 */
[----:B------:R-:W-:-:S09]  /*b0e0*/  SEL R0, R0, 0x7c, P0 ;  /* 0x0000007c00007807 */ /* 0x000fd20000000000 */
.L_x_8002:
[----:B------:R-:W-:Y:S05]  /*b0f0*/  BSYNC.RECONVERGENT B0 ;  /* 0x0000000000007941 */ /* 0x000fea0003800200 */
.L_x_8000:
[----:B------:R-:W-:-:S04]  /*b100*/  SHF.R.U32.HI R5, RZ, 0x18, R18 ;  /* 0x00000018ff057819 */ /* 0x000fc80000011612 */
[----:B------:R-:W-:-:S05]  /*b110*/  LOP3.LUT R5, R0, 0x80, R5, 0xf8, !PT ;  /* 0x0000008000057812 */ /* 0x000fca00078ef805 */
[----:B------:R-:W-:Y:S01]  /*b120*/  STG.E.U8 desc[UR36][R2.64], R5 ;  /* 0x0000000502007986 */ /* 0x000fe2000c101124 */
[----:B------:R-:W-:Y:S05]  /*b130*/  EXIT ;  /* 0x000000000000794d */ /* 0x000fea0003800000 */
.L_x_7994:
[----:B-----5:R-:W-:-:S05]  /*b140*/  F2FP.BF16.F32.PACK_AB R18, RZ, R18 ;  /* 0x00000012ff12723e */ /* 0x020fca00000010ff */
[----:B------:R-:W-:Y:S01]  /*b150*/  STG.E.U16 desc[UR36][R2.64], R18 ;  /* 0x0000001202007986 */ /* 0x000fe2000c101524 */
[----:B------:R-:W-:Y:S05]  /*b160*/  EXIT ;  /* 0x000000000000794d */ /* 0x000fea0003800000 */
.L_x_8003:
        /* <DEDUP_REMOVED lines=9> */
.L_x_14649:


//--------------------- .text._ZN2at6native18elementwise_kernelILi128ELi2EZNS0_22gpu_kernel_impl_nocastIZZZNS0_26logit_backward_kernel_cudaERNS_18TensorIteratorBaseERKN3c106ScalarEENKUlvE_clEvENKUlvE0_clEvEUlffE0_EEvS4_RKT_EUliE_EEviT1_ --------------------------
	.section	.text._ZN2at6native18elementwise_kernelILi128ELi2EZNS0_22gpu_kernel_impl_nocastIZZZNS0_26logit_backward_kernel_cudaERNS_18TensorIteratorBaseERKN3c106ScalarEENKUlvE_clEvENKUlvE0_clEvEUlffE0_EEvS4_RKT_EUliE_EEviT1_,"ax",@progbits
	.align	128
        .global         _ZN2at6native18elementwise_kernelILi128ELi2EZNS0_22gpu_kernel_impl_nocastIZZZNS0_26logit_backward_kernel_cudaERNS_18TensorIteratorBaseERKN3c106ScalarEENKUlvE_clEvENKUlvE0_clEvEUlffE0_EEvS4_RKT_EUliE_EEviT1_
        .type           _ZN2at6native18elementwise_kernelILi128ELi2EZNS0_22gpu_kernel_impl_nocastIZZZNS0_26logit_backward_kernel_cudaERNS_18TensorIteratorBaseERKN3c106ScalarEENKUlvE_clEvENKUlvE0_clEvEUlffE0_EEvS4_RKT_EUliE_EEviT1_,@function
        .size           _ZN2at6native18elementwise_kernelILi128ELi2EZNS0_22gpu_kernel_impl_nocastIZZZNS0_26logit_backward_kernel_cudaERNS_18TensorIteratorBaseERKN3c106ScalarEENKUlvE_clEvENKUlvE0_clEvEUlffE0_EEvS4_RKT_EUliE_EEviT1_,(.L_x_14650 - _ZN2at6native18elementwise_kernelILi128ELi2EZNS0_22gpu_kernel_impl_nocastIZZZNS0_26logit_backward_kernel_cudaERNS_18TensorIteratorBaseERKN3c106ScalarEENKUlvE_clEvENKUlvE0_clEvEUlffE0_EEvS4_RKT_EUliE_EEviT1_)
        .other          _ZN2at6native18elementwise_kernelILi128ELi2EZNS0_22gpu_kernel_impl_nocastIZZZNS0_26logit_backward_kernel_cudaERNS_18TensorIteratorBaseERKN3c106ScalarEENKUlvE_clEvENKUlvE0_clEvEUlffE0_EEvS4_RKT_EUliE_EEviT1_,@"STO_CUDA_ENTRY STV_DEFAULT"
_ZN2at6native18elementwise_kernelILi128ELi2EZNS0_22gpu_kernel_impl_nocastIZZZNS0_26logit_backward_kernel_cudaERNS_18TensorIteratorBaseERKN3c106ScalarEENKUlvE_clEvENKUlvE0_clEvEUlffE0_EEvS4_RKT_EUliE_EEviT1_:
.text._ZN2at6native18elementwise_kernelILi128ELi2EZNS0_22gpu_kernel_impl_nocastIZZZNS0_26logit_backward_kernel_cudaERNS_18TensorIteratorBaseERKN3c106ScalarEENKUlvE_clEvENKUlvE0_clEvEUlffE0_EEvS4_RKT_EUliE_EEviT1_:
        /* <DEDUP_REMOVED lines=13> */
[----:B------:R-:W0:Y:S01]  /*00d0*/  LDC.64 R4, c[0x0][0x5f8] ;  /* 0x00017e00ff047b82 */ /* 0x000e220000000a00 */
[----:B------:R-:W1:Y:S01]  /*00e0*/  LDCU.64 UR8, c[0x0][0x600] ;  /* 0x0000c000ff0877ac */ /* 0x000e620008000a00 */
[----:B0-----:R-:W1:Y:S06]  /*00f0*/  LDG.E R0, desc[UR6][R4.64] ;  /* 0x0000000604007981 */ /* 0x001e6c000c1e1900 */
[----:B------:R-:W0:Y:S01]  /*0100*/  LDC.64 R6, c[0x0][0x5e8] ;  /* 0x00017a00ff067b82 */ /* 0x000e220000000a00 */
[----:B------:R-:W-:Y:S01]  /*0110*/  HFMA2 R9, -RZ, RZ, 0, 0 ;  /* 0x00000000ff097431 */ /* 0x000fe200000001ff */
[----:B-1----:R-:W-:-:S02]  /*0120*/  FSETP.GEU.FTZ.AND P1, PT, R0, UR8, PT ;  /* 0x0000000800007c0b */ /* 0x002fc4000bf3e000 */
[----:B------:R-:W-:-:S04]  /*0130*/  FSETP.GT.FTZ.AND P0, PT, R0, UR9, PT ;  /* 0x0000000900007c0b */ /* 0x000fc8000bf14000 */
[----:B------:R-:W-:-:S13]  /*0140*/  PLOP3.LUT P0, PT, P1, P0, PT, 0x8f, 0xf8 ;  /* 0x0000000000f8781c */ /* 0x000fda0000f01177 */
[----:B0-----:R-:W-:Y:S05]  /*0150*/  @P0 BRA `(.L_x_8007) ;  /* 0x0000000000180947 */ /* 0x001fea0003800000 */
[----:B------:R-:W0:Y:S02]  /*0160*/  LDC.64 R4, c[0x0][0x5f0] ;  /* 0x00017c00ff047b82 */ /* 0x000e240000000a00 */
[----:B0-----:R-:W2:Y:S01]  /*0170*/  LDG.E R4, desc[UR6][R4.64] ;  /* 0x0000000604047981 */ /* 0x001ea2000c1e1900 */
[----:B------:R-:W-:-:S04]  /*0180*/  FADD.FTZ R9, -R0, 1 ;  /* 0x3f80000000097421 */ /* 0x000fc80000010100 */
[----:B------:R-:W-:-:S04]  /*0190*/  FMUL.FTZ R0, R0, R9 ;  /* 0x0000000900007220 */ /* 0x000fc80000410000 */
[----:B------:R-:W2:Y:S02]  /*01a0*/  MUFU.RCP R9, R0 ;  /* 0x0000000000097308 */ /* 0x000ea40000001000 */
[----:B--2---:R-:W-:-:S07]  /*01b0*/  FMUL.FTZ R9, R4, R9 ;  /* 0x0000000904097220 */ /* 0x004fce0000410000 */
.L_x_8007:
[----:B------:R0:W-:Y:S01]  /*01c0*/  STG.E desc[UR6][R6.64], R9 ;  /* 0x0000000906007986 */ /* 0x0001e2000c101906 */
[----:B------:R-:W-:-:S07]  /*01d0*/  IADD3 R3, PT, PT, R3, 0x80, RZ ;  /* 0x0000008003037810 */ /* 0x000fce0007ffe0ff */
.L_x_8006:
[----:B------:R-:W-:Y:S05]  /*01e0*/  BSYNC.RECONVERGENT B0 ;  /* 0x0000000000007941 */ /* 0x000fea0003800200 */
.L_x_8005:
[----:B------:R-:W-:-:S13]  /*01f0*/  ISETP.GE.AND P0, PT, R3, UR4, PT ;  /* 0x0000000403007c0c */ /* 0x000fda000bf06270 */
[----:B------:R-:W-:Y:S05]  /*0200*/  @P0 EXIT ;  /* 0x000000000000094d */ /* 0x000fea0003800000 */
[----:B------:R-:W1:Y:S01]  /*0210*/  LDC.64 R2, c[0x0][0x5f8] ;  /* 0x00017e00ff027b82 */ /* 0x000e620000000a00 */
[----:B------:R-:W2:Y:S01]  /*0220*/  LDCU.64 UR4, c[0x0][0x600] ;  /* 0x0000c000ff0477ac */ /* 0x000ea20008000a00 */
[----:B-1----:R-:W2:Y:S06]  /*0230*/  LDG.E R0, desc[UR6][R2.64] ;  /* 0x0000000602007981 */ /* 0x002eac000c1e1900 */
[----:B------:R-:W1:Y:S01]  /*0240*/  LDC.64 R4, c[0x0][0x5e8] ;  /* 0x00017a00ff047b82 */ /* 0x000e620000000a00 */
[----:B0-----:R-:W-:Y:S01]  /*0250*/  HFMA2 R7, -RZ, RZ, 0, 0 ;  /* 0x00000000ff077431 */ /* 0x001fe200000001ff */
[----:B--2---:R-:W-:-:S02]  /*0260*/  FSETP.GEU.FTZ.AND P1, PT, R0, UR4, PT ;  /* 0x0000000400007c0b */ /* 0x004fc4000bf3e000 */
[----:B------:R-:W-:-:S04]  /*0270*/  FSETP.GT.FTZ.AND P0, PT, R0, UR5, PT ;  /* 0x0000000500007c0b */ /* 0x000fc8000bf14000 */
[----:B------:R-:W-:-:S13]  /*0280*/  PLOP3.LUT P0, PT, P1, P0, PT, 0x8f, 0xf8 ;  /* 0x0000000000f8781c */ /* 0x000fda0000f01177 */
[----:B-1----:R-:W-:Y:S05]  /*0290*/  @P0 BRA `(.L_x_8008) ;  /* 0x0000000000180947 */ /* 0x002fea0003800000 */
[----:B------:R-:W0:Y:S02]  /*02a0*/  LDC.64 R2, c[0x0][0x5f0] ;  /* 0x00017c00ff027b82 */ /* 0x000e240000000a00 */
[----:B0-----:R-:W2:Y:S01]  /*02b0*/  LDG.E R2, desc[UR6][R2.64] ;  /* 0x0000000602027981 */ /* 0x001ea2000c1e1900 */
[----:B------:R-:W-:-:S04]  /*02c0*/  FADD.FTZ R7, -R0, 1 ;  /* 0x3f80000000077421 */ /* 0x000fc80000010100 */
[----:B------:R-:W-:-:S04]  /*02d0*/  FMUL.FTZ R0, R0, R7 ;  /* 0x0000000700007220 */ /* 0x000fc80000410000 */
[----:B------:R-:W2:Y:S02]  /*02e0*/  MUFU.RCP R7, R0 ;  /* 0x0000000000077308 */ /* 0x000ea40000001000 */
[----:B--2---:R-:W-:-:S07]  /*02f0*/  FMUL.FTZ R7, R2, R7 ;  /* 0x0000000702077220 */ /* 0x004fce0000410000 */
.L_x_8008:
[----:B------:R-:W-:Y:S01]  /*0300*/  STG.E desc[UR6][R4.64], R7 ;  /* 0x0000000704007986 */ /* 0x000fe2000c101906 */
[----:B------:R-:W-:Y:S05]  /*0310*/  EXIT ;  /* 0x000000000000794d */ /* 0x000fea0003800000 */
.L_x_8004:
        /* <DEDUP_REMOVED lines=355> */
.L_x_8011:
[----:B------:R-:W0:Y:S02]  /*1950*/  LDCU.64 UR8, c[0x0][0x5f8] ;  /* 0x0000bf00ff0877ac */ /* 0x000e240008000a00 */
[----:B0-----:R-:W-:-:S04]  /*1960*/  IADD3 R6, P0, PT, R6, UR8, RZ ;  /* 0x0000000806067c10 */ /* 0x001fc8000ff1e0ff */
[----:B------:R-:W-:Y:S01]  /*1970*/  IADD3.X R7, PT, PT, RZ, UR9, RZ, P0, !PT ;  /* 0x00000009ff077c10 */ /* 0x000fe200087fe4ff */
[----:B------:R-:W0:Y:S05]  /*1980*/  LDCU.64 UR8, c[0x0][0x600] ;  /* 0x0000c000ff0877ac */ /* 0x000e2a0008000a00 */
[----:B------:R-:W0:Y:S02]  /*1990*/  LDG.E R7, desc[UR6][R6.64] ;  /* 0x0000000606077981 */ /* 0x000e24000c1e1900 */
[C---:B0-----:R-:W-:Y:S02]  /*19a0*/  FSETP.GEU.FTZ.AND P1, PT, R7.reuse, UR8, PT ;  /* 0x0000000807007c0b */ /* 0x041fe4000bf3e000 */
[----:B------:R-:W-:Y:S01]  /*19b0*/  FSETP.GT.FTZ.AND P0, PT, R7, UR9, PT ;  /* 0x0000000907007c0b */ /* 0x000fe2000bf14000 */
[----:B------:R-:W0:Y:S03]  /*19c0*/  LDCU.64 UR8, c[0x0][0x5e8] ;  /* 0x0000bd00ff0877ac */ /* 0x000e260008000a00 */
[----:B------:R-:W-:-:S13]  /*19d0*/  PLOP3.LUT P0, PT, P1, P0, PT, 0x8f, 0xf8 ;  /* 0x0000000000f8781c */ /* 0x000fda0000f01177 */
[----:B------:R-:W1:Y:S02]  /*19e0*/  @!P0 LDC.64 R8, c[0x0][0x5f0] ;  /* 0x00017c00ff088b82 */ /* 0x000e640000000a00 */
[----:B-1----:R-:W-:-:S04]  /*19f0*/  @!P0 IADD3 R8, P1, PT, R4, R8, RZ ;  /* 0x0000000804088210 */ /* 0x002fc80007f3e0ff */
[----:B------:R-:W-:-:S05]  /*1a00*/  @!P0 IADD3.X R9, PT, PT, RZ, R9, RZ, P1, !PT ;  /* 0x00000009ff098210 */ /* 0x000fca0000ffe4ff */
[----:B------:R-:W2:Y:S01]  /*1a10*/  @!P0 LDG.E R8, desc[UR6][R8.64] ;  /* 0x0000000608088981 */ /* 0x000ea2000c1e1900 */
[----:B------:R-:W-:Y:S01]  /*1a20*/  @!P0 FADD.FTZ R4, -R7, 1 ;  /* 0x3f80000007048421 */ /* 0x000fe20000010100 */
[----:B------:R-:W-:-:S03]  /*1a30*/  IADD3 R3, PT, PT, R3, 0x80, RZ ;  /* 0x0000008003037810 */ /* 0x000fc60007ffe0ff */
[----:B------:R-:W-:Y:S01]  /*1a40*/  @!P0 FMUL.FTZ R6, R7, R4 ;  /* 0x0000000407068220 */ /* 0x000fe20000410000 */
[----:B0-----:R-:W-:Y:S02]  /*1a50*/  IADD3 R4, P1, PT, R5, UR8, RZ ;  /* 0x0000000805047c10 */ /* 0x001fe4000ff3e0ff */
[----:B------:R-:W-:Y:S01]  /*1a60*/  MOV R7, RZ ;  /* 0x000000ff00077202 */ /* 0x000fe20000000f00 */
[----:B------:R-:W2:Y:S01]  /*1a70*/  @!P0 MUFU.RCP R11, R6 ;  /* 0x00000006000b8308 */ /* 0x000ea20000001000 */
[----:B------:R-:W-:Y:S01]  /*1a80*/  IADD3.X R5, PT, PT, RZ, UR9, RZ, P1, !PT ;  /* 0x00000009ff057c10 */ /* 0x000fe20008ffe4ff */
[----:B--2---:R-:W-:-:S05]  /*1a90*/  @!P0 FMUL.FTZ R7, R8, R11 ;  /* 0x0000000b08078220 */ /* 0x004fca0000410000 */
[----:B------:R0:W-:Y:S03]  /*1aa0*/  STG.E desc[UR6][R4.64], R7 ;  /* 0x0000000704007986 */ /* 0x0001e6000c101906 */
.L_x_8010:
[----:B------:R-:W-:Y:S05]  /*1ab0*/  BSYNC.RECONVERGENT B0 ;  /* 0x0000000000007941 */ /* 0x000fea0003800200 */
.L_x_8009:
        /* <DEDUP_REMOVED lines=350> */
.L_x_8012:
[----:B------:R-:W0:Y:S01]  /*30a0*/  LDCU.128 UR8, c[0x0][0x5f0] ;  /* 0x0000be00ff0877ac */ /* 0x000e220008000c00 */
[----:B------:R-:W1:Y:S01]  /*30b0*/  LDCU.64 UR4, c[0x0][0x600] ;  /* 0x0000c000ff0477ac */ /* 0x000e620008000a00 */
[----:B0-----:R-:W-:-:S04]  /*30c0*/  IADD3 R4, P0, PT, R4, UR10, RZ ;  /* 0x0000000a04047c10 */ /* 0x001fc8000ff1e0ff */
[----:B------:R-:W-:-:S06]  /*30d0*/  IADD3.X R5, PT, PT, RZ, UR11, RZ, P0, !PT ;  /* 0x0000000bff057c10 */ /* 0x000fcc00087fe4ff */
[----:B------:R-:W1:Y:S02]  /*30e0*/  LDG.E R5, desc[UR6][R4.64] ;  /* 0x0000000604057981 */ /* 0x000e64000c1e1900 */
[C---:B-1----:R-:W-:Y:S02]  /*30f0*/  FSETP.GEU.FTZ.AND P1, PT, R5.reuse, UR4, PT ;  /* 0x0000000405007c0b */ /* 0x042fe4000bf3e000 */
[----:B------:R-:W-:Y:S01]  /*3100*/  FSETP.GT.FTZ.AND P0, PT, R5, UR5, PT ;  /* 0x0000000505007c0b */ /* 0x000fe2000bf14000 */
[----:B------:R-:W0:Y:S03]  /*3110*/  LDCU.64 UR4, c[0x0][0x5e8] ;  /* 0x0000bd00ff0477ac */ /* 0x000e260008000a00 */
[----:B------:R-:W-:Y:S02]  /*3120*/  PLOP3.LUT P0, PT, P1, P0, PT, 0x8f, 0xf8 ;  /* 0x0000000000f8781c */ /* 0x000fe40000f01177 */
[----:B------:R-:W-:-:S04]  /*3130*/  IADD3 R6, P1, PT, R2, UR8, RZ ;  /* 0x0000000802067c10 */ /* 0x000fc8000ff3e0ff */
[----:B------:R-:W-:-:S07]  /*3140*/  IADD3.X R7, PT, PT, RZ, UR9, RZ, P1, !PT ;  /* 0x00000009ff077c10 */ /* 0x000fce0008ffe4ff */
[----:B------:R-:W2:Y:S01]  /*3150*/  @!P0 LDG.E R6, desc[UR6][R6.64] ;  /* 0x0000000606068981 */ /* 0x000ea2000c1e1900 */
[----:B------:R-:W-:Y:S01]  /*3160*/  @!P0 FADD.FTZ R0, -R5, 1 ;  /* 0x3f80000005008421 */ /* 0x000fe20000010100 */
[----:B0-----:R-:W-:-:S03]  /*3170*/  IADD3 R2, P1, PT, R3, UR4, RZ ;  /* 0x0000000403027c10 */ /* 0x001fc6000ff3e0ff */
[----:B------:R-:W-:Y:S01]  /*3180*/  @!P0 FMUL.FTZ R0, R5, R0 ;  /* 0x0000000005008220 */ /* 0x000fe20000410000 */
[----:B------:R-:W-:Y:S02]  /*3190*/  MOV R5, RZ ;  /* 0x000000ff00057202 */ /* 0x000fe40000000f00 */
[----:B------:R-:W-:Y:S01]  /*31a0*/  IADD3.X R3, PT, PT, RZ, UR5, RZ, P1, !PT ;  /* 0x00000005ff037c10 */ /* 0x000fe20008ffe4ff */
[----:B------:R-:W2:Y:S02]  /*31b0*/  @!P0 MUFU.RCP R9, R0 ;  /* 0x0000000000098308 */ /* 0x000ea40000001000 */
[----:B--2---:R-:W-:-:S05]  /*31c0*/  @!P0 FMUL.FTZ R5, R6, R9 ;  /* 0x0000000906058220 */ /* 0x004fca0000410000 */
[----:B------:R-:W-:Y:S01]  /*31d0*/  STG.E desc[UR6][R2.64], R5 ;  /* 0x0000000502007986 */ /* 0x000fe2000c101906 */
[----:B------:R-:W-:Y:S05]  /*31e0*/  EXIT ;  /* 0x000000000000794d */ /* 0x000fea0003800000 */
.L_x_8013:
        /* <DEDUP_REMOVED lines=9> */
.L_x_14650:


//--------------------- .text._ZN2at6native27unrolled_elementwise_kernelIZZZNS0_26logit_backward_kernel_cudaERNS_18TensorIteratorBaseERKN3c106ScalarEENKUlvE_clEvENKUlvE0_clEvEUlffE0_St5arrayIPcLm3EELi4E23TrivialOffsetCalculatorILi2EjESE_ILi1EjENS0_6memory15LoadWithoutCastENSH_16StoreWithoutCastEEEviT_T0_T2_T3_T4_T5_ --------------------------
	.section	.text._ZN2at6native27unrolled_elementwise_kernelIZZZNS0_26logit_backward_kernel_cudaERNS_18TensorIteratorBaseERKN3c106ScalarEENKUlvE_clEvENKUlvE0_clEvEUlffE0_St5arrayIPcLm3EELi4E23TrivialOffsetCalculatorILi2EjESE_ILi1EjENS0_6memory15LoadWithoutCastENSH_16StoreWithoutCastEEEviT_T0_T2_T3_T4_T5_,"ax",@progbits
	.align	128
        .global         _ZN2at6native27unrolled_elementwise_kernelIZZZNS0_26logit_backward_kernel_cudaERNS_18TensorIteratorBaseERKN3c106ScalarEENKUlvE_clEvENKUlvE0_clEvEUlffE0_St5arrayIPcLm3EELi4E23TrivialOffsetCalculatorILi2EjESE_ILi1EjENS0_6memory15LoadWithoutCastENSH_16StoreWithoutCastEEEviT_T0_T2_T3_T4_T5_
        .type           _ZN2at6native27unrolled_elementwise_kernelIZZZNS0_26logit_backward_kernel_cudaERNS_18TensorIteratorBaseERKN3c106ScalarEENKUlvE_clEvENKUlvE0_clEvEUlffE0_St5arrayIPcLm3EELi4E23TrivialOffsetCalculatorILi2EjESE_ILi1EjENS0_6memory15LoadWithoutCastENSH_16StoreWithoutCastEEEviT_T0_T2_T3_T4_T5_,@function
        .size           _ZN2at6native27unrolled_elementwise_kernelIZZZNS0_26logit_backward_kernel_cudaERNS_18TensorIteratorBaseERKN3c106ScalarEENKUlvE_clEvENKUlvE0_clEvEUlffE0_St5arrayIPcLm3EELi4E23TrivialOffsetCalculatorILi2EjESE_ILi1EjENS0_6memory15LoadWithoutCastENSH_16StoreWithoutCastEEEviT_T0_T2_T3_T4_T5_,(.L_x_14651 - _ZN2at6native27unrolled_elementwise_kernelIZZZNS0_26logit_backward_kernel_cudaERNS_18TensorIteratorBaseERKN3c106ScalarEENKUlvE_clEvENKUlvE0_clEvEUlffE0_St5arrayIPcLm3EELi4E23TrivialOffsetCalculatorILi2EjESE_ILi1EjENS0_6memory15LoadWithoutCastENSH_16StoreWithoutCastEEEviT_T0_T2_T3_T4_T5_)
        .other          _ZN2at6native27unrolled_elementwise_kernelIZZZNS0_26logit_backward_kernel_cudaERNS_18TensorIteratorBaseERKN3c106ScalarEENKUlvE_clEvENKUlvE0_clEvEUlffE0_St5arrayIPcLm3EELi4E23TrivialOffsetCalculatorILi2EjESE_ILi1EjENS0_6memory15LoadWithoutCastENSH_16StoreWithoutCastEEEviT_T0_T2_T3_T4_T5_,@"STO_CUDA_ENTRY STV_DEFAULT"
_ZN2at6native27unrolled_elementwise_kernelIZZZNS0_26logit_backward_kernel_cudaERNS_18TensorIteratorBaseERKN3c106ScalarEENKUlvE_clEvENKUlvE0_clEvEUlffE0_St5arrayIPcLm3EELi4E23TrivialOffsetCalculatorILi2EjESE_ILi1EjENS0_6memory15LoadWithoutCastENSH_16StoreWithoutCastEEEviT_T0_T2_T3_T4_T5_:
.text._ZN2at6native27unrolled_elementwise_kernelIZZZNS0_26logit_backward_kernel_cudaERNS_18TensorIteratorBaseERKN3c106ScalarEENKUlvE_clEvENKUlvE0_clEvEUlffE0_St5arrayIPcLm3EELi4E23TrivialOffsetCalculatorILi2EjESE_ILi1EjENS0_6memory15LoadWithoutCastENSH_16StoreWithoutCastEEEviT_T0_T2_T3_T4_T5_:
        /* <DEDUP_REMOVED lines=8> */
[----:B------:R-:W4:Y:S01]  /*0080*/  LDC.64 R6, c[0x0][0x3a8] ;  /* 0x0000ea00ff067b82 */ /* 0x000f220000000a00 */
[----:B0-----:R-:W-:-:S07]  /*0090*/  IMAD R9, R8, -0x200, R9 ;  /* 0xfffffe0008097824 */ /* 0x001fce00078e0209 */
[----:B------:R-:W0:Y:S01]  /*00a0*/  LDC.64 R2, c[0x0][0x3a8] ;  /* 0x0000ea00ff027b82 */ /* 0x000e220000000a00 */
[----:B--2---:R-:W-:Y:S01]  /*00b0*/  IMAD.MOV.U32 R11, RZ, RZ, R10 ;  /* 0x000000ffff0b7224 */ /* 0x004fe200078e000a */
[----:B------:R-:W-:-:S06]  /*00c0*/  ISETP.GE.AND P0, PT, R10, R9, PT ;  /* 0x000000090a00720c */ /* 0x000fcc0003f06270 */
        /* <DEDUP_REMOVED lines=8> */
[----:B-1----:R1:W5:Y:S09]  /*0150*/  @!P1 LDG.E R0, desc[UR4][R18.64] ;  /* 0x0000000412009981 */ /* 0x002372000c1e1900 */
[C---:B------:R-:W-:Y:S01]  /*0160*/  @!P3 LEA R21, R8.reuse, R10, 0x9 ;  /* 0x0000000a0815b211 */ /* 0x040fe200078e48ff */
[----:B-1----:R-:W1:Y:S01]  /*0170*/  LDC.64 R18, c[0x0][0x3a0] ;  /* 0x0000e800ff127b82 */ /* 0x002e620000000a00 */
[----:B------:R-:W-:-:S02]  /*0180*/  @!P0 IMAD R25, R8, 0x200, R11 ;  /* 0x0000020008198824 */ /* 0x000fc400078e020b */
[----:B------:R-:W-:Y:S02]  /*0190*/  @!P3 VIADD R10, R10, 0x80 ;  /* 0x000000800a0ab836 */ /* 0x000fe40000000000 */
[----:B----4-:R-:W-:-:S03]  /*01a0*/  @!P3 IMAD.WIDE.U32 R4, R21, 0x4, R4 ;  /* 0x000000041504b825 */ /* 0x010fc600078e0004 */
[----:B------:R-:W-:Y:S01]  /*01b0*/  ISETP.GE.AND P2, PT, R10, R9, PT ;  /* 0x000000090a00720c */ /* 0x000fe20003f46270 */
[----:B------:R-:W-:Y:S02]  /*01c0*/  @!P3 IMAD.WIDE.U32 R6, R21, 0x4, R6 ;  /* 0x000000041506b825 */ /* 0x000fe400078e0006 */
[----:B------:R-:W3:Y:S02]  /*01d0*/  LDC.64 R20, c[0x0][0x3a8] ;  /* 0x0000ea00ff147b82 */ /* 0x000ee40000000a00 */
[----:B0-----:R-:W-:-:S08]  /*01e0*/  @!P1 IMAD.WIDE.U32 R2, R17, 0x4, R2 ;  /* 0x0000000411029825 */ /* 0x001fd000078e0002 */
[----:B------:R-:W-:Y:S02]  /*01f0*/  @!P2 IMAD R23, R8, 0x200, R10 ;  /* 0x000002000817a824 */ /* 0x000fe400078e020a */
[----:B-1----:R-:W-:-:S04]  /*0200*/  @!P0 IMAD.WIDE.U32 R18, R25, 0x4, R18 ;  /* 0x0000000419128825 */ /* 0x002fc800078e0012 */
[----:B---3--:R-:W-:Y:S01]  /*0210*/  @!P0 IMAD.WIDE.U32 R20, R25, 0x4, R20 ;  /* 0x0000000419148825 */ /* 0x008fe200078e0014 */
[----:B------:R-:W-:-:S06]  /*0220*/  CS2R R24, SRZ ;  /* 0x0000000000187805 */ /* 0x000fcc000001ff00 */
[----:B------:R-:W5:Y:S04]  /*0230*/  @!P0 LDG.E R24, desc[UR4][R18.64] ;  /* 0x0000000412188981 */ /* 0x000f68000c1e1900 */
[----:B------:R-:W5:Y:S01]  /*0240*/  @!P0 LDG.E R25, desc[UR4][R20.64] ;  /* 0x0000000414198981 */ /* 0x000f62000c1e1900 */
[----:B------:R-:W-:-:S06]  /*0250*/  MOV R10, RZ ;  /* 0x000000ff000a7202 */ /* 0x000fcc0000000f00 */
[----:B------:R0:W5:Y:S01]  /*0260*/  @!P1 LDG.E R10, desc[UR4][R2.64] ;  /* 0x00000004020a9981 */ /* 0x000162000c1e1900 */
[----:B------:R-:W-:Y:S02]  /*0270*/  ISETP.GE.AND P1, PT, R11, R9, PT ;  /* 0x000000090b00720c */ /* 0x000fe40003f26270 */
[----:B------:R-:W-:Y:S01]  /*0280*/  CS2R R16, SRZ ;  /* 0x0000000000107805 */ /* 0x000fe2000001ff00 */
[----:B--2---:R-:W-:-:S10]  /*0290*/  @!P2 IMAD.WIDE.U32 R12, R23, 0x4, R12 ;  /* 0x00000004170ca825 */ /* 0x004fd400078e000c */
[----:B0-----:R-:W0:Y:S01]  /*02a0*/  @!P1 LDC.64 R2, c[0x0][0x398] ;  /* 0x0000e600ff029b82 */ /* 0x001e220000000a00 */
[----:B------:R-:W-:Y:S01]  /*02b0*/  @!P2 IMAD.WIDE.U32 R22, R23, 0x4, R14 ;  /* 0x000000041716a825 */ /* 0x000fe200078e000e */
[----:B------:R-:W-:Y:S01]  /*02c0*/  CS2R R14, SRZ ;  /* 0x00000000000e7805 */ /* 0x000fe2000001ff00 */
[----:B------:R1:W5:Y:S01]  /*02d0*/  @!P2 LDG.E R16, desc[UR4][R12.64] ;  /* 0x000000040c10a981 */ /* 0x000362000c1e1900 */
[----:B------:R-:W-:Y:S03]  /*02e0*/  BSSY.RECONVERGENT B0, `(.L_x_8014) ;  /* 0x0000018000007945 */ /* 0x000fe60003800200 */
[----:B------:R-:W5:Y:S04]  /*02f0*/  @!P2 LDG.E R17, desc[UR4][R22.64] ;  /* 0x000000041611a981 */ /* 0x000f68000c1e1900 */
[----:B------:R2:W5:Y:S01]  /*0300*/  @!P3 LDG.E R14, desc[UR4][R4.64] ;  /* 0x00000004040eb981 */ /* 0x000562000c1e1900 */
[----:B-1----:R-:W-:-:S03]  /*0310*/  IADD3 R12, PT, PT, R11, 0x80, RZ ;  /* 0x000000800b0c7810 */ /* 0x002fc60007ffe0ff */
[----:B------:R1:W5:Y:S01]  /*0320*/  @!P3 LDG.E R15, desc[UR4][R6.64] ;  /* 0x00000004060fb981 */ /* 0x000362000c1e1900 */
[C---:B--2---:R-:W-:Y:S02]  /*0330*/  VIADD R4, R11.reuse, 0x100 ;  /* 0x000001000b047836 */ /* 0x044fe40000000000 */
[----:B------:R-:W-:Y:S01]  /*0340*/  @!P1 IMAD R5, R8, 0x200, R11 ;  /* 0x0000020008059824 */ /* 0x000fe200078e020b */
[----:B-1----:R-:W-:Y:S02]  /*0350*/  IADD3 R6, PT, PT, R11, 0x180, RZ ;  /* 0x000001800b067810 */ /* 0x002fe40007ffe0ff */
[----:B------:R-:W-:Y:S01]  /*0360*/  @!P1 MOV R11, R12 ;  /* 0x0000000c000b9202 */ /* 0x000fe20000000f00 */
[----:B0-----:R-:W-:Y:S01]  /*0370*/  @!P1 IMAD.WIDE.U32 R2, R5, 0x4, R2 ;  /* 0x0000000405029825 */ /* 0x001fe200078e0002 */
[-C--:B------:R-:W-:Y:S02]  /*0380*/  ISETP.GE.AND P5, PT, R12, R9.reuse, PT ;  /* 0x000000090c00720c */ /* 0x080fe40003fa6270 */
[----:B------:R-:W-:-:S02]  /*0390*/  ISETP.GE.AND P2, PT, R4, R9, PT ;  /* 0x000000090400720c */ /* 0x000fc40003f46270 */
[-C--:B------:R-:W-:Y:S02]  /*03a0*/  ISETP.GE.AND P3, PT, R6, R9.reuse, PT ;  /* 0x000000090600720c */ /* 0x080fe40003f66270 */
[----:B------:R-:W-:Y:S01]  /*03b0*/  ISETP.GE.AND P4, PT, R11, R9, PT ;  /* 0x000000090b00720c */ /* 0x000fe20003f86270 */
[----:B------:R-:W-:-:S12]  /*03c0*/  @P1 BRA `(.L_x_8015) ;  /* 0x0000000000241947 */ /* 0x000fd80003800000 */
[----:B------:R-:W0:Y:S01]  /*03d0*/  LDCU.64 UR6, c[0x0][0x388] ;  /* 0x00007100ff0677ac */ /* 0x000e220008000a00 */
[----:B------:R-:W-:Y:S01]  /*03e0*/  IMAD.MOV.U32 R5, RZ, RZ, RZ ;  /* 0x000000ffff057224 */ /* 0x000fe200078e00ff */
[C---:B0----5:R-:W-:Y:S02]  /*03f0*/  FSETP.GEU.FTZ.AND P6, PT, R25.reuse, UR6, PT ;  /* 0x0000000619007c0b */ /* 0x061fe4000bfde000 */
[----:B------:R-:W-:-:S04]  /*0400*/  FSETP.GT.FTZ.AND P0, PT, R25, UR7, PT ;  /* 0x0000000719007c0b */ /* 0x000fc8000bf14000 */
[----:B------:R-:W-:-:S13]  /*0410*/  PLOP3.LUT P0, PT, P6, P0, PT, 0x8f, 0xf8 ;  /* 0x0000000000f8781c */ /* 0x000fda0003701177 */
[----:B------:R-:W-:-:S04]  /*0420*/  @!P0 FADD.FTZ R4, -R25, 1 ;  /* 0x3f80000019048421 */ /* 0x000fc80000010100 */
[----:B------:R-:W-:-:S04]  /*0430*/  @!P0 FMUL.FTZ R4, R4, R25 ;  /* 0x0000001904048220 */ /* 0x000fc80000410000 */
[----:B------:R-:W0:Y:S02]  /*0440*/  @!P0 MUFU.RCP R7, R4 ;  /* 0x0000000400078308 */ /* 0x000e240000001000 */
[----:B0-----:R-:W-:-:S07]  /*0450*/  @!P0 FMUL.FTZ R5, R7, R24 ;  /* 0x0000001807058220 */ /* 0x001fce0000410000 */
.L_x_8015:
[----:B------:R-:W-:Y:S05]  /*0460*/  BSYNC.RECONVERGENT B0 ;  /* 0x0000000000007941 */ /* 0x000fea0003800200 */
.L_x_8014:
        /* <DEDUP_REMOVED lines=8> */
[----:B------:R-:W-:-:S03]  /*04f0*/  HFMA2 R7, -RZ, RZ, 0, 0 ;  /* 0x00000000ff077431 */ /* 0x000fc600000001ff */
[----:B------:R-:W0:Y:S02]  /*0500*/  @!P0 MUFU.RCP R13, R10 ;  /* 0x0000000a000d8308 */ /* 0x000e240000001000 */
[----:B0-----:R-:W-:-:S07]  /*0510*/  @!P0 FMUL.FTZ R7, R13, R0 ;  /* 0x000000000d078220 */ /* 0x001fce0000410000 */
.L_x_8017:
[----:B------:R-:W-:Y:S05]  /*0520*/  BSYNC.RECONVERGENT B0 ;  /* 0x0000000000007941 */ /* 0x000fea0003800200 */
.L_x_8016:
[----:B------:R-:W-:Y:S04]  /*0530*/  BSSY.RECONVERGENT B0, `(.L_x_8018) ;  /* 0x000000b000007945 */ /* 0x000fe80003800200 */
[----:B------:R-:W-:Y:S05]  /*0540*/  @P2 BRA `(.L_x_8019) ;  /* 0x0000000000242947 */ /* 0x000fea0003800000 */
        /* <DEDUP_REMOVED lines=9> */
.L_x_8019:
[----:B------:R-:W-:Y:S05]  /*05e0*/  BSYNC.RECONVERGENT B0 ;  /* 0x0000000000007941 */ /* 0x000fea0003800200 */
.L_x_8018:
[----:B------:R-:W-:Y:S04]  /*05f0*/  BSSY.RECONVERGENT B0, `(.L_x_8020) ;  /* 0x000000b000007945 */ /* 0x000fe80003800200 */
[----:B------:R-:W-:Y:S05]  /*0600*/  @P3 BRA `(.L_x_8021) ;  /* 0x0000000000243947 */ /* 0x000fea0003800000 */
[----:B------:R-:W0:Y:S01]  /*0610*/  LDCU.64 UR6, c[0x0][0x388] ;  /* 0x00007100ff0677ac */ /* 0x000e220008000a00 */
[----:B-----5:R-:W-:Y:S02]  /*0620*/  MOV R15, RZ ;  /* 0x000000ff000f7202 */ /* 0x020fe40000000f00 */
[C---:B0-----:R-:W-:Y:S02]  /*0630*/  FSETP.GEU.FTZ.AND P2, PT, R17.reuse, UR6, PT ;  /* 0x0000000611007c0b */ /* 0x041fe4000bf5e000 */
[----:B------:R-:W-:-:S04]  /*0640*/  FSETP.GT.FTZ.AND P0, PT, R17, UR7, PT ;  /* 0x0000000711007c0b */ /* 0x000fc8000bf14000 */
[----:B------:R-:W-:-:S13]  /*0650*/  PLOP3.LUT P0, PT, P2, P0, PT, 0x8f, 0xf8 ;  /* 0x0000000000f8781c */ /* 0x000fda0001701177 */
[----:B------:R-:W-:-:S04]  /*0660*/  @!P0 FADD.FTZ R0, -R17, 1 ;  /* 0x3f80000011008421 */ /* 0x000fc80000010100 */
[----:B------:R-:W-:-:S04]  /*0670*/  @!P0 FMUL.FTZ R0, R0, R17 ;  /* 0x0000001100008220 */ /* 0x000fc80000410000 */
[----:B------:R-:W0:Y:S02]  /*0680*/  @!P0 MUFU.RCP R17, R0 ;  /* 0x0000000000118308 */ /* 0x000e240000001000 */
[----:B0-----:R-:W-:-:S07]  /*0690*/  @!P0 FMUL.FTZ R15, R17, R16 ;  /* 0x00000010110f8220 */ /* 0x001fce0000410000 */
.L_x_8021:
[----:B------:R-:W-:Y:S05]  /*06a0*/  BSYNC.RECONVERGENT B0 ;  /* 0x0000000000007941 */ /* 0x000fea0003800200 */
.L_x_8020:
[----:B------:R0:W-:Y:S01]  /*06b0*/  @!P1 STG.E desc[UR4][R2.64], R5 ;  /* 0x0000000502009986 */ /* 0x0001e2000c101904 */
        /* <DEDUP_REMOVED lines=10> */
[----:B------:R1:W-:Y:S04]  /*0760*/  STG.E desc[UR4][R4.64], R7 ;  /* 0x0000000704007986 */ /* 0x0003e8000c101904 */
[----:B------:R1:W-:Y:S02]  /*0770*/  @!P0 STG.E desc[UR4][R2.64], R13 ;  /* 0x0000000d02008986 */ /* 0x0003e4000c101904 */
.L_x_8023:
[----:B------:R-:W-:Y:S05]  /*0780*/  BSYNC.RECONVERGENT B0 ;  /* 0x0000000000007941 */ /* 0x000fea0003800200 */
.L_x_8022:
[----:B------:R-:W-:-:S13]  /*0790*/  ISETP.GE.AND P0, PT, R11, R9, PT ;  /* 0x000000090b00720c */ /* 0x000fda0003f06270 */
[----:B------:R-:W-:Y:S05]  /*07a0*/  @P0 EXIT ;  /* 0x000000000000094d */ /* 0x000fea0003800000 */
[----:B01----:R-:W0:Y:S01]  /*07b0*/  LDC.64 R2, c[0x0][0x398] ;  /* 0x0000e600ff027b82 */ /* 0x003e220000000a00 */
[----:B------:R-:W-:-:S05]  /*07c0*/  LEA R11, R8, R11, 0x9 ;  /* 0x0000000b080b7211 */ /* 0x000fca00078e48ff */
[----:B0-----:R-:W-:-:S05]  /*07d0*/  IMAD.WIDE.U32 R2, R11, 0x4, R2 ;  /* 0x000000040b027825 */ /* 0x001fca00078e0002 */
[----:B-----5:R-:W-:Y:S01]  /*07e0*/  STG.E desc[UR4][R2.64], R15 ;  /* 0x0000000f02007986 */ /* 0x020fe2000c101904 */
[----:B------:R-:W-:Y:S05]  /*07f0*/  EXIT ;  /* 0x000000000000794d */ /* 0x000fea0003800000 */
.L_x_8024:
        /* <DEDUP_REMOVED lines=16> */
.L_x_14651:


//--------------------- .text._ZN2at6native29vectorized_elementwise_kernelILi2EZZZNS0_26logit_backward_kernel_cudaERNS_18TensorIteratorBaseERKN3c106ScalarEENKUlvE_clEvENKUlvE0_clEvEUlffE0_St5arrayIPcLm3EEEEviT0_T1_ --------------------------
	.section	.text._ZN2at6native29vectorized_elementwise_kernelILi2EZZZNS0_26logit_backward_kernel_cudaERNS_18TensorIteratorBaseERKN3c106ScalarEENKUlvE_clEvENKUlvE0_clEvEUlffE0_St5arrayIPcLm3EEEEviT0_T1_,"ax",@progbits
	.align	128
        .global         _ZN2at6native29vectorized_elementwise_kernelILi2EZZZNS0_26logit_backward_kernel_cudaERNS_18TensorIteratorBaseERKN3c106ScalarEENKUlvE_clEvENKUlvE0_clEvEUlffE0_St5arrayIPcLm3EEEEviT0_T1_
        .type           _ZN2at6native29vectorized_elementwise_kernelILi2EZZZNS0_26logit_backward_kernel_cudaERNS_18TensorIteratorBaseERKN3c106ScalarEENKUlvE_clEvENKUlvE0_clEvEUlffE0_St5arrayIPcLm3EEEEviT0_T1_,@function
        .size           _ZN2at6native29vectorized_elementwise_kernelILi2EZZZNS0_26logit_backward_kernel_cudaERNS_18TensorIteratorBaseERKN3c106ScalarEENKUlvE_clEvENKUlvE0_clEvEUlffE0_St5arrayIPcLm3EEEEviT0_T1_,(.L_x_14652 - _ZN2at6native29vectorized_elementwise_kernelILi2EZZZNS0_26logit_backward_kernel_cudaERNS_18TensorIteratorBaseERKN3c106ScalarEENKUlvE_clEvENKUlvE0_clEvEUlffE0_St5arrayIPcLm3EEEEviT0_T1_)
        .other          _ZN2at6native29vectorized_elementwise_kernelILi2EZZZNS0_26logit_backward_kernel_cudaERNS_18TensorIteratorBaseERKN3c106ScalarEENKUlvE_clEvENKUlvE0_clEvEUlffE0_St5arrayIPcLm3EEEEviT0_T1_,@"STO_CUDA_ENTRY STV_DEFAULT"
_ZN2at6native29vectorized_elementwise_kernelILi2EZZZNS0_26logit_backward_kernel_cudaERNS_18TensorIteratorBaseERKN3c106ScalarEENKUlvE_clEvENKUlvE0_clEvEUlffE0_St5arrayIPcLm3EEEEviT0_T1_:
.text._ZN2at6native29vectorized_elementwise_kernelILi2EZZZNS0_26logit_backward_kernel_cudaERNS_18TensorIteratorBaseERKN3c106ScalarEENKUlvE_clEvENKUlvE0_clEvEUlffE0_St5arrayIPcLm3EEEEviT0_T1_:
        /* <DEDUP_REMOVED lines=14> */
[----:B0-----:R-:W-:Y:S01]  /*00e0*/  ISETP.GE.U32.AND P0, PT, R23, R2, PT ;  /* 0x000000021700720c */ /* 0x001fe20003f06070 */
[----:B------:R-:W-:-:S06]  /*00f0*/  IMAD.MOV.U32 R3, RZ, RZ, R23 ;  /* 0x000000ffff037224 */ /* 0x000fcc00078e0017 */
[----:B------:R-:W0:Y:S08]  /*0100*/  LDC.64 R10, c[0x0][0x3a0] ;  /* 0x0000e800ff0a7b82 */ /* 0x000e300000000a00 */
[----:B------:R-:W0:Y:S01]  /*0110*/  LDC.64 R20, c[0x0][0x3a0] ;  /* 0x0000e800ff147b82 */ /* 0x000e220000000a00 */
[----:B------:R-:W-:Y:S01]  /*0120*/  @!P0 IADD3 R23, PT, PT, R3, 0x80, RZ ;  /* 0x0000008003178810 */ /* 0x000fe20007ffe0ff */
[----:B------:R-:W-:-:S03]  /*0130*/  @!P0 IMAD.IADD R5, R0, 0x1, R3 ;  /* 0x0000000100058824 */ /* 0x000fc600078e0203 */
[-C--:B------:R-:W-:Y:S01]  /*0140*/  ISETP.GE.U32.AND P1, PT, R23, R2.reuse, PT ;  /* 0x000000021700720c */ /* 0x080fe20003f26070 */
[C---:B-1----:R-:W-:Y:S02]  /*0150*/  @!P0 IMAD.WIDE.U32 R16, R5.reuse, 0x4, R16 ;  /* 0x0000000405108825 */ /* 0x042fe400078e0010 */
[----:B------:R-:W1:Y:S02]  /*0160*/  LDC.64 R18, c[0x0][0x3a8] ;  /* 0x0000ea00ff127b82 */ /* 0x000e640000000a00 */
[----:B--2---:R-:W-:Y:S01]  /*0170*/  @!P0 IMAD.WIDE.U32 R24, R5, 0x4, R24 ;  /* 0x0000000405188825 */ /* 0x004fe200078e0018 */
[----:B------:R4:W5:Y:S03]  /*0180*/  @!P0 LDG.E R4, desc[UR4][R16.64] ;  /* 0x0000000410048981 */ /* 0x000966000c1e1900 */
[----:B------:R-:W-:Y:S02]  /*0190*/  IMAD.MOV.U32 R5, RZ, RZ, RZ ;  /* 0x000000ffff057224 */ /* 0x000fe400078e00ff */
[----:B------:R-:W2:Y:S02]  /*01a0*/  LDC.64 R8, c[0x0][0x3a8] ;  /* 0x0000ea00ff087b82 */ /* 0x000ea40000000a00 */
[----:B------:R-:W-:Y:S01]  /*01b0*/  @!P1 IMAD.IADD R7, R0, 0x1, R23 ;  /* 0x0000000100079824 */ /* 0x000fe200078e0217 */
[----:B------:R-:W-:Y:S01]  /*01c0*/  @!P1 IADD3 R23, PT, PT, R23, 0x80, RZ ;  /* 0x0000008017179810 */ /* 0x000fe20007ffe0ff */
[----:B------:R-:W5:Y:S03]  /*01d0*/  @!P0 LDG.E R5, desc[UR4][R24.64] ;  /* 0x0000000418058981 */ /* 0x000f66000c1e1900 */
[----:B------:R-:W-:-:S13]  /*01e0*/  ISETP.GE.U32.AND P2, PT, R23, R2, PT ;  /* 0x000000021700720c */ /* 0x000fda0003f46070 */
[----:B------:R-:W-:Y:S01]  /*01f0*/  @!P2 IADD3 R27, PT, PT, R0, R23, RZ ;  /* 0x00000017001ba210 */ /* 0x000fe20007ffe0ff */
[----:B------:R-:W-:-:S05]  /*0200*/  @!P2 VIADD R23, R23, 0x80 ;  /* 0x000000801717a836 */ /* 0x000fca0000000000 */
[----:B------:R-:W-:Y:S01]  /*0210*/  ISETP.GE.U32.AND P0, PT, R23, R2, PT ;  /* 0x000000021700720c */ /* 0x000fe20003f06070 */
[----:B---3--:R-:W-:-:S04]  /*0220*/  @!P1 IMAD.WIDE.U32 R14, R7, 0x4, R14 ;  /* 0x00000004070e9825 */ /* 0x008fc800078e000e */
[----:B----4-:R-:W-:Y:S01]  /*0230*/  @!P1 IMAD.WIDE.U32 R16, R7, 0x4, R12 ;  /* 0x0000000407109825 */ /* 0x010fe200078e000c */
[----:B------:R-:W-:-:S03]  /*0240*/  CS2R R6, SRZ ;  /* 0x0000000000067805 */ /* 0x000fc6000001ff00 */
[----:B0-----:R-:W-:-:S03]  /*0250*/  @!P2 IMAD.WIDE.U32 R12, R27, 0x4, R10 ;  /* 0x000000041b0ca825 */ /* 0x001fc600078e000a */
[----:B------:R0:W5:Y:S01]  /*0260*/  @!P1 LDG.E R6, desc[UR4][R14.64] ;  /* 0x000000040e069981 */ /* 0x000162000c1e1900 */
[----:B------:R-:W-:Y:S01]  /*0270*/  @!P0 IADD3 R11, PT, PT, R0, R23, RZ ;  /* 0x00000017000b8210 */ /* 0x000fe20007ffe0ff */
[----:B------:R-:W-:Y:S02]  /*0280*/  @!P0 VIADD R23, R23, 0x80 ;  /* 0x0000008017178836 */ /* 0x000fe40000000000 */
[----:B------:R3:W5:Y:S03]  /*0290*/  @!P1 LDG.E R7, desc[UR4][R16.64] ;  /* 0x0000000410079981 */ /* 0x000766000c1e1900 */
[----:B------:R-:W-:Y:S01]  /*02a0*/  ISETP.GE.U32.AND P1, PT, R23, R2, PT ;  /* 0x000000021700720c */ /* 0x000fe20003f26070 */
[C---:B------:R-:W-:Y:S01]  /*02b0*/  @!P0 IMAD.WIDE.U32 R20, R11.reuse, 0x4, R20 ;  /* 0x000000040b148825 */ /* 0x040fe200078e0014 */
[----:B0-----:R-:W0:Y:S03]  /*02c0*/  LDC.64 R14, c[0x0][0x3a0] ;  /* 0x0000e800ff0e7b82 */ /* 0x001e260000000a00 */
[----:B-1----:R-:W-:Y:S01]  /*02d0*/  @!P0 IMAD.WIDE.U32 R18, R11, 0x4, R18 ;  /* 0x000000040b128825 */ /* 0x002fe200078e0012 */
[----:B------:R-:W-:-:S03]  /*02e0*/  CS2R R10, SRZ ;  /* 0x00000000000a7805 */ /* 0x000fc6000001ff00 */
[----:B--2---:R-:W-:Y:S01]  /*02f0*/  @!P2 IMAD.WIDE.U32 R24, R27, 0x4, R8 ;  /* 0x000000041b18a825 */ /* 0x004fe200078e0008 */
[----:B------:R-:W-:Y:S01]  /*0300*/  CS2R R8, SRZ ;  /* 0x0000000000087805 */ /* 0x000fe2000001ff00 */
[----:B---3--:R-:W1:Y:S01]  /*0310*/  LDC.64 R16, c[0x0][0x3a0] ;  /* 0x0000e800ff107b82 */ /* 0x008e620000000a00 */
[----:B------:R2:W5:Y:S04]  /*0320*/  @!P0 LDG.E R11, desc[UR4][R18.64] ;  /* 0x00000004120b8981 */ /* 0x000568000c1e1900 */
[----:B------:R3:W5:Y:S04]  /*0330*/  @!P2 LDG.E R8, desc[UR4][R12.64] ;  /* 0x000000040c08a981 */ /* 0x000768000c1e1900 */
[----:B------:R-:W5:Y:S01]  /*0340*/  @!P0 LDG.E R10, desc[UR4][R20.64] ;  /* 0x00000004140a8981 */ /* 0x000f62000c1e1900 */
[----:B--2---:R-:W2:Y:S03]  /*0350*/  LDC.64 R18, c[0x0][0x3a8] ;  /* 0x0000ea00ff127b82 */ /* 0x004ea60000000a00 */
[----:B------:R4:W5:Y:S01]  /*0360*/  @!P2 LDG.E R9, desc[UR4][R24.64] ;  /* 0x000000041809a981 */ /* 0x000962000c1e1900 */
[----:B---3--:R-:W-:-:S02]  /*0370*/  @!P1 IADD3 R13, PT, PT, R0, R23, RZ ;  /* 0x00000017000d9210 */ /* 0x008fc40007ffe0ff */
[----:B------:R-:W-:-:S04]  /*0380*/  @!P1 IADD3 R23, PT, PT, R23, 0x80, RZ ;  /* 0x0000008017179810 */ /* 0x000fc80007ffe0ff */
[----:B------:R-:W-:Y:S01]  /*0390*/  ISETP.GE.U32.AND P0, PT, R23, R2, PT ;  /* 0x000000021700720c */ /* 0x000fe20003f06070 */
[----:B----4-:R-:W3:Y:S01]  /*03a0*/  LDC.64 R24, c[0x0][0x3a8] ;  /* 0x0000ea00ff187b82 */ /* 0x010ee20000000a00 */
[----:B------:R-:W-:Y:S02]  /*03b0*/  IMAD.MOV.U32 R12, RZ, RZ, RZ ;  /* 0x000000ffff0c7224 */ /* 0x000fe400078e00ff */
[----:B0-----:R-:W-:-:S04]  /*03c0*/  @!P1 IMAD.WIDE.U32 R14, R13, 0x4, R14 ;  /* 0x000000040d0e9825 */ /* 0x001fc800078e000e */
[----:B------:R-:W-:Y:S01]  /*03d0*/  IMAD.MOV.U32 R20, RZ, RZ, RZ ;  /* 0x000000ffff147224 */ /* 0x000fe200078e00ff */
[----:B------:R0:W5:Y:S04]  /*03e0*/  @!P1 LDG.E R12, desc[UR4][R14.64] ;  /* 0x000000040e0c9981 */ /* 0x000168000c1e1900 */
[----:B------:R-:W-:Y:S01]  /*03f0*/  @!P0 IADD3 R21, PT, PT, R0, R23, RZ ;  /* 0x0000001700158210 */ /* 0x000fe20007ffe0ff */
[----:B------:R-:W-:-:S04]  /*0400*/  @!P0 VIADD R23, R23, 0x80 ;  /* 0x0000008017178836 */ /* 0x000fc80000000000 */
[C---:B-1----:R-:W-:Y:S01]  /*0410*/  @!P0 IMAD.WIDE.U32 R16, R21.reuse, 0x4, R16 ;  /* 0x0000000415108825 */ /* 0x042fe200078e0010 */
[----:B0-----:R-:W0:Y:S03]  /*0420*/  LDC.64 R14, c[0x0][0x3a0] ;  /* 0x0000e800ff0e7b82 */ /* 0x001e260000000a00 */
[----:B--2---:R-:W-:Y:S01]  /*0430*/  @!P0 IMAD.WIDE.U32 R18, R21, 0x4, R18 ;  /* 0x0000000415128825 */ /* 0x004fe200078e0012 */
[----:B------:R-:W-:Y:S01]  /*0440*/  MOV R21, RZ ;  /* 0x000000ff00157202 */ /* 0x000fe20000000f00 */
[----:B------:R1:W5:Y:S05]  /*0450*/  @!P0 LDG.E R20, desc[UR4][R16.64] ;  /* 0x0000000410148981 */ /* 0x00036a000c1e1900 */
[----:B------:R2:W5:Y:S01]  /*0460*/  @!P0 LDG.E R21, desc[UR4][R18.64] ;  /* 0x0000000412158981 */ /* 0x000562000c1e1900 */
[----:B------:R-:W-:Y:S01]  /*0470*/  ISETP.GE.U32.AND P0, PT, R23, R2, PT ;  /* 0x000000021700720c */ /* 0x000fe20003f06070 */
[----:B-1----:R-:W1:Y:S01]  /*0480*/  LDC.64 R16, c[0x0][0x3a8] ;  /* 0x0000ea00ff107b82 */ /* 0x002e620000000a00 */
[----:B---3--:R-:W-:-:S04]  /*0490*/  @!P1 IMAD.WIDE.U32 R24, R13, 0x4, R24 ;  /* 0x000000040d189825 */ /* 0x008fc800078e0018 */
[----:B------:R-:W-:Y:S02]  /*04a0*/  IMAD.MOV.U32 R13, RZ, RZ, RZ ;  /* 0x000000ffff0d7224 */ /* 0x000fe400078e00ff */
[----:B------:R-:W-:Y:S01]  /*04b0*/  IMAD.MOV.U32 R22, RZ, RZ, RZ ;  /* 0x000000ffff167224 */ /* 0x000fe200078e00ff */
[----:B--2---:R-:W2:Y:S03]  /*04c0*/  LDC.64 R18, c[0x0][0x3a0] ;  /* 0x0000e800ff127b82 */ /* 0x004ea60000000a00 */
[----:B------:R3:W5:Y:S02]  /*04d0*/  @!P1 LDG.E R13, desc[UR4][R24.64] ;  /* 0x00000004180d9981 */ /* 0x000764000c1e1900 */
[----:B---3--:R-:W-:Y:S01]  /*04e0*/  @!P0 IADD3 R25, PT, PT, R0, R23, RZ ;  /* 0x0000001700198210 */ /* 0x008fe20007ffe0ff */
[----:B------:R-:W-:-:S04]  /*04f0*/  HFMA2 R24, -RZ, RZ, 0, 0 ;  /* 0x00000000ff187431 */ /* 0x000fc800000001ff */
[----:B0-----:R-:W-:-:S04]  /*0500*/  @!P0 IMAD.WIDE.U32 R14, R25, 0x4, R14 ;  /* 0x00000004190e8825 */ /* 0x001fc800078e000e */
[----:B-1----:R-:W-:Y:S01]  /*0510*/  @!P0 IMAD.WIDE.U32 R16, R25, 0x4, R16 ;  /* 0x0000000419108825 */ /* 0x002fe200078e0010 */
[----:B------:R0:W5:Y:S03]  /*0520*/  @!P0 LDG.E R22, desc[UR4][R14.64] ;  /* 0x000000040e168981 */ /* 0x000166000c1e1900 */
[----:B------:R-:W-:Y:S01]  /*0530*/  @!P0 VIADD R23, R23, 0x80 ;  /* 0x0000008017178836 */ /* 0x000fe20000000000 */
[----:B------:R1:W5:Y:S01]  /*0540*/  @!P0 LDG.E R24, desc[UR4][R16.64] ;  /* 0x0000000410188981 */ /* 0x000362000c1e1900 */
[----:B0-----:R-:W0:Y:S03]  /*0550*/  LDC.64 R14, c[0x0][0x3a8] ;  /* 0x0000ea00ff0e7b82 */ /* 0x001e260000000a00 */
[----:B------:R-:W-:-:S13]  /*0560*/  ISETP.GE.U32.AND P0, PT, R23, R2, PT ;  /* 0x000000021700720c */ /* 0x000fda0003f06070 */
[----:B------:R-:W-:Y:S01]  /*0570*/  @!P0 IADD3 R25, PT, PT, R0, R23, RZ ;  /* 0x0000001700198210 */ /* 0x000fe20007ffe0ff */
[----:B------:R-:W-:-:S04]  /*0580*/  IMAD.MOV.U32 R23, RZ, RZ, RZ ;  /* 0x000000ffff177224 */ /* 0x000fc800078e00ff */
[----:B--2---:R-:W-:-:S04]  /*0590*/  @!P0 IMAD.WIDE.U32 R18, R25, 0x4, R18 ;  /* 0x0000000419128825 */ /* 0x004fc800078e0012 */
[----:B0-----:R-:W-:Y:S01]  /*05a0*/  @!P0 IMAD.WIDE.U32 R14, R25, 0x4, R14 ;  /* 0x00000004190e8825 */ /* 0x001fe200078e000e */
[----:B------:R-:W-:Y:S01]  /*05b0*/  MOV R25, RZ ;  /* 0x000000ff00197202 */ /* 0x000fe20000000f00 */
[----:B------:R1:W5:Y:S05]  /*05c0*/  @!P0 LDG.E R23, desc[UR4][R18.64] ;  /* 0x0000000412178981 */ /* 0x00036a000c1e1900 */
[----:B------:R1:W5:Y:S01]  /*05d0*/  @!P0 LDG.E R25, desc[UR4][R14.64] ;  /* 0x000000040e198981 */ /* 0x000362000c1e1900 */
[----:B------:R-:W-:Y:S01]  /*05e0*/  ISETP.GE.U32.AND P1, PT, R3, R2, PT ;  /* 0x000000020300720c */ /* 0x000fe20003f26070 */
[----:B------:R-:W-:-:S12]  /*05f0*/  BSSY.RECONVERGENT B0, `(.L_x_8026) ;  /* 0x000000b000007945 */ /* 0x000fd80003800200 */
[----:B-1----:R-:W-:Y:S05]  /*0600*/  @P1 BRA `(.L_x_8027) ;  /* 0x0000000000241947 */ /* 0x002fea0003800000 */
        /* <DEDUP_REMOVED lines=9> */
.L_x_8027:
[----:B------:R-:W-:Y:S05]  /*06a0*/  BSYNC.RECONVERGENT B0 ;  /* 0x0000000000007941 */ /* 0x000fea0003800200 */
.L_x_8026:
[C---:B------:R-:W-:Y:S01]  /*06b0*/  VIADD R17, R3.reuse, 0x80 ;  /* 0x0000008003117836 */ /* 0x040fe20000000000 */
[----:B-----5:R-:W-:Y:S01]  /*06c0*/  IADD3 R5, PT, PT, R3, 0x100, RZ ;  /* 0x0000010003057810 */ /* 0x020fe20007ffe0ff */
[----:B------:R-:W-:Y:S03]  /*06d0*/  BSSY.RECONVERGENT B0, `(.L_x_8028) ;  /* 0x000000d000007945 */ /* 0x000fe60003800200 */
[-C--:B------:R-:W-:Y:S02]  /*06e0*/  ISETP.GE.U32.AND P0, PT, R17, R2.reuse, PT ;  /* 0x000000021100720c */ /* 0x080fe40003f06070 */
[----:B------:R-:W-:-:S11]  /*06f0*/  ISETP.GE.U32.AND P3, PT, R5, R2, PT ;  /* 0x000000020500720c */ /* 0x000fd60003f66070 */
[----:B------:R-:W-:Y:S05]  /*0700*/  @P0 BRA `(.L_x_8029) ;  /* 0x0000000000240947 */ /* 0x000fea0003800000 */
[----:B------:R-:W0:Y:S02]  /*0710*/  LDCU.64 UR6, c[0x0][0x388] ;  /* 0x00007100ff0677ac */ /* 0x000e240008000a00 */
[C---:B0-----:R-:W-:Y:S02]  /*0720*/  FSETP.GEU.FTZ.AND P2, PT, R7.reuse, UR6, PT ;  /* 0x0000000607007c0b */ /* 0x041fe4000bf5e000 */
[----:B------:R-:W-:-:S04]  /*0730*/  FSETP.GT.FTZ.AND P0, PT, R7, UR7, PT ;  /* 0x0000000707007c0b */ /* 0x000fc8000bf14000 */
[----:B------:R-:W-:-:S13]  /*0740*/  PLOP3.LUT P0, PT, P2, P0, PT, 0x8f, 0xf8 ;  /* 0x0000000000f8781c */ /* 0x000fda0001701177 */
[----:B------:R-:W-:-:S04]  /*0750*/  @!P0 FADD.FTZ R4, -R7, 1 ;  /* 0x3f80000007048421 */ /* 0x000fc80000010100 */
[----:B------:R-:W-:Y:S01]  /*0760*/  @!P0 FMUL.FTZ R4, R4, R7 ;  /* 0x0000000704048220 */ /* 0x000fe20000410000 */
[----:B------:R-:W-:-:S03]  /*0770*/  HFMA2 R7, -RZ, RZ, 0, 0 ;  /* 0x00000000ff077431 */ /* 0x000fc600000001ff */
[----:B------:R-:W0:Y:S02]  /*0780*/  @!P0 MUFU.RCP R5, R4 ;  /* 0x0000000400058308 */ /* 0x000e240000001000 */
[----:B0-----:R-:W-:-:S07]  /*0790*/  @!P0 FMUL.FTZ R7, R5, R6 ;  /* 0x0000000605078220 */ /* 0x001fce0000410000 */
.L_x_8029:
[----:B------:R-:W-:Y:S05]  /*07a0*/  BSYNC.RECONVERGENT B0 ;  /* 0x0000000000007941 */ /* 0x000fea0003800200 */
.L_x_8028:
[----:B------:R-:W-:Y:S04]  /*07b0*/  BSSY.RECONVERGENT B0, `(.L_x_8030) ;  /* 0x000000b000007945 */ /* 0x000fe80003800200 */
[----:B------:R-:W-:Y:S05]  /*07c0*/  @P3 BRA `(.L_x_8031) ;  /* 0x0000000000243947 */ /* 0x000fea0003800000 */
[----:B------:R-:W0:Y:S01]  /*07d0*/  LDCU.64 UR6, c[0x0][0x388] ;  /* 0x00007100ff0677ac */ /* 0x000e220008000a00 */
[----:B------:R-:W-:Y:S01]  /*07e0*/  IMAD.MOV.U32 R6, RZ, RZ, RZ ;  /* 0x000000ffff067224 */ /* 0x000fe200078e00ff */
[C---:B0-----:R-:W-:Y:S02]  /*07f0*/  FSETP.GEU.FTZ.AND P2, PT, R9.reuse, UR6, PT ;  /* 0x0000000609007c0b */ /* 0x041fe4000bf5e000 */
[----:B------:R-:W-:-:S04]  /*0800*/  FSETP.GT.FTZ.AND P0, PT, R9, UR7, PT ;  /* 0x0000000709007c0b */ /* 0x000fc8000bf14000 */
[----:B------:R-:W-:-:S13]  /*0810*/  PLOP3.LUT P0, PT, P2, P0, PT, 0x8f, 0xf8 ;  /* 0x0000000000f8781c */ /* 0x000fda0001701177 */
[----:B------:R-:W-:-:S04]  /*0820*/  @!P0 FADD.FTZ R4, -R9, 1 ;  /* 0x3f80000009048421 */ /* 0x000fc80000010100 */
[----:B------:R-:W-:-:S04]  /*0830*/  @!P0 FMUL.FTZ R4, R4, R9 ;  /* 0x0000000904048220 */ /* 0x000fc80000410000 */
[----:B------:R-:W0:Y:S02]  /*0840*/  @!P0 MUFU.RCP R5, R4 ;  /* 0x0000000400058308 */ /* 0x000e240000001000 */
[----:B0-----:R-:W-:-:S07]  /*0850*/  @!P0 FMUL.FTZ R6, R5, R8 ;  /* 0x0000000805068220 */ /* 0x001fce0000410000 */
.L_x_8031:
[----:B------:R-:W-:Y:S05]  /*0860*/  BSYNC.RECONVERGENT B0 ;  /* 0x0000000000007941 */ /* 0x000fea0003800200 */
.L_x_8030:
[----:B------:R-:W0:Y:S01]  /*0870*/  @!P1 LDC.64 R4, c[0x0][0x398] ;  /* 0x0000e600ff049b82 */ /* 0x000e220000000a00 */
[C---:B------:R-:W-:Y:S01]  /*0880*/  IADD3 R9, PT, PT, R3.reuse, 0x180, RZ ;  /* 0x0000018003097810 */ /* 0x040fe20007ffe0ff */
[----:B------:R-:W-:Y:S01]  /*0890*/  BSSY.RECONVERGENT B0, `(.L_x_8032) ;  /* 0x0000016000007945 */ /* 0x000fe20003800200 */
[----:B------:R-:W-:Y:S02]  /*08a0*/  IADD3 R19, PT, PT, R3, 0x280, RZ ;  /* 0x0000028003137810 */ /* 0x000fe40007ffe0ff */
[-C--:B------:R-:W-:Y:S01]  /*08b0*/  ISETP.GE.U32.AND P0, PT, R9, R2.reuse, PT ;  /* 0x000000020900720c */ /* 0x080fe20003f06070 */
[----:B------:R-:W-:Y:S01]  /*08c0*/  VIADD R9, R3, 0x200 ;  /* 0x0000020003097836 */ /* 0x000fe20000000000 */
[-C--:B------:R-:W-:Y:S02]  /*08d0*/  ISETP.GE.U32.AND P2, PT, R19, R2.reuse, PT ;  /* 0x000000021300720c */ /* 0x080fe40003f46070 */
[----:B------:R-:W-:Y:S02]  /*08e0*/  IADD3 R19, PT, PT, R3, 0x380, RZ ;  /* 0x0000038003137810 */ /* 0x000fe40007ffe0ff */
[-C--:B------:R-:W-:Y:S01]  /*08f0*/  ISETP.GE.U32.AND P5, PT, R9, R2.reuse, PT ;  /* 0x000000020900720c */ /* 0x080fe20003fa6070 */
[----:B------:R-:W-:Y:S01]  /*0900*/  VIADD R9, R3, 0x300 ;  /* 0x0000030003097836 */ /* 0x000fe20000000000 */
[----:B------:R-:W-:-:S04]  /*0910*/  ISETP.GE.U32.AND P4, PT, R19, R2, PT ;  /* 0x000000021300720c */ /* 0x000fc80003f86070 */
[----:B------:R-:W-:Y:S01]  /*0920*/  ISETP.GE.U32.AND P3, PT, R9, R2, PT ;  /* 0x000000020900720c */ /* 0x000fe20003f66070 */
[----:B------:R-:W-:-:S04]  /*0930*/  @!P1 IMAD.IADD R9, R0, 0x1, R3 ;  /* 0x0000000100099824 */ /* 0x000fc800078e0203 */
[----:B0-----:R-:W-:Y:S01]  /*0940*/  @!P1 IMAD.WIDE.U32 R4, R9, 0x4, R4 ;  /* 0x0000000409049825 */ /* 0x001fe200078e0004 */
[----:B------:R-:W-:Y:S07]  /*0950*/  @P0 BRA `(.L_x_8033) ;  /* 0x0000000000240947 */ /* 0x000fee0003800000 */
[----:B------:R-:W0:Y:S02]  /*0960*/  LDCU.64 UR6, c[0x0][0x388] ;  /* 0x00007100ff0677ac */ /* 0x000e240008000a00 */
[C---:B0-----:R-:W-:Y:S02]  /*0970*/  FSETP.GEU.FTZ.AND P6, PT, R11.reuse, UR6, PT ;  /* 0x000000060b007c0b */ /* 0x041fe4000bfde000 */
[----:B------:R-:W-:-:S04]  /*0980*/  FSETP.GT.FTZ.AND P0, PT, R11, UR7, PT ;  /* 0x000000070b007c0b */ /* 0x000fc8000bf14000 */
[----:B------:R-:W-:-:S13]  /*0990*/  PLOP3.LUT P0, PT, P6, P0, PT, 0x8f, 0xf8 ;  /* 0x0000000000f8781c */ /* 0x000fda0003701177 */
[----:B------:R-:W-:-:S04]  /*09a0*/  @!P0 FADD.FTZ R8, -R11, 1 ;  /* 0x3f8000000b088421 */ /* 0x000fc80000010100 */
[----:B------:R-:W-:Y:S01]  /*09b0*/  @!P0 FMUL.FTZ R11, R8, R11 ;  /* 0x0000000b080b8220 */ /* 0x000fe20000410000 */
[----:B------:R-:W-:-:S05]  /*09c0*/  MOV R8, RZ ;  /* 0x000000ff00087202 */ /* 0x000fca0000000f00 */
[----:B------:R-:W0:Y:S02]  /*09d0*/  @!P0 MUFU.RCP R11, R11 ;  /* 0x0000000b000b8308 */ /* 0x000e240000001000 */
[----:B0-----:R-:W-:-:S07]  /*09e0*/  @!P0 FMUL.FTZ R8, R11, R10 ;  /* 0x0000000a0b088220 */ /* 0x001fce0000410000 */
.L_x_8033:
[----:B------:R-:W-:Y:S05]  /*09f0*/  BSYNC.RECONVERGENT B0 ;  /* 0x0000000000007941 */ /* 0x000fea0003800200 */
.L_x_8032:
        /* <DEDUP_REMOVED lines=11> */
.L_x_8035:
[----:B------:R-:W-:Y:S05]  /*0ab0*/  BSYNC.RECONVERGENT B0 ;  /* 0x0000000000007941 */ /* 0x000fea0003800200 */
.L_x_8034:
[----:B------:R-:W-:Y:S04]  /*0ac0*/  BSSY.RECONVERGENT B0, `(.L_x_8036) ;  /* 0x000000b000007945 */ /* 0x000fe80003800200 */
[----:B------:R-:W-:Y:S05]  /*0ad0*/  @P2 BRA `(.L_x_8037) ;  /* 0x0000000000242947 */ /* 0x000fea0003800000 */
[----:B------:R-:W0:Y:S02]  /*0ae0*/  LDCU.64 UR6, c[0x0][0x388] ;  /* 0x00007100ff0677ac */ /* 0x000e240008000a00 */
[C---:B0-----:R-:W-:Y:S02]  /*0af0*/  FSETP.GEU.FTZ.AND P2, PT, R21.reuse, UR6, PT ;  /* 0x0000000615007c0b */ /* 0x041fe4000bf5e000 */
[----:B------:R-:W-:-:S04]  /*0b00*/  FSETP.GT.FTZ.AND P0, PT, R21, UR7, PT ;  /* 0x0000000715007c0b */ /* 0x000fc8000bf14000 */
[----:B------:R-:W-:-:S13]  /*0b10*/  PLOP3.LUT P0, PT, P2, P0, PT, 0x8f, 0xf8 ;  /* 0x0000000000f8781c */ /* 0x000fda0001701177 */
[----:B------:R-:W-:-:S04]  /*0b20*/  @!P0 FADD.FTZ R10, -R21, 1 ;  /* 0x3f800000150a8421 */ /* 0x000fc80000010100 */
[----:B------:R-:W-:Y:S01]  /*0b30*/  @!P0 FMUL.FTZ R21, R10, R21 ;  /* 0x000000150a158220 */ /* 0x000fe20000410000 */
[----:B------:R-:W-:-:S05]  /*0b40*/  HFMA2 R10, -RZ, RZ, 0, 0 ;  /* 0x00000000ff0a7431 */ /* 0x000fca00000001ff */
[----:B------:R-:W0:Y:S02]  /*0b50*/  @!P0 MUFU.RCP R21, R21 ;  /* 0x0000001500158308 */ /* 0x000e240000001000 */
[----:B0-----:R-:W-:-:S07]  /*0b60*/  @!P0 FMUL.FTZ R10, R21, R20 ;  /* 0x00000014150a8220 */ /* 0x001fce0000410000 */
.L_x_8037:
[----:B------:R-:W-:Y:S05]  /*0b70*/  BSYNC.RECONVERGENT B0 ;  /* 0x0000000000007941 */ /* 0x000fea0003800200 */
.L_x_8036:
        /* <DEDUP_REMOVED lines=8> */
[----:B------:R-:W-:-:S06]  /*0c00*/  @!P0 FMUL.FTZ R11, R11, R24 ;  /* 0x000000180b0b8220 */ /* 0x000fcc0000410000 */
[----:B------:R-:W0:Y:S02]  /*0c10*/  @!P0 MUFU.RCP R11, R11 ;  /* 0x0000000b000b8308 */ /* 0x000e240000001000 */
[----:B0-----:R-:W-:-:S07]  /*0c20*/  @!P0 FMUL.FTZ R12, R11, R22 ;  /* 0x000000160b0c8220 */ /* 0x001fce0000410000 */
.L_x_8039:
[----:B------:R-:W-:Y:S05]  /*0c30*/  BSYNC.RECONVERGENT B0 ;  /* 0x0000000000007941 */ /* 0x000fea0003800200 */
.L_x_8038:
[----:B------:R-:W-:Y:S04]  /*0c40*/  BSSY.RECONVERGENT B0, `(.L_x_8040) ;  /* 0x000000b000007945 */ /* 0x000fe80003800200 */
[----:B------:R-:W-:Y:S05]  /*0c50*/  @P4 BRA `(.L_x_8041) ;  /* 0x0000000000244947 */ /* 0x000fea0003800000 */
[----:B------:R-:W0:Y:S01]  /*0c60*/  LDCU.64 UR6, c[0x0][0x388] ;  /* 0x00007100ff0677ac */ /* 0x000e220008000a00 */
[----:B------:R-:W-:Y:S02]  /*0c70*/  MOV R11, RZ ;  /* 0x000000ff000b7202 */ /* 0x000fe40000000f00 */
[C---:B0-----:R-:W-:Y:S02]  /*0c80*/  FSETP.GEU.FTZ.AND P2, PT, R25.reuse, UR6, PT ;  /* 0x0000000619007c0b */ /* 0x041fe4000bf5e000 */
[----:B------:R-:W-:-:S04]  /*0c90*/  FSETP.GT.FTZ.AND P0, PT, R25, UR7, PT ;  /* 0x0000000719007c0b */ /* 0x000fc8000bf14000 */
[----:B------:R-:W-:-:S13]  /*0ca0*/  PLOP3.LUT P0, PT, P2, P0, PT, 0x8f, 0xf8 ;  /* 0x0000000000f8781c */ /* 0x000fda0001701177 */
[----:B------:R-:W-:-:S04]  /*0cb0*/  @!P0 FADD.FTZ R14, -R25, 1 ;  /* 0x3f800000190e8421 */ /* 0x000fc80000010100 */
[----:B------:R-:W-:-:S06]  /*0cc0*/  @!P0 FMUL.FTZ R14, R14, R25 ;  /* 0x000000190e0e8220 */ /* 0x000fcc0000410000 */
[----:B------:R-:W0:Y:S02]  /*0cd0*/  @!P0 MUFU.RCP R14, R14 ;  /* 0x0000000e000e8308 */ /* 0x000e240000001000 */
[----:B0-----:R-:W-:-:S07]  /*0ce0*/  @!P0 FMUL.FTZ R11, R14, R23 ;  /* 0x000000170e0b8220 */ /* 0x001fce0000410000 */
.L_x_8041:
[----:B------:R-:W-:Y:S05]  /*0cf0*/  BSYNC.RECONVERGENT B0 ;  /* 0x0000000000007941 */ /* 0x000fea0003800200 */
.L_x_8040:
[----:B------:R0:W-:Y:S01]  /*0d00*/  @!P1 STG.E desc[UR4][R4.64], R15 ;  /* 0x0000000f04009986 */ /* 0x0001e2000c101904 */
        /* <DEDUP_REMOVED lines=10> */
[----:B------:R0:W-:Y:S07]  /*0db0*/  STG.E desc[UR4][R4.64], R7 ;  /* 0x0000000704007986 */ /* 0x0001ee000c101904 */
[----:B------:R-:W-:Y:S05]  /*0dc0*/  @P0 BRA `(.L_x_8045) ;  /* 0x0000000000300947 */ /* 0x000fea0003800000 */
[----:B0-----:R-:W0:Y:S01]  /*0dd0*/  LDC.64 R4, c[0x0][0x398] ;  /* 0x0000e600ff047b82 */ /* 0x001e220000000a00 */
[----:B------:R-:W-:Y:S01]  /*0de0*/  IADD3 R7, PT, PT, R0, R3, RZ ;  /* 0x0000000300077210 */ /* 0x000fe20007ffe0ff */
[----:B------:R-:W-:-:S04]  /*0df0*/  VIADD R3, R3, 0x80 ;  /* 0x0000008003037836 */ /* 0x000fc80000000000 */
[----:B0-----:R-:W-:-:S05]  /*0e00*/  IMAD.WIDE.U32 R4, R7, 0x4, R4 ;  /* 0x0000000407047825 */ /* 0x001fca00078e0004 */
[----:B------:R0:W-:Y:S02]  /*0e10*/  STG.E desc[UR4][R4.64], R6 ;  /* 0x0000000604007986 */ /* 0x0001e4000c101904 */
.L_x_8044:
[----:B------:R-:W-:-:S13]  /*0e20*/  ISETP.GE.U32.AND P0, PT, R3, R2, PT ;  /* 0x000000020300720c */ /* 0x000fda0003f06070 */
[----:B------:R-:W-:Y:S05]  /*0e30*/  @P0 BRA `(.L_x_8046) ;  /* 0x0000000000300947 */ /* 0x000fea0003800000 */
[----:B0-----:R-:W0:Y:S01]  /*0e40*/  LDC.64 R4, c[0x0][0x398] ;  /* 0x0000e600ff047b82 */ /* 0x001e220000000a00 */
[----:B------:R-:W-:Y:S01]  /*0e50*/  IADD3 R7, PT, PT, R0, R3, RZ ;  /* 0x0000000300077210 */ /* 0x000fe20007ffe0ff */
[----:B------:R-:W-:-:S04]  /*0e60*/  VIADD R3, R3, 0x80 ;  /* 0x0000008003037836 */ /* 0x000fc80000000000 */
[----:B0-----:R-:W-:-:S05]  /*0e70*/  IMAD.WIDE.U32 R4, R7, 0x4, R4 ;  /* 0x0000000407047825 */ /* 0x001fca00078e0004 */
[----:B------:R1:W-:Y:S02]  /*0e80*/  STG.E desc[UR4][R4.64], R8 ;  /* 0x0000000804007986 */ /* 0x0003e4000c101904 */
.L_x_8045:
[----:B------:R-:W-:-:S13]  /*0e90*/  ISETP.GE.U32.AND P0, PT, R3, R2, PT ;  /* 0x000000020300720c */ /* 0x000fda0003f06070 */
[----:B------:R-:W-:Y:S05]  /*0ea0*/  @P0 BRA `(.L_x_8047) ;  /* 0x0000000000340947 */ /* 0x000fea0003800000 */
[----:B01----:R-:W0:Y:S01]  /*0eb0*/  LDC.64 R4, c[0x0][0x398] ;  /* 0x0000e600ff047b82 */ /* 0x003e220000000a00 */
[----:B------:R-:W-:Y:S01]  /*0ec0*/  IADD3 R7, PT, PT, R0, R3, RZ ;  /* 0x0000000300077210 */ /* 0x000fe20007ffe0ff */
[----:B------:R-:W-:-:S04]  /*0ed0*/  VIADD R3, R3, 0x80 ;  /* 0x0000008003037836 */ /* 0x000fc80000000000 */
[----:B0-----:R-:W-:-:S05]  /*0ee0*/  IMAD.WIDE.U32 R4, R7, 0x4, R4 ;  /* 0x0000000407047825 */ /* 0x001fca00078e0004 */
[----:B------:R1:W-:Y:S02]  /*0ef0*/  STG.E desc[UR4][R4.64], R9 ;  /* 0x0000000904007986 */ /* 0x0003e4000c101904 */
.L_x_8046:
[----:B------:R-:W-:-:S13]  /*0f00*/  ISETP.GE.U32.AND P0, PT, R3, R2, PT ;  /* 0x000000020300720c */ /* 0x000fda0003f06070 */
[----:B------:R-:W-:Y:S05]  /*0f10*/  @P0 BREAK.RELIABLE B1 ;  /* 0x0000000000010942 */ /* 0x000fea0003800100 */
[----:B------:R-:W-:Y:S05]  /*0f20*/  @P0 BRA `(.L_x_8048) ;  /* 0x0000000000300947 */ /* 0x000fea0003800000 */
[----:B01----:R-:W0:Y:S01]  /*0f30*/  LDC.64 R4, c[0x0][0x398] ;  /* 0x0000e600ff047b82 */ /* 0x003e220000000a00 */
[----:B------:R-:W-:Y:S01]  /*0f40*/  IADD3 R7, PT, PT, R0, R3, RZ ;  /* 0x0000000300077210 */ /* 0x000fe20007ffe0ff */
[----:B------:R-:W-:-:S04]  /*0f50*/  VIADD R3, R3, 0x80 ;  /* 0x0000008003037836 */ /* 0x000fc80000000000 */
[----:B0-----:R-:W-:-:S05]  /*0f60*/  IMAD.WIDE.U32 R4, R7, 0x4, R4 ;  /* 0x0000000407047825 */ /* 0x001fca00078e0004 */
[----:B------:R2:W-:Y:S02]  /*0f70*/  STG.E desc[UR4][R4.64], R10 ;  /* 0x0000000a04007986 */ /* 0x0005e4000c101904 */
.L_x_8047:
[----:B------:R-:W-:Y:S05]  /*0f80*/  BSYNC.RELIABLE B1 ;  /* 0x0000000000017941 */ /* 0x000fea0003800100 */
.L_x_8043:
[----:B------:R-:W-:-:S13]  /*0f90*/  ISETP.GE.U32.AND P0, PT, R3, R2, PT ;  /* 0x000000020300720c */ /* 0x000fda0003f06070 */
[----:B012---:R-:W0:Y:S01]  /*0fa0*/  @!P0 LDC.64 R4, c[0x0][0x398] ;  /* 0x0000e600ff048b82 */ /* 0x007e220000000a00 */
[----:B------:R-:W-:Y:S01]  /*0fb0*/  @!P0 IADD3 R7, PT, PT, R0, R3, RZ ;  /* 0x0000000300078210 */ /* 0x000fe20007ffe0ff */
[----:B------:R-:W-:-:S04]  /*0fc0*/  @!P0 VIADD R3, R3, 0x80 ;  /* 0x0000008003038836 */ /* 0x000fc80000000000 */
[----:B0-----:R-:W-:-:S05]  /*0fd0*/  @!P0 IMAD.WIDE.U32 R4, R7, 0x4, R4 ;  /* 0x0000000407048825 */ /* 0x001fca00078e0004 */
[----:B------:R2:W-:Y:S02]  /*0fe0*/  @!P0 STG.E desc[UR4][R4.64], R12 ;  /* 0x0000000c04008986 */ /* 0x0005e4000c101904 */
.L_x_8048:
[----:B------:R-:W-:Y:S05]  /*0ff0*/  BSYNC.RECONVERGENT B0 ;  /* 0x0000000000007941 */ /* 0x000fea0003800200 */
.L_x_8042:
[----:B------:R-:W-:Y:S05]  /*1000*/  WARPSYNC.ALL ;  /* 0x0000000000007948 */ /* 0x000fea0003800000 */
[----:B------:R-:W-:-:S13]  /*1010*/  ISETP.GE.U32.AND P0, PT, R3, R2, PT ;  /* 0x000000020300720c */ /* 0x000fda0003f06070 */
[----:B------:R-:W-:Y:S05]  /*1020*/  @P0 EXIT ;  /* 0x000000000000094d */ /* 0x000fea0003800000 */
[----:B012---:R-:W0:Y:S01]  /*1030*/  LDC.64 R4, c[0x0][0x398] ;  /* 0x0000e600ff047b82 */ /* 0x007e220000000a00 */
[----:B------:R-:W-:-:S05]  /*1040*/  IADD3 R3, PT, PT, R0, R3, RZ ;  /* 0x0000000300037210 */ /* 0x000fca0007ffe0ff */
[----:B0-----:R-:W-:-:S05]  /*1050*/  IMAD.WIDE.U32 R2, R3, 0x4, R4 ;  /* 0x0000000403027825 */ /* 0x001fca00078e0004 */
[----:B------:R-:W-:Y:S01]  /*1060*/  STG.E desc[UR4][R2.64], R11 ;  /* 0x0000000b02007986 */ /* 0x000fe2000c101904 */
[----:B------:R-:W-:Y:S05]  /*1070*/  EXIT ;  /* 0x000000000000794d */ /* 0x000fea0003800000 */
.L_x_8025:
[----:B------:R-:W0:Y:S01]  /*1080*/  S2R R18, SR_TID.X ;  /* 0x0000000000127919 */ /* 0x000e220000002100 */
[----:B------:R-:W1:Y:S01]  /*1090*/  LDC.64 R2, c[0x0][0x3a8] ;  /* 0x0000ea00ff027b82 */ /* 0x000e620000000a00 */
[----:B------:R-:W2:Y:S07]  /*10a0*/  LDCU.64 UR6, c[0x0][0x388] ;  /* 0x00007100ff0677ac */ /* 0x000eae0008000a00 */
[----:B------:R-:W3:Y:S01]  /*10b0*/  LDC.64 R22, c[0x0][0x3a0] ;  /* 0x0000e800ff167b82 */ /* 0x000ee20000000a00 */
[----:B-1----:R-:W-:-:S04]  /*10c0*/  IMAD.WIDE.U32 R2, R0, 0x4, R2 ;  /* 0x0000000400027825 */ /* 0x002fc800078e0002 */
[----:B0-----:R-:W-:-:S05]  /*10d0*/  IMAD.WIDE.U32 R4, R18, 0x8, R2 ;  /* 0x0000000812047825 */ /* 0x001fca00078e0002 */
[----:B------:R-:W2:Y:S01]  /*10e0*/  LDG.E.64 R14, desc[UR4][R4.64] ;  /* 0x00000004040e7981 */ /* 0x000ea2000c1e1b00 */
[----:B---3--:R-:W-:-:S03]  /*10f0*/  IMAD.WIDE.U32 R22, R0, 0x4, R22 ;  /* 0x0000000400167825 */ /* 0x008fc600078e0016 */
[----:B------:R-:W3:Y:S01]  /*1100*/  LDG.E.64 R16, desc[UR4][R4.64+0x400] ;  /* 0x0004000404107981 */ /* 0x000ee2000c1e1b00 */
[----:B------:R-:W-:-:S03]  /*1110*/  IMAD.WIDE.U32 R22, R18, 0x8, R22 ;  /* 0x0000000812167825 */ /* 0x000fc600078e0016 */
[----:B------:R-:W4:Y:S04]  /*1120*/  LDG.E.64 R12, desc[UR4][R4.64+0x800] ;  /* 0x00080004040c7981 */ /* 0x000f28000c1e1b00 */
[----:B------:R-:W5:Y:S04]  /*1130*/  LDG.E.64 R2, desc[UR4][R22.64] ;  /* 0x0000000416027981 */ /* 0x000f68000c1e1b00 */
[----:B------:R-:W4:Y:S04]  /*1140*/  LDG.E.64 R10, desc[UR4][R4.64+0xc00] ;  /* 0x000c0004040a7981 */ /* 0x000f28000c1e1b00 */
[----:B------:R-:W4:Y:S04]  /*1150*/  LDG.E.64 R8, desc[UR4][R22.64+0x400] ;  /* 0x0004000416087981 */ /* 0x000f28000c1e1b00 */
[----:B------:R-:W4:Y:S01]  /*1160*/  LDG.E.64 R4, desc[UR4][R22.64+0xc00] ;  /* 0x000c000416047981 */ /* 0x000f22000c1e1b00 */
[----:B--2---:R-:W-:-:S02]  /*1170*/  FSETP.GEU.FTZ.AND P1, PT, R14, UR6, PT ;  /* 0x000000060e007c0b */ /* 0x004fc4000bf3e000 */
[----:B------:R-:W-:-:S04]  /*1180*/  FSETP.GT.FTZ.AND P0, PT, R14, UR7, PT ;  /* 0x000000070e007c0b */ /* 0x000fc8000bf14000 */
[----:B------:R-:W-:-:S13]  /*1190*/  PLOP3.LUT P0, PT, P1, P0, PT, 0x8f, 0xf8 ;  /* 0x0000000000f8781c */ /* 0x000fda0000f01177 */
[----:B------:R-:W-:-:S04]  /*11a0*/  @!P0 FADD.FTZ R7, -R14, 1 ;  /* 0x3f8000000e078421 */ /* 0x000fc80000010100 */
[----:B------:R-:W-:-:S06]  /*11b0*/  @!P0 FMUL.FTZ R7, R14, R7 ;  /* 0x000000070e078220 */ /* 0x000fcc0000410000 */
[----:B------:R-:W5:Y:S01]  /*11c0*/  @!P0 MUFU.RCP R7, R7 ;  /* 0x0000000700078308 */ /* 0x000f620000001000 */
[----:B------:R-:W-:Y:S02]  /*11d0*/  IMAD.MOV.U32 R14, RZ, RZ, RZ ;  /* 0x000000ffff0e7224 */ /* 0x000fe400078e00ff */
[----:B-----5:R-:W-:Y:S02]  /*11e0*/  @!P0 FMUL.FTZ R14, R7, R2 ;  /* 0x00000002070e8220 */ /* 0x020fe40000410000 */
[----:B------:R0:W2:Y:S01]  /*11f0*/  LDG.E.64 R6, desc[UR4][R22.64+0x800] ;  /* 0x0008000416067981 */ /* 0x0000a2000c1e1b00 */
[C---:B------:R-:W-:Y:S02]  /*1200*/  FSETP.GEU.FTZ.AND P1, PT, R15.reuse, UR6, PT ;  /* 0x000000060f007c0b */ /* 0x040fe4000bf3e000 */
[----:B------:R-:W-:Y:S02]  /*1210*/  FSETP.GT.FTZ.AND P0, PT, R15, UR7, PT ;  /* 0x000000070f007c0b */ /* 0x000fe4000bf14000 */
[----:B---3--:R-:W-:-:S02]  /*1220*/  FSETP.GEU.FTZ.AND P5, PT, R16, UR6, PT ;  /* 0x0000000610007c0b */ /* 0x008fc4000bfbe000 */
[----:B------:R-:W-:Y:S02]  /*1230*/  FSETP.GT.FTZ.AND P2, PT, R16, UR7, PT ;  /* 0x0000000710007c0b */ /* 0x000fe4000bf54000 */
[C---:B------:R-:W-:Y:S02]  /*1240*/  FSETP.GEU.FTZ.AND P4, PT, R17.reuse, UR6, PT ;  /* 0x0000000611007c0b */ /* 0x040fe4000bf9e000 */
[----:B------:R-:W-:Y:S02]  /*1250*/  FSETP.GT.FTZ.AND P6, PT, R17, UR7, PT ;  /* 0x0000000711007c0b */ /* 0x000fe4000bfd4000 */
[----:B------:R-:W-:Y:S02]  /*1260*/  PLOP3.LUT P0, PT, P1, P0, PT, 0x8f, 0xf8 ;  /* 0x0000000000f8781c */ /* 0x000fe40000f01177 */
[----:B------:R-:W-:Y:S02]  /*1270*/  PLOP3.LUT P5, PT, P5, P2, PT, 0x8f, 0xf8 ;  /* 0x0000000000f8781c */ /* 0x000fe40002fa5177 */
[----:B------:R-:W-:-:S02]  /*1280*/  PLOP3.LUT P4, PT, P4, P6, PT, 0x8f, 0xf8 ;  /* 0x0000000000f8781c */ /* 0x000fc4000278d177 */
[C---:B----4-:R-:W-:Y:S02]  /*1290*/  FSETP.GEU.FTZ.AND P3, PT, R12.reuse, UR6, PT ;  /* 0x000000060c007c0b */ /* 0x050fe4000bf7e000 */
[----:B------:R-:W-:Y:S02]  /*12a0*/  FSETP.GT.FTZ.AND P1, PT, R12, UR7, PT ;  /* 0x000000070c007c0b */ /* 0x000fe4000bf34000 */
[C---:B------:R-:W-:Y:S02]  /*12b0*/  FSETP.GEU.FTZ.AND P2, PT, R13.reuse, UR6, PT ;  /* 0x000000060d007c0b */ /* 0x040fe4000bf5e000 */
[----:B------:R-:W-:Y:S02]  /*12c0*/  FSETP.GT.FTZ.AND P6, PT, R13, UR7, PT ;  /* 0x000000070d007c0b */ /* 0x000fe4000bfd4000 */
[----:B------:R-:W-:Y:S02]  /*12d0*/  PLOP3.LUT P3, PT, P3, P1, PT, 0x8f, 0xf8 ;  /* 0x0000000000f8781c */ /* 0x000fe40001f63177 */
[----:B------:R-:W-:-:S02]  /*12e0*/  PLOP3.LUT P2, PT, P2, P6, PT, 0x8f, 0xf8 ;  /* 0x0000000000f8781c */ /* 0x000fc4000174d177 */
[C---:B------:R-:W-:Y:S02]  /*12f0*/  FSETP.GEU.FTZ.AND P1, PT, R10.reuse, UR6, PT ;  /* 0x000000060a007c0b */ /* 0x040fe4000bf3e000 */
[----:B------:R-:W-:Y:S02]  /*1300*/  FSETP.GT.FTZ.AND P6, PT, R10, UR7, PT ;  /* 0x000000070a007c0b */ /* 0x000fe4000bfd4000 */
[----:B------:R-:W-:Y:S02]  /*1310*/  P2R R2, PR, RZ, 0x1 ;  /* 0x00000001ff027803 */ /* 0x000fe40000000000 */
[----:B------:R-:W-:Y:S02]  /*1320*/  PLOP3.LUT P1, PT, P1, P6, PT, 0x8f, 0xf8 ;  /* 0x0000000000f8781c */ /* 0x000fe40000f2d177 */
[C---:B------:R-:W-:Y:S02]  /*1330*/  FSETP.GEU.FTZ.AND P6, PT, R11.reuse, UR6, PT ;  /* 0x000000060b007c0b */ /* 0x040fe4000bfde000 */
[----:B------:R-:W-:-:S04]  /*1340*/  FSETP.GT.FTZ.AND P0, PT, R11, UR7, PT ;  /* 0x000000070b007c0b */ /* 0x000fc8000bf14000 */
[----:B------:R-:W-:Y:S02]  /*1350*/  PLOP3.LUT P6, PT, P6, P0, PT, 0x8f, 0xf8 ;  /* 0x0000000000f8781c */ /* 0x000fe400037c1177 */
[----:B------:R-:W-:-:S13]  /*1360*/  ISETP.NE.AND P0, PT, R2, RZ, PT ;  /* 0x000000ff0200720c */ /* 0x000fda0003f05270 */
[----:B------:R-:W-:-:S04]  /*1370*/  @!P0 FADD.FTZ R2, -R15, 1 ;  /* 0x3f8000000f028421 */ /* 0x000fc80000010100 */
[----:B------:R-:W-:Y:S01]  /*1380*/  @!P0 FMUL.FTZ R2, R15, R2 ;  /* 0x000000020f028220 */ /* 0x000fe20000410000 */
[----:B------:R-:W-:-:S04]  /*1390*/  @!P5 FADD.FTZ R15, -R16, 1 ;  /* 0x3f800000100fd421 */ /* 0x000fc80000010100 */
[----:B------:R-:W-:Y:S01]  /*13a0*/  @!P5 FMUL.FTZ R15, R16, R15 ;  /* 0x0000000f100fd220 */ /* 0x000fe20000410000 */
[----:B------:R-:W-:-:S04]  /*13b0*/  @!P4 FADD.FTZ R16, -R17, 1 ;  /* 0x3f8000001110c421 */ /* 0x000fc80000010100 */
[----:B------:R-:W-:Y:S01]  /*13c0*/  @!P4 FMUL.FTZ R20, R17, R16 ;  /* 0x000000101114c220 */ /* 0x000fe20000410000 */
[----:B------:R-:W-:-:S04]  /*13d0*/  @!P3 FADD.FTZ R17, -R12, 1 ;  /* 0x3f8000000c11b421 */ /* 0x000fc80000010100 */
[----:B------:R-:W-:Y:S01]  /*13e0*/  @!P3 FMUL.FTZ R21, R12, R17 ;  /* 0x000000110c15b220 */ /* 0x000fe20000410000 */
[C---:B------:R-:W-:Y:S01]  /*13f0*/  @!P2 FADD.FTZ R12, -R13.reuse, 1 ;  /* 0x3f8000000d0ca421 */ /* 0x040fe20000010100 */
[----:B------:R-:W1:Y:S03]  /*1400*/  LDC.64 R16, c[0x0][0x398] ;  /* 0x0000e600ff107b82 */ /* 0x000e660000000a00 */
[----:B------:R-:W-:Y:S01]  /*1410*/  @!P2 FMUL.FTZ R12, R13, R12 ;  /* 0x0000000c0d0ca220 */ /* 0x000fe20000410000 */
[----:B------:R-:W-:-:S04]  /*1420*/  @!P1 FADD.FTZ R13, -R10, 1 ;  /* 0x3f8000000a0d9421 */ /* 0x000fc80000010100 */
[----:B------:R-:W-:Y:S01]  /*1430*/  @!P1 FMUL.FTZ R13, R10, R13 ;  /* 0x0000000d0a0d9220 */ /* 0x000fe20000410000 */
[C---:B------:R-:W-:Y:S01]  /*1440*/  @!P6 FADD.FTZ R10, -R11.reuse, 1 ;  /* 0x3f8000000b0ae421 */ /* 0x040fe20000010100 */
[----:B------:R-:W-:Y:S03]  /*1450*/  @!P0 MUFU.RCP R2, R2 ;  /* 0x0000000200028308 */ /* 0x000fe60000001000 */
[----:B0-----:R-:W-:-:S05]  /*1460*/  @!P6 FMUL.FTZ R22, R11, R10 ;  /* 0x0000000a0b16e220 */ /* 0x001fca0000410000 */
[----:B------:R0:W3:Y:S08]  /*1470*/  @!P5 MUFU.RCP R19, R15 ;  /* 0x0000000f0013d308 */ /* 0x0000f00000001000 */
[----:B------:R-:W4:Y:S08]  /*1480*/  @!P4 MUFU.RCP R20, R20 ;  /* 0x000000140014c308 */ /* 0x000f300000001000 */
[----:B------:R-:W-:Y:S08]  /*1490*/  @!P3 MUFU.RCP R21, R21 ;  /* 0x000000150015b308 */ /* 0x000ff00000001000 */
[----:B------:R-:W-:Y:S08]  /*14a0*/  @!P2 MUFU.RCP R12, R12 ;  /* 0x0000000c000ca308 */ /* 0x000ff00000001000 */
[----:B------:R-:W5:Y:S08]  /*14b0*/  @!P1 MUFU.RCP R13, R13 ;  /* 0x0000000d000d9308 */ /* 0x000f700000001000 */
[----:B------:R-:W5:Y:S01]  /*14c0*/  @!P6 MUFU.RCP R22, R22 ;  /* 0x000000160016e308 */ /* 0x000f620000001000 */
[----:B0-----:R-:W-:-:S02]  /*14d0*/  HFMA2 R15, -RZ, RZ, 0, 0 ;  /* 0x00000000ff0f7431 */ /* 0x001fc400000001ff */
[----:B-1----:R-:W-:Y:S01]  /*14e0*/  IMAD.WIDE.U32 R16, R0, 0x4, R16 ;  /* 0x0000000400107825 */ /* 0x002fe200078e0010 */
[----:B------:R-:W-:-:S03]  /*14f0*/  CS2R R10, SRZ ;  /* 0x00000000000a7805 */ /* 0x000fc6000001ff00 */
[----:B---3--:R-:W-:Y:S01]  /*1500*/  @!P5 FMUL.FTZ R10, R8, R19 ;  /* 0x00000013080ad220 */ /* 0x008fe20000410000 */
[----:B----4-:R-:W-:Y:S01]  /*1510*/  @!P4 FMUL.FTZ R11, R9, R20 ;  /* 0x00000014090bc220 */ /* 0x010fe20000410000 */
[----:B------:R-:W-:Y:S01]  /*1520*/  @!P0 FMUL.FTZ R15, R3, R2 ;  /* 0x00000002030f8220 */ /* 0x000fe20000410000 */
[----:B------:R-:W-:Y:S02]  /*1530*/  CS2R R2, SRZ ;  /* 0x0000000000027805 */ /* 0x000fe4000001ff00 */
[----:B------:R-:W-:Y:S01]  /*1540*/  CS2R R8, SRZ ;  /* 0x0000000000087805 */ /* 0x000fe2000001ff00 */
[----:B------:R-:W-:-:S04]  /*1550*/  IMAD.WIDE.U32 R16, R18, 0x8, R16 ;  /* 0x0000000812107825 */ /* 0x000fc800078e0010 */
[----:B-----5:R-:W-:Y:S01]  /*1560*/  @!P1 FMUL.FTZ R8, R4, R13 ;  /* 0x0000000d04089220 */ /* 0x020fe20000410000 */
[----:B------:R-:W-:Y:S01]  /*1570*/  @!P6 FMUL.FTZ R9, R5, R22 ;  /* 0x000000160509e220 */ /* 0x000fe20000410000 */
[----:B------:R-:W-:Y:S04]  /*1580*/  STG.E.64 desc[UR4][R16.64], R14 ;  /* 0x0000000e10007986 */ /* 0x000fe8000c101b04 */
[----:B------:R-:W-:Y:S04]  /*1590*/  STG.E.64 desc[UR4][R16.64+0x400], R10 ;  /* 0x0004000a10007986 */ /* 0x000fe8000c101b04 */
[----:B------:R-:W-:Y:S01]  /*15a0*/  STG.E.64 desc[UR4][R16.64+0xc00], R8 ;  /* 0x000c000810007986 */ /* 0x000fe2000c101b04 */
[----:B--2---:R-:W-:Y:S01]  /*15b0*/  @!P3 FMUL.FTZ R2, R6, R21 ;  /* 0x000000150602b220 */ /* 0x004fe20000410000 */
[----:B------:R-:W-:-:S05]  /*15c0*/  @!P2 FMUL.FTZ R3, R7, R12 ;  /* 0x0000000c0703a220 */ /* 0x000fca0000410000 */
[----:B------:R-:W-:Y:S01]  /*15d0*/  STG.E.64 desc[UR4][R16.64+0x800], R2 ;  /* 0x0008000210007986 */ /* 0x000fe2000c101b04 */
[----:B------:R-:W-:Y:S05]  /*15e0*/  EXIT ;  /* 0x000000000000794d */ /* 0x000fea0003800000 */
.L_x_8049:
        /* <DEDUP_REMOVED lines=9> */
.L_x_14652:


//--------------------- .text._ZN2at6native29vectorized_elementwise_kernelILi4EZZZNS0_26logit_backward_kernel_cudaERNS_18TensorIteratorBaseERKN3c106ScalarEENKUlvE_clEvENKUlvE0_clEvEUlffE0_St5arrayIPcLm3EEEEviT0_T1_ --------------------------
	.section	.text._ZN2at6native29vectorized_elementwise_kernelILi4EZZZNS0_26logit_backward_kernel_cudaERNS_18TensorIteratorBaseERKN3c106ScalarEENKUlvE_clEvENKUlvE0_clEvEUlffE0_St5arrayIPcLm3EEEEviT0_T1_,"ax",@progbits
	.align	128
        .global         _ZN2at6native29vectorized_elementwise_kernelILi4EZZZNS0_26logit_backward_kernel_cudaERNS_18TensorIteratorBaseERKN3c106ScalarEENKUlvE_clEvENKUlvE0_clEvEUlffE0_St5arrayIPcLm3EEEEviT0_T1_
        .type           _ZN2at6native29vectorized_elementwise_kernelILi4EZZZNS0_26logit_backward_kernel_cudaERNS_18TensorIteratorBaseERKN3c106ScalarEENKUlvE_clEvENKUlvE0_clEvEUlffE0_St5arrayIPcLm3EEEEviT0_T1_,@function
        .size           _ZN2at6native29vectorized_elementwise_kernelILi4EZZZNS0_26logit_backward_kernel_cudaERNS_18TensorIteratorBaseERKN3c106ScalarEENKUlvE_clEvENKUlvE0_clEvEUlffE0_St5arrayIPcLm3EEEEviT0_T1_,(.L_x_14653 - _ZN2at6native29vectorized_elementwise_kernelILi4EZZZNS0_26logit_backward_kernel_cudaERNS_18TensorIteratorBaseERKN3c106ScalarEENKUlvE_clEvENKUlvE0_clEvEUlffE0_St5arrayIPcLm3EEEEviT0_T1_)
        .other          _ZN2at6native29vectorized_elementwise_kernelILi4EZZZNS0_26logit_backward_kernel_cudaERNS_18TensorIteratorBaseERKN3c106ScalarEENKUlvE_clEvENKUlvE0_clEvEUlffE0_St5arrayIPcLm3EEEEviT0_T1_,@"STO_CUDA_ENTRY STV_DEFAULT"
_ZN2at6native29vectorized_elementwise_kernelILi4EZZZNS0_26logit_backward_kernel_cudaERNS_18TensorIteratorBaseERKN3c106ScalarEENKUlvE_clEvENKUlvE0_clEvEUlffE0_St5arrayIPcLm3EEEEviT0_T1_:
.text._ZN2at6native29vectorized_elementwise_kernelILi4EZZZNS0_26logit_backward_kernel_cudaERNS_18TensorIteratorBaseERKN3c106ScalarEENKUlvE_clEvENKUlvE0_clEvEUlffE0_St5arrayIPcLm3EEEEviT0_T1_:
        /* <DEDUP_REMOVED lines=106> */
.L_x_8052:
[----:B------:R-:W-:Y:S05]  /*06a0*/  BSYNC.RECONVERGENT B0 ;  /* 0x0000000000007941 */ /* 0x000fea0003800200 */
.L_x_8051:
        /* <DEDUP_REMOVED lines=15> */
.L_x_8054:
[----:B------:R-:W-:Y:S05]  /*07a0*/  BSYNC.RECONVERGENT B0 ;  /* 0x0000000000007941 */ /* 0x000fea0003800200 */
.L_x_8053:
        /* <DEDUP_REMOVED lines=11> */
.L_x_8056:
[----:B------:R-:W-:Y:S05]  /*0860*/  BSYNC.RECONVERGENT B0 ;  /* 0x0000000000007941 */ /* 0x000fea0003800200 */
.L_x_8055:
        /* <DEDUP_REMOVED lines=24> */
.L_x_8058:
[----:B------:R-:W-:Y:S05]  /*09f0*/  BSYNC.RECONVERGENT B0 ;  /* 0x0000000000007941 */ /* 0x000fea0003800200 */
.L_x_8057:
        /* <DEDUP_REMOVED lines=11> */
.L_x_8060:
[----:B------:R-:W-:Y:S05]  /*0ab0*/  BSYNC.RECONVERGENT B0 ;  /* 0x0000000000007941 */ /* 0x000fea0003800200 */
.L_x_8059:
        /* <DEDUP_REMOVED lines=11> */
.L_x_8062:
[----:B------:R-:W-:Y:S05]  /*0b70*/  BSYNC.RECONVERGENT B0 ;  /* 0x0000000000007941 */ /* 0x000fea0003800200 */
.L_x_8061:
        /* <DEDUP_REMOVED lines=11> */
.L_x_8064:
[----:B------:R-:W-:Y:S05]  /*0c30*/  BSYNC.RECONVERGENT B0 ;  /* 0x0000000000007941 */ /* 0x000fea0003800200 */
.L_x_8063:
        /* <DEDUP_REMOVED lines=11> */
.L_x_8066:
[----:B------:R-:W-:Y:S05]  /*0cf0*/  BSYNC.RECONVERGENT B0 ;  /* 0x0000000000007941 */ /* 0x000fea0003800200 */
.L_x_8065:
        /* <DEDUP_REMOVED lines=18> */
.L_x_8069:
[----:B------:R-:W-:-:S13]  /*0e20*/  ISETP.GE.U32.AND P0, PT, R3, R2, PT ;  /* 0x000000020300720c */ /* 0x000fda0003f06070 */
[----:B------:R-:W-:Y:S05]  /*0e30*/  @P0 BRA `(.L_x_8071) ;  /* 0x0000000000300947 */ /* 0x000fea0003800000 */
[----:B0-----:R-:W0:Y:S01]  /*0e40*/  LDC.64 R4, c[0x0][0x398] ;  /* 0x0000e600ff047b82 */ /* 0x001e220000000a00 */
[----:B------:R-:W-:Y:S01]  /*0e50*/  IADD3 R7, PT, PT, R0, R3, RZ ;  /* 0x0000000300077210 */ /* 0x000fe20007ffe0ff */
[----:B------:R-:W-:-:S04]  /*0e60*/  VIADD R3, R3, 0x80 ;  /* 0x0000008003037836 */ /* 0x000fc80000000000 */
[----:B0-----:R-:W-:-:S05]  /*0e70*/  IMAD.WIDE.U32 R4, R7, 0x4, R4 ;  /* 0x0000000407047825 */ /* 0x001fca00078e0004 */
[----:B------:R1:W-:Y:S02]  /*0e80*/  STG.E desc[UR4][R4.64], R8 ;  /* 0x0000000804007986 */ /* 0x0003e4000c101904 */
.L_x_8070:
[----:B------:R-:W-:-:S13]  /*0e90*/  ISETP.GE.U32.AND P0, PT, R3, R2, PT ;  /* 0x000000020300720c */ /* 0x000fda0003f06070 */
[----:B------:R-:W-:Y:S05]  /*0ea0*/  @P0 BRA `(.L_x_8072) ;  /* 0x0000000000340947 */ /* 0x000fea0003800000 */
[----:B01----:R-:W0:Y:S01]  /*0eb0*/  LDC.64 R4, c[0x0][0x398] ;  /* 0x0000e600ff047b82 */ /* 0x003e220000000a00 */
[----:B------:R-:W-:Y:S01]  /*0ec0*/  IADD3 R7, PT, PT, R0, R3, RZ ;  /* 0x0000000300077210 */ /* 0x000fe20007ffe0ff */
[----:B------:R-:W-:-:S04]  /*0ed0*/  VIADD R3, R3, 0x80 ;  /* 0x0000008003037836 */ /* 0x000fc80000000000 */
[----:B0-----:R-:W-:-:S05]  /*0ee0*/  IMAD.WIDE.U32 R4, R7, 0x4, R4 ;  /* 0x0000000407047825 */ /* 0x001fca00078e0004 */
[----:B------:R1:W-:Y:S02]  /*0ef0*/  STG.E desc[UR4][R4.64], R9 ;  /* 0x0000000904007986 */ /* 0x0003e4000c101904 */
.L_x_8071:
        /* <DEDUP_REMOVED lines=8> */
.L_x_8072:
[----:B------:R-:W-:Y:S05]  /*0f80*/  BSYNC.RELIABLE B1 ;  /* 0x0000000000017941 */ /* 0x000fea0003800100 */
.L_x_8068:
[----:B------:R-:W-:-:S13]  /*0f90*/  ISETP.GE.U32.AND P0, PT, R3, R2, PT ;  /* 0x000000020300720c */ /* 0x000fda0003f06070 */
[----:B012---:R-:W0:Y:S01]  /*0fa0*/  @!P0 LDC.64 R4, c[0x0][0x398] ;  /* 0x0000e600ff048b82 */ /* 0x007e220000000a00 */
[----:B------:R-:W-:Y:S01]  /*0fb0*/  @!P0 IADD3 R7, PT, PT, R0, R3, RZ ;  /* 0x0000000300078210 */ /* 0x000fe20007ffe0ff */
[----:B------:R-:W-:-:S04]  /*0fc0*/  @!P0 VIADD R3, R3, 0x80 ;  /* 0x0000008003038836 */ /* 0x000fc80000000000 */
[----:B0-----:R-:W-:-:S05]  /*0fd0*/  @!P0 IMAD.WIDE.U32 R4, R7, 0x4, R4 ;  /* 0x0000000407048825 */ /* 0x001fca00078e0004 */
[----:B------:R2:W-:Y:S02]  /*0fe0*/  @!P0 STG.E desc[UR4][R4.64], R12 ;  /* 0x0000000c04008986 */ /* 0x0005e4000c101904 */
.L_x_8073:
[----:B------:R-:W-:Y:S05]  /*0ff0*/  BSYNC.RECONVERGENT B0 ;  /* 0x0000000000007941 */ /* 0x000fea0003800200 */
.L_x_8067:
        /* <DEDUP_REMOVED lines=8> */
.L_x_8050:
[----:B------:R-:W0:Y:S01]  /*1080*/  S2R R2, SR_TID.X ;  /* 0x0000000000027919 */ /* 0x000e220000002100 */
[----:B------:R-:W1:Y:S01]  /*1090*/  LDC.64 R4, c[0x0][0x3a8] ;  /* 0x0000ea00ff047b82 */ /* 0x000e620000000a00 */
[----:B------:R-:W2:Y:S07]  /*10a0*/  LDCU.64 UR6, c[0x0][0x388] ;  /* 0x00007100ff0677ac */ /* 0x000eae0008000a00 */
[----:B------:R-:W3:Y:S01]  /*10b0*/  LDC.64 R20, c[0x0][0x398] ;  /* 0x0000e600ff147b82 */ /* 0x000ee20000000a00 */
[----:B-1----:R-:W-:-:S04]  /*10c0*/  IMAD.WIDE.U32 R4, R0, 0x4, R4 ;  /* 0x0000000400047825 */ /* 0x002fc800078e0004 */
[----:B0-----:R-:W-:-:S03]  /*10d0*/  IMAD.WIDE.U32 R6, R2, 0x10, R4 ;  /* 0x0000001002067825 */ /* 0x001fc600078e0004 */
[----:B------:R-:W0:Y:S02]  /*10e0*/  LDC.64 R4, c[0x0][0x3a0] ;  /* 0x0000e800ff047b82 */ /* 0x000e240000000a00 */
[----:B------:R-:W2:Y:S04]  /*10f0*/  LDG.E.128 R16, desc[UR4][R6.64] ;  /* 0x0000000406107981 */ /* 0x000ea8000c1e1d00 */
[----:B------:R-:W4:Y:S01]  /*1100*/  LDG.E.128 R12, desc[UR4][R6.64+0x800] ;  /* 0x00080004060c7981 */ /* 0x000f22000c1e1d00 */
[----:B0-----:R-:W-:-:S04]  /*1110*/  IMAD.WIDE.U32 R4, R0, 0x4, R4 ;  /* 0x0000000400047825 */ /* 0x001fc800078e0004 */
[----:B------:R-:W-:-:S05]  /*1120*/  IMAD.WIDE.U32 R4, R2, 0x10, R4 ;  /* 0x0000001002047825 */ /* 0x000fca00078e0004 */
[----:B------:R-:W5:Y:S04]  /*1130*/  LDG.E.128 R8, desc[UR4][R4.64] ;  /* 0x0000000404087981 */ /* 0x000f68000c1e1d00 */
[----:B------:R-:W4:Y:S01]  /*1140*/  LDG.E.128 R4, desc[UR4][R4.64+0x800] ;  /* 0x0008000404047981 */ /* 0x000f22000c1e1d00 */
[----:B---3--:R-:W-:-:S04]  /*1150*/  IMAD.WIDE.U32 R20, R0, 0x4, R20 ;  /* 0x0000000400147825 */ /* 0x008fc800078e0014 */
[----:B------:R-:W-:Y:S01]  /*1160*/  IMAD.WIDE.U32 R20, R2, 0x10, R20 ;  /* 0x0000001002147825 */ /* 0x000fe200078e0014 */
[C---:B--2---:R-:W-:Y:S02]  /*1170*/  FSETP.GEU.FTZ.AND P1, PT, R16.reuse, UR6, PT ;  /* 0x0000000610007c0b */ /* 0x044fe4000bf3e000 */
[----:B------:R-:W-:-:S04]  /*1180*/  FSETP.GT.FTZ.AND P0, PT, R16, UR7, PT ;  /* 0x0000000710007c0b */ /* 0x000fc8000bf14000 */
[----:B------:R-:W-:-:S13]  /*1190*/  PLOP3.LUT P0, PT, P1, P0, PT, 0x8f, 0xf8 ;  /* 0x0000000000f8781c */ /* 0x000fda0000f01177 */
[----:B------:R-:W-:-:S04]  /*11a0*/  @!P0 FADD.FTZ R3, -R16, 1 ;  /* 0x3f80000010038421 */ /* 0x000fc80000010100 */
[----:B------:R-:W-:-:S06]  /*11b0*/  @!P0 FMUL.FTZ R3, R16, R3 ;  /* 0x0000000310038220 */ /* 0x000fcc0000410000 */
[----:B------:R-:W5:Y:S01]  /*11c0*/  @!P0 MUFU.RCP R3, R3 ;  /* 0x0000000300038308 */ /* 0x000f620000001000 */
[----:B------:R-:W-:Y:S01]  /*11d0*/  IMAD.MOV.U32 R16, RZ, RZ, RZ ;  /* 0x000000ffff107224 */ /* 0x000fe200078e00ff */
[----:B------:R-:W-:Y:S02]  /*11e0*/  FSETP.GEU.FTZ.AND P1, PT, R17, UR6, PT ;  /* 0x0000000611007c0b */ /* 0x000fe4000bf3e000 */
[C---:B------:R-:W-:Y:S02]  /*11f0*/  FSETP.GEU.FTZ.AND P5, PT, R18.reuse, UR6, PT ;  /* 0x0000000612007c0b */ /* 0x040fe4000bfbe000 */
[----:B------:R-:W-:Y:S02]  /*1200*/  FSETP.GT.FTZ.AND P2, PT, R18, UR7, PT ;  /* 0x0000000712007c0b */ /* 0x000fe4000bf54000 */
[C---:B------:R-:W-:Y:S02]  /*1210*/  FSETP.GEU.FTZ.AND P4, PT, R19.reuse, UR6, PT ;  /* 0x0000000613007c0b */ /* 0x040fe4000bf9e000 */
[----:B------:R-:W-:-:S02]  /*1220*/  FSETP.GT.FTZ.AND P6, PT, R19, UR7, PT ;  /* 0x0000000713007c0b */ /* 0x000fc4000bfd4000 */
[----:B------:R-:W-:Y:S01]  /*1230*/  PLOP3.LUT P5, PT, P5, P2, PT, 0x8f, 0xf8 ;  /* 0x0000000000f8781c */ /* 0x000fe20002fa5177 */
[----:B-----5:R-:W-:Y:S01]  /*1240*/  @!P0 FMUL.FTZ R16, R3, R8 ;  /* 0x0000000803108220 */ /* 0x020fe20000410000 */
[----:B------:R-:W-:Y:S02]  /*1250*/  FSETP.GT.FTZ.AND P0, PT, R17, UR7, PT ;  /* 0x0000000711007c0b */ /* 0x000fe4000bf14000 */
[----:B------:R-:W-:Y:S02]  /*1260*/  PLOP3.LUT P4, PT, P4, P6, PT, 0x8f, 0xf8 ;  /* 0x0000000000f8781c */ /* 0x000fe4000278d177 */
[----:B------:R-:W-:Y:S02]  /*1270*/  PLOP3.LUT P0, PT, P1, P0, PT, 0x8f, 0xf8 ;  /* 0x0000000000f8781c */ /* 0x000fe40000f01177 */
[C---:B----4-:R-:W-:Y:S02]  /*1280*/  FSETP.GEU.FTZ.AND P3, PT, R12.reuse, UR6, PT ;  /* 0x000000060c007c0b */ /* 0x050fe4000bf7e000 */
[----:B------:R-:W-:-:S02]  /*1290*/  FSETP.GT.FTZ.AND P1, PT, R12, UR7, PT ;  /* 0x000000070c007c0b */ /* 0x000fc4000bf34000 */
[C---:B------:R-:W-:Y:S02]  /*12a0*/  FSETP.GEU.FTZ.AND P2, PT, R13.reuse, UR6, PT ;  /* 0x000000060d007c0b */ /* 0x040fe4000bf5e000 */
[----:B------:R-:W-:Y:S02]  /*12b0*/  FSETP.GT.FTZ.AND P6, PT, R13, UR7, PT ;  /* 0x000000070d007c0b */ /* 0x000fe4000bfd4000 */
[----:B------:R-:W-:Y:S02]  /*12c0*/  PLOP3.LUT P3, PT, P3, P1, PT, 0x8f, 0xf8 ;  /* 0x0000000000f8781c */ /* 0x000fe40001f63177 */
[----:B------:R-:W-:Y:S02]  /*12d0*/  PLOP3.LUT P2, PT, P2, P6, PT, 0x8f, 0xf8 ;  /* 0x0000000000f8781c */ /* 0x000fe4000174d177 */
[C---:B------:R-:W-:Y:S02]  /*12e0*/  FSETP.GEU.FTZ.AND P1, PT, R14.reuse, UR6, PT ;  /* 0x000000060e007c0b */ /* 0x040fe4000bf3e000 */
[----:B------:R-:W-:-:S02]  /*12f0*/  FSETP.GT.FTZ.AND P6, PT, R14, UR7, PT ;  /* 0x000000070e007c0b */ /* 0x000fc4000bfd4000 */
        /* <DEDUP_REMOVED lines=9> */
[----:B------:R-:W-:Y:S01]  /*1390*/  @!P3 FMUL.FTZ R3, R12, R3 ;  /* 0x000000030c03b220 */ /* 0x000fe20000410000 */
[----:B------:R-:W-:-:S04]  /*13a0*/  @!P2 FADD.FTZ R12, -R13, 1 ;  /* 0x3f8000000d0ca421 */ /* 0x000fc80000010100 */
[----:B------:R-:W-:Y:S01]  /*13b0*/  @!P2 FMUL.FTZ R12, R13, R12 ;  /* 0x0000000c0d0ca220 */ /* 0x000fe20000410000 */
[C---:B------:R-:W-:Y:S01]  /*13c0*/  @!P1 FADD.FTZ R13, -R14.reuse, 1 ;  /* 0x3f8000000e0d9421 */ /* 0x040fe20000010100 */
[----:B------:R-:W-:Y:S01]  /*13d0*/  @!P0 FADD.FTZ R8, -R17, 1 ;  /* 0x3f80000011088421 */ /* 0x000fe20000010100 */
[----:B------:R-:W-:Y:S02]  /*13e0*/  @!P4 FADD.FTZ R18, -R19, 1 ;  /* 0x3f8000001312c421 */ /* 0x000fe40000010100 */
[----:B------:R-:W-:Y:S01]  /*13f0*/  @!P1 FMUL.FTZ R13, R14, R13 ;  /* 0x0000000d0e0d9220 */ /* 0x000fe20000410000 */
[----:B------:R-:W-:Y:S01]  /*1400*/  @!P6 FADD.FTZ R14, -R15, 1 ;  /* 0x3f8000000f0ee421 */ /* 0x000fe20000010100 */
[----:B------:R-:W-:Y:S01]  /*1410*/  @!P0 FMUL.FTZ R8, R17, R8 ;  /* 0x0000000811088220 */ /* 0x000fe20000410000 */
[----:B------:R-:W-:Y:S02]  /*1420*/  @!P4 FMUL.FTZ R18, R19, R18 ;  /* 0x000000121312c220 */ /* 0x000fe40000410000 */
[----:B------:R-:W-:Y:S01]  /*1430*/  @!P6 FMUL.FTZ R14, R15, R14 ;  /* 0x0000000e0f0ee220 */ /* 0x000fe20000410000 */
[----:B------:R-:W0:Y:S08]  /*1440*/  @!P5 MUFU.RCP R23, R23 ;  /* 0x000000170017d308 */ /* 0x000e300000001000 */
[----:B------:R-:W-:Y:S08]  /*1450*/  @!P0 MUFU.RCP R8, R8 ;  /* 0x0000000800088308 */ /* 0x000ff00000001000 */
[----:B------:R1:W2:Y:S08]  /*1460*/  @!P4 MUFU.RCP R22, R18 ;  /* 0x000000120016c308 */ /* 0x0002b00000001000 */
[----:B------:R-:W-:Y:S08]  /*1470*/  @!P3 MUFU.RCP R3, R3 ;  /* 0x000000030003b308 */ /* 0x000ff00000001000 */
[----:B------:R-:W-:Y:S08]  /*1480*/  @!P2 MUFU.RCP R12, R12 ;  /* 0x0000000c000ca308 */ /* 0x000ff00000001000 */
[----:B------:R-:W3:Y:S08]  /*1490*/  @!P1 MUFU.RCP R13, R13 ;  /* 0x0000000d000d9308 */ /* 0x000ef00000001000 */
[----:B------:R-:W4:Y:S01]  /*14a0*/  @!P6 MUFU.RCP R14, R14 ;  /* 0x0000000e000ee308 */ /* 0x000f220000001000 */
[----:B------:R-:W-:Y:S01]  /*14b0*/  HFMA2 R17, -RZ, RZ, 0, 0 ;  /* 0x00000000ff117431 */ /* 0x000fe200000001ff */
[----:B-1----:R-:W-:-:S02]  /*14c0*/  CS2R R18, SRZ ;  /* 0x0000000000127805 */ /* 0x002fc4000001ff00 */
[----:B0-----:R-:W-:Y:S01]  /*14d0*/  @!P5 FMUL.FTZ R18, R23, R10 ;  /* 0x0000000a1712d220 */ /* 0x001fe20000410000 */
[----:B--2---:R-:W-:Y:S01]  /*14e0*/  @!P4 FMUL.FTZ R19, R22, R11 ;  /* 0x0000000b1613c220 */ /* 0x004fe20000410000 */
[----:B------:R-:W-:Y:S01]  /*14f0*/  CS2R R10, SRZ ;  /* 0x00000000000a7805 */ /* 0x000fe2000001ff00 */
[----:B------:R-:W-:Y:S01]  /*1500*/  @!P0 FMUL.FTZ R17, R9, R8 ;  /* 0x0000000809118220 */ /* 0x000fe20000410000 */
[----:B------:R-:W-:Y:S01]  /*1510*/  CS2R R8, SRZ ;  /* 0x0000000000087805 */ /* 0x000fe2000001ff00 */
[----:B---3--:R-:W-:Y:S01]  /*1520*/  @!P1 FMUL.FTZ R10, R6, R13 ;  /* 0x0000000d060a9220 */ /* 0x008fe20000410000 */
[----:B------:R-:W-:Y:S01]  /*1530*/  @!P3 FMUL.FTZ R8, R4, R3 ;  /* 0x000000030408b220 */ /* 0x000fe20000410000 */
[----:B------:R-:W-:Y:S01]  /*1540*/  @!P2 FMUL.FTZ R9, R5, R12 ;  /* 0x0000000c0509a220 */ /* 0x000fe20000410000 */
[----:B------:R-:W-:Y:S01]  /*1550*/  STG.E.128 desc[UR4][R20.64], R16 ;  /* 0x0000001014007986 */ /* 0x000fe2000c101d04 */
[----:B----4-:R-:W-:-:S05]  /*1560*/  @!P6 FMUL.FTZ R11, R7, R14 ;  /* 0x0000000e070be220 */ /* 0x010fca0000410000 */
[----:B------:R-:W-:Y:S01]  /*1570*/  STG.E.128 desc[UR4][R20.64+0x800], R8 ;  /* 0x0008000814007986 */ /* 0x000fe2000c101d04 */
[----:B------:R-:W-:Y:S05]  /*1580*/  EXIT ;  /* 0x000000000000794d */ /* 0x000fea0003800000 */
.L_x_8074:
        /* <DEDUP_REMOVED lines=15> */
.L_x_14653:


//--------------------- .text._ZN2at6native29vectorized_elementwise_kernelILi8EZZZNS0_26logit_backward_kernel_cudaERNS_18TensorIteratorBaseERKN3c106ScalarEENKUlvE_clEvENKUlvE0_clEvEUlffE0_St5arrayIPcLm3EEEEviT0_T1_ --------------------------
	.section	.text._ZN2at6native29vectorized_elementwise_kernelILi8EZZZNS0_26logit_backward_kernel_cudaERNS_18TensorIteratorBaseERKN3c106ScalarEENKUlvE_clEvENKUlvE0_clEvEUlffE0_St5arrayIPcLm3EEEEviT0_T1_,"ax",@progbits
	.align	128
        .global         _ZN2at6native29vectorized_elementwise_kernelILi8EZZZNS0_26logit_backward_kernel_cudaERNS_18TensorIteratorBaseERKN3c106ScalarEENKUlvE_clEvENKUlvE0_clEvEUlffE0_St5arrayIPcLm3EEEEviT0_T1_
        .type           _ZN2at6native29vectorized_elementwise_kernelILi8EZZZNS0_26logit_backward_kernel_cudaERNS_18TensorIteratorBaseERKN3c106ScalarEENKUlvE_clEvENKUlvE0_clEvEUlffE0_St5arrayIPcLm3EEEEviT0_T1_,@function
        .size           _ZN2at6native29vectorized_elementwise_kernelILi8EZZZNS0_26logit_backward_kernel_cudaERNS_18TensorIteratorBaseERKN3c106ScalarEENKUlvE_clEvENKUlvE0_clEvEUlffE0_St5arrayIPcLm3EEEEviT0_T1_,(.L_x_14654 - _ZN2at6native29vectorized_elementwise_kernelILi8EZZZNS0_26logit_backward_kernel_cudaERNS_18TensorIteratorBaseERKN3c106ScalarEENKUlvE_clEvENKUlvE0_clEvEUlffE0_St5arrayIPcLm3EEEEviT0_T1_)
        .other          _ZN2at6native29vectorized_elementwise_kernelILi8EZZZNS0_26logit_backward_kernel_cudaERNS_18TensorIteratorBaseERKN3c106ScalarEENKUlvE_clEvENKUlvE0_clEvEUlffE0_St5arrayIPcLm3EEEEviT0_T1_,@"STO_CUDA_ENTRY STV_DEFAULT"
_ZN2at6native29vectorized_elementwise_kernelILi8EZZZNS0_26logit_backward_kernel_cudaERNS_18TensorIteratorBaseERKN3c106ScalarEENKUlvE_clEvENKUlvE0_clEvEUlffE0_St5arrayIPcLm3EEEEviT0_T1_:
.text._ZN2at6native29vectorized_elementwise_kernelILi8EZZZNS0_26logit_backward_kernel_cudaERNS_18TensorIteratorBaseERKN3c106ScalarEENKUlvE_clEvENKUlvE0_clEvEUlffE0_St5arrayIPcLm3EEEEviT0_T1_:
        /* <DEDUP_REMOVED lines=106> */
.L_x_8077:
[----:B------:R-:W-:Y:S05]  /*06a0*/  BSYNC.RECONVERGENT B0 ;  /* 0x0000000000007941 */ /* 0x000fea0003800200 */
.L_x_8076:
        /* <DEDUP_REMOVED lines=15> */
.L_x_8079:
[----:B------:R-:W-:Y:S05]  /*07a0*/  BSYNC.RECONVERGENT B0 ;  /* 0x0000000000007941 */ /* 0x000fea0003800200 */
.L_x_8078:
        /* <DEDUP_REMOVED lines=11> */
.L_x_8081:
[----:B------:R-:W-:Y:S05]  /*0860*/  BSYNC.RECONVERGENT B0 ;  /* 0x0000000000007941 */ /* 0x000fea0003800200 */
.L_x_8080:
        /* <DEDUP_REMOVED lines=24> */
.L_x_8083:
[----:B------:R-:W-:Y:S05]  /*09f0*/  BSYNC.RECONVERGENT B0 ;  /* 0x0000000000007941 */ /* 0x000fea0003800200 */
.L_x_8082:
        /* <DEDUP_REMOVED lines=11> */
.L_x_8085:
[----:B------:R-:W-:Y:S05]  /*0ab0*/  BSYNC.RECONVERGENT B0 ;  /* 0x0000000000007941 */ /* 0x000fea0003800200 */
.L_x_8084:
        /* <DEDUP_REMOVED lines=11> */
.L_x_8087:
[----:B------:R-:W-:Y:S05]  /*0b70*/  BSYNC.RECONVERGENT B0 ;  /* 0x0000000000007941 */ /* 0x000fea0003800200 */
.L_x_8086:
        /* <DEDUP_REMOVED lines=11> */
.L_x_8089:
[----:B------:R-:W-:Y:S05]  /*0c30*/  BSYNC.RECONVERGENT B0 ;  /* 0x0000000000007941 */ /* 0x000fea0003800200 */
.L_x_8088:
        /* <DEDUP_REMOVED lines=11> */
.L_x_8091:
[----:B------:R-:W-:Y:S05]  /*0cf0*/  BSYNC.RECONVERGENT B0 ;  /* 0x0000000000007941 */ /* 0x000fea0003800200 */
.L_x_8090:
        /* <DEDUP_REMOVED lines=18> */
.L_x_8094:
[----:B------:R-:W-:-:S13]  /*0e20*/  ISETP.GE.U32.AND P0, PT, R3, R2, PT ;  /* 0x000000020300720c */ /* 0x000fda0003f06070 */
[----:B------:R-:W-:Y:S05]  /*0e30*/  @P0 BRA `(.L_x_8096) ;  /* 0x0000000000300947 */ /* 0x000fea0003800000 */
[----:B0-----:R-:W0:Y:S01]  /*0e40*/  LDC.64 R4, c[0x0][0x398] ;  /* 0x0000e600ff047b82 */ /* 0x001e220000000a00 */
[----:B------:R-:W-:Y:S01]  /*0e50*/  IADD3 R7, PT, PT, R0, R3, RZ ;  /* 0x0000000300077210 */ /* 0x000fe20007ffe0ff */
[----:B------:R-:W-:-:S04]  /*0e60*/  VIADD R3, R3, 0x80 ;  /* 0x0000008003037836 */ /* 0x000fc80000000000 */
[----:B0-----:R-:W-:-:S05]  /*0e70*/  IMAD.WIDE.U32 R4, R7, 0x4, R4 ;  /* 0x0000000407047825 */ /* 0x001fca00078e0004 */
[----:B------:R1:W-:Y:S02]  /*0e80*/  STG.E desc[UR4][R4.64], R8 ;  /* 0x0000000804007986 */ /* 0x0003e4000c101904 */
.L_x_8095:
[----:B------:R-:W-:-:S13]  /*0e90*/  ISETP.GE.U32.AND P0, PT, R3, R2, PT ;  /* 0x000000020300720c */ /* 0x000fda0003f06070 */
[----:B------:R-:W-:Y:S05]  /*0ea0*/  @P0 BRA `(.L_x_8097) ;  /* 0x0000000000340947 */ /* 0x000fea0003800000 */
[----:B01----:R-:W0:Y:S01]  /*0eb0*/  LDC.64 R4, c[0x0][0x398] ;  /* 0x0000e600ff047b82 */ /* 0x003e220000000a00 */
[----:B------:R-:W-:Y:S01]  /*0ec0*/  IADD3 R7, PT, PT, R0, R3, RZ ;  /* 0x0000000300077210 */ /* 0x000fe20007ffe0ff */
[----:B------:R-:W-:-:S04]  /*0ed0*/  VIADD R3, R3, 0x80 ;  /* 0x0000008003037836 */ /* 0x000fc80000000000 */
[----:B0-----:R-:W-:-:S05]  /*0ee0*/  IMAD.WIDE.U32 R4, R7, 0x4, R4 ;  /* 0x0000000407047825 */ /* 0x001fca00078e0004 */
[----:B------:R1:W-:Y:S02]  /*0ef0*/  STG.E desc[UR4][R4.64], R9 ;  /* 0x0000000904007986 */ /* 0x0003e4000c101904 */
.L_x_8096:
        /* <DEDUP_REMOVED lines=8> */
.L_x_8097:
[----:B------:R-:W-:Y:S05]  /*0f80*/  BSYNC.RELIABLE B1 ;  /* 0x0000000000017941 */ /* 0x000fea0003800100 */
.L_x_8093:
[----:B------:R-:W-:-:S13]  /*0f90*/  ISETP.GE.U32.AND P0, PT, R3, R2, PT ;  /* 0x000000020300720c */ /* 0x000fda0003f06070 */
[----:B012---:R-:W0:Y:S01]  /*0fa0*/  @!P0 LDC.64 R4, c[0x0][0x398] ;  /* 0x0000e600ff048b82 */ /* 0x007e220000000a00 */
[----:B------:R-:W-:Y:S01]  /*0fb0*/  @!P0 IADD3 R7, PT, PT, R0, R3, RZ ;  /* 0x0000000300078210 */ /* 0x000fe20007ffe0ff */
[----:B------:R-:W-:-:S04]  /*0fc0*/  @!P0 VIADD R3, R3, 0x80 ;  /* 0x0000008003038836 */ /* 0x000fc80000000000 */
[----:B0-----:R-:W-:-:S05]  /*0fd0*/  @!P0 IMAD.WIDE.U32 R4, R7, 0x4, R4 ;  /* 0x0000000407048825 */ /* 0x001fca00078e0004 */
[----:B------:R2:W-:Y:S02]  /*0fe0*/  @!P0 STG.E desc[UR4][R4.64], R12 ;  /* 0x0000000c04008986 */ /* 0x0005e4000c101904 */
.L_x_8098:
[----:B------:R-:W-:Y:S05]  /*0ff0*/  BSYNC.RECONVERGENT B0 ;  /* 0x0000000000007941 */ /* 0x000fea0003800200 */
.L_x_8092:
        /* <DEDUP_REMOVED lines=8> */
.L_x_8075:
[----:B------:R-:W0:Y:S01]  /*1080*/  S2R R2, SR_TID.X ;  /* 0x0000000000027919 */ /* 0x000e220000002100 */
[----:B------:R-:W1:Y:S01]  /*1090*/  LDC.64 R4, c[0x0][0x3a8] ;  /* 0x0000ea00ff047b82 */ /* 0x000e620000000a00 */
[----:B------:R-:W2:Y:S07]  /*10a0*/  LDCU.64 UR6, c[0x0][0x388] ;  /* 0x00007100ff0677ac */ /* 0x000eae0008000a00 */
[----:B------:R-:W3:Y:S01]  /*10b0*/  LDC.64 R20, c[0x0][0x398] ;  /* 0x0000e600ff147b82 */ /* 0x000ee20000000a00 */
[----:B-1----:R-:W-:-:S04]  /*10c0*/  IMAD.WIDE.U32 R4, R0, 0x4, R4 ;  /* 0x0000000400047825 */ /* 0x002fc800078e0004 */
[----:B0-----:R-:W-:-:S03]  /*10d0*/  IMAD.WIDE.U32 R8, R2, 0x20, R4 ;  /* 0x0000002002087825 */ /* 0x001fc600078e0004 */
[----:B------:R-:W0:Y:S03]  /*10e0*/  LDC.64 R4, c[0x0][0x3a0] ;  /* 0x0000e800ff047b82 */ /* 0x000e260000000a00 */
[----:B------:R-:W2:Y:S01]  /*10f0*/  LDG.E.ENL2.256 R16, R8, desc[UR4][R8.64] ;  /* 0xfe0000040808797e */ /* 0x000ea20008121910 */
[----:B0-----:R-:W-:-:S04]  /*1100*/  IMAD.WIDE.U32 R4, R0, 0x4, R4 ;  /* 0x0000000400047825 */ /* 0x001fc800078e0004 */
[----:B------:R-:W-:-:S05]  /*1110*/  IMAD.WIDE.U32 R12, R2, 0x20, R4 ;  /* 0x00000020020c7825 */ /* 0x000fca00078e0004 */
[----:B------:R-:W4:Y:S04]  /*1120*/  LDG.E.128 R4, desc[UR4][R12.64] ;  /* 0x000000040c047981 */ /* 0x000f28000c1e1d00 */
[----:B------:R-:W5:Y:S01]  /*1130*/  LDG.E.128 R12, desc[UR4][R12.64+0x10] ;  /* 0x000010040c0c7981 */ /* 0x000f62000c1e1d00 */
[----:B---3--:R-:W-:-:S04]  /*1140*/  IMAD.WIDE.U32 R20, R0, 0x4, R20 ;  /* 0x0000000400147825 */ /* 0x008fc800078e0014 */
[----:B------:R-:W-:Y:S01]  /*1150*/  IMAD.WIDE.U32 R20, R2, 0x20, R20 ;  /* 0x0000002002147825 */ /* 0x000fe200078e0014 */
[C---:B--2---:R-:W-:Y:S02]  /*1160*/  FSETP.GEU.FTZ.AND P1, PT, R8.reuse, UR6, PT ;  /* 0x0000000608007c0b */ /* 0x044fe4000bf3e000 */
[----:B------:R-:W-:Y:S02]  /*1170*/  FSETP.GT.FTZ.AND P0, PT, R8, UR7, PT ;  /* 0x0000000708007c0b */ /* 0x000fe4000bf14000 */
[C---:B------:R-:W-:Y:S02]  /*1180*/  FSETP.GEU.FTZ.AND P3, PT, R9.reuse, UR6, PT ;  /* 0x0000000609007c0b */ /* 0x040fe4000bf7e000 */
[----:B------:R-:W-:Y:S02]  /*1190*/  PLOP3.LUT P0, PT, P1, P0, PT, 0x8f, 0xf8 ;  /* 0x0000000000f8781c */ /* 0x000fe40000f01177 */
[----:B------:R-:W-:Y:S02]  /*11a0*/  FSETP.GT.FTZ.AND P1, PT, R9, UR7, PT ;  /* 0x0000000709007c0b */ /* 0x000fe4000bf34000 */
[----:B------:R-:W-:-:S02]  /*11b0*/  FSETP.GEU.FTZ.AND P5, PT, R10, UR6, PT ;  /* 0x000000060a007c0b */ /* 0x000fc4000bfbe000 */
[----:B------:R-:W-:Y:S02]  /*11c0*/  FSETP.GT.FTZ.AND P2, PT, R10, UR7, PT ;  /* 0x000000070a007c0b */ /* 0x000fe4000bf54000 */
[C---:B------:R-:W-:Y:S02]  /*11d0*/  FSETP.GEU.FTZ.AND P4, PT, R11.reuse, UR6, PT ;  /* 0x000000060b007c0b */ /* 0x040fe4000bf9e000 */
[----:B------:R-:W-:Y:S02]  /*11e0*/  FSETP.GT.FTZ.AND P6, PT, R11, UR7, PT ;  /* 0x000000070b007c0b */ /* 0x000fe4000bfd4000 */
[----:B------:R-:W-:Y:S01]  /*11f0*/  PLOP3.LUT P5, PT, P5, P2, PT, 0x8f, 0xf8 ;  /* 0x0000000000f8781c */ /* 0x000fe20002fa5177 */
[C---:B------:R-:W-:Y:S01]  /*1200*/  @!P0 FADD.FTZ R3, -R8.reuse, 1 ;  /* 0x3f80000008038421 */ /* 0x040fe20000010100 */
[----:B------:R-:W-:Y:S02]  /*1210*/  PLOP3.LUT P4, PT, P4, P6, PT, 0x8f, 0xf8 ;  /* 0x0000000000f8781c */ /* 0x000fe4000278d177 */
[C---:B------:R-:W-:Y:S01]  /*1220*/  FSETP.GEU.FTZ.AND P2, PT, R17.reuse, UR6, PT ;  /* 0x0000000611007c0b */ /* 0x040fe2000bf5e000 */
[----:B------:R-:W-:Y:S01]  /*1230*/  @!P0 FMUL.FTZ R3, R8, R3 ;  /* 0x0000000308038220 */ /* 0x000fe20000410000 */
[----:B------:R-:W-:Y:S01]  /*1240*/  IMAD.MOV.U32 R8, RZ, RZ, RZ ;  /* 0x000000ffff087224 */ /* 0x000fe200078e00ff */
[----:B------:R-:W-:-:S04]  /*1250*/  FSETP.GT.FTZ.AND P6, PT, R17, UR7, PT ;  /* 0x0000000711007c0b */ /* 0x000fc8000bfd4000 */
[----:B------:R-:W4:Y:S01]  /*1260*/  @!P0 MUFU.RCP R3, R3 ;  /* 0x0000000300038308 */ /* 0x000f220000001000 */
[----:B------:R-:W-:Y:S02]  /*1270*/  PLOP3.LUT P2, PT, P2, P6, PT, 0x8f, 0xf8 ;  /* 0x0000000000f8781c */ /* 0x000fe4000174d177 */
[----:B------:R-:W-:Y:S01]  /*1280*/  FSETP.GT.FTZ.AND P6, PT, R18, UR7, PT ;  /* 0x0000000712007c0b */ /* 0x000fe2000bfd4000 */
[----:B----4-:R-:W-:Y:S01]  /*1290*/  @!P0 FMUL.FTZ R8, R3, R4 ;  /* 0x0000000403088220 */ /* 0x010fe20000410000 */
[----:B------:R-:W-:Y:S02]  /*12a0*/  PLOP3.LUT P0, PT, P3, P1, PT, 0x8f, 0xf8 ;  /* 0x0000000000f8781c */ /* 0x000fe40001f03177 */
[C---:B------:R-:W-:Y:S02]  /*12b0*/  FSETP.GEU.FTZ.AND P3, PT, R16.reuse, UR6, PT ;  /* 0x0000000610007c0b */ /* 0x040fe4000bf7e000 */
[----:B------:R-:W-:Y:S02]  /*12c0*/  FSETP.GT.FTZ.AND P1, PT, R16, UR7, PT ;  /* 0x0000000710007c0b */ /* 0x000fe4000bf34000 */
[----:B------:R-:W-:-:S02]  /*12d0*/  P2R R3, PR, RZ, 0x1 ;  /* 0x00000001ff037803 */ /* 0x000fc40000000000 */
[----:B------:R-:W-:Y:S02]  /*12e0*/  PLOP3.LUT P3, PT, P3, P1, PT, 0x8f, 0xf8 ;  /* 0x0000000000f8781c */ /* 0x000fe40001f63177 */
[----:B------:R-:W-:Y:S02]  /*12f0*/  FSETP.GEU.FTZ.AND P1, PT, R18, UR6, PT ;  /* 0x0000000612007c0b */ /* 0x000fe4000bf3e000 */
[C---:B------:R-:W-:Y:S02]  /*1300*/  FSETP.GT.FTZ.AND P0, PT, R19.reuse, UR7, PT ;  /* 0x0000000713007c0b */ /* 0x040fe4000bf14000 */
[----:B------:R-:W-:Y:S02]  /*1310*/  PLOP3.LUT P1, PT, P1, P6, PT, 0x8f, 0xf8 ;  /* 0x0000000000f8781c */ /* 0x000fe40000f2d177 */
[----:B------:R-:W-:-:S04]  /*1320*/  FSETP.GEU.FTZ.AND P6, PT, R19, UR6, PT ;  /* 0x0000000613007c0b */ /* 0x000fc8000bfde000 */
[----:B------:R-:W-:Y:S02]  /*1330*/  PLOP3.LUT P6, PT, P6, P0, PT, 0x8f, 0xf8 ;  /* 0x0000000000f8781c */ /* 0x000fe400037c1177 */
[----:B------:R-:W-:Y:S01]  /*1340*/  ISETP.NE.AND P0, PT, R3, RZ, PT ;  /* 0x000000ff0300720c */ /* 0x000fe20003f05270 */
[----:B------:R-:W-:-:S04]  /*1350*/  @!P5 FADD.FTZ R3, -R10, 1 ;  /* 0x3f8000000a03d421 */ /* 0x000fc80000010100 */
[----:B------:R-:W-:Y:S01]  /*1360*/  @!P5 FMUL.FTZ R23, R10, R3 ;  /* 0x000000030a17d220 */ /* 0x000fe20000410000 */
[----:B------:R-:W-:Y:S01]  /*1370*/  @!P2 FADD.FTZ R10, -R17, 1 ;  /* 0x3f800000110aa421 */ /* 0x000fe20000010100 */
[----:B------:R-:W-:-:S06]  /*1380*/  @!P3 FADD.FTZ R3, -R16, 1 ;  /* 0x3f8000001003b421 */ /* 0x000fcc0000010100 */
[----:B------:R-:W-:Y:S01]  /*1390*/  @!P0 FADD.FTZ R4, -R9, 1 ;  /* 0x3f80000009048421 */ /* 0x000fe20000010100 */
[----:B------:R-:W-:Y:S01]  /*13a0*/  @!P2 FMUL.FTZ R24, R17, R10 ;  /* 0x0000000a1118a220 */ /* 0x000fe20000410000 */
[----:B------:R-:W-:Y:S02]  /*13b0*/  @!P6 FADD.FTZ R10, -R19, 1 ;  /* 0x3f800000130ae421 */ /* 0x000fe40000010100 */
[----:B------:R-:W-:Y:S01]  /*13c0*/  @!P0 FMUL.FTZ R22, R9, R4 ;  /* 0x0000000409168220 */ /* 0x000fe20000410000 */
[----:B------:R-:W-:Y:S01]  /*13d0*/  @!P4 FADD.FTZ R4, -R11, 1 ;  /* 0x3f8000000b04c421 */ /* 0x000fe20000010100 */
[----:B------:R-:W-:Y:S01]  /*13e0*/  @!P1 FADD.FTZ R9, -R18, 1 ;  /* 0x3f80000012099421 */ /* 0x000fe20000010100 */
[----:B------:R-:W-:Y:S01]  /*13f0*/  @!P3 FMUL.FTZ R3, R16, R3 ;  /* 0x000000031003b220 */ /* 0x000fe20000410000 */
[----:B------:R-:W-:Y:S01]  /*1400*/  @!P6 FMUL.FTZ R26, R19, R10 ;  /* 0x0000000a131ae220 */ /* 0x000fe20000410000 */
[----:B------:R-:W-:Y:S01]  /*1410*/  @!P4 FMUL.FTZ R4, R11, R4 ;  /* 0x000000040b04c220 */ /* 0x000fe20000410000 */
[----:B------:R-:W-:Y:S01]  /*1420*/  @!P1 FMUL.FTZ R25, R18, R9 ;  /* 0x0000000912199220 */ /* 0x000fe20000410000 */
[----:B------:R-:W-:Y:S08]  /*1430*/  @!P0 MUFU.RCP R22, R22 ;  /* 0x0000001600168308 */ /* 0x000ff00000001000 */
[----:B------:R-:W0:Y:S08]  /*1440*/  @!P5 MUFU.RCP R23, R23 ;  /* 0x000000170017d308 */ /* 0x000e300000001000 */
[----:B------:R-:W1:Y:S08]  /*1450*/  @!P4 MUFU.RCP R4, R4 ;  /* 0x000000040004c308 */ /* 0x000e700000001000 */
[----:B------:R-:W5:Y:S08]  /*1460*/  @!P3 MUFU.RCP R3, R3 ;  /* 0x000000030003b308 */ /* 0x000f700000001000 */
[----:B------:R-:W2:Y:S08]  /*1470*/  @!P2 MUFU.RCP R24, R24 ;  /* 0x000000180018a308 */ /* 0x000eb00000001000 */
[----:B------:R-:W3:Y:S08]  /*1480*/  @!P1 MUFU.RCP R25, R25 ;  /* 0x0000001900199308 */ /* 0x000ef00000001000 */
[----:B------:R-:W4:Y:S01]  /*1490*/  @!P6 MUFU.RCP R26, R26 ;  /* 0x0000001a001ae308 */ /* 0x000f220000001000 */
[----:B------:R-:W-:Y:S01]  /*14a0*/  HFMA2 R9, -RZ, RZ, 0, 0 ;  /* 0x00000000ff097431 */ /* 0x000fe200000001ff */
[----:B------:R-:W-:-:S02]  /*14b0*/  CS2R R10, SRZ ;  /* 0x00000000000a7805 */ /* 0x000fc4000001ff00 */
[----:B------:R-:W-:Y:S02]  /*14c0*/  CS2R R16, SRZ ;  /* 0x0000000000107805 */ /* 0x000fe4000001ff00 */
[----:B------:R-:W-:Y:S01]  /*14d0*/  CS2R R18, SRZ ;  /* 0x0000000000127805 */ /* 0x000fe2000001ff00 */
[----:B0-----:R-:W-:Y:S01]  /*14e0*/  @!P5 FMUL.FTZ R10, R23, R6 ;  /* 0x00000006170ad220 */ /* 0x001fe20000410000 */
[----:B-1----:R-:W-:Y:S01]  /*14f0*/  @!P4 FMUL.FTZ R11, R4, R7 ;  /* 0x00000007040bc220 */ /* 0x002fe20000410000 */
[----:B------:R-:W-:Y:S01]  /*1500*/  @!P0 FMUL.FTZ R9, R5, R22 ;  /* 0x0000001605098220 */ /* 0x000fe20000410000 */
[----:B-----5:R-:W-:Y:S01]  /*1510*/  @!P3 FMUL.FTZ R16, R12, R3 ;  /* 0x000000030c10b220 */ /* 0x020fe20000410000 */
[----:B--2---:R-:W-:Y:S01]  /*1520*/  @!P2 FMUL.FTZ R17, R13, R24 ;  /* 0x000000180d11a220 */ /* 0x004fe20000410000 */
[----:B---3--:R-:W-:Y:S01]  /*1530*/  @!P1 FMUL.FTZ R18, R14, R25 ;  /* 0x000000190e129220 */ /* 0x008fe20000410000 */
[----:B----4-:R-:W-:-:S05]  /*1540*/  @!P6 FMUL.FTZ R19, R15, R26 ;  /* 0x0000001a0f13e220 */ /* 0x010fca0000410000 */
[----:B------:R-:W-:Y:S01]  /*1550*/  STG.E.ENL2.256 desc[UR4][R20.64], R8, R16 ;  /* 0xf80000081410797f */ /* 0x000fe2000f121804 */
[----:B------:R-:W-:Y:S05]  /*1560*/  EXIT ;  /* 0x000000000000794d */ /* 0x000fea0003800000 */
.L_x_8099:
        /* <DEDUP_REMOVED lines=9> */
.L_x_14654:


//--------------------- .text._ZN2at6native18elementwise_kernelILi128ELi4EZNS0_15gpu_kernel_implIZZZNS0_26logit_backward_kernel_cudaERNS_18TensorIteratorBaseERKN3c106ScalarEENKUlvE_clEvENKUlvE0_clEvEUlffE_EEvS4_RKT_EUliE_EEviT1_ --------------------------
	.section	.text._ZN2at6native18elementwise_kernelILi128ELi4EZNS0_15gpu_kernel_implIZZZNS0_26logit_backward_kernel_cudaERNS_18TensorIteratorBaseERKN3c106ScalarEENKUlvE_clEvENKUlvE0_clEvEUlffE_EEvS4_RKT_EUliE_EEviT1_,"ax",@progbits
	.align	128
        .global         _ZN2at6native18elementwise_kernelILi128ELi4EZNS0_15gpu_kernel_implIZZZNS0_26logit_backward_kernel_cudaERNS_18TensorIteratorBaseERKN3c106ScalarEENKUlvE_clEvENKUlvE0_clEvEUlffE_EEvS4_RKT_EUliE_EEviT1_
        .type           _ZN2at6native18elementwise_kernelILi128ELi4EZNS0_15gpu_kernel_implIZZZNS0_26logit_backward_kernel_cudaERNS_18TensorIteratorBaseERKN3c106ScalarEENKUlvE_clEvENKUlvE0_clEvEUlffE_EEvS4_RKT_EUliE_EEviT1_,@function
        .size           _ZN2at6native18elementwise_kernelILi128ELi4EZNS0_15gpu_kernel_implIZZZNS0_26logit_backward_kernel_cudaERNS_18TensorIteratorBaseERKN3c106ScalarEENKUlvE_clEvENKUlvE0_clEvEUlffE_EEvS4_RKT_EUliE_EEviT1_,(.L_x_14655 - _ZN2at6native18elementwise_kernelILi128ELi4EZNS0_15gpu_kernel_implIZZZNS0_26logit_backward_kernel_cudaERNS_18TensorIteratorBaseERKN3c106ScalarEENKUlvE_clEvENKUlvE0_clEvEUlffE_EEvS4_RKT_EUliE_EEviT1_)
        .other          _ZN2at6native18elementwise_kernelILi128ELi4EZNS0_15gpu_kernel_implIZZZNS0_26logit_backward_kernel_cudaERNS_18TensorIteratorBaseERKN3c106ScalarEENKUlvE_clEvENKUlvE0_clEvEUlffE_EEvS4_RKT_EUliE_EEviT1_,@"STO_CUDA_ENTRY STV_DEFAULT"
_ZN2at6native18elementwise_kernelILi128ELi4EZNS0_15gpu_kernel_implIZZZNS0_26logit_backward_kernel_cudaERNS_18TensorIteratorBaseERKN3c106ScalarEENKUlvE_clEvENKUlvE0_clEvEUlffE_EEvS4_RKT_EUliE_EEviT1_:
.text._ZN2at6native18elementwise_kernelILi128ELi4EZNS0_15gpu_kernel_implIZZZNS0_26logit_backward_kernel_cudaERNS_18TensorIteratorBaseERKN3c106ScalarEENKUlvE_clEvENKUlvE0_clEvEUlffE_EEvS4_RKT_EUliE_EEviT1_:
        /* <DEDUP_REMOVED lines=371> */
.L_x_8102:
        /* <DEDUP_REMOVED lines=18> */
.L_x_8107:
[----:B------:R-:W2:Y:S02]  /*1850*/  LDG.E.U8 R2, desc[UR36][R2.64] ;  /* 0x0000002402027981 */ /* 0x000ea4000c1e1100 */
[----:B--2---:R-:W-:Y:S01]  /*1860*/  I2FP.F32.U32 R19, R2 ;  /* 0x0000000200137245 */ /* 0x004fe20000201000 */
[----:B------:R-:W-:Y:S06]  /*1870*/  BRA `(.L_x_8109) ;  /* 0x0000000c00247947 */ /* 0x000fec0003800000 */
.L_x_8106:
        /* <DEDUP_REMOVED lines=9> */
.L_x_8111:
[----:B------:R-:W2:Y:S02]  /*1910*/  LDG.E R2, desc[UR36][R2.64] ;  /* 0x0000002402027981 */ /* 0x000ea4000c1e1900 */
[----:B--2---:R-:W-:Y:S01]  /*1920*/  I2FP.F32.S32 R19, R2 ;  /* 0x0000000200137245 */ /* 0x004fe20000201400 */
[----:B------:R-:W-:Y:S06]  /*1930*/  BRA `(.L_x_8109) ;  /* 0x0000000800f47947 */ /* 0x000fec0003800000 */
.L_x_8110:
[----:B------:R-:W2:Y:S02]  /*1940*/  LDG.E.U16 R2, desc[UR36][R2.64] ;  /* 0x0000002402027981 */ /* 0x000ea4000c1e1500 */
[----:B--2---:R0:W1:Y:S01]  /*1950*/  I2F.S16 R19, R2 ;  /* 0x0000000200137306 */ /* 0x0040620000101400 */
[----:B------:R-:W-:Y:S05]  /*1960*/  BRA `(.L_x_8109) ;  /* 0x0000000800e87947 */ /* 0x000fea0003800000 */
.L_x_8105:
        /* <DEDUP_REMOVED lines=8> */
.L_x_8113:
[----:B------:R-:W2:Y:S02]  /*19f0*/  LDG.E.U16 R2, desc[UR36][R2.64] ;  /* 0x0000002402027981 */ /* 0x000ea4000c1e1500 */
[----:B--2---:R-:W-:Y:S01]  /*1a00*/  HADD2.F32 R19, -RZ, R2.H0_H0 ;  /* 0x20000002ff137230 */ /* 0x004fe20000004100 */
[----:B------:R-:W-:Y:S06]  /*1a10*/  BRA `(.L_x_8109) ;  /* 0x0000000800bc7947 */ /* 0x000fec0003800000 */
.L_x_8112:
        /* <DEDUP_REMOVED lines=8> */
.L_x_8115:
[----:B------:R-:W2:Y:S02]  /*1aa0*/  LDG.E.U16 R2, desc[UR36][R2.64] ;  /* 0x0000002402027981 */ /* 0x000ea4000c1e1500 */
[----:B--2---:R-:W-:Y:S01]  /*1ab0*/  HADD2.F32 R19, -RZ, R2.H0_H0 ;  /* 0x20000002ff137230 */ /* 0x004fe20000004100 */
[----:B------:R-:W-:Y:S06]  /*1ac0*/  BRA `(.L_x_8109) ;  /* 0x0000000800907947 */ /* 0x000fec0003800000 */
.L_x_8114:
[----:B------:R-:W2:Y:S01]  /*1ad0*/  LDG.E.64 R2, desc[UR36][R2.64] ;  /* 0x0000002402027981 */ /* 0x000ea2000c1e1b00 */
[----:B------:R-:W-:Y:S01]  /*1ae0*/  UMOV UR4, 0xf0000000 ;  /* 0xf000000000047882 */ /* 0x000fe20000000000 */
[----:B------:R-:W-:Y:S01]  /*1af0*/  UMOV UR5, 0x380fffff ;  /* 0x380fffff00057882 */ /* 0x000fe20000000000 */
[----:B--2---:R-:W0:Y:S01]  /*1b00*/  F2F.F32.F64 R19, R2 ;  /* 0x0000000200137310 */ /* 0x004e220000301000 */
[----:B------:R-:W-:-:S14]  /*1b10*/  DSETP.GEU.AND P0, PT, |R2|, UR4, PT ;  /* 0x0000000402007e2a */ /* 0x000fdc000bf0e200 */
[----:B0-----:R-:W-:Y:S01]  /*1b20*/  @!P0 FMUL R19, R19, 1.175494350822287508e-38 ;  /* 0x0080000013138820 */ /* 0x001fe20000400000 */
[----:B------:R-:W-:Y:S06]  /*1b30*/  BRA `(.L_x_8109) ;  /* 0x0000000800747947 */ /* 0x000fec0003800000 */
.L_x_8104:
        /* <DEDUP_REMOVED lines=12> */
.L_x_8118:
[----:B------:R-:W2:Y:S01]  /*1c00*/  LDG.E.64 R2, desc[UR36][R2.64] ;  /* 0x0000002402027981 */ /* 0x000ea2000c1e1b00 */
[----:B------:R-:W-:Y:S01]  /*1c10*/  UMOV UR4, 0xf0000000 ;  /* 0xf000000000047882 */ /* 0x000fe20000000000 */
[----:B------:R-:W-:Y:S01]  /*1c20*/  UMOV UR5, 0x380fffff ;  /* 0x380fffff00057882 */ /* 0x000fe20000000000 */
[----:B--2---:R-:W0:Y:S01]  /*1c30*/  F2F.F32.F64 R19, R2 ;  /* 0x0000000200137310 */ /* 0x004e220000301000 */
[----:B------:R-:W-:-:S14]  /*1c40*/  DSETP.GEU.AND P0, PT, |R2|, UR4, PT ;  /* 0x0000000402007e2a */ /* 0x000fdc000bf0e200 */
[----:B0-----:R-:W-:Y:S01]  /*1c50*/  @!P0 FMUL R19, R19, 1.175494350822287508e-38 ;  /* 0x0080000013138820 */ /* 0x001fe20000400000 */
[----:B------:R-:W-:Y:S06]  /*1c60*/  BRA `(.L_x_8109) ;  /* 0x0000000800287947 */ /* 0x000fec0003800000 */
.L_x_8117:
        /* <DEDUP_REMOVED lines=25> */
.L_x_8120:
        /* <DEDUP_REMOVED lines=12> */
.L_x_8119:
[----:B------:R-:W2:Y:S02]  /*1ec0*/  LDG.E.U16 R2, desc[UR36][R2.64] ;  /* 0x0000002402027981 */ /* 0x000ea4000c1e1500 */
[----:B--2---:R-:W-:Y:S01]  /*1ed0*/  SHF.L.U32 R19, R2, 0x10, RZ ;  /* 0x0000001002137819 */ /* 0x004fe200000006ff */
[----:B------:R-:W-:Y:S06]  /*1ee0*/  BRA `(.L_x_8109) ;  /* 0x0000000400887947 */ /* 0x000fec0003800000 */
.L_x_8116:
        /* <DEDUP_REMOVED lines=11> */
.L_x_8123:
        /* <DEDUP_REMOVED lines=20> */
.L_x_8125:
[----:B------:R-:W-:Y:S05]  /*20e0*/  BSYNC.RECONVERGENT B0 ;  /* 0x0000000000007941 */ /* 0x000fea0003800200 */
.L_x_8124:
[----:B------:R-:W-:Y:S01]  /*20f0*/  IMAD.SHL.U32 R0, R0, 0x100000, RZ ;  /* 0x0010000000007824 */ /* 0x000fe200078e00ff */
[----:B------:R-:W-:-:S04]  /*2100*/  LEA R2, R2, 0x3b800000, 0x17 ;  /* 0x3b80000002027811 */ /* 0x000fc800078eb8ff */
[----:B------:R-:W-:Y:S01]  /*2110*/  LOP3.LUT R19, R2, R0, R19, 0xfe, !PT ;  /* 0x0000000002137212 */ /* 0x000fe200078efe13 */
[----:B------:R-:W-:Y:S06]  /*2120*/  BRA `(.L_x_8109) ;  /* 0x0000000000f87947 */ /* 0x000fec0003800000 */
.L_x_8122:
        /* <DEDUP_REMOVED lines=20> */
.L_x_8127:
[----:B------:R-:W-:Y:S05]  /*2270*/  BSYNC.RECONVERGENT B0 ;  /* 0x0000000000007941 */ /* 0x000fea0003800200 */
.L_x_8126:
[----:B------:R-:W-:Y:S01]  /*2280*/  IMAD.SHL.U32 R0, R0, 0x200000, RZ ;  /* 0x0020000000007824 */ /* 0x000fe200078e00ff */
[----:B------:R-:W-:-:S04]  /*2290*/  LEA R2, R2, 0x37800000, 0x17 ;  /* 0x3780000002027811 */ /* 0x000fc800078eb8ff */
[----:B------:R-:W-:Y:S01]  /*22a0*/  LOP3.LUT R19, R2, R0, R19, 0xfe, !PT ;  /* 0x0000000002137212 */ /* 0x000fe200078efe13 */
[----:B------:R-:W-:Y:S06]  /*22b0*/  BRA `(.L_x_8109) ;  /* 0x0000000000947947 */ /* 0x000fec0003800000 */
.L_x_8121:
[----:B------:R-:W-:-:S09]  /*22c0*/  UISETP.NE.AND UP0, UPT, UR4, 0x1c, UPT ;  /* 0x0000001c0400788c */ /* 0x000fd2000bf05270 */
[----:B------:R-:W-:Y:S05]  /*22d0*/  BRA.U !UP0, `(.L_x_8128) ;  /* 0x0000000108847547 */ /* 0x000fea000b800000 */
[----:B------:R-:W-:-:S09]  /*22e0*/  UISETP.NE.AND UP0, UPT, UR4, 0x1d, UPT ;  /* 0x0000001d0400788c */ /* 0x000fd2000bf05270 */
[----:B------:R-:W-:Y:S05]  /*22f0*/  BRA.U !UP0, `(.L_x_8129) ;  /* 0x0000000108707547 */ /* 0x000fea000b800000 */
[----:B------:R-:W-:-:S09]  /*2300*/  UISETP.NE.AND UP0, UPT, UR4, 0x2c, UPT ;  /* 0x0000002c0400788c */ /* 0x000fd2000bf05270 */
[----:B------:R-:W-:Y:S05]  /*2310*/  BRA.U !UP0, `(.L_x_8130) ;  /* 0x0000000108487547 */ /* 0x000fea000b800000 */
.L_x_8108:
        /* <DEDUP_REMOVED lines=16> */
.L_x_8131:
[----:B------:R-:W-:Y:S01]  /*2420*/  IMAD.MOV.U32 R19, RZ, RZ, RZ ;  /* 0x000000ffff137224 */ /* 0x000fe200078e00ff */
[----:B------:R-:W-:Y:S06]  /*2430*/  BRA `(.L_x_8109) ;  /* 0x0000000000347947 */ /* 0x000fec0003800000 */
.L_x_8130:
        /* <DEDUP_REMOVED lines=8> */
.L_x_8129:
[----:B------:R-:W2:Y:S02]  /*24c0*/  LDG.E.64 R2, desc[UR36][R2.64] ;  /* 0x0000002402027981 */ /* 0x000ea4000c1e1b00 */
[----:B--2---:R0:W1:Y:S01]  /*24d0*/  I2F.U64 R19, R2 ;  /* 0x0000000200137312 */ /* 0x0040620000301000 */
[----:B------:R-:W-:Y:S05]  /*24e0*/  BRA `(.L_x_8109) ;  /* 0x0000000000087947 */ /* 0x000fea0003800000 */
.L_x_8128:
[----:B------:R-:W2:Y:S02]  /*24f0*/  LDG.E R2, desc[UR36][R2.64] ;  /* 0x0000002402027981 */ /* 0x000ea4000c1e1900 */
[----:B--2---:R-:W-:-:S07]  /*2500*/  I2FP.F32.U32 R19, R2 ;  /* 0x0000000200137245 */ /* 0x004fce0000201000 */
.L_x_8109:
[----:B------:R-:W-:Y:S05]  /*2510*/  BSYNC.RECONVERGENT B6 ;  /* 0x0000000000067941 */ /* 0x000fea0003800200 */
.L_x_8103:
        /* <DEDUP_REMOVED lines=18> */
.L_x_8136:
[----:B------:R-:W2:Y:S02]  /*2640*/  LDG.E.U8 R0, desc[UR36][R2.64] ;  /* 0x0000002402007981 */ /* 0x000ea4000c1e1100 */
[----:B--2---:R-:W-:Y:S01]  /*2650*/  I2FP.F32.U32 R0, R0 ;  /* 0x0000000000007245 */ /* 0x004fe20000201000 */
[----:B------:R-:W-:Y:S06]  /*2660*/  BRA `(.L_x_8138) ;  /* 0x0000000c00247947 */ /* 0x000fec0003800000 */
.L_x_8135:
        /* <DEDUP_REMOVED lines=9> */
.L_x_8140:
[----:B------:R-:W2:Y:S02]  /*2700*/  LDG.E R0, desc[UR36][R2.64] ;  /* 0x0000002402007981 */ /* 0x000ea4000c1e1900 */
[----:B--2---:R-:W-:Y:S01]  /*2710*/  I2FP.F32.S32 R0, R0 ;  /* 0x0000000000007245 */ /* 0x004fe20000201400 */
[----:B------:R-:W-:Y:S06]  /*2720*/  BRA `(.L_x_8138) ;  /* 0x0000000800f47947 */ /* 0x000fec0003800000 */
.L_x_8139:
[----:B------:R-:W2:Y:S02]  /*2730*/  LDG.E.U16 R0, desc[UR36][R2.64] ;  /* 0x0000002402007981 */ /* 0x000ea4000c1e1500 */
[----:B--2---:R-:W0:Y:S01]  /*2740*/  I2F.S16 R0, R0 ;  /* 0x0000000000007306 */ /* 0x004e220000101400 */
[----:B------:R-:W-:Y:S05]  /*2750*/  BRA `(.L_x_8138) ;  /* 0x0000000800e87947 */ /* 0x000fea0003800000 */
.L_x_8134:
        /* <DEDUP_REMOVED lines=8> */
.L_x_8142:
[----:B------:R-:W2:Y:S02]  /*27e0*/  LDG.E.U16 R0, desc[UR36][R2.64] ;  /* 0x0000002402007981 */ /* 0x000ea4000c1e1500 */
[----:B--2---:R-:W-:Y:S01]  /*27f0*/  HADD2.F32 R0, -RZ, R0.H0_H0 ;  /* 0x20000000ff007230 */ /* 0x004fe20000004100 */
[----:B------:R-:W-:Y:S06]  /*2800*/  BRA `(.L_x_8138) ;  /* 0x0000000800bc7947 */ /* 0x000fec0003800000 */
.L_x_8141:
        /* <DEDUP_REMOVED lines=8> */
.L_x_8144:
[----:B------:R-:W2:Y:S02]  /*2890*/  LDG.E.U16 R0, desc[UR36][R2.64] ;  /* 0x0000002402007981 */ /* 0x000ea4000c1e1500 */
[----:B--2---:R-:W-:Y:S01]  /*28a0*/  HADD2.F32 R0, -RZ, R0.H0_H0 ;  /* 0x20000000ff007230 */ /* 0x004fe20000004100 */
[----:B------:R-:W-:Y:S06]  /*28b0*/  BRA `(.L_x_8138) ;  /* 0x0000000800907947 */ /* 0x000fec0003800000 */
.L_x_8143:
[----:B------:R-:W2:Y:S01]  /*28c0*/  LDG.E.64 R2, desc[UR36][R2.64] ;  /* 0x0000002402027981 */ /* 0x000ea2000c1e1b00 */
[----:B------:R-:W-:Y:S01]  /*28d0*/  UMOV UR4, 0xf0000000 ;  /* 0xf000000000047882 */ /* 0x000fe20000000000 */
[----:B------:R-:W-:Y:S01]  /*28e0*/  UMOV UR5, 0x380fffff ;  /* 0x380fffff00057882 */ /* 0x000fe20000000000 */
[----:B--2---:R-:W0:Y:S01]  /*28f0*/  F2F.F32.F64 R0, R2 ;  /* 0x0000000200007310 */ /* 0x004e220000301000 */
[----:B------:R-:W-:-:S14]  /*2900*/  DSETP.GEU.AND P0, PT, |R2|, UR4, PT ;  /* 0x0000000402007e2a */ /* 0x000fdc000bf0e200 */
[----:B0-----:R-:W-:Y:S01]  /*2910*/  @!P0 FMUL R0, R0, 1.175494350822287508e-38 ;  /* 0x0080000000008820 */ /* 0x001fe20000400000 */
[----:B------:R-:W-:Y:S06]  /*2920*/  BRA `(.L_x_8138) ;  /* 0x0000000800747947 */ /* 0x000fec0003800000 */
.L_x_8133:
        /* <DEDUP_REMOVED lines=12> */
.L_x_8147:
[----:B------:R-:W2:Y:S01]  /*29f0*/  LDG.E.64 R2, desc[UR36][R2.64] ;  /* 0x0000002402027981 */ /* 0x000ea2000c1e1b00 */
[----:B------:R-:W-:Y:S01]  /*2a00*/  UMOV UR4, 0xf0000000 ;  /* 0xf000000000047882 */ /* 0x000fe20000000000 */
[----:B------:R-:W-:Y:S01]  /*2a10*/  UMOV UR5, 0x380fffff ;  /* 0x380fffff00057882 */ /* 0x000fe20000000000 */
[----:B--2---:R-:W0:Y:S01]  /*2a20*/  F2F.F32.F64 R0, R2 ;  /* 0x0000000200007310 */ /* 0x004e220000301000 */
[----:B------:R-:W-:-:S14]  /*2a30*/  DSETP.GEU.AND P0, PT, |R2|, UR4, PT ;  /* 0x0000000402007e2a */ /* 0x000fdc000bf0e200 */
[----:B0-----:R-:W-:Y:S01]  /*2a40*/  @!P0 FMUL R0, R0, 1.175494350822287508e-38 ;  /* 0x0080000000008820 */ /* 0x001fe20000400000 */
[----:B------:R-:W-:Y:S06]  /*2a50*/  BRA `(.L_x_8138) ;  /* 0x0000000800287947 */ /* 0x000fec0003800000 */
.L_x_8146:
        /* <DEDUP_REMOVED lines=25> */
.L_x_8149:
        /* <DEDUP_REMOVED lines=12> */
.L_x_8148:
[----:B------:R-:W2:Y:S02]  /*2cb0*/  LDG.E.U16 R0, desc[UR36][R2.64] ;  /* 0x0000002402007981 */ /* 0x000ea4000c1e1500 */
[----:B--2---:R-:W-:Y:S01]  /*2cc0*/  IMAD.U32 R0, R0, 0x10000, RZ ;  /* 0x0001000000007824 */ /* 0x004fe200078e00ff */
[----:B------:R-:W-:Y:S06]  /*2cd0*/  BRA `(.L_x_8138) ;  /* 0x0000000400887947 */ /* 0x000fec0003800000 */
.L_x_8145:
        /* <DEDUP_REMOVED lines=11> */
.L_x_8152:
        /* <DEDUP_REMOVED lines=20> */
.L_x_8154:
[----:B------:R-:W-:Y:S05]  /*2ed0*/  BSYNC.RECONVERGENT B0 ;  /* 0x0000000000007941 */ /* 0x000fea0003800200 */
.L_x_8153:
[----:B------:R-:W-:Y:S02]  /*2ee0*/  SHF.L.U32 R0, R0, 0x14, RZ ;  /* 0x0000001400007819 */ /* 0x000fe400000006ff */
[----:B------:R-:W-:-:S04]  /*2ef0*/  LEA R2, R2, 0x3b800000, 0x17 ;  /* 0x3b80000002027811 */ /* 0x000fc800078eb8ff */
[----:B------:R-:W-:Y:S01]  /*2f00*/  LOP3.LUT R0, R2, R0, R7, 0xfe, !PT ;  /* 0x0000000002007212 */ /* 0x000fe200078efe07 */
[----:B------:R-:W-:Y:S06]  /*2f10*/  BRA `(.L_x_8138) ;  /* 0x0000000000f87947 */ /* 0x000fec0003800000 */
.L_x_8151:
        /* <DEDUP_REMOVED lines=20> */
.L_x_8156:
[----:B------:R-:W-:Y:S05]  /*3060*/  BSYNC.RECONVERGENT B0 ;  /* 0x0000000000007941 */ /* 0x000fea0003800200 */
.L_x_8155:
[----:B------:R-:W-:Y:S01]  /*3070*/  IMAD.SHL.U32 R0, R0, 0x200000, RZ ;  /* 0x0020000000007824 */ /* 0x000fe200078e00ff */
[----:B------:R-:W-:-:S04]  /*3080*/  LEA R2, R2, 0x37800000, 0x17 ;  /* 0x3780000002027811 */ /* 0x000fc800078eb8ff */
[----:B------:R-:W-:Y:S01]  /*3090*/  LOP3.LUT R0, R2, R0, R7, 0xfe, !PT ;  /* 0x0000000002007212 */ /* 0x000fe200078efe07 */
[----:B------:R-:W-:Y:S06]  /*30a0*/  BRA `(.L_x_8138) ;  /* 0x0000000000947947 */ /* 0x000fec0003800000 */
.L_x_8150:
[----:B------:R-:W-:-:S09]  /*30b0*/  UISETP.NE.AND UP0, UPT, UR4, 0x1c, UPT ;  /* 0x0000001c0400788c */ /* 0x000fd2000bf05270 */
[----:B------:R-:W-:Y:S05]  /*30c0*/  BRA.U !UP0, `(.L_x_8157) ;  /* 0x0000000108847547 */ /* 0x000fea000b800000 */
[----:B------:R-:W-:-:S09]  /*30d0*/  UISETP.NE.AND UP0, UPT, UR4, 0x1d, UPT ;  /* 0x0000001d0400788c */ /* 0x000fd2000bf05270 */
[----:B------:R-:W-:Y:S05]  /*30e0*/  BRA.U !UP0, `(.L_x_8158) ;  /* 0x0000000108707547 */ /* 0x000fea000b800000 */
[----:B------:R-:W-:-:S09]  /*30f0*/  UISETP.NE.AND UP0, UPT, UR4, 0x2c, UPT ;  /* 0x0000002c0400788c */ /* 0x000fd2000bf05270 */
[----:B------:R-:W-:Y:S05]  /*3100*/  BRA.U !UP0, `(.L_x_8159) ;  /* 0x0000000108487547 */ /* 0x000fea000b800000 */
.L_x_8137:
        /* <DEDUP_REMOVED lines=16> */
.L_x_8160:
[----:B------:R-:W-:Y:S01]  /*3210*/  MOV R0, RZ ;  /* 0x000000ff00007202 */ /* 0x000fe20000000f00 */
[----:B------:R-:W-:Y:S06]  /*3220*/  BRA `(.L_x_8138) ;  /* 0x0000000000347947 */ /* 0x000fec0003800000 */
.L_x_8159:
        /* <DEDUP_REMOVED lines=8> */
.L_x_8158:
[----:B------:R-:W2:Y:S02]  /*32b0*/  LDG.E.64 R2, desc[UR36][R2.64] ;  /* 0x0000002402027981 */ /* 0x000ea4000c1e1b00 */
[----:B--2---:R0:W2:Y:S01]  /*32c0*/  I2F.U64 R0, R2 ;  /* 0x0000000200007312 */ /* 0x0040a20000301000 */
[----:B------:R-:W-:Y:S05]  /*32d0*/  BRA `(.L_x_8138) ;  /* 0x0000000000087947 */ /* 0x000fea0003800000 */
.L_x_8157:
[----:B------:R-:W2:Y:S02]  /*32e0*/  LDG.E R0, desc[UR36][R2.64] ;  /* 0x0000002402007981 */ /* 0x000ea4000c1e1900 */
[----:B--2---:R-:W-:-:S07]  /*32f0*/  I2FP.F32.U32 R0, R0 ;  /* 0x0000000000007245 */ /* 0x004fce0000201000 */
.L_x_8138:
[----:B------:R-:W-:Y:S05]  /*3300*/  BSYNC.RECONVERGENT B6 ;  /* 0x0000000000067941 */ /* 0x000fea0003800200 */
.L_x_8132:
[C---:B0-2--5:R-:W-:Y:S01]  /*3310*/  FSETP.GEU.FTZ.AND P1, PT, R0.reuse, RZ, PT ;  /* 0x000000ff0000720b */ /* 0x065fe20003f3e000 */
[----:B------:R-:W0:Y:S01]  /*3320*/  LDCU.64 UR6, c[0x0][0x5e8] ;  /* 0x0000bd00ff0677ac */ /* 0x000e220008000a00 */
[----:B------:R-:W-:Y:S01]  /*3330*/  FSETP.GT.FTZ.AND P0, PT, R0, 1, PT ;  /* 0x3f8000000000780b */ /* 0x000fe20003f14000 */
[----:B------:R-:W-:Y:S01]  /*3340*/  IMAD.MOV.U32 R4, RZ, RZ, 0x7fc00000 ;  /* 0x7fc00000ff047424 */ /* 0x000fe200078e00ff */
[----:B------:R-:W-:Y:S02]  /*3350*/  UPRMT UR4, UR43, 0x9910, URZ ;  /* 0x000099102b047896 */ /* 0x000fe400080000ff */
[----:B------:R-:W-:Y:S02]  /*3360*/  PLOP3.LUT P0, PT, P1, P0, PT, 0x8f, 0xf8 ;  /* 0x0000000000f8781c */ /* 0x000fe40000f01177 */
[----:B------:R-:W-:-:S11]  /*3370*/  UISETP.GT.AND UP0, UPT, UR4, 0x9, UPT ;  /* 0x000000090400788c */ /* 0x000fd6000bf04270 */
[----:B---34-:R-:W-:Y:S01]  /*3380*/  @!P0 FADD.FTZ R3, -R0, 1 ;  /* 0x3f80000000038421 */ /* 0x018fe20000010100 */
[----:B0-----:R-:W-:-:S03]  /*3390*/  IADD3 R2, P1, PT, R16, UR6, RZ ;  /* 0x0000000610027c10 */ /* 0x001fc6000ff3e0ff */
[----:B------:R-:W-:Y:S02]  /*33a0*/  @!P0 FMUL.FTZ R0, R3, R0 ;  /* 0x0000000003008220 */ /* 0x000fe40000410000 */
[----:B------:R-:W-:-:S04]  /*33b0*/  IMAD.X R3, RZ, RZ, UR7, P1 ;  /* 0x00000007ff037e24 */ /* 0x000fc800088e06ff */
        /* <DEDUP_REMOVED lines=14> */
.L_x_8164:
[----:B------:R-:W0:Y:S02]  /*34a0*/  F2I.S64.TRUNC R4, R4 ;  /* 0x0000000400047311 */ /* 0x000e24000020d900 */
[----:B0-----:R-:W-:-:S05]  /*34b0*/  MOV R7, R4 ;  /* 0x0000000400077202 */ /* 0x001fca0000000f00 */
[----:B------:R0:W-:Y:S01]  /*34c0*/  STG.E.U8 desc[UR36][R2.64], R7 ;  /* 0x0000000702007986 */ /* 0x0001e2000c101124 */
[----:B------:R-:W-:Y:S05]  /*34d0*/  BRA `(.L_x_8166) ;  /* 0x0000000c002c7947 */ /* 0x000fea0003800000 */
.L_x_8163:
        /* <DEDUP_REMOVED lines=9> */
.L_x_8168:
[----:B------:R-:W0:Y:S02]  /*3570*/  F2I.FTZ.TRUNC.NTZ R5, R4 ;  /* 0x0000000400057305 */ /* 0x000e24000021f100 */
[----:B0-----:R0:W-:Y:S01]  /*3580*/  STG.E desc[UR36][R2.64], R5 ;  /* 0x0000000502007986 */ /* 0x0011e2000c101924 */
[----:B------:R-:W-:Y:S05]  /*3590*/  BRA `(.L_x_8166) ;  /* 0x0000000800fc7947 */ /* 0x000fea0003800000 */
.L_x_8167:
[----:B------:R-:W0:Y:S02]  /*35a0*/  F2I.FTZ.TRUNC.NTZ R5, R4 ;  /* 0x0000000400057305 */ /* 0x000e24000021f100 */
[----:B0-----:R0:W-:Y:S01]  /*35b0*/  STG.E.U16 desc[UR36][R2.64], R5 ;  /* 0x0000000502007986 */ /* 0x0011e2000c101524 */
[----:B------:R-:W-:Y:S05]  /*35c0*/  BRA `(.L_x_8166) ;  /* 0x0000000800f07947 */ /* 0x000fea0003800000 */
.L_x_8162:
        /* <DEDUP_REMOVED lines=8> */
.L_x_8170:
[----:B------:R-:W-:-:S05]  /*3650*/  F2FP.F16.F32.PACK_AB R4, RZ, R4 ;  /* 0x00000004ff04723e */ /* 0x000fca00000000ff */
[----:B------:R0:W-:Y:S01]  /*3660*/  STG.E.U16 desc[UR36][R2.64], R4 ;  /* 0x0000000402007986 */ /* 0x0001e2000c101524 */
[----:B------:R-:W-:Y:S05]  /*3670*/  BRA `(.L_x_8166) ;  /* 0x0000000800c47947 */ /* 0x000fea0003800000 */
.L_x_8169:
        /* <DEDUP_REMOVED lines=9> */
.L_x_8172:
[----:B------:R-:W-:-:S04]  /*3710*/  F2FP.F16.F32.PACK_AB R5, RZ, R4 ;  /* 0x00000004ff05723e */ /* 0x000fc800000000ff */
[----:B------:R-:W-:-:S05]  /*3720*/  PRMT R5, R5, 0x5410, RZ ;  /* 0x0000541005057816 */ /* 0x000fca00000000ff */
[----:B------:R2:W-:Y:S01]  /*3730*/  STG.E desc[UR36][R2.64], R5 ;  /* 0x0000000502007986 */ /* 0x0005e2000c101924 */
[----:B------:R-:W-:Y:S05]  /*3740*/  BRA `(.L_x_8166) ;  /* 0x0000000800907947 */ /* 0x000fea0003800000 */
.L_x_8171:
[----:B------:R-:W-:-:S06]  /*3750*/  FMUL.FTZ R4, R4, 1 ;  /* 0x3f80000004047820 */ /* 0x000fcc0000410000 */
[----:B------:R-:W0:Y:S02]  /*3760*/  F2F.F64.F32 R4, R4 ;  /* 0x0000000400047310 */ /* 0x000e240000201800 */
[----:B0-----:R4:W-:Y:S01]  /*3770*/  STG.E.64 desc[UR36][R2.64], R4 ;  /* 0x0000000402007986 */ /* 0x0019e2000c101b24 */
[----:B------:R-:W-:Y:S05]  /*3780*/  BRA `(.L_x_8166) ;  /* 0x0000000800807947 */ /* 0x000fea0003800000 */
.L_x_8161:
        /* <DEDUP_REMOVED lines=12> */
.L_x_8175:
[----:B------:R-:W-:Y:S01]  /*3850*/  FMUL.FTZ R4, R4, 1 ;  /* 0x3f80000004047820 */ /* 0x000fe20000410000 */
[----:B------:R-:W-:-:S05]  /*3860*/  CS2R R6, SRZ ;  /* 0x0000000000067805 */ /* 0x000fca000001ff00 */
[----:B------:R-:W0:Y:S02]  /*3870*/  F2F.F64.F32 R4, R4 ;  /* 0x0000000400047310 */ /* 0x000e240000201800 */
[----:B0-----:R0:W-:Y:S01]  /*3880*/  STG.E.128 desc[UR36][R2.64], R4 ;  /* 0x0000000402007986 */ /* 0x0011e2000c101d24 */
[----:B------:R-:W-:Y:S05]  /*3890*/  BRA `(.L_x_8166) ;  /* 0x00000008003c7947 */ /* 0x000fea0003800000 */
.L_x_8174:
        /* <DEDUP_REMOVED lines=18> */
.L_x_8179:
[----:B------:R-:W-:Y:S05]  /*39c0*/  BSYNC.RECONVERGENT B0 ;  /* 0x0000000000007941 */ /* 0x000fea0003800200 */
.L_x_8178:
[----:B------:R-:W-:-:S05]  /*39d0*/  LOP3.LUT R7, R0, 0x80, R7, 0xf8, !PT ;  /* 0x0000008000077812 */ /* 0x000fca00078ef807 */
[----:B------:R0:W-:Y:S01]  /*39e0*/  STG.E.U8 desc[UR36][R2.64], R7 ;  /* 0x0000000702007986 */ /* 0x0001e2000c101124 */
[----:B------:R-:W-:Y:S05]  /*39f0*/  BRA `(.L_x_8166) ;  /* 0x0000000400e47947 */ /* 0x000fea0003800000 */
.L_x_8177:
        /* <DEDUP_REMOVED lines=14> */
.L_x_8181:
[----:B------:R-:W-:Y:S05]  /*3ae0*/  BSYNC.RECONVERGENT B0 ;  /* 0x0000000000007941 */ /* 0x000fea0003800200 */
.L_x_8180:
[----:B------:R-:W-:-:S05]  /*3af0*/  LOP3.LUT R5, R0, 0x80, R7, 0xf8, !PT ;  /* 0x0000008000057812 */ /* 0x000fca00078ef807 */
[----:B------:R0:W-:Y:S01]  /*3b00*/  STG.E.U8 desc[UR36][R2.64], R5 ;  /* 0x0000000502007986 */ /* 0x0001e2000c101124 */
[----:B------:R-:W-:Y:S05]  /*3b10*/  BRA `(.L_x_8166) ;  /* 0x00000004009c7947 */ /* 0x000fea0003800000 */
.L_x_8176:
[----:B------:R-:W-:-:S05]  /*3b20*/  F2FP.BF16.F32.PACK_AB R4, RZ, R4 ;  /* 0x00000004ff04723e */ /* 0x000fca00000010ff */
[----:B------:R0:W-:Y:S01]  /*3b30*/  STG.E.U16 desc[UR36][R2.64], R4 ;  /* 0x0000000402007986 */ /* 0x0001e2000c101524 */
[----:B------:R-:W-:Y:S05]  /*3b40*/  BRA `(.L_x_8166) ;  /* 0x0000000400907947 */ /* 0x000fea0003800000 */
.L_x_8173:
        /* <DEDUP_REMOVED lines=11> */
.L_x_8184:
        /* <DEDUP_REMOVED lines=12> */
.L_x_8187:
[----:B------:R-:W-:-:S04]  /*3cc0*/  SHF.R.U32.HI R0, RZ, 0x14, R4 ;  /* 0x00000014ff007819 */ /* 0x000fc80000011604 */
[----:B------:R-:W-:-:S04]  /*3cd0*/  LOP3.LUT R5, R0, 0x1, RZ, 0xc0, !PT ;  /* 0x0000000100057812 */ /* 0x000fc800078ec0ff */
[----:B------:R-:W-:-:S04]  /*3ce0*/  IADD3 R0, PT, PT, R4, 0x487ffff, R5 ;  /* 0x0487ffff04007810 */ /* 0x000fc80007ffe005 */
[----:B------:R-:W-:-:S04]  /*3cf0*/  SHF.R.U32.HI R0, RZ, 0x14, R0 ;  /* 0x00000014ff007819 */ /* 0x000fc80000011600 */
[----:B------:R-:W-:-:S07]  /*3d00*/  LOP3.LUT R5, R0, 0xff, RZ, 0xc0, !PT ;  /* 0x000000ff00057812 */ /* 0x000fce00078ec0ff */
.L_x_8188:
[----:B------:R-:W-:-:S04]  /*3d10*/  SHF.R.U32.HI R4, RZ, 0x18, R4 ;  /* 0x00000018ff047819 */ /* 0x000fc80000011604 */
[----:B------:R-:W-:-:S04]  /*3d20*/  LOP3.LUT R5, R5, 0x80, R4, 0xf8, !PT ;  /* 0x0000008005057812 */ /* 0x000fc800078ef804 */
[----:B------:R-:W-:-:S07]  /*3d30*/  PRMT R0, R5, 0x7610, R0 ;  /* 0x0000761005007816 */ /* 0x000fce0000000000 */
.L_x_8186:
[----:B------:R-:W-:Y:S05]  /*3d40*/  BSYNC.RECONVERGENT B0 ;  /* 0x0000000000007941 */ /* 0x000fea0003800200 */
.L_x_8185:
[----:B------:R0:W-:Y:S01]  /*3d50*/  STG.E.U8 desc[UR36][R2.64], R0 ;  /* 0x0000000002007986 */ /* 0x0001e2000c101124 */
[----:B------:R-:W-:Y:S05]  /*3d60*/  BRA `(.L_x_8166) ;  /* 0x0000000400087947 */ /* 0x000fea0003800000 */
.L_x_8183:
        /* <DEDUP_REMOVED lines=12> */
.L_x_8191:
[----:B------:R-:W-:-:S04]  /*3e30*/  SHF.R.U32.HI R0, RZ, 0x15, R4 ;  /* 0x00000015ff007819 */ /* 0x000fc80000011604 */
[----:B------:R-:W-:-:S04]  /*3e40*/  LOP3.LUT R5, R0, 0x1, RZ, 0xc0, !PT ;  /* 0x0000000100057812 */ /* 0x000fc800078ec0ff */
[----:B------:R-:W-:-:S04]  /*3e50*/  IADD3 R0, PT, PT, R4, 0x88fffff, R5 ;  /* 0x088fffff04007810 */ /* 0x000fc80007ffe005 */
[----:B------:R-:W-:-:S04]  /*3e60*/  SHF.R.U32.HI R0, RZ, 0x15, R0 ;  /* 0x00000015ff007819 */ /* 0x000fc80000011600 */
[----:B------:R-:W-:-:S07]  /*3e70*/  LOP3.LUT R5, R0, 0xff, RZ, 0xc0, !PT ;  /* 0x000000ff00057812 */ /* 0x000fce00078ec0ff */
.L_x_8192:
[----:B------:R-:W-:-:S04]  /*3e80*/  SHF.R.U32.HI R4, RZ, 0x18, R4 ;  /* 0x00000018ff047819 */ /* 0x000fc80000011604 */
[----:B------:R-:W-:-:S04]  /*3e90*/  LOP3.LUT R5, R5, 0x80, R4, 0xf8, !PT ;  /* 0x0000008005057812 */ /* 0x000fc800078ef804 */
[----:B------:R-:W-:-:S07]  /*3ea0*/  PRMT R0, R5, 0x7610, R0 ;  /* 0x0000761005007816 */ /* 0x000fce0000000000 */
.L_x_8190:
[----:B------:R-:W-:Y:S05]  /*3eb0*/  BSYNC.RECONVERGENT B0 ;  /* 0x0000000000007941 */ /* 0x000fea0003800200 */
.L_x_8189:
[----:B------:R0:W-:Y:S01]  /*3ec0*/  STG.E.U8 desc[UR36][R2.64], R0 ;  /* 0x0000000002007986 */ /* 0x0001e2000c101124 */
[----:B------:R-:W-:Y:S05]  /*3ed0*/  BRA `(.L_x_8166) ;  /* 0x0000000000ac7947 */ /* 0x000fea0003800000 */
.L_x_8182:
[----:B------:R-:W-:-:S09]  /*3ee0*/  UISETP.NE.AND UP0, UPT, UR4, 0x1c, UPT ;  /* 0x0000001c0400788c */ /* 0x000fd2000bf05270 */
[----:B------:R-:W-:Y:S05]  /*3ef0*/  BRA.U !UP0, `(.L_x_8193) ;  /* 0x00000001089c7547 */ /* 0x000fea000b800000 */
[----:B------:R-:W-:-:S09]  /*3f00*/  UISETP.NE.AND UP0, UPT, UR4, 0x1d, UPT ;  /* 0x0000001d0400788c */ /* 0x000fd2000bf05270 */
[----:B------:R-:W-:Y:S05]  /*3f10*/  BRA.U !UP0, `(.L_x_8194) ;  /* 0x0000000108887547 */ /* 0x000fea000b800000 */
[----:B------:R-:W-:-:S09]  /*3f20*/  UISETP.NE.AND UP0, UPT, UR4, 0x2c, UPT ;  /* 0x0000002c0400788c */ /* 0x000fd2000bf05270 */
[----:B------:R-:W-:Y:S05]  /*3f30*/  BRA.U !UP0, `(.L_x_8195) ;  /* 0x0000000108447547 */ /* 0x000fea000b800000 */
.L_x_8165:
        /* <DEDUP_REMOVED lines=16> */
.L_x_8196:
[----:B------:R-:W-:Y:S05]  /*4040*/  BRA `(.L_x_8166) ;  /* 0x0000000000507947 */ /* 0x000fea0003800000 */
.L_x_8195:
        /* <DEDUP_REMOVED lines=15> */
.L_x_8194:
[----:B------:R-:W0:Y:S02]  /*4140*/  F2I.U64.TRUNC R4, R4 ;  /* 0x0000000400047311 */ /* 0x000e24000020d800 */
[----:B0-----:R0:W-:Y:S01]  /*4150*/  STG.E.64 desc[UR36][R2.64], R4 ;  /* 0x0000000402007986 */ /* 0x0011e2000c101b24 */
[----:B------:R-:W-:Y:S05]  /*4160*/  BRA `(.L_x_8166) ;  /* 0x0000000000087947 */ /* 0x000fea0003800000 */
.L_x_8193:
[----:B------:R-:W0:Y:S02]  /*4170*/  F2I.FTZ.U32.TRUNC.NTZ R5, R4 ;  /* 0x0000000400057305 */ /* 0x000e24000021f000 */
[----:B0-----:R0:W-:Y:S02]  /*4180*/  STG.E desc[UR36][R2.64], R5 ;  /* 0x0000000502007986 */ /* 0x0011e4000c101924 */
.L_x_8166:
[----:B------:R-:W-:-:S07]  /*4190*/  VIADD R17, R17, 0x80 ;  /* 0x0000008011117836 */ /* 0x000fce0000000000 */
.L_x_8101:
[----:B------:R-:W-:Y:S05]  /*41a0*/  BSYNC.RECONVERGENT B7 ;  /* 0x0000000000077941 */ /* 0x000fea0003800200 */
.L_x_8100:
        /* <DEDUP_REMOVED lines=358> */
.L_x_8199:
        /* <DEDUP_REMOVED lines=18> */
.L_x_8204:
[----:B------:R-:W2:Y:S02]  /*5930*/  LDG.E.U8 R2, desc[UR36][R2.64] ;  /* 0x0000002402027981 */ /* 0x000ea4000c1e1100 */
[----:B--2---:R-:W-:Y:S01]  /*5940*/  I2FP.F32.U32 R19, R2 ;  /* 0x0000000200137245 */ /* 0x004fe20000201000 */
[----:B------:R-:W-:Y:S06]  /*5950*/  BRA `(.L_x_8206) ;  /* 0x0000000c00247947 */ /* 0x000fec0003800000 */
.L_x_8203:
        /* <DEDUP_REMOVED lines=9> */
.L_x_8208:
[----:B------:R-:W2:Y:S02]  /*59f0*/  LDG.E R2, desc[UR36][R2.64] ;  /* 0x0000002402027981 */ /* 0x000ea4000c1e1900 */
[----:B--2---:R-:W-:Y:S01]  /*5a00*/  I2FP.F32.S32 R19, R2 ;  /* 0x0000000200137245 */ /* 0x004fe20000201400 */
[----:B------:R-:W-:Y:S06]  /*5a10*/  BRA `(.L_x_8206) ;  /* 0x0000000800f47947 */ /* 0x000fec0003800000 */
.L_x_8207:
[----:B------:R-:W2:Y:S02]  /*5a20*/  LDG.E.U16 R2, desc[UR36][R2.64] ;  /* 0x0000002402027981 */ /* 0x000ea4000c1e1500 */
[----:B--2---:R0:W1:Y:S01]  /*5a30*/  I2F.S16 R19, R2 ;  /* 0x0000000200137306 */ /* 0x0040620000101400 */
[----:B------:R-:W-:Y:S05]  /*5a40*/  BRA `(.L_x_8206) ;  /* 0x0000000800e87947 */ /* 0x000fea0003800000 */
.L_x_8202:
        /* <DEDUP_REMOVED lines=8> */
.L_x_8210:
[----:B------:R-:W2:Y:S02]  /*5ad0*/  LDG.E.U16 R2, desc[UR36][R2.64] ;  /* 0x0000002402027981 */ /* 0x000ea4000c1e1500 */
[----:B--2---:R-:W-:Y:S01]  /*5ae0*/  HADD2.F32 R19, -RZ, R2.H0_H0 ;  /* 0x20000002ff137230 */ /* 0x004fe20000004100 */
[----:B------:R-:W-:Y:S06]  /*5af0*/  BRA `(.L_x_8206) ;  /* 0x0000000800bc7947 */ /* 0x000fec0003800000 */
.L_x_8209:
        /* <DEDUP_REMOVED lines=8> */
.L_x_8212:
[----:B------:R-:W2:Y:S02]  /*5b80*/  LDG.E.U16 R2, desc[UR36][R2.64] ;  /* 0x0000002402027981 */ /* 0x000ea4000c1e1500 */
[----:B--2---:R-:W-:Y:S01]  /*5b90*/  HADD2.F32 R19, -RZ, R2.H0_H0 ;  /* 0x20000002ff137230 */ /* 0x004fe20000004100 */
[----:B------:R-:W-:Y:S06]  /*5ba0*/  BRA `(.L_x_8206) ;  /* 0x0000000800907947 */ /* 0x000fec0003800000 */
.L_x_8211:
[----:B------:R-:W2:Y:S01]  /*5bb0*/  LDG.E.64 R2, desc[UR36][R2.64] ;  /* 0x0000002402027981 */ /* 0x000ea2000c1e1b00 */
[----:B------:R-:W-:Y:S01]  /*5bc0*/  UMOV UR4, 0xf0000000 ;  /* 0xf000000000047882 */ /* 0x000fe20000000000 */
[----:B------:R-:W-:Y:S01]  /*5bd0*/  UMOV UR5, 0x380fffff ;  /* 0x380fffff00057882 */ /* 0x000fe20000000000 */
[----:B--2---:R-:W0:Y:S01]  /*5be0*/  F2F.F32.F64 R19, R2 ;  /* 0x0000000200137310 */ /* 0x004e220000301000 */
[----:B------:R-:W-:-:S14]  /*5bf0*/  DSETP.GEU.AND P0, PT, |R2|, UR4, PT ;  /* 0x0000000402007e2a */ /* 0x000fdc000bf0e200 */
[----:B0-----:R-:W-:Y:S01]  /*5c00*/  @!P0 FMUL R19, R19, 1.175494350822287508e-38 ;  /* 0x0080000013138820 */ /* 0x001fe20000400000 */
[----:B------:R-:W-:Y:S06]  /*5c10*/  BRA `(.L_x_8206) ;  /* 0x0000000800747947 */ /* 0x000fec0003800000 */
.L_x_8201:
        /* <DEDUP_REMOVED lines=12> */
.L_x_8215:
[----:B------:R-:W2:Y:S01]  /*5ce0*/  LDG.E.64 R2, desc[UR36][R2.64] ;  /* 0x0000002402027981 */ /* 0x000ea2000c1e1b00 */
[----:B------:R-:W-:Y:S01]  /*5cf0*/  UMOV UR4, 0xf0000000 ;  /* 0xf000000000047882 */ /* 0x000fe20000000000 */
[----:B------:R-:W-:Y:S01]  /*5d00*/  UMOV UR5, 0x380fffff ;  /* 0x380fffff00057882 */ /* 0x000fe20000000000 */
[----:B--2---:R-:W0:Y:S01]  /*5d10*/  F2F.F32.F64 R19, R2 ;  /* 0x0000000200137310 */ /* 0x004e220000301000 */
[----:B------:R-:W-:-:S14]  /*5d20*/  DSETP.GEU.AND P0, PT, |R2|, UR4, PT ;  /* 0x0000000402007e2a */ /* 0x000fdc000bf0e200 */
[----:B0-----:R-:W-:Y:S01]  /*5d30*/  @!P0 FMUL R19, R19, 1.175494350822287508e-38 ;  /* 0x0080000013138820 */ /* 0x001fe20000400000 */
[----:B------:R-:W-:Y:S06]  /*5d40*/  BRA `(.L_x_8206) ;  /* 0x0000000800287947 */ /* 0x000fec0003800000 */
.L_x_8214:
        /* <DEDUP_REMOVED lines=25> */
.L_x_8217:
        /* <DEDUP_REMOVED lines=12> */
.L_x_8216:
[----:B------:R-:W2:Y:S02]  /*5fa0*/  LDG.E.U16 R2, desc[UR36][R2.64] ;  /* 0x0000002402027981 */ /* 0x000ea4000c1e1500 */
[----:B--2---:R-:W-:Y:S01]  /*5fb0*/  IMAD.U32 R19, R2, 0x10000, RZ ;  /* 0x0001000002137824 */ /* 0x004fe200078e00ff */
[----:B------:R-:W-:Y:S06]  /*5fc0*/  BRA `(.L_x_8206) ;  /* 0x0000000400887947 */ /* 0x000fec0003800000 */
.L_x_8213:
        /* <DEDUP_REMOVED lines=11> */
.L_x_8220:
        /* <DEDUP_REMOVED lines=20> */
.L_x_8222:
[----:B------:R-:W-:Y:S05]  /*61c0*/  BSYNC.RECONVERGENT B0 ;  /* 0x0000000000007941 */ /* 0x000fea0003800200 */
.L_x_8221:
[----:B------:R-:W-:Y:S01]  /*61d0*/  IMAD.SHL.U32 R0, R0, 0x100000, RZ ;  /* 0x0010000000007824 */ /* 0x000fe200078e00ff */
[----:B------:R-:W-:-:S04]  /*61e0*/  LEA R2, R2, 0x3b800000, 0x17 ;  /* 0x3b80000002027811 */ /* 0x000fc800078eb8ff */
[----:B------:R-:W-:Y:S01]  /*61f0*/  LOP3.LUT R19, R2, R0, R19, 0xfe, !PT ;  /* 0x0000000002137212 */ /* 0x000fe200078efe13 */
[----:B------:R-:W-:Y:S06]  /*6200*/  BRA `(.L_x_8206) ;  /* 0x0000000000f87947 */ /* 0x000fec0003800000 */
.L_x_8219:
        /* <DEDUP_REMOVED lines=20> */
.L_x_8224:
[----:B------:R-:W-:Y:S05]  /*6350*/  BSYNC.RECONVERGENT B0 ;  /* 0x0000000000007941 */ /* 0x000fea0003800200 */
.L_x_8223:
[----:B------:R-:W-:Y:S02]  /*6360*/  SHF.L.U32 R0, R0, 0x15, RZ ;  /* 0x0000001500007819 */ /* 0x000fe400000006ff */
[----:B------:R-:W-:-:S04]  /*6370*/  LEA R2, R2, 0x37800000, 0x17 ;  /* 0x3780000002027811 */ /* 0x000fc800078eb8ff */
[----:B------:R-:W-:Y:S01]  /*6380*/  LOP3.LUT R19, R2, R0, R19, 0xfe, !PT ;  /* 0x0000000002137212 */ /* 0x000fe200078efe13 */
[----:B------:R-:W-:Y:S06]  /*6390*/  BRA `(.L_x_8206) ;  /* 0x0000000000947947 */ /* 0x000fec0003800000 */
.L_x_8218:
        /* <DEDUP_REMOVED lines=14> */
.L_x_8205:
        /* <DEDUP_REMOVED lines=16> */
.L_x_8227:
[----:B------:R-:W-:Y:S01]  /*6580*/  IMAD.MOV.U32 R19, RZ, RZ, RZ ;  /* 0x000000ffff137224 */ /* 0x000fe200078e00ff */
[----:B------:R-:W-:Y:S06]  /*6590*/  BRA `(.L_x_8206) ;  /* 0x0000000000147947 */ /* 0x000fec0003800000 */
.L_x_8226:
[----:B------:R-:W2:Y:S02]  /*65a0*/  LDG.E.64 R2, desc[UR36][R2.64] ;  /* 0x0000002402027981 */ /* 0x000ea4000c1e1b00 */
[----:B--2---:R0:W1:Y:S01]  /*65b0*/  I2F.U64 R19, R2 ;  /* 0x0000000200137312 */ /* 0x0040620000301000 */
[----:B------:R-:W-:Y:S05]  /*65c0*/  BRA `(.L_x_8206) ;  /* 0x0000000000087947 */ /* 0x000fea0003800000 */
.L_x_8225:
[----:B------:R-:W2:Y:S02]  /*65d0*/  LDG.E R2, desc[UR36][R2.64] ;  /* 0x0000002402027981 */ /* 0x000ea4000c1e1900 */
[----:B--2---:R-:W-:-:S07]  /*65e0*/  I2FP.F32.U32 R19, R2 ;  /* 0x0000000200137245 */ /* 0x004fce0000201000 */
.L_x_8206:
[----:B------:R-:W-:Y:S05]  /*65f0*/  BSYNC.RECONVERGENT B6 ;  /* 0x0000000000067941 */ /* 0x000fea0003800200 */
.L_x_8200:
        /* <DEDUP_REMOVED lines=18> */
.L_x_8232:
[----:B------:R-:W2:Y:S02]  /*6720*/  LDG.E.U8 R0, desc[UR36][R2.64] ;  /* 0x0000002402007981 */ /* 0x000ea4000c1e1100 */
[----:B--2---:R-:W-:Y:S01]  /*6730*/  I2FP.F32.U32 R0, R0 ;  /* 0x0000000000007245 */ /* 0x004fe20000201000 */
[----:B------:R-:W-:Y:S06]  /*6740*/  BRA `(.L_x_8234) ;  /* 0x0000000c00247947 */ /* 0x000fec0003800000 */
.L_x_8231:
        /* <DEDUP_REMOVED lines=9> */
.L_x_8236:
[----:B------:R-:W2:Y:S02]  /*67e0*/  LDG.E R0, desc[UR36][R2.64] ;  /* 0x0000002402007981 */ /* 0x000ea4000c1e1900 */
[----:B--2---:R-:W-:Y:S01]  /*67f0*/  I2FP.F32.S32 R0, R0 ;  /* 0x0000000000007245 */ /* 0x004fe20000201400 */
[----:B------:R-:W-:Y:S06]  /*6800*/  BRA `(.L_x_8234) ;  /* 0x0000000800f47947 */ /* 0x000fec0003800000 */
.L_x_8235:
[----:B------:R-:W2:Y:S02]  /*6810*/  LDG.E.U16 R0, desc[UR36][R2.64] ;  /* 0x0000002402007981 */ /* 0x000ea4000c1e1500 */
[----:B--2---:R-:W0:Y:S01]  /*6820*/  I2F.S16 R0, R0 ;  /* 0x0000000000007306 */ /* 0x004e220000101400 */
[----:B------:R-:W-:Y:S05]  /*6830*/  BRA `(.L_x_8234) ;  /* 0x0000000800e87947 */ /* 0x000fea0003800000 */
.L_x_8230:
        /* <DEDUP_REMOVED lines=8> */
.L_x_8238:
[----:B------:R-:W2:Y:S02]  /*68c0*/  LDG.E.U16 R0, desc[UR36][R2.64] ;  /* 0x0000002402007981 */ /* 0x000ea4000c1e1500 */
[----:B--2---:R-:W-:Y:S01]  /*68d0*/  HADD2.F32 R0, -RZ, R0.H0_H0 ;  /* 0x20000000ff007230 */ /* 0x004fe20000004100 */
[----:B------:R-:W-:Y:S06]  /*68e0*/  BRA `(.L_x_8234) ;  /* 0x0000000800bc7947 */ /* 0x000fec0003800000 */
.L_x_8237:
        /* <DEDUP_REMOVED lines=8> */
.L_x_8240:
[----:B------:R-:W2:Y:S02]  /*6970*/  LDG.E.U16 R0, desc[UR36][R2.64] ;  /* 0x0000002402007981 */ /* 0x000ea4000c1e1500 */
[----:B--2---:R-:W-:Y:S01]  /*6980*/  HADD2.F32 R0, -RZ, R0.H0_H0 ;  /* 0x20000000ff007230 */ /* 0x004fe20000004100 */
[----:B------:R-:W-:Y:S06]  /*6990*/  BRA `(.L_x_8234) ;  /* 0x0000000800907947 */ /* 0x000fec0003800000 */
.L_x_8239:
[----:B------:R-:W2:Y:S01]  /*69a0*/  LDG.E.64 R2, desc[UR36][R2.64] ;  /* 0x0000002402027981 */ /* 0x000ea2000c1e1b00 */
[----:B------:R-:W-:Y:S01]  /*69b0*/  UMOV UR4, 0xf0000000 ;  /* 0xf000000000047882 */ /* 0x000fe20000000000 */
[----:B------:R-:W-:Y:S01]  /*69c0*/  UMOV UR5, 0x380fffff ;  /* 0x380fffff00057882 */ /* 0x000fe20000000000 */
[----:B--2---:R-:W0:Y:S01]  /*69d0*/  F2F.F32.F64 R0, R2 ;  /* 0x0000000200007310 */ /* 0x004e220000301000 */
[----:B------:R-:W-:-:S14]  /*69e0*/  DSETP.GEU.AND P0, PT, |R2|, UR4, PT ;  /* 0x0000000402007e2a */ /* 0x000fdc000bf0e200 */
[----:B0-----:R-:W-:Y:S01]  /*69f0*/  @!P0 FMUL R0, R0, 1.175494350822287508e-38 ;  /* 0x0080000000008820 */ /* 0x001fe20000400000 */
[----:B------:R-:W-:Y:S06]  /*6a00*/  BRA `(.L_x_8234) ;  /* 0x0000000800747947 */ /* 0x000fec0003800000 */
.L_x_8229:
        /* <DEDUP_REMOVED lines=12> */
.L_x_8243:
[----:B------:R-:W2:Y:S01]  /*6ad0*/  LDG.E.64 R2, desc[UR36][R2.64] ;  /* 0x0000002402027981 */ /* 0x000ea2000c1e1b00 */
[----:B------:R-:W-:Y:S01]  /*6ae0*/  UMOV UR4, 0xf0000000 ;  /* 0xf000000000047882 */ /* 0x000fe20000000000 */
[----:B------:R-:W-:Y:S01]  /*6af0*/  UMOV UR5, 0x380fffff ;  /* 0x380fffff00057882 */ /* 0x000fe20000000000 */
[----:B--2---:R-:W0:Y:S01]  /*6b00*/  F2F.F32.F64 R0, R2 ;  /* 0x0000000200007310 */ /* 0x004e220000301000 */
[----:B------:R-:W-:-:S14]  /*6b10*/  DSETP.GEU.AND P0, PT, |R2|, UR4, PT ;  /* 0x0000000402007e2a */ /* 0x000fdc000bf0e200 */
[----:B0-----:R-:W-:Y:S01]  /*6b20*/  @!P0 FMUL R0, R0, 1.175494350822287508e-38 ;  /* 0x0080000000008820 */ /* 0x001fe20000400000 */
[----:B------:R-:W-:Y:S06]  /*6b30*/  BRA `(.L_x_8234) ;  /* 0x0000000800287947 */ /* 0x000fec0003800000 */
.L_x_8242:
        /* <DEDUP_REMOVED lines=25> */
.L_x_8245:
        /* <DEDUP_REMOVED lines=12> */
.L_x_8244:
[----:B------:R-:W2:Y:S02]  /*6d90*/  LDG.E.U16 R0, desc[UR36][R2.64] ;  /* 0x0000002402007981 */ /* 0x000ea4000c1e1500 */
[----:B--2---:R-:W-:Y:S01]  /*6da0*/  SHF.L.U32 R0, R0, 0x10, RZ ;  /* 0x0000001000007819 */ /* 0x004fe200000006ff */
[----:B------:R-:W-:Y:S06]  /*6db0*/  BRA `(.L_x_8234) ;  /* 0x0000000400887947 */ /* 0x000fec0003800000 */
.L_x_8241:
        /* <DEDUP_REMOVED lines=11> */
.L_x_8248:
        /* <DEDUP_REMOVED lines=20> */
.L_x_8250:
[----:B------:R-:W-:Y:S05]  /*6fb0*/  BSYNC.RECONVERGENT B0 ;  /* 0x0000000000007941 */ /* 0x000fea0003800200 */
.L_x_8249:
[----:B------:R-:W-:Y:S01]  /*6fc0*/  IMAD.SHL.U32 R0, R0, 0x100000, RZ ;  /* 0x0010000000007824 */ /* 0x000fe200078e00ff */
[----:B------:R-:W-:-:S04]  /*6fd0*/  LEA R2, R2, 0x3b800000, 0x17 ;  /* 0x3b80000002027811 */ /* 0x000fc800078eb8ff */
[----:B------:R-:W-:Y:S01]  /*6fe0*/  LOP3.LUT R0, R2, R0, R7, 0xfe, !PT ;  /* 0x0000000002007212 */ /* 0x000fe200078efe07 */
[----:B------:R-:W-:Y:S06]  /*6ff0*/  BRA `(.L_x_8234) ;  /* 0x0000000000f87947 */ /* 0x000fec0003800000 */
.L_x_8247:
        /* <DEDUP_REMOVED lines=20> */
.L_x_8252:
[----:B------:R-:W-:Y:S05]  /*7140*/  BSYNC.RECONVERGENT B0 ;  /* 0x0000000000007941 */ /* 0x000fea0003800200 */
.L_x_8251:
[----:B------:R-:W-:Y:S01]  /*7150*/  IMAD.SHL.U32 R0, R0, 0x200000, RZ ;  /* 0x0020000000007824 */ /* 0x000fe200078e00ff */
[----:B------:R-:W-:-:S04]  /*7160*/  LEA R2, R2, 0x37800000, 0x17 ;  /* 0x3780000002027811 */ /* 0x000fc800078eb8ff */
[----:B------:R-:W-:Y:S01]  /*7170*/  LOP3.LUT R0, R2, R0, R7, 0xfe, !PT ;  /* 0x0000000002007212 */ /* 0x000fe200078efe07 */
[----:B------:R-:W-:Y:S06]  /*7180*/  BRA `(.L_x_8234) ;  /* 0x0000000000947947 */ /* 0x000fec0003800000 */
.L_x_8246:
        /* <DEDUP_REMOVED lines=14> */
.L_x_8233:
        /* <DEDUP_REMOVED lines=16> */
.L_x_8255:
[----:B------:R-:W-:Y:S01]  /*7370*/  IMAD.MOV.U32 R0, RZ, RZ, RZ ;  /* 0x000000ffff007224 */ /* 0x000fe200078e00ff */
[----:B------:R-:W-:Y:S06]  /*7380*/  BRA `(.L_x_8234) ;  /* 0x0000000000147947 */ /* 0x000fec0003800000 */
.L_x_8254:
[----:B------:R-:W2:Y:S02]  /*7390*/  LDG.E.64 R2, desc[UR36][R2.64] ;  /* 0x0000002402027981 */ /* 0x000ea4000c1e1b00 */
[----:B--2---:R0:W2:Y:S01]  /*73a0*/  I2F.U64 R0, R2 ;  /* 0x0000000200007312 */ /* 0x0040a20000301000 */
[----:B------:R-:W-:Y:S05]  /*73b0*/  BRA `(.L_x_8234) ;  /* 0x0000000000087947 */ /* 0x000fea0003800000 */
.L_x_8253:
[----:B------:R-:W2:Y:S02]  /*73c0*/  LDG.E R0, desc[UR36][R2.64] ;  /* 0x0000002402007981 */ /* 0x000ea4000c1e1900 */
[----:B--2---:R-:W-:-:S07]  /*73d0*/  I2FP.F32.U32 R0, R0 ;  /* 0x0000000000007245 */ /* 0x004fce0000201000 */
.L_x_8234:
[----:B------:R-:W-:Y:S05]  /*73e0*/  BSYNC.RECONVERGENT B6 ;  /* 0x0000000000067941 */ /* 0x000fea0003800200 */
.L_x_8228:
[C---:B0-2--5:R-:W-:Y:S01]  /*73f0*/  FSETP.GEU.FTZ.AND P1, PT, R0.reuse, RZ, PT ;  /* 0x000000ff0000720b */ /* 0x065fe20003f3e000 */
[----:B------:R-:W0:Y:S01]  /*7400*/  LDCU.64 UR6, c[0x0][0x5e8] ;  /* 0x0000bd00ff0677ac */ /* 0x000e220008000a00 */
[----:B------:R-:W-:Y:S02]  /*7410*/  FSETP.GT.FTZ.AND P0, PT, R0, 1, PT ;  /* 0x3f8000000000780b */ /* 0x000fe40003f14000 */
[----:B------:R-:W-:Y:S01]  /*7420*/  MOV R4, 0x7fc00000 ;  /* 0x7fc0000000047802 */ /* 0x000fe20000000f00 */
[----:B------:R-:W-:Y:S01]  /*7430*/  UPRMT UR4, UR43, 0x9910, URZ ;  /* 0x000099102b047896 */ /* 0x000fe200080000ff */
[----:B------:R-:W-:-:S03]  /*7440*/  PLOP3.LUT P0, PT, P1, P0, PT, 0x8f, 0xf8 ;  /* 0x0000000000f8781c */ /* 0x000fc60000f01177 */
[----:B------:R-:W-:-:S10]  /*7450*/  UISETP.GT.AND UP0, UPT, UR4, 0x9, UPT ;  /* 0x000000090400788c */ /* 0x000fd4000bf04270 */
        /* <DEDUP_REMOVED lines=18> */
.L_x_8259:
[----:B------:R-:W0:Y:S02]  /*7580*/  F2I.S64.TRUNC R4, R4 ;  /* 0x0000000400047311 */ /* 0x000e24000020d900 */
[----:B0-----:R-:W-:-:S05]  /*7590*/  IMAD.MOV.U32 R7, RZ, RZ, R4 ;  /* 0x000000ffff077224 */ /* 0x001fca00078e0004 */
[----:B------:R0:W-:Y:S01]  /*75a0*/  STG.E.U8 desc[UR36][R2.64], R7 ;  /* 0x0000000702007986 */ /* 0x0001e2000c101124 */
[----:B------:R-:W-:Y:S05]  /*75b0*/  BRA `(.L_x_8261) ;  /* 0x0000000c00287947 */ /* 0x000fea0003800000 */
.L_x_8258:
        /* <DEDUP_REMOVED lines=9> */
.L_x_8263:
[----:B------:R-:W0:Y:S02]  /*7650*/  F2I.FTZ.TRUNC.NTZ R5, R4 ;  /* 0x0000000400057305 */ /* 0x000e24000021f100 */
[----:B0-----:R0:W-:Y:S01]  /*7660*/  STG.E desc[UR36][R2.64], R5 ;  /* 0x0000000502007986 */ /* 0x0011e2000c101924 */
[----:B------:R-:W-:Y:S05]  /*7670*/  BRA `(.L_x_8261) ;  /* 0x0000000800f87947 */ /* 0x000fea0003800000 */
.L_x_8262:
[----:B------:R-:W0:Y:S02]  /*7680*/  F2I.FTZ.TRUNC.NTZ R5, R4 ;  /* 0x0000000400057305 */ /* 0x000e24000021f100 */
[----:B0-----:R0:W-:Y:S01]  /*7690*/  STG.E.U16 desc[UR36][R2.64], R5 ;  /* 0x0000000502007986 */ /* 0x0011e2000c101524 */
[----:B------:R-:W-:Y:S05]  /*76a0*/  BRA `(.L_x_8261) ;  /* 0x0000000800ec7947 */ /* 0x000fea0003800000 */
.L_x_8257:
        /* <DEDUP_REMOVED lines=8> */
.L_x_8265:
[----:B------:R-:W-:-:S05]  /*7730*/  F2FP.F16.F32.PACK_AB R4, RZ, R4 ;  /* 0x00000004ff04723e */ /* 0x000fca00000000ff */
[----:B------:R0:W-:Y:S01]  /*7740*/  STG.E.U16 desc[UR36][R2.64], R4 ;  /* 0x0000000402007986 */ /* 0x0001e2000c101524 */
[----:B------:R-:W-:Y:S05]  /*7750*/  BRA `(.L_x_8261) ;  /* 0x0000000800c07947 */ /* 0x000fea0003800000 */
.L_x_8264:
        /* <DEDUP_REMOVED lines=9> */
.L_x_8267:
[----:B------:R-:W-:-:S04]  /*77f0*/  F2FP.F16.F32.PACK_AB R5, RZ, R4 ;  /* 0x00000004ff05723e */ /* 0x000fc800000000ff */
[----:B------:R-:W-:-:S05]  /*7800*/  PRMT R5, R5, 0x5410, RZ ;  /* 0x0000541005057816 */ /* 0x000fca00000000ff */
[----:B------:R0:W-:Y:S01]  /*7810*/  STG.E desc[UR36][R2.64], R5 ;  /* 0x0000000502007986 */ /* 0x0001e2000c101924 */
[----:B------:R-:W-:Y:S05]  /*7820*/  BRA `(.L_x_8261) ;  /* 0x00000008008c7947 */ /* 0x000fea0003800000 */
.L_x_8266:
[----:B------:R-:W-:-:S06]  /*7830*/  FMUL.FTZ R4, R4, 1 ;  /* 0x3f80000004047820 */ /* 0x000fcc0000410000 */
[----:B------:R-:W0:Y:S02]  /*7840*/  F2F.F64.F32 R4, R4 ;  /* 0x0000000400047310 */ /* 0x000e240000201800 */
[----:B0-----:R0:W-:Y:S01]  /*7850*/  STG.E.64 desc[UR36][R2.64], R4 ;  /* 0x0000000402007986 */ /* 0x0011e2000c101b24 */
[----:B------:R-:W-:Y:S05]  /*7860*/  BRA `(.L_x_8261) ;  /* 0x00000008007c7947 */ /* 0x000fea0003800000 */
.L_x_8256:
        /* <DEDUP_REMOVED lines=13> */
.L_x_8271:
        /* <DEDUP_REMOVED lines=16> */
.L_x_8274:
[----:B------:R-:W-:-:S04]  /*7a40*/  SHF.R.U32.HI R4, RZ, 0x18, R4 ;  /* 0x00000018ff047819 */ /* 0x000fc80000011604 */
[----:B------:R-:W-:-:S04]  /*7a50*/  LOP3.LUT R4, R5, 0x80, R4, 0xf8, !PT ;  /* 0x0000008005047812 */ /* 0x000fc800078ef804 */
[----:B------:R-:W-:-:S07]  /*7a60*/  PRMT R0, R4, 0x7610, R0 ;  /* 0x0000761004007816 */ /* 0x000fce0000000000 */
.L_x_8273:
[----:B------:R-:W-:Y:S05]  /*7a70*/  BSYNC.RECONVERGENT B0 ;  /* 0x0000000000007941 */ /* 0x000fea0003800200 */
.L_x_8272:
[----:B------:R0:W-:Y:S01]  /*7a80*/  STG.E.U8 desc[UR36][R2.64], R0 ;  /* 0x0000000002007986 */ /* 0x0001e2000c101124 */
[----:B------:R-:W-:Y:S05]  /*7a90*/  BRA `(.L_x_8261) ;  /* 0x0000000400f07947 */ /* 0x000fea0003800000 */
.L_x_8270:
        /* <DEDUP_REMOVED lines=16> */
.L_x_8277:
[----:B------:R-:W-:-:S04]  /*7ba0*/  SHF.R.U32.HI R4, RZ, 0x18, R4 ;  /* 0x00000018ff047819 */ /* 0x000fc80000011604 */
[----:B------:R-:W-:-:S04]  /*7bb0*/  LOP3.LUT R5, R5, 0x80, R4, 0xf8, !PT ;  /* 0x0000008005057812 */ /* 0x000fc800078ef804 */
[----:B------:R-:W-:-:S07]  /*7bc0*/  PRMT R0, R5, 0x7610, R0 ;  /* 0x0000761005007816 */ /* 0x000fce0000000000 */
.L_x_8276:
[----:B------:R-:W-:Y:S05]  /*7bd0*/  BSYNC.RECONVERGENT B0 ;  /* 0x0000000000007941 */ /* 0x000fea0003800200 */
.L_x_8275:
[----:B------:R0:W-:Y:S01]  /*7be0*/  STG.E.U8 desc[UR36][R2.64], R0 ;  /* 0x0000000002007986 */ /* 0x0001e2000c101124 */
[----:B------:R-:W-:Y:S05]  /*7bf0*/  BRA `(.L_x_8261) ;  /* 0x0000000400987947 */ /* 0x000fea0003800000 */
.L_x_8269:
        /* <DEDUP_REMOVED lines=21> */
.L_x_8279:
[----:B------:R-:W0:Y:S02]  /*7d50*/  F2I.U64.TRUNC R4, R4 ;  /* 0x0000000400047311 */ /* 0x000e24000020d800 */
[----:B0-----:R0:W-:Y:S01]  /*7d60*/  STG.E.64 desc[UR36][R2.64], R4 ;  /* 0x0000000402007986 */ /* 0x0011e2000c101b24 */
[----:B------:R-:W-:Y:S05]  /*7d70*/  BRA `(.L_x_8261) ;  /* 0x0000000400387947 */ /* 0x000fea0003800000 */
.L_x_8278:
[----:B------:R-:W0:Y:S02]  /*7d80*/  F2I.FTZ.U32.TRUNC.NTZ R5, R4 ;  /* 0x0000000400057305 */ /* 0x000e24000021f000 */
[----:B0-----:R0:W-:Y:S01]  /*7d90*/  STG.E desc[UR36][R2.64], R5 ;  /* 0x0000000502007986 */ /* 0x0011e2000c101924 */
[----:B------:R-:W-:Y:S05]  /*7da0*/  BRA `(.L_x_8261) ;  /* 0x00000004002c7947 */ /* 0x000fea0003800000 */
.L_x_8268:
        /* <DEDUP_REMOVED lines=10> */
.L_x_8281:
[----:B------:R-:W-:Y:S01]  /*7e50*/  FMUL.FTZ R4, R4, 1 ;  /* 0x3f80000004047820 */ /* 0x000fe20000410000 */
[----:B------:R-:W-:-:S05]  /*7e60*/  CS2R R6, SRZ ;  /* 0x0000000000067805 */ /* 0x000fca000001ff00 */
[----:B------:R-:W0:Y:S02]  /*7e70*/  F2F.F64.F32 R4, R4 ;  /* 0x0000000400047310 */ /* 0x000e240000201800 */
[----:B0-----:R3:W-:Y:S01]  /*7e80*/  STG.E.128 desc[UR36][R2.64], R4 ;  /* 0x0000000402007986 */ /* 0x0017e2000c101d24 */
[----:B------:R-:W-:Y:S05]  /*7e90*/  BRA `(.L_x_8261) ;  /* 0x0000000000f07947 */ /* 0x000fea0003800000 */
.L_x_8280:
[----:B------:R-:W-:-:S09]  /*7ea0*/  UISETP.NE.AND UP0, UPT, UR4, 0xf, UPT ;  /* 0x0000000f0400788c */ /* 0x000fd2000bf05270 */
[----:B------:R-:W-:Y:S05]  /*7eb0*/  BRA.U !UP0, `(.L_x_8282) ;  /* 0x0000000108e07547 */ /* 0x000fea000b800000 */
[----:B------:R-:W-:-:S09]  /*7ec0*/  UISETP.NE.AND UP0, UPT, UR4, 0x17, UPT ;  /* 0x000000170400788c */ /* 0x000fd2000bf05270 */
[----:B------:R-:W-:Y:S05]  /*7ed0*/  BRA.U !UP0, `(.L_x_8283) ;  /* 0x00000001088c7547 */ /* 0x000fea000b800000 */
[----:B------:R-:W-:-:S09]  /*7ee0*/  UISETP.NE.AND UP0, UPT, UR4, 0x18, UPT ;  /* 0x000000180400788c */ /* 0x000fd2000bf05270 */
[----:B------:R-:W-:Y:S05]  /*7ef0*/  BRA.U !UP0, `(.L_x_8284) ;  /* 0x0000000108447547 */ /* 0x000fea000b800000 */
.L_x_8260:
        /* <DEDUP_REMOVED lines=16> */
.L_x_8285:
[----:B------:R-:W-:Y:S05]  /*8000*/  BRA `(.L_x_8261) ;  /* 0x0000000000947947 */ /* 0x000fea0003800000 */
.L_x_8284:
        /* <DEDUP_REMOVED lines=12> */
.L_x_8287:
[----:B------:R-:W-:Y:S05]  /*80d0*/  BSYNC.RECONVERGENT B0 ;  /* 0x0000000000007941 */ /* 0x000fea0003800200 */
.L_x_8286:
[----:B------:R-:W-:-:S05]  /*80e0*/  LOP3.LUT R5, R0, 0x80, R7, 0xf8, !PT ;  /* 0x0000008000057812 */ /* 0x000fca00078ef807 */
[----:B------:R1:W-:Y:S01]  /*80f0*/  STG.E.U8 desc[UR36][R2.64], R5 ;  /* 0x0000000502007986 */ /* 0x0003e2000c101124 */
[----:B------:R-:W-:Y:S05]  /*8100*/  BRA `(.L_x_8261) ;  /* 0x0000000000547947 */ /* 0x000fea0003800000 */
.L_x_8283:
        /* <DEDUP_REMOVED lines=11> */
.L_x_8289:
[----:B------:R-:W-:Y:S01]  /*81c0*/  IMAD.MOV.U32 R0, RZ, RZ, 0x7f ;  /* 0x0000007fff007424 */ /* 0x000fe200078e00ff */
[----:B------:R-:W-:-:S04]  /*81d0*/  ISETP.GT.U32.AND P0, PT, R6, 0x7f800000, PT ;  /* 0x7f8000000600780c */ /* 0x000fc80003f04070 */
[----:B------:R-:W-:-:S09]  /*81e0*/  SEL R0, R0, 0x7c, P0 ;  /* 0x0000007c00007807 */ /* 0x000fd20000000000 */
.L_x_8290:
[----:B------:R-:W-:Y:S05]  /*81f0*/  BSYNC.RECONVERGENT B0 ;  /* 0x0000000000007941 */ /* 0x000fea0003800200 */
.L_x_8288:
[----:B------:R-:W-:-:S04]  /*8200*/  SHF.R.U32.HI R5, RZ, 0x18, R4 ;  /* 0x00000018ff057819 */ /* 0x000fc80000011604 */
[----:B------:R-:W-:-:S05]  /*8210*/  LOP3.LUT R5, R0, 0x80, R5, 0xf8, !PT ;  /* 0x0000008000057812 */ /* 0x000fca00078ef805 */
[----:B------:R2:W-:Y:S01]  /*8220*/  STG.E.U8 desc[UR36][R2.64], R5 ;  /* 0x0000000502007986 */ /* 0x0005e2000c101124 */
[----:B------:R-:W-:Y:S05]  /*8230*/  BRA `(.L_x_8261) ;  /* 0x0000000000087947 */ /* 0x000fea0003800000 */
.L_x_8282:
[----:B------:R-:W-:-:S05]  /*8240*/  F2FP.BF16.F32.PACK_AB R4, RZ, R4 ;  /* 0x00000004ff04723e */ /* 0x000fca00000010ff */
[----:B------:R0:W-:Y:S02]  /*8250*/  STG.E.U16 desc[UR36][R2.64], R4 ;  /* 0x0000000402007986 */ /* 0x0001e4000c101524 */
.L_x_8261:
[----:B------:R-:W-:-:S07]  /*8260*/  IADD3 R17, PT, PT, R17, 0x80, RZ ;  /* 0x0000008011117810 */ /* 0x000fce0007ffe0ff */
.L_x_8198:
[----:B------:R-:W-:Y:S05]  /*8270*/  BSYNC.RECONVERGENT B7 ;  /* 0x0000000000077941 */ /* 0x000fea0003800200 */
.L_x_8197:
        /* <DEDUP_REMOVED lines=358> */
.L_x_8293:
        /* <DEDUP_REMOVED lines=18> */
.L_x_8298:
[----:B------:R-:W2:Y:S02]  /*9a00*/  LDG.E.U8 R2, desc[UR36][R2.64] ;  /* 0x0000002402027981 */ /* 0x000ea4000c1e1100 */
[----:B--2---:R-:W-:Y:S01]  /*9a10*/  I2FP.F32.U32 R19, R2 ;  /* 0x0000000200137245 */ /* 0x004fe20000201000 */
[----:B------:R-:W-:Y:S06]  /*9a20*/  BRA `(.L_x_8300) ;  /* 0x0000000c00247947 */ /* 0x000fec0003800000 */
.L_x_8297:
        /* <DEDUP_REMOVED lines=9> */
.L_x_8302:
[----:B------:R-:W2:Y:S02]  /*9ac0*/  LDG.E R2, desc[UR36][R2.64] ;  /* 0x0000002402027981 */ /* 0x000ea4000c1e1900 */
[----:B--2---:R-:W-:Y:S01]  /*9ad0*/  I2FP.F32.S32 R19, R2 ;  /* 0x0000000200137245 */ /* 0x004fe20000201400 */
[----:B------:R-:W-:Y:S06]  /*9ae0*/  BRA `(.L_x_8300) ;  /* 0x0000000800f47947 */ /* 0x000fec0003800000 */
.L_x_8301:
[----:B------:R-:W2:Y:S02]  /*9af0*/  LDG.E.U16 R2, desc[UR36][R2.64] ;  /* 0x0000002402027981 */ /* 0x000ea4000c1e1500 */
[----:B--2---:R2:W3:Y:S01]  /*9b00*/  I2F.S16 R19, R2 ;  /* 0x0000000200137306 */ /* 0x0044e20000101400 */
[----:B------:R-:W-:Y:S05]  /*9b10*/  BRA `(.L_x_8300) ;  /* 0x0000000800e87947 */ /* 0x000fea0003800000 */
.L_x_8296:
        /* <DEDUP_REMOVED lines=8> */
.L_x_8304:
[----:B------:R-:W2:Y:S02]  /*9ba0*/  LDG.E.U16 R2, desc[UR36][R2.64] ;  /* 0x0000002402027981 */ /* 0x000ea4000c1e1500 */
[----:B--2---:R-:W-:Y:S01]  /*9bb0*/  HADD2.F32 R19, -RZ, R2.H0_H0 ;  /* 0x20000002ff137230 */ /* 0x004fe20000004100 */
[----:B------:R-:W-:Y:S06]  /*9bc0*/  BRA `(.L_x_8300) ;  /* 0x0000000800bc7947 */ /* 0x000fec0003800000 */
.L_x_8303:
        /* <DEDUP_REMOVED lines=8> */
.L_x_8306:
[----:B------:R-:W2:Y:S02]  /*9c50*/  LDG.E.U16 R2, desc[UR36][R2.64] ;  /* 0x0000002402027981 */ /* 0x000ea4000c1e1500 */
[----:B--2---:R-:W-:Y:S01]  /*9c60*/  HADD2.F32 R19, -RZ, R2.H0_H0 ;  /* 0x20000002ff137230 */ /* 0x004fe20000004100 */
[----:B------:R-:W-:Y:S06]  /*9c70*/  BRA `(.L_x_8300) ;  /* 0x0000000800907947 */ /* 0x000fec0003800000 */
.L_x_8305:
[----:B------:R-:W2:Y:S01]  /*9c80*/  LDG.E.64 R2, desc[UR36][R2.64] ;  /* 0x0000002402027981 */ /* 0x000ea2000c1e1b00 */
[----:B------:R-:W-:Y:S01]  /*9c90*/  UMOV UR4, 0xf0000000 ;  /* 0xf000000000047882 */ /* 0x000fe20000000000 */
[----:B------:R-:W-:Y:S01]  /*9ca0*/  UMOV UR5, 0x380fffff ;  /* 0x380fffff00057882 */ /* 0x000fe20000000000 */
[----:B--2---:R-:W0:Y:S01]  /*9cb0*/  F2F.F32.F64 R19, R2 ;  /* 0x0000000200137310 */ /* 0x004e220000301000 */
[----:B------:R-:W-:-:S14]  /*9cc0*/  DSETP.GEU.AND P0, PT, |R2|, UR4, PT ;  /* 0x0000000402007e2a */ /* 0x000fdc000bf0e200 */
[----:B0-----:R-:W-:Y:S01]  /*9cd0*/  @!P0 FMUL R19, R19, 1.175494350822287508e-38 ;  /* 0x0080000013138820 */ /* 0x001fe20000400000 */
[----:B------:R-:W-:Y:S06]  /*9ce0*/  BRA `(.L_x_8300) ;  /* 0x0000000800747947 */ /* 0x000fec0003800000 */
.L_x_8295:
        /* <DEDUP_REMOVED lines=12> */
.L_x_8309:
[----:B------:R-:W2:Y:S01]  /*9db0*/  LDG.E.64 R2, desc[UR36][R2.64] ;  /* 0x0000002402027981 */ /* 0x000ea2000c1e1b00 */
[----:B------:R-:W-:Y:S01]  /*9dc0*/  UMOV UR4, 0xf0000000 ;  /* 0xf000000000047882 */ /* 0x000fe20000000000 */
[----:B------:R-:W-:Y:S01]  /*9dd0*/  UMOV UR5, 0x380fffff ;  /* 0x380fffff00057882 */ /* 0x000fe20000000000 */
[----:B--2---:R-:W0:Y:S01]  /*9de0*/  F2F.F32.F64 R19, R2 ;  /* 0x0000000200137310 */ /* 0x004e220000301000 */
[----:B------:R-:W-:-:S14]  /*9df0*/  DSETP.GEU.AND P0, PT, |R2|, UR4, PT ;  /* 0x0000000402007e2a */ /* 0x000fdc000bf0e200 */
[----:B0-----:R-:W-:Y:S01]  /*9e00*/  @!P0 FMUL R19, R19, 1.175494350822287508e-38 ;  /* 0x0080000013138820 */ /* 0x001fe20000400000 */
[----:B------:R-:W-:Y:S06]  /*9e10*/  BRA `(.L_x_8300) ;  /* 0x0000000800287947 */ /* 0x000fec0003800000 */
.L_x_8308:
        /* <DEDUP_REMOVED lines=25> */
.L_x_8311:
        /* <DEDUP_REMOVED lines=12> */
.L_x_8310:
[----:B------:R-:W2:Y:S02]  /*a070*/  LDG.E.U16 R2, desc[UR36][R2.64] ;  /* 0x0000002402027981 */ /* 0x000ea4000c1e1500 */
[----:B--2---:R-:W-:Y:S01]  /*a080*/  IMAD.U32 R19, R2, 0x10000, RZ ;  /* 0x0001000002137824 */ /* 0x004fe200078e00ff */
[----:B------:R-:W-:Y:S06]  /*a090*/  BRA `(.L_x_8300) ;  /* 0x0000000400887947 */ /* 0x000fec0003800000 */
.L_x_8307:
        /* <DEDUP_REMOVED lines=11> */
.L_x_8314:
        /* <DEDUP_REMOVED lines=20> */
.L_x_8316:
[----:B------:R-:W-:Y:S05]  /*a290*/  BSYNC.RECONVERGENT B0 ;  /* 0x0000000000007941 */ /* 0x000fea0003800200 */
.L_x_8315:
[----:B------:R-:W-:Y:S02]  /*a2a0*/  SHF.L.U32 R0, R0, 0x14, RZ ;  /* 0x0000001400007819 */ /* 0x000fe400000006ff */
[----:B------:R-:W-:-:S04]  /*a2b0*/  LEA R2, R2, 0x3b800000, 0x17 ;  /* 0x3b80000002027811 */ /* 0x000fc800078eb8ff */
[----:B------:R-:W-:Y:S01]  /*a2c0*/  LOP3.LUT R19, R2, R0, R19, 0xfe, !PT ;  /* 0x0000000002137212 */ /* 0x000fe200078efe13 */
[----:B------:R-:W-:Y:S06]  /*a2d0*/  BRA `(.L_x_8300) ;  /* 0x0000000000f87947 */ /* 0x000fec0003800000 */
.L_x_8313:
        /* <DEDUP_REMOVED lines=20> */
.L_x_8318:
[----:B------:R-:W-:Y:S05]  /*a420*/  BSYNC.RECONVERGENT B0 ;  /* 0x0000000000007941 */ /* 0x000fea0003800200 */
.L_x_8317:
[----:B------:R-:W-:Y:S01]  /*a430*/  IMAD.SHL.U32 R0, R0, 0x200000, RZ ;  /* 0x0020000000007824 */ /* 0x000fe200078e00ff */
[----:B------:R-:W-:-:S04]  /*a440*/  LEA R2, R2, 0x37800000, 0x17 ;  /* 0x3780000002027811 */ /* 0x000fc800078eb8ff */
[----:B------:R-:W-:Y:S01]  /*a450*/  LOP3.LUT R19, R2, R0, R19, 0xfe, !PT ;  /* 0x0000000002137212 */ /* 0x000fe200078efe13 */
[----:B------:R-:W-:Y:S06]  /*a460*/  BRA `(.L_x_8300) ;  /* 0x0000000000947947 */ /* 0x000fec0003800000 */
.L_x_8312:
        /* <DEDUP_REMOVED lines=14> */
.L_x_8299:
        /* <DEDUP_REMOVED lines=16> */
.L_x_8321:
[----:B------:R-:W-:Y:S01]  /*a650*/  MOV R19, RZ ;  /* 0x000000ff00137202 */ /* 0x000fe20000000f00 */
[----:B------:R-:W-:Y:S06]  /*a660*/  BRA `(.L_x_8300) ;  /* 0x0000000000147947 */ /* 0x000fec0003800000 */
.L_x_8320:
[----:B------:R-:W2:Y:S02]  /*a670*/  LDG.E.64 R2, desc[UR36][R2.64] ;  /* 0x0000002402027981 */ /* 0x000ea4000c1e1b00 */
[----:B--2---:R0:W1:Y:S01]  /*a680*/  I2F.U64 R19, R2 ;  /* 0x0000000200137312 */ /* 0x0040620000301000 */
[----:B------:R-:W-:Y:S05]  /*a690*/  BRA `(.L_x_8300) ;  /* 0x0000000000087947 */ /* 0x000fea0003800000 */
.L_x_8319:
[----:B------:R-:W2:Y:S02]  /*a6a0*/  LDG.E R2, desc[UR36][R2.64] ;  /* 0x0000002402027981 */ /* 0x000ea4000c1e1900 */
[----:B--2---:R-:W-:-:S07]  /*a6b0*/  I2FP.F32.U32 R19, R2 ;  /* 0x0000000200137245 */ /* 0x004fce0000201000 */
.L_x_8300:
[----:B------:R-:W-:Y:S05]  /*a6c0*/  BSYNC.RECONVERGENT B6 ;  /* 0x0000000000067941 */ /* 0x000fea0003800200 */
.L_x_8294:
        /* <DEDUP_REMOVED lines=18> */
.L_x_8326:
[----:B------:R-:W2:Y:S02]  /*a7f0*/  LDG.E.U8 R0, desc[UR36][R2.64] ;  /* 0x0000002402007981 */ /* 0x000ea4000c1e1100 */
[----:B--2---:R-:W-:Y:S01]  /*a800*/  I2FP.F32.U32 R0, R0 ;  /* 0x0000000000007245 */ /* 0x004fe20000201000 */
[----:B------:R-:W-:Y:S06]  /*a810*/  BRA `(.L_x_8328) ;  /* 0x0000000c00247947 */ /* 0x000fec0003800000 */
.L_x_8325:
        /* <DEDUP_REMOVED lines=9> */
.L_x_8330:
[----:B------:R-:W2:Y:S02]  /*a8b0*/  LDG.E R0, desc[UR36][R2.64] ;  /* 0x0000002402007981 */ /* 0x000ea4000c1e1900 */
[----:B--2---:R-:W-:Y:S01]  /*a8c0*/  I2FP.F32.S32 R0, R0 ;  /* 0x0000000000007245 */ /* 0x004fe20000201400 */
[----:B------:R-:W-:Y:S06]  /*a8d0*/  BRA `(.L_x_8328) ;  /* 0x0000000800f47947 */ /* 0x000fec0003800000 */
.L_x_8329:
[----:B------:R-:W2:Y:S02]  /*a8e0*/  LDG.E.U16 R0, desc[UR36][R2.64] ;  /* 0x0000002402007981 */ /* 0x000ea4000c1e1500 */
[----:B--2---:R-:W4:Y:S01]  /*a8f0*/  I2F.S16 R0, R0 ;  /* 0x0000000000007306 */ /* 0x004f220000101400 */
[----:B------:R-:W-:Y:S05]  /*a900*/  BRA `(.L_x_8328) ;  /* 0x0000000800e87947 */ /* 0x000fea0003800000 */
.L_x_8324:
        /* <DEDUP_REMOVED lines=8> */
.L_x_8332:
[----:B------:R-:W2:Y:S02]  /*a990*/  LDG.E.U16 R0, desc[UR36][R2.64] ;  /* 0x0000002402007981 */ /* 0x000ea4000c1e1500 */
[----:B--2---:R-:W-:Y:S01]  /*a9a0*/  HADD2.F32 R0, -RZ, R0.H0_H0 ;  /* 0x20000000ff007230 */ /* 0x004fe20000004100 */
[----:B------:R-:W-:Y:S06]  /*a9b0*/  BRA `(.L_x_8328) ;  /* 0x0000000800bc7947 */ /* 0x000fec0003800000 */
.L_x_8331:
        /* <DEDUP_REMOVED lines=8> */
.L_x_8334:
[----:B------:R-:W2:Y:S02]  /*aa40*/  LDG.E.U16 R0, desc[UR36][R2.64] ;  /* 0x0000002402007981 */ /* 0x000ea4000c1e1500 */
[----:B--2---:R-:W-:Y:S01]  /*aa50*/  HADD2.F32 R0, -RZ, R0.H0_H0 ;  /* 0x20000000ff007230 */ /* 0x004fe20000004100 */
[----:B------:R-:W-:Y:S06]  /*aa60*/  BRA `(.L_x_8328) ;  /* 0x0000000800907947 */ /* 0x000fec0003800000 */
.L_x_8333:
[----:B------:R-:W2:Y:S01]  /*aa70*/  LDG.E.64 R2, desc[UR36][R2.64] ;  /* 0x0000002402027981 */ /* 0x000ea2000c1e1b00 */
[----:B------:R-:W-:Y:S01]  /*aa80*/  UMOV UR4, 0xf0000000 ;  /* 0xf000000000047882 */ /* 0x000fe20000000000 */
[----:B------:R-:W-:Y:S01]  /*aa90*/  UMOV UR5, 0x380fffff ;  /* 0x380fffff00057882 */ /* 0x000fe20000000000 */
[----:B--2---:R-:W0:Y:S01]  /*aaa0*/  F2F.F32.F64 R0, R2 ;  /* 0x0000000200007310 */ /* 0x004e220000301000 */
[----:B------:R-:W-:-:S14]  /*aab0*/  DSETP.GEU.AND P0, PT, |R2|, UR4, PT ;  /* 0x0000000402007e2a */ /* 0x000fdc000bf0e200 */
[----:B0-----:R-:W-:Y:S01]  /*aac0*/  @!P0 FMUL R0, R0, 1.175494350822287508e-38 ;  /* 0x0080000000008820 */ /* 0x001fe20000400000 */
[----:B------:R-:W-:Y:S06]  /*aad0*/  BRA `(.L_x_8328) ;  /* 0x0000000800747947 */ /* 0x000fec0003800000 */
.L_x_8323:
        /* <DEDUP_REMOVED lines=12> */
.L_x_8337:
[----:B------:R-:W2:Y:S01]  /*aba0*/  LDG.E.64 R2, desc[UR36][R2.64] ;  /* 0x0000002402027981 */ /* 0x000ea2000c1e1b00 */
[----:B------:R-:W-:Y:S01]  /*abb0*/  UMOV UR4, 0xf0000000 ;  /* 0xf000000000047882 */ /* 0x000fe20000000000 */
[----:B------:R-:W-:Y:S01]  /*abc0*/  UMOV UR5, 0x380fffff ;  /* 0x380fffff00057882 */ /* 0x000fe20000000000 */
[----:B--2---:R-:W0:Y:S01]  /*abd0*/  F2F.F32.F64 R0, R2 ;  /* 0x0000000200007310 */ /* 0x004e220000301000 */
[----:B------:R-:W-:-:S14]  /*abe0*/  DSETP.GEU.AND P0, PT, |R2|, UR4, PT ;  /* 0x0000000402007e2a */ /* 0x000fdc000bf0e200 */
[----:B0-----:R-:W-:Y:S01]  /*abf0*/  @!P0 FMUL R0, R0, 1.175494350822287508e-38 ;  /* 0x0080000000008820 */ /* 0x001fe20000400000 */
[----:B------:R-:W-:Y:S06]  /*ac00*/  BRA `(.L_x_8328) ;  /* 0x0000000800287947 */ /* 0x000fec0003800000 */
.L_x_8336:
        /* <DEDUP_REMOVED lines=25> */
.L_x_8339:
        /* <DEDUP_REMOVED lines=12> */
.L_x_8338:
[----:B------:R-:W2:Y:S02]  /*ae60*/  LDG.E.U16 R0, desc[UR36][R2.64] ;  /* 0x0000002402007981 */ /* 0x000ea4000c1e1500 */
[----:B--2---:R-:W-:Y:S01]  /*ae70*/  IMAD.U32 R0, R0, 0x10000, RZ ;  /* 0x0001000000007824 */ /* 0x004fe200078e00ff */
[----:B------:R-:W-:Y:S06]  /*ae80*/  BRA `(.L_x_8328) ;  /* 0x0000000400887947 */ /* 0x000fec0003800000 */
.L_x_8335:
        /* <DEDUP_REMOVED lines=11> */
.L_x_8342:
        /* <DEDUP_REMOVED lines=20> */
.L_x_8344:
[----:B------:R-:W-:Y:S05]  /*b080*/  BSYNC.RECONVERGENT B0 ;  /* 0x0000000000007941 */ /* 0x000fea0003800200 */
.L_x_8343:
[----:B------:R-:W-:Y:S01]  /*b090*/  IMAD.SHL.U32 R0, R0, 0x100000, RZ ;  /* 0x0010000000007824 */ /* 0x000fe200078e00ff */
[----:B------:R-:W-:-:S04]  /*b0a0*/  LEA R2, R2, 0x3b800000, 0x17 ;  /* 0x3b80000002027811 */ /* 0x000fc800078eb8ff */
[----:B------:R-:W-:Y:S01]  /*b0b0*/  LOP3.LUT R0, R2, R0, R7, 0xfe, !PT ;  /* 0x0000000002007212 */ /* 0x000fe200078efe07 */
[----:B------:R-:W-:Y:S06]  /*b0c0*/  BRA `(.L_x_8328) ;  /* 0x0000000000f87947 */ /* 0x000fec0003800000 */
.L_x_8341:
        /* <DEDUP_REMOVED lines=20> */
.L_x_8346:
[----:B------:R-:W-:Y:S05]  /*b210*/  BSYNC.RECONVERGENT B0 ;  /* 0x0000000000007941 */ /* 0x000fea0003800200 */
.L_x_8345:
[----:B------:R-:W-:Y:S02]  /*b220*/  SHF.L.U32 R0, R0, 0x15, RZ ;  /* 0x0000001500007819 */ /* 0x000fe400000006ff */
[----:B------:R-:W-:-:S04]  /*b230*/  LEA R2, R2, 0x37800000, 0x17 ;  /* 0x3780000002027811 */ /* 0x000fc800078eb8ff */
[----:B------:R-:W-:Y:S01]  /*b240*/  LOP3.LUT R0, R2, R0, R7, 0xfe, !PT ;  /* 0x0000000002007212 */ /* 0x000fe200078efe07 */
[----:B------:R-:W-:Y:S06]  /*b250*/  BRA `(.L_x_8328) ;  /* 0x0000000000947947 */ /* 0x000fec0003800000 */
.L_x_8340:
        /* <DEDUP_REMOVED lines=14> */
.L_x_8327:
        /* <DEDUP_REMOVED lines=16> */
.L_x_8349:
[----:B------:R-:W-:Y:S01]  /*b440*/  IMAD.MOV.U32 R0, RZ, RZ, RZ ;  /* 0x000000ffff007224 */ /* 0x000fe200078e00ff */
[----:B------:R-:W-:Y:S06]  /*b450*/  BRA `(.L_x_8328) ;  /* 0x0000000000147947 */ /* 0x000fec0003800000 */
.L_x_8348:
[----:B------:R-:W2:Y:S02]  /*b460*/  LDG.E.64 R2, desc[UR36][R2.64] ;  /* 0x0000002402027981 */ /* 0x000ea4000c1e1b00 */
[----:B--2---:R0:W2:Y:S01]  /*b470*/  I2F.U64 R0, R2 ;  /* 0x0000000200007312 */ /* 0x0040a20000301000 */
[----:B------:R-:W-:Y:S05]  /*b480*/  BRA `(.L_x_8328) ;  /* 0x0000000000087947 */ /* 0x000fea0003800000 */
.L_x_8347:
[----:B------:R-:W2:Y:S02]  /*b490*/  LDG.E R0, desc[UR36][R2.64] ;  /* 0x0000002402007981 */ /* 0x000ea4000c1e1900 */
[----:B--2---:R-:W-:-:S07]  /*b4a0*/  I2FP.F32.U32 R0, R0 ;  /* 0x0000000000007245 */ /* 0x004fce0000201000 */
.L_x_8328:
[----:B------:R-:W-:Y:S05]  /*b4b0*/  BSYNC.RECONVERGENT B6 ;  /* 0x0000000000067941 */ /* 0x000fea0003800200 */
.L_x_8322:
[C---:B--2-45:R-:W-:Y:S01]  /*b4c0*/  FSETP.GEU.FTZ.AND P1, PT, R0.reuse, RZ, PT ;  /* 0x000000ff0000720b */ /* 0x074fe20003f3e000 */
[----:B------:R-:W2:Y:S01]  /*b4d0*/  LDCU.64 UR6, c[0x0][0x5e8] ;  /* 0x0000bd00ff0677ac */ /* 0x000ea20008000a00 */
[----:B------:R-:W-:Y:S01]  /*b4e0*/  FSETP.GT.FTZ.AND P0, PT, R0, 1, PT ;  /* 0x3f8000000000780b */ /* 0x000fe20003f14000 */
[----:B------:R-:W-:Y:S01]  /*b4f0*/  IMAD.MOV.U32 R4, RZ, RZ, 0x7fc00000 ;  /* 0x7fc00000ff047424 */ /* 0x000fe200078e00ff */
[----:B------:R-:W-:Y:S02]  /*b500*/  UPRMT UR4, UR43, 0x9910, URZ ;  /* 0x000099102b047896 */ /* 0x000fe400080000ff */
[----:B------:R-:W-:Y:S02]  /*b510*/  PLOP3.LUT P0, PT, P1, P0, PT, 0x8f, 0xf8 ;  /* 0x0000000000f8781c */ /* 0x000fe40000f01177 */
[----:B------:R-:W-:-:S11]  /*b520*/  UISETP.GT.AND UP0, UPT, UR4, 0x9, UPT ;  /* 0x000000090400788c */ /* 0x000fd6000bf04270 */
        /* <DEDUP_REMOVED lines=18> */
.L_x_8353:
[----:B------:R-:W0:Y:S02]  /*b650*/  F2I.S64.TRUNC R4, R4 ;  /* 0x0000000400047311 */ /* 0x000e24000020d900 */
[----:B0-----:R-:W-:-:S05]  /*b660*/  IMAD.MOV.U32 R7, RZ, RZ, R4 ;  /* 0x000000ffff077224 */ /* 0x001fca00078e0004 */
[----:B------:R0:W-:Y:S01]  /*b670*/  STG.E.U8 desc[UR36][R2.64], R7 ;  /* 0x0000000702007986 */ /* 0x0001e2000c101124 */
[----:B------:R-:W-:Y:S05]  /*b680*/  BRA `(.L_x_8355) ;  /* 0x0000000c00287947 */ /* 0x000fea0003800000 */
.L_x_8352:
        /* <DEDUP_REMOVED lines=9> */
.L_x_8357:
[----:B------:R-:W0:Y:S02]  /*b720*/  F2I.FTZ.TRUNC.NTZ R5, R4 ;  /* 0x0000000400057305 */ /* 0x000e24000021f100 */
[----:B0-----:R0:W-:Y:S01]  /*b730*/  STG.E desc[UR36][R2.64], R5 ;  /* 0x0000000502007986 */ /* 0x0011e2000c101924 */
[----:B------:R-:W-:Y:S05]  /*b740*/  BRA `(.L_x_8355) ;  /* 0x0000000800f87947 */ /* 0x000fea0003800000 */
.L_x_8356:
[----:B------:R-:W0:Y:S02]  /*b750*/  F2I.FTZ.TRUNC.NTZ R5, R4 ;  /* 0x0000000400057305 */ /* 0x000e24000021f100 */
[----:B0-----:R0:W-:Y:S01]  /*b760*/  STG.E.U16 desc[UR36][R2.64], R5 ;  /* 0x0000000502007986 */ /* 0x0011e2000c101524 */
[----:B------:R-:W-:Y:S05]  /*b770*/  BRA `(.L_x_8355) ;  /* 0x0000000800ec7947 */ /* 0x000fea0003800000 */
.L_x_8351:
        /* <DEDUP_REMOVED lines=8> */
.L_x_8359:
[----:B------:R-:W-:-:S05]  /*b800*/  F2FP.F16.F32.PACK_AB R4, RZ, R4 ;  /* 0x00000004ff04723e */ /* 0x000fca00000000ff */
[----:B------:R0:W-:Y:S01]  /*b810*/  STG.E.U16 desc[UR36][R2.64], R4 ;  /* 0x0000000402007986 */ /* 0x0001e2000c101524 */
[----:B------:R-:W-:Y:S05]  /*b820*/  BRA `(.L_x_8355) ;  /* 0x0000000800c07947 */ /* 0x000fea0003800000 */
.L_x_8358:
        /* <DEDUP_REMOVED lines=9> */
.L_x_8361:
[----:B------:R-:W-:-:S04]  /*b8c0*/  F2FP.F16.F32.PACK_AB R5, RZ, R4 ;  /* 0x00000004ff05723e */ /* 0x000fc800000000ff */
[----:B------:R-:W-:-:S05]  /*b8d0*/  PRMT R5, R5, 0x5410, RZ ;  /* 0x0000541005057816 */ /* 0x000fca00000000ff */
[----:B------:R0:W-:Y:S01]  /*b8e0*/  STG.E desc[UR36][R2.64], R5 ;  /* 0x0000000502007986 */ /* 0x0001e2000c101924 */
[----:B------:R-:W-:Y:S05]  /*b8f0*/  BRA `(.L_x_8355) ;  /* 0x00000008008c7947 */ /* 0x000fea0003800000 */
.L_x_8360:
[----:B------:R-:W-:-:S06]  /*b900*/  FMUL.FTZ R4, R4, 1 ;  /* 0x3f80000004047820 */ /* 0x000fcc0000410000 */
[----:B------:R-:W0:Y:S02]  /*b910*/  F2F.F64.F32 R4, R4 ;  /* 0x0000000400047310 */ /* 0x000e240000201800 */
[----:B0-----:R0:W-:Y:S01]  /*b920*/  STG.E.64 desc[UR36][R2.64], R4 ;  /* 0x0000000402007986 */ /* 0x0011e2000c101b24 */
[----:B------:R-:W-:Y:S05]  /*b930*/  BRA `(.L_x_8355) ;  /* 0x00000008007c7947 */ /* 0x000fea0003800000 */
.L_x_8350:
        /* <DEDUP_REMOVED lines=13> */
.L_x_8365:
        /* <DEDUP_REMOVED lines=16> */
.L_x_8368:
[----:B------:R-:W-:-:S04]  /*bb10*/  SHF.R.U32.HI R4, RZ, 0x18, R4 ;  /* 0x00000018ff047819 */ /* 0x000fc80000011604 */
[----:B------:R-:W-:-:S04]  /*bb20*/  LOP3.LUT R4, R5, 0x80, R4, 0xf8, !PT ;  /* 0x0000008005047812 */ /* 0x000fc800078ef804 */
[----:B------:R-:W-:-:S07]  /*bb30*/  PRMT R0, R4, 0x7610, R0 ;  /* 0x0000761004007816 */ /* 0x000fce0000000000 */
.L_x_8367:
[----:B------:R-:W-:Y:S05]  /*bb40*/  BSYNC.RECONVERGENT B0 ;  /* 0x0000000000007941 */ /* 0x000fea0003800200 */
.L_x_8366:
[----:B------:R0:W-:Y:S01]  /*bb50*/  STG.E.U8 desc[UR36][R2.64], R0 ;  /* 0x0000000002007986 */ /* 0x0001e2000c101124 */
[----:B------:R-:W-:Y:S05]  /*bb60*/  BRA `(.L_x_8355) ;  /* 0x0000000400f07947 */ /* 0x000fea0003800000 */
.L_x_8364:
        /* <DEDUP_REMOVED lines=16> */
.L_x_8371:
[----:B------:R-:W-:-:S04]  /*bc70*/  SHF.R.U32.HI R4, RZ, 0x18, R4 ;  /* 0x00000018ff047819 */ /* 0x000fc80000011604 */
[----:B------:R-:W-:-:S04]  /*bc80*/  LOP3.LUT R5, R5, 0x80, R4, 0xf8, !PT ;  /* 0x0000008005057812 */ /* 0x000fc800078ef804 */
[----:B------:R-:W-:-:S07]  /*bc90*/  PRMT R0, R5, 0x7610, R0 ;  /* 0x0000761005007816 */ /* 0x000fce0000000000 */
.L_x_8370:
[----:B------:R-:W-:Y:S05]  /*bca0*/  BSYNC.RECONVERGENT B0 ;  /* 0x0000000000007941 */ /* 0x000fea0003800200 */
.L_x_8369:
[----:B------:R0:W-:Y:S01]  /*bcb0*/  STG.E.U8 desc[UR36][R2.64], R0 ;  /* 0x0000000002007986 */ /* 0x0001e2000c101124 */
[----:B------:R-:W-:Y:S05]  /*bcc0*/  BRA `(.L_x_8355) ;  /* 0x0000000400987947 */ /* 0x000fea0003800000 */
.L_x_8363:
        /* <DEDUP_REMOVED lines=21> */
.L_x_8373:
[----:B------:R-:W0:Y:S02]  /*be20*/  F2I.U64.TRUNC R4, R4 ;  /* 0x0000000400047311 */ /* 0x000e24000020d800 */
[----:B0-----:R0:W-:Y:S01]  /*be30*/  STG.E.64 desc[UR36][R2.64], R4 ;  /* 0x0000000402007986 */ /* 0x0011e2000c101b24 */
[----:B------:R-:W-:Y:S05]  /*be40*/  BRA `(.L_x_8355) ;  /* 0x0000000400387947 */ /* 0x000fea0003800000 */
.L_x_8372:
[----:B------:R-:W0:Y:S02]  /*be50*/  F2I.FTZ.U32.TRUNC.NTZ R5, R4 ;  /* 0x0000000400057305 */ /* 0x000e24000021f000 */
[----:B0-----:R0:W-:Y:S01]  /*be60*/  STG.E desc[UR36][R2.64], R5 ;  /* 0x0000000502007986 */ /* 0x0011e2000c101924 */
[----:B------:R-:W-:Y:S05]  /*be70*/  BRA `(.L_x_8355) ;  /* 0x00000004002c7947 */ /* 0x000fea0003800000 */
.L_x_8362:
        /* <DEDUP_REMOVED lines=10> */
.L_x_8375:
[----:B------:R-:W-:Y:S01]  /*bf20*/  FMUL.FTZ R4, R4, 1 ;  /* 0x3f80000004047820 */ /* 0x000fe20000410000 */
[----:B------:R-:W-:-:S05]  /*bf30*/  CS2R R6, SRZ ;  /* 0x0000000000067805 */ /* 0x000fca000001ff00 */
[----:B------:R-:W0:Y:S02]  /*bf40*/  F2F.F64.F32 R4, R4 ;  /* 0x0000000400047310 */ /* 0x000e240000201800 */
[----:B0-----:R4:W-:Y:S01]  /*bf50*/  STG.E.128 desc[UR36][R2.64], R4 ;  /* 0x0000000402007986 */ /* 0x0019e2000c101d24 */
[----:B------:R-:W-:Y:S05]  /*bf60*/  BRA `(.L_x_8355) ;  /* 0x0000000000f07947 */ /* 0x000fea0003800000 */
.L_x_8374:
[----:B------:R-:W-:-:S09]  /*bf70*/  UISETP.NE.AND UP0, UPT, UR4, 0xf, UPT ;  /* 0x0000000f0400788c */ /* 0x000fd2000bf05270 */
[----:B------:R-:W-:Y:S05]  /*bf80*/  BRA.U !UP0, `(.L_x_8376) ;  /* 0x0000000108e07547 */ /* 0x000fea000b800000 */
[----:B------:R-:W-:-:S09]  /*bf90*/  UISETP.NE.AND UP0, UPT, UR4, 0x17, UPT ;  /* 0x000000170400788c */ /* 0x000fd2000bf05270 */
[----:B------:R-:W-:Y:S05]  /*bfa0*/  BRA.U !UP0, `(.L_x_8377) ;  /* 0x00000001088c7547 */ /* 0x000fea000b800000 */
[----:B------:R-:W-:-:S09]  /*bfb0*/  UISETP.NE.AND UP0, UPT, UR4, 0x18, UPT ;  /* 0x000000180400788c */ /* 0x000fd2000bf05270 */
[----:B------:R-:W-:Y:S05]  /*bfc0*/  BRA.U !UP0, `(.L_x_8378) ;  /* 0x0000000108447547 */ /* 0x000fea000b800000 */
.L_x_8354:
        /* <DEDUP_REMOVED lines=16> */
.L_x_8379:
[----:B------:R-:W-:Y:S05]  /*c0d0*/  BRA `(.L_x_8355) ;  /* 0x0000000000947947 */ /* 0x000fea0003800000 */
.L_x_8378:
        /* <DEDUP_REMOVED lines=12> */
.L_x_8381:
[----:B------:R-:W-:Y:S05]  /*c1a0*/  BSYNC.RECONVERGENT B0 ;  /* 0x0000000000007941 */ /* 0x000fea0003800200 */
.L_x_8380:
[----:B------:R-:W-:-:S05]  /*c1b0*/  LOP3.LUT R5, R0, 0x80, R7, 0xf8, !PT ;  /* 0x0000008000057812 */ /* 0x000fca00078ef807 */
[----:B------:R1:W-:Y:S01]  /*c1c0*/  STG.E.U8 desc[UR36][R2.64], R5 ;  /* 0x0000000502007986 */ /* 0x0003e2000c101124 */
[----:B------:R-:W-:Y:S05]  /*c1d0*/  BRA `(.L_x_8355) ;  /* 0x0000000000547947 */ /* 0x000fea0003800000 */
.L_x_8377:
        /* <DEDUP_REMOVED lines=11> */
.L_x_8383:
[----:B------:R-:W-:Y:S01]  /*c290*/  IMAD.MOV.U32 R0, RZ, RZ, 0x7f ;  /* 0x0000007fff007424 */ /* 0x000fe200078e00ff */
[----:B------:R-:W-:-:S04]  /*c2a0*/  ISETP.GT.U32.AND P0, PT, R6, 0x7f800000, PT ;  /* 0x7f8000000600780c */ /* 0x000fc80003f04070 */
[----:B------:R-:W-:-:S09]  /*c2b0*/  SEL R0, R0, 0x7c, P0 ;  /* 0x0000007c00007807 */ /* 0x000fd20000000000 */
.L_x_8384:
[----:B------:R-:W-:Y:S05]  /*c2c0*/  BSYNC.RECONVERGENT B0 ;  /* 0x0000000000007941 */ /* 0x000fea0003800200 */
.L_x_8382:
[----:B------:R-:W-:-:S04]  /*c2d0*/  SHF.R.U32.HI R5, RZ, 0x18, R4 ;  /* 0x00000018ff057819 */ /* 0x000fc80000011604 */
[----:B------:R-:W-:-:S05]  /*c2e0*/  LOP3.LUT R5, R0, 0x80, R5, 0xf8, !PT ;  /* 0x0000008000057812 */ /* 0x000fca00078ef805 */
[----:B------:R0:W-:Y:S01]  /*c2f0*/  STG.E.U8 desc[UR36][R2.64], R5 ;  /* 0x0000000502007986 */ /* 0x0001e2000c101124 */
[----:B------:R-:W-:Y:S05]  /*c300*/  BRA `(.L_x_8355) ;  /* 0x0000000000087947 */ /* 0x000fea0003800000 */
.L_x_8376:
[----:B------:R-:W-:-:S05]  /*c310*/  F2FP.BF16.F32.PACK_AB R4, RZ, R4 ;  /* 0x00000004ff04723e */ /* 0x000fca00000010ff */
[----:B------:R2:W-:Y:S02]  /*c320*/  STG.E.U16 desc[UR36][R2.64], R4 ;  /* 0x0000000402007986 */ /* 0x0005e4000c101524 */
.L_x_8355:
[----:B------:R-:W-:-:S07]  /*c330*/  VIADD R17, R17, 0x80 ;  /* 0x0000008011117836 */ /* 0x000fce0000000000 */
.L_x_8292:
[----:B------:R-:W-:Y:S05]  /*c340*/  BSYNC.RECONVERGENT B7 ;  /* 0x0000000000077941 */ /* 0x000fea0003800200 */
.L_x_8291:
        /* <DEDUP_REMOVED lines=357> */
.L_x_8385:
        /* <DEDUP_REMOVED lines=21> */
.L_x_8390:
[----:B------:R-:W2:Y:S02]  /*daf0*/  LDG.E.U8 R2, desc[UR36][R2.64] ;  /* 0x0000002402027981 */ /* 0x000ea4000c1e1100 */
[----:B--2---:R-:W-:Y:S01]  /*db00*/  I2FP.F32.U32 R19, R2 ;  /* 0x0000000200137245 */ /* 0x004fe20000201000 */
[----:B------:R-:W-:Y:S06]  /*db10*/  BRA `(.L_x_8392) ;  /* 0x0000000c00247947 */ /* 0x000fec0003800000 */
.L_x_8389:
        /* <DEDUP_REMOVED lines=9> */
.L_x_8394:
[----:B------:R-:W2:Y:S02]  /*dbb0*/  LDG.E R2, desc[UR36][R2.64] ;  /* 0x0000002402027981 */ /* 0x000ea4000c1e1900 */
[----:B--2---:R-:W-:Y:S01]  /*dbc0*/  I2FP.F32.S32 R19, R2 ;  /* 0x0000000200137245 */ /* 0x004fe20000201400 */
[----:B------:R-:W-:Y:S06]  /*dbd0*/  BRA `(.L_x_8392) ;  /* 0x0000000800f47947 */ /* 0x000fec0003800000 */
.L_x_8393:
[----:B------:R-:W2:Y:S02]  /*dbe0*/  LDG.E.U16 R2, desc[UR36][R2.64] ;  /* 0x0000002402027981 */ /* 0x000ea4000c1e1500 */
[----:B--2---:R0:W1:Y:S01]  /*dbf0*/  I2F.S16 R19, R2 ;  /* 0x0000000200137306 */ /* 0x0040620000101400 */
[----:B------:R-:W-:Y:S05]  /*dc00*/  BRA `(.L_x_8392) ;  /* 0x0000000800e87947 */ /* 0x000fea0003800000 */
.L_x_8388:
        /* <DEDUP_REMOVED lines=8> */
.L_x_8396:
[----:B------:R-:W2:Y:S02]  /*dc90*/  LDG.E.U16 R2, desc[UR36][R2.64] ;  /* 0x0000002402027981 */ /* 0x000ea4000c1e1500 */
[----:B--2---:R-:W-:Y:S01]  /*dca0*/  HADD2.F32 R19, -RZ, R2.H0_H0 ;  /* 0x20000002ff137230 */ /* 0x004fe20000004100 */
[----:B------:R-:W-:Y:S06]  /*dcb0*/  BRA `(.L_x_8392) ;  /* 0x0000000800bc7947 */ /* 0x000fec0003800000 */
.L_x_8395:
        /* <DEDUP_REMOVED lines=8> */
.L_x_8398:
[----:B------:R-:W2:Y:S02]  /*dd40*/  LDG.E.U16 R2, desc[UR36][R2.64] ;  /* 0x0000002402027981 */ /* 0x000ea4000c1e1500 */
[----:B--2---:R-:W-:Y:S01]  /*dd50*/  HADD2.F32 R19, -RZ, R2.H0_H0 ;  /* 0x20000002ff137230 */ /* 0x004fe20000004100 */
[----:B------:R-:W-:Y:S06]  /*dd60*/  BRA `(.L_x_8392) ;  /* 0x0000000800907947 */ /* 0x000fec0003800000 */
.L_x_8397:
[----:B------:R-:W2:Y:S01]  /*dd70*/  LDG.E.64 R2, desc[UR36][R2.64] ;  /* 0x0000002402027981 */ /* 0x000ea2000c1e1b00 */
[----:B------:R-:W-:Y:S01]  /*dd80*/  UMOV UR4, 0xf0000000 ;  /* 0xf000000000047882 */ /* 0x000fe20000000000 */
[----:B------:R-:W-:Y:S01]  /*dd90*/  UMOV UR5, 0x380fffff ;  /* 0x380fffff00057882 */ /* 0x000fe20000000000 */
[----:B--2---:R-:W0:Y:S01]  /*dda0*/  F2F.F32.F64 R19, R2 ;  /* 0x0000000200137310 */ /* 0x004e220000301000 */
[----:B------:R-:W-:-:S14]  /*ddb0*/  DSETP.GEU.AND P0, PT, |R2|, UR4, PT ;  /* 0x0000000402007e2a */ /* 0x000fdc000bf0e200 */
[----:B0-----:R-:W-:Y:S01]  /*ddc0*/  @!P0 FMUL R19, R19, 1.175494350822287508e-38 ;  /* 0x0080000013138820 */ /* 0x001fe20000400000 */
[----:B------:R-:W-:Y:S06]  /*ddd0*/  BRA `(.L_x_8392) ;  /* 0x0000000800747947 */ /* 0x000fec0003800000 */
.L_x_8387:
        /* <DEDUP_REMOVED lines=12> */
.L_x_8401:
[----:B------:R-:W2:Y:S01]  /*dea0*/  LDG.E.64 R2, desc[UR36][R2.64] ;  /* 0x0000002402027981 */ /* 0x000ea2000c1e1b00 */
[----:B------:R-:W-:Y:S01]  /*deb0*/  UMOV UR4, 0xf0000000 ;  /* 0xf000000000047882 */ /* 0x000fe20000000000 */
[----:B------:R-:W-:Y:S01]  /*dec0*/  UMOV UR5, 0x380fffff ;  /* 0x380fffff00057882 */ /* 0x000fe20000000000 */
[----:B--2---:R-:W0:Y:S01]  /*ded0*/  F2F.F32.F64 R19, R2 ;  /* 0x0000000200137310 */ /* 0x004e220000301000 */
[----:B------:R-:W-:-:S14]  /*dee0*/  DSETP.GEU.AND P0, PT, |R2|, UR4, PT ;  /* 0x0000000402007e2a */ /* 0x000fdc000bf0e200 */
[----:B0-----:R-:W-:Y:S01]  /*def0*/  @!P0 FMUL R19, R19, 1.175494350822287508e-38 ;  /* 0x0080000013138820 */ /* 0x001fe20000400000 */
[----:B------:R-:W-:Y:S06]  /*df00*/  BRA `(.L_x_8392) ;  /* 0x0000000800287947 */ /* 0x000fec0003800000 */
.L_x_8400:
        /* <DEDUP_REMOVED lines=25> */
.L_x_8403:
        /* <DEDUP_REMOVED lines=12> */
.L_x_8402:
[----:B------:R-:W2:Y:S02]  /*e160*/  LDG.E.U16 R2, desc[UR36][R2.64] ;  /* 0x0000002402027981 */ /* 0x000ea4000c1e1500 */
[----:B--2---:R-:W-:Y:S01]  /*e170*/  IMAD.U32 R19, R2, 0x10000, RZ ;  /* 0x0001000002137824 */ /* 0x004fe200078e00ff */
[----:B------:R-:W-:Y:S06]  /*e180*/  BRA `(.L_x_8392) ;  /* 0x0000000400887947 */ /* 0x000fec0003800000 */
.L_x_8399:
        /* <DEDUP_REMOVED lines=11> */
.L_x_8406:
        /* <DEDUP_REMOVED lines=20> */
.L_x_8408:
[----:B------:R-:W-:Y:S05]  /*e380*/  BSYNC.RECONVERGENT B0 ;  /* 0x0000000000007941 */ /* 0x000fea0003800200 */
.L_x_8407:
[----:B------:R-:W-:Y:S02]  /*e390*/  SHF.L.U32 R0, R0, 0x14, RZ ;  /* 0x0000001400007819 */ /* 0x000fe400000006ff */
[----:B------:R-:W-:-:S04]  /*e3a0*/  LEA R2, R2, 0x3b800000, 0x17 ;  /* 0x3b80000002027811 */ /* 0x000fc800078eb8ff */
[----:B------:R-:W-:Y:S01]  /*e3b0*/  LOP3.LUT R19, R2, R0, R19, 0xfe, !PT ;  /* 0x0000000002137212 */ /* 0x000fe200078efe13 */
[----:B------:R-:W-:Y:S06]  /*e3c0*/  BRA `(.L_x_8392) ;  /* 0x0000000000f87947 */ /* 0x000fec0003800000 */
.L_x_8405:
        /* <DEDUP_REMOVED lines=20> */
.L_x_8410:
[----:B------:R-:W-:Y:S05]  /*e510*/  BSYNC.RECONVERGENT B0 ;  /* 0x0000000000007941 */ /* 0x000fea0003800200 */
.L_x_8409:
[----:B------:R-:W-:Y:S01]  /*e520*/  IMAD.SHL.U32 R0, R0, 0x200000, RZ ;  /* 0x0020000000007824 */ /* 0x000fe200078e00ff */
[----:B------:R-:W-:-:S04]  /*e530*/  LEA R2, R2, 0x37800000, 0x17 ;  /* 0x3780000002027811 */ /* 0x000fc800078eb8ff */
[----:B------:R-:W-:Y:S01]  /*e540*/  LOP3.LUT R19, R2, R0, R19, 0xfe, !PT ;  /* 0x0000000002137212 */ /* 0x000fe200078efe13 */
[----:B------:R-:W-:Y:S06]  /*e550*/  BRA `(.L_x_8392) ;  /* 0x0000000000947947 */ /* 0x000fec0003800000 */
.L_x_8404:
        /* <DEDUP_REMOVED lines=14> */
.L_x_8391:
        /* <DEDUP_REMOVED lines=16> */
.L_x_8413:
[----:B------:R-:W-:Y:S01]  /*e740*/  MOV R19, RZ ;  /* 0x000000ff00137202 */ /* 0x000fe20000000f00 */
[----:B------:R-:W-:Y:S06]  /*e750*/  BRA `(.L_x_8392) ;  /* 0x0000000000147947 */ /* 0x000fec0003800000 */
.L_x_8412:
[----:B------:R-:W2:Y:S02]  /*e760*/  LDG.E.64 R2, desc[UR36][R2.64] ;  /* 0x0000002402027981 */ /* 0x000ea4000c1e1b00 */
[----:B--2---:R0:W1:Y:S01]  /*e770*/  I2F.U64 R19, R2 ;  /* 0x0000000200137312 */ /* 0x0040620000301000 */
[----:B------:R-:W-:Y:S05]  /*e780*/  BRA `(.L_x_8392) ;  /* 0x0000000000087947 */ /* 0x000fea0003800000 */
.L_x_8411:
[----:B------:R-:W2:Y:S02]  /*e790*/  LDG.E R2, desc[UR36][R2.64] ;  /* 0x0000002402027981 */ /* 0x000ea4000c1e1900 */
[----:B--2---:R-:W-:-:S07]  /*e7a0*/  I2FP.F32.U32 R19, R2 ;  /* 0x0000000200137245 */ /* 0x004fce0000201000 */
.L_x_8392:
[----:B------:R-:W-:Y:S05]  /*e7b0*/  BSYNC.RECONVERGENT B6 ;  /* 0x0000000000067941 */ /* 0x000fea0003800200 */
.L_x_8386:
        /* <DEDUP_REMOVED lines=18> */
.L_x_8418:
[----:B------:R-:W2:Y:S02]  /*e8e0*/  LDG.E.U8 R0, desc[UR36][R2.64] ;  /* 0x0000002402007981 */ /* 0x000ea4000c1e1100 */
[----:B--2---:R-:W-:Y:S01]  /*e8f0*/  I2FP.F32.U32 R0, R0 ;  /* 0x0000000000007245 */ /* 0x004fe20000201000 */
[----:B------:R-:W-:Y:S06]  /*e900*/  BRA `(.L_x_8420) ;  /* 0x0000000c00247947 */ /* 0x000fec0003800000 */
.L_x_8417:
        /* <DEDUP_REMOVED lines=9> */
.L_x_8422:
[----:B------:R-:W2:Y:S02]  /*e9a0*/  LDG.E R0, desc[UR36][R2.64] ;  /* 0x0000002402007981 */ /* 0x000ea4000c1e1900 */
[----:B--2---:R-:W-:Y:S01]  /*e9b0*/  I2FP.F32.S32 R0, R0 ;  /* 0x0000000000007245 */ /* 0x004fe20000201400 */
[----:B------:R-:W-:Y:S06]  /*e9c0*/  BRA `(.L_x_8420) ;  /* 0x0000000800f47947 */ /* 0x000fec0003800000 */
.L_x_8421:
[----:B------:R-:W2:Y:S02]  /*e9d0*/  LDG.E.U16 R0, desc[UR36][R2.64] ;  /* 0x0000002402007981 */ /* 0x000ea4000c1e1500 */
[----:B--2---:R-:W0:Y:S01]  /*e9e0*/  I2F.S16 R0, R0 ;  /* 0x0000000000007306 */ /* 0x004e220000101400 */
[----:B------:R-:W-:Y:S05]  /*e9f0*/  BRA `(.L_x_8420) ;  /* 0x0000000800e87947 */ /* 0x000fea0003800000 */
.L_x_8416:
        /* <DEDUP_REMOVED lines=8> */
.L_x_8424:
[----:B------:R-:W2:Y:S02]  /*ea80*/  LDG.E.U16 R0, desc[UR36][R2.64] ;  /* 0x0000002402007981 */ /* 0x000ea4000c1e1500 */
[----:B--2---:R-:W-:Y:S01]  /*ea90*/  HADD2.F32 R0, -RZ, R0.H0_H0 ;  /* 0x20000000ff007230 */ /* 0x004fe20000004100 */
[----:B------:R-:W-:Y:S06]  /*eaa0*/  BRA `(.L_x_8420) ;  /* 0x0000000800bc7947 */ /* 0x000fec0003800000 */
.L_x_8423:
        /* <DEDUP_REMOVED lines=8> */
.L_x_8426:
[----:B------:R-:W2:Y:S02]  /*eb30*/  LDG.E.U16 R0, desc[UR36][R2.64] ;  /* 0x0000002402007981 */ /* 0x000ea4000c1e1500 */
[----:B--2---:R-:W-:Y:S01]  /*eb40*/  HADD2.F32 R0, -RZ, R0.H0_H0 ;  /* 0x20000000ff007230 */ /* 0x004fe20000004100 */
[----:B------:R-:W-:Y:S06]  /*eb50*/  BRA `(.L_x_8420) ;  /* 0x0000000800907947 */ /* 0x000fec0003800000 */
.L_x_8425:
[----:B------:R-:W2:Y:S01]  /*eb60*/  LDG.E.64 R2, desc[UR36][R2.64] ;  /* 0x0000002402027981 */ /* 0x000ea2000c1e1b00 */
[----:B------:R-:W-:Y:S01]  /*eb70*/  UMOV UR4, 0xf0000000 ;  /* 0xf000000000047882 */ /* 0x000fe20000000000 */
[----:B------:R-:W-:Y:S01]  /*eb80*/  UMOV UR5, 0x380fffff ;  /* 0x380fffff00057882 */ /* 0x000fe20000000000 */
[----:B--2---:R-:W0:Y:S01]  /*eb90*/  F2F.F32.F64 R0, R2 ;  /* 0x0000000200007310 */ /* 0x004e220000301000 */
[----:B------:R-:W-:-:S14]  /*eba0*/  DSETP.GEU.AND P0, PT, |R2|, UR4, PT ;  /* 0x0000000402007e2a */ /* 0x000fdc000bf0e200 */
[----:B0-----:R-:W-:Y:S01]  /*ebb0*/  @!P0 FMUL R0, R0, 1.175494350822287508e-38 ;  /* 0x0080000000008820 */ /* 0x001fe20000400000 */
[----:B------:R-:W-:Y:S06]  /*ebc0*/  BRA `(.L_x_8420) ;  /* 0x0000000800747947 */ /* 0x000fec0003800000 */
.L_x_8415:
        /* <DEDUP_REMOVED lines=12> */
.L_x_8429:
[----:B------:R-:W2:Y:S01]  /*ec90*/  LDG.E.64 R2, desc[UR36][R2.64] ;  /* 0x0000002402027981 */ /* 0x000ea2000c1e1b00 */
[----:B------:R-:W-:Y:S01]  /*eca0*/  UMOV UR4, 0xf0000000 ;  /* 0xf000000000047882 */ /* 0x000fe20000000000 */
[----:B------:R-:W-:Y:S01]  /*ecb0*/  UMOV UR5, 0x380fffff ;  /* 0x380fffff00057882 */ /* 0x000fe20000000000 */
[----:B--2---:R-:W0:Y:S01]  /*ecc0*/  F2F.F32.F64 R0, R2 ;  /* 0x0000000200007310 */ /* 0x004e220000301000 */
[----:B------:R-:W-:-:S14]  /*ecd0*/  DSETP.GEU.AND P0, PT, |R2|, UR4, PT ;  /* 0x0000000402007e2a */ /* 0x000fdc000bf0e200 */
[----:B0-----:R-:W-:Y:S01]  /*ece0*/  @!P0 FMUL R0, R0, 1.175494350822287508e-38 ;  /* 0x0080000000008820 */ /* 0x001fe20000400000 */
[----:B------:R-:W-:Y:S06]  /*ecf0*/  BRA `(.L_x_8420) ;  /* 0x0000000800287947 */ /* 0x000fec0003800000 */
.L_x_8428:
        /* <DEDUP_REMOVED lines=25> */
.L_x_8431:
        /* <DEDUP_REMOVED lines=12> */
.L_x_8430:
[----:B------:R-:W2:Y:S02]  /*ef50*/  LDG.E.U16 R0, desc[UR36][R2.64] ;  /* 0x0000002402007981 */ /* 0x000ea4000c1e1500 */
[----:B--2---:R-:W-:Y:S01]  /*ef60*/  IMAD.U32 R0, R0, 0x10000, RZ ;  /* 0x0001000000007824 */ /* 0x004fe200078e00ff */
[----:B------:R-:W-:Y:S06]  /*ef70*/  BRA `(.L_x_8420) ;  /* 0x0000000400887947 */ /* 0x000fec0003800000 */
.L_x_8427:
        /* <DEDUP_REMOVED lines=11> */
.L_x_8434:
        /* <DEDUP_REMOVED lines=20> */
.L_x_8436:
[----:B------:R-:W-:Y:S05]  /*f170*/  BSYNC.RECONVERGENT B0 ;  /* 0x0000000000007941 */ /* 0x000fea0003800200 */
.L_x_8435:
[----:B------:R-:W-:Y:S01]  /*f180*/  IMAD.SHL.U32 R0, R0, 0x100000, RZ ;  /* 0x0010000000007824 */ /* 0x000fe200078e00ff */
[----:B------:R-:W-:-:S04]  /*f190*/  LEA R2, R2, 0x3b800000, 0x17 ;  /* 0x3b80000002027811 */ /* 0x000fc800078eb8ff */
[----:B------:R-:W-:Y:S01]  /*f1a0*/  LOP3.LUT R0, R2, R0, R7, 0xfe, !PT ;  /* 0x0000000002007212 */ /* 0x000fe200078efe07 */
[----:B------:R-:W-:Y:S06]  /*f1b0*/  BRA `(.L_x_8420) ;  /* 0x0000000000f87947 */ /* 0x000fec0003800000 */
.L_x_8433:
        /* <DEDUP_REMOVED lines=20> */
.L_x_8438:
[----:B------:R-:W-:Y:S05]  /*f300*/  BSYNC.RECONVERGENT B0 ;  /* 0x0000000000007941 */ /* 0x000fea0003800200 */
.L_x_8437:
[----:B------:R-:W-:Y:S02]  /*f310*/  SHF.L.U32 R0, R0, 0x15, RZ ;  /* 0x0000001500007819 */ /* 0x000fe400000006ff */
[----:B------:R-:W-:-:S04]  /*f320*/  LEA R2, R2, 0x37800000, 0x17 ;  /* 0x3780000002027811 */ /* 0x000fc800078eb8ff */
[----:B------:R-:W-:Y:S01]  /*f330*/  LOP3.LUT R0, R2, R0, R7, 0xfe, !PT ;  /* 0x0000000002007212 */ /* 0x000fe200078efe07 */
[----:B------:R-:W-:Y:S06]  /*f340*/  BRA `(.L_x_8420) ;  /* 0x0000000000947947 */ /* 0x000fec0003800000 */
.L_x_8432:
        /* <DEDUP_REMOVED lines=14> */
.L_x_8419:
        /* <DEDUP_REMOVED lines=16> */
.L_x_8441:
[----:B------:R-:W-:Y:S01]  /*f530*/  IMAD.MOV.U32 R0, RZ, RZ, RZ ;  /* 0x000000ffff007224 */ /* 0x000fe200078e00ff */
[----:B------:R-:W-:Y:S06]  /*f540*/  BRA `(.L_x_8420) ;  /* 0x0000000000147947 */ /* 0x000fec0003800000 */
.L_x_8440:
[----:B------:R-:W2:Y:S02]  /*f550*/  LDG.E.64 R2, desc[UR36][R2.64] ;  /* 0x0000002402027981 */ /* 0x000ea4000c1e1b00 */
[----:B--2---:R0:W2:Y:S01]  /*f560*/  I2F.U64 R0, R2 ;  /* 0x0000000200007312 */ /* 0x0040a20000301000 */
[----:B------:R-:W-:Y:S05]  /*f570*/  BRA `(.L_x_8420) ;  /* 0x0000000000087947 */ /* 0x000fea0003800000 */
.L_x_8439:
[----:B------:R-:W2:Y:S02]  /*f580*/  LDG.E R0, desc[UR36][R2.64] ;  /* 0x0000002402007981 */ /* 0x000ea4000c1e1900 */
[----:B--2---:R-:W-:-:S07]  /*f590*/  I2FP.F32.U32 R0, R0 ;  /* 0x0000000000007245 */ /* 0x004fce0000201000 */
.L_x_8420:
[----:B------:R-:W-:Y:S05]  /*f5a0*/  BSYNC.RECONVERGENT B6 ;  /* 0x0000000000067941 */ /* 0x000fea0003800200 */
.L_x_8414:
[C---:B0-2-45:R-:W-:Y:S01]  /*f5b0*/  FSETP.GEU.FTZ.AND P1, PT, R0.reuse, RZ, PT ;  /* 0x000000ff0000720b */ /* 0x075fe20003f3e000 */
[----:B------:R-:W-:Y:S01]  /*f5c0*/  UPRMT UR4, UR43, 0x9910, URZ ;  /* 0x000099102b047896 */ /* 0x000fe200080000ff */
[----:B------:R-:W-:Y:S01]  /*f5d0*/  FSETP.GT.FTZ.AND P0, PT, R0, 1, PT ;  /* 0x3f8000000000780b */ /* 0x000fe20003f14000 */
[----:B---3--:R-:W-:Y:S02]  /*f5e0*/  IMAD.MOV.U32 R2, RZ, RZ, 0x7fc00000 ;  /* 0x7fc00000ff027424 */ /* 0x008fe400078e00ff */
        /* <DEDUP_REMOVED lines=18> */
.L_x_8445:
[----:B------:R-:W0:Y:S02]  /*f710*/  F2I.S64.TRUNC R2, R2 ;  /* 0x0000000200027311 */ /* 0x000e24000020d900 */
[----:B0-----:R-:W-:-:S05]  /*f720*/  MOV R5, R2 ;  /* 0x0000000200057202 */ /* 0x001fca0000000f00 */
[----:B------:R-:W-:Y:S01]  /*f730*/  STG.E.U8 desc[UR36][R16.64], R5 ;  /* 0x0000000510007986 */ /* 0x000fe2000c101124 */
[----:B------:R-:W-:Y:S05]  /*f740*/  EXIT ;  /* 0x000000000000794d */ /* 0x000fea0003800000 */
.L_x_8444:
        /* <DEDUP_REMOVED lines=9> */
.L_x_8448:
[----:B------:R-:W0:Y:S02]  /*f7e0*/  F2I.FTZ.TRUNC.NTZ R3, R2 ;  /* 0x0000000200037305 */ /* 0x000e24000021f100 */
[----:B0-----:R-:W-:Y:S01]  /*f7f0*/  STG.E desc[UR36][R16.64], R3 ;  /* 0x0000000310007986 */ /* 0x001fe2000c101924 */
[----:B------:R-:W-:Y:S05]  /*f800*/  EXIT ;  /* 0x000000000000794d */ /* 0x000fea0003800000 */
.L_x_8447:
[----:B------:R-:W0:Y:S02]  /*f810*/  F2I.FTZ.TRUNC.NTZ R3, R2 ;  /* 0x0000000200037305 */ /* 0x000e24000021f100 */
[----:B0-----:R-:W-:Y:S01]  /*f820*/  STG.E.U16 desc[UR36][R16.64], R3 ;  /* 0x0000000310007986 */ /* 0x001fe2000c101524 */
[----:B------:R-:W-:Y:S05]  /*f830*/  EXIT ;  /* 0x000000000000794d */ /* 0x000fea0003800000 */
.L_x_8443:
        /* <DEDUP_REMOVED lines=8> */
.L_x_8450:
[----:B------:R-:W-:-:S05]  /*f8c0*/  F2FP.F16.F32.PACK_AB R2, RZ, R2 ;  /* 0x00000002ff02723e */ /* 0x000fca00000000ff */
[----:B------:R-:W-:Y:S01]  /*f8d0*/  STG.E.U16 desc[UR36][R16.64], R2 ;  /* 0x0000000210007986 */ /* 0x000fe2000c101524 */
[----:B------:R-:W-:Y:S05]  /*f8e0*/  EXIT ;  /* 0x000000000000794d */ /* 0x000fea0003800000 */
.L_x_8449:
        /* <DEDUP_REMOVED lines=9> */
.L_x_8452:
[----:B------:R-:W-:-:S04]  /*f980*/  F2FP.F16.F32.PACK_AB R3, RZ, R2 ;  /* 0x00000002ff03723e */ /* 0x000fc800000000ff */
[----:B------:R-:W-:-:S05]  /*f990*/  PRMT R3, R3, 0x5410, RZ ;  /* 0x0000541003037816 */ /* 0x000fca00000000ff */
[----:B------:R-:W-:Y:S01]  /*f9a0*/  STG.E desc[UR36][R16.64], R3 ;  /* 0x0000000310007986 */ /* 0x000fe2000c101924 */
[----:B------:R-:W-:Y:S05]  /*f9b0*/  EXIT ;  /* 0x000000000000794d */ /* 0x000fea0003800000 */
.L_x_8451:
[----:B------:R-:W-:-:S06]  /*f9c0*/  FMUL.FTZ R2, R2, 1 ;  /* 0x3f80000002027820 */ /* 0x000fcc0000410000 */
[----:B------:R-:W0:Y:S02]  /*f9d0*/  F2F.F64.F32 R2, R2 ;  /* 0x0000000200027310 */ /* 0x000e240000201800 */
[----:B0-----:R-:W-:Y:S01]  /*f9e0*/  STG.E.64 desc[UR36][R16.64], R2 ;  /* 0x0000000210007986 */ /* 0x001fe2000c101b24 */
[----:B------:R-:W-:Y:S05]  /*f9f0*/  EXIT ;  /* 0x000000000000794d */ /* 0x000fea0003800000 */
.L_x_8442:
        /* <DEDUP_REMOVED lines=13> */
.L_x_8456:
        /* <DEDUP_REMOVED lines=16> */
.L_x_8459:
[----:B------:R-:W-:-:S04]  /*fbd0*/  SHF.R.U32.HI R2, RZ, 0x18, R2 ;  /* 0x00000018ff027819 */ /* 0x000fc80000011602 */
[----:B------:R-:W-:-:S04]  /*fbe0*/  LOP3.LUT R2, R3, 0x80, R2, 0xf8, !PT ;  /* 0x0000008003027812 */ /* 0x000fc800078ef802 */
[----:B------:R-:W-:-:S07]  /*fbf0*/  PRMT R8, R2, 0x7610, R8 ;  /* 0x0000761002087816 */ /* 0x000fce0000000008 */
.L_x_8458:
[----:B------:R-:W-:Y:S05]  /*fc00*/  BSYNC.RECONVERGENT B0 ;  /* 0x0000000000007941 */ /* 0x000fea0003800200 */
.L_x_8457:
[----:B------:R-:W-:Y:S01]  /*fc10*/  STG.E.U8 desc[UR36][R16.64], R8 ;  /* 0x0000000810007986 */ /* 0x000fe2000c101124 */
[----:B------:R-:W-:Y:S05]  /*fc20*/  EXIT ;  /* 0x000000000000794d */ /* 0x000fea0003800000 */
.L_x_8455:
        /* <DEDUP_REMOVED lines=16> */
.L_x_8462:
[----:B------:R-:W-:-:S04]  /*fd30*/  SHF.R.U32.HI R2, RZ, 0x18, R2 ;  /* 0x00000018ff027819 */ /* 0x000fc80000011602 */
[----:B------:R-:W-:-:S04]  /*fd40*/  LOP3.LUT R3, R3, 0x80, R2, 0xf8, !PT ;  /* 0x0000008003037812 */ /* 0x000fc800078ef802 */
[----:B------:R-:W-:-:S07]  /*fd50*/  PRMT R8, R3, 0x7610, R8 ;  /* 0x0000761003087816 */ /* 0x000fce0000000008 */
.L_x_8461:
[----:B------:R-:W-:Y:S05]  /*fd60*/  BSYNC.RECONVERGENT B0 ;  /* 0x0000000000007941 */ /* 0x000fea0003800200 */
.L_x_8460:
[----:B------:R-:W-:Y:S01]  /*fd70*/  STG.E.U8 desc[UR36][R16.64], R8 ;  /* 0x0000000810007986 */ /* 0x000fe2000c101124 */
[----:B------:R-:W-:Y:S05]  /*fd80*/  EXIT ;  /* 0x000000000000794d */ /* 0x000fea0003800000 */
.L_x_8454:
        /* <DEDUP_REMOVED lines=21> */
.L_x_8464:
[----:B------:R-:W0:Y:S02]  /*fee0*/  F2I.U64.TRUNC R2, R2 ;  /* 0x0000000200027311 */ /* 0x000e24000020d800 */
[----:B0-----:R-:W-:Y:S01]  /*fef0*/  STG.E.64 desc[UR36][R16.64], R2 ;  /* 0x0000000210007986 */ /* 0x001fe2000c101b24 */
[----:B------:R-:W-:Y:S05]  /*ff00*/  EXIT ;  /* 0x000000000000794d */ /* 0x000fea0003800000 */
.L_x_8463:
[----:B------:R-:W0:Y:S02]  /*ff10*/  F2I.FTZ.U32.TRUNC.NTZ R3, R2 ;  /* 0x0000000200037305 */ /* 0x000e24000021f000 */
[----:B0-----:R-:W-:Y:S01]  /*ff20*/  STG.E desc[UR36][R16.64], R3 ;  /* 0x0000000310007986 */ /* 0x001fe2000c101924 */
[----:B------:R-:W-:Y:S05]  /*ff30*/  EXIT ;  /* 0x000000000000794d */ /* 0x000fea0003800000 */
.L_x_8453:
        /* <DEDUP_REMOVED lines=10> */
.L_x_8466:
[----:B------:R-:W-:Y:S01]  /*ffe0*/  FMUL.FTZ R4, R2, 1 ;  /* 0x3f80000002047820 */ /* 0x000fe20000410000 */
[----:B------:R-:W-:-:S05]  /*fff0*/  CS2R R6, SRZ ;  /* 0x0000000000067805 */ /* 0x000fca000001ff00 */
[----:B------:R-:W0:Y:S02]  /*10000*/  F2F.F64.F32 R4, R4 ;  /* 0x0000000400047310 */ /* 0x000e240000201800 */
[----:B0-----:R-:W-:Y:S01]  /*10010*/  STG.E.128 desc[UR36][R16.64], R4 ;  /* 0x0000000410007986 */ /* 0x001fe2000c101d24 */
[----:B------:R-:W-:Y:S05]  /*10020*/  EXIT ;  /* 0x000000000000794d */ /* 0x000fea0003800000 */
.L_x_8465:
[----:B------:R-:W-:-:S09]  /*10030*/  UISETP.NE.AND UP0, UPT, UR4, 0xf, UPT ;  /* 0x0000000f0400788c */ /* 0x000fd2000bf05270 */
[----:B------:R-:W-:Y:S05]  /*10040*/  BRA.U !UP0, `(.L_x_8467) ;  /* 0x0000000108e07547 */ /* 0x000fea000b800000 */
[----:B------:R-:W-:-:S09]  /*10050*/  UISETP.NE.AND UP0, UPT, UR4, 0x17, UPT ;  /* 0x000000170400788c */ /* 0x000fd2000bf05270 */
[----:B------:R-:W-:Y:S05]  /*10060*/  BRA.U !UP0, `(.L_x_8468) ;  /* 0x00000001088c7547 */ /* 0x000fea000b800000 */
[----:B------:R-:W-:-:S09]  /*10070*/  UISETP.NE.AND UP0, UPT, UR4, 0x18, UPT ;  /* 0x000000180400788c */ /* 0x000fd2000bf05270 */
[----:B------:R-:W-:Y:S05]  /*10080*/  BRA.U !UP0, `(.L_x_8469) ;  /* 0x0000000108447547 */ /* 0x000fea000b800000 */
.L_x_8446:
        /* <DEDUP_REMOVED lines=16> */
.L_x_8470:
[----:B------:R-:W-:Y:S05]  /*10190*/  EXIT ;  /* 0x000000000000794d */ /* 0x000fea0003800000 */
.L_x_8469:
        /* <DEDUP_REMOVED lines=12> */
.L_x_8472:
[----:B------:R-:W-:Y:S05]  /*10260*/  BSYNC.RECONVERGENT B0 ;  /* 0x0000000000007941 */ /* 0x000fea0003800200 */
.L_x_8471:
[----:B------:R-:W-:-:S05]  /*10270*/  LOP3.LUT R3, R0, 0x80, R5, 0xf8, !PT ;  /* 0x0000008000037812 */ /* 0x000fca00078ef805 */
[----:B------:R-:W-:Y:S01]  /*10280*/  STG.E.U8 desc[UR36][R16.64], R3 ;  /* 0x0000000310007986 */ /* 0x000fe2000c101124 */
[----:B------:R-:W-:Y:S05]  /*10290*/  EXIT ;  /* 0x000000000000794d */ /* 0x000fea0003800000 */
.L_x_8468:
        /* <DEDUP_REMOVED lines=11> */
.L_x_8474:
[----:B------:R-:W-:Y:S02]  /*10350*/  ISETP.GT.U32.AND P0, PT, R4, 0x7f800000, PT ;  /* 0x7f8000000400780c */ /* 0x000fe40003f04070 */
[----:B------:R-:W-:-:S04]  /*10360*/  MOV R0, 0x7f ;  /* 0x0000007f00007802 */ /* 0x000fc80000000f00 */
[----:B------:R-:W-:-:S07]  /*10370*/  SEL R0, R0, 0x7c, P0 ;  /* 0x0000007c00007807 */ /* 0x000fce0000000000 */
.L_x_8475:
[----:B------:R-:W-:Y:S05]  /*10380*/  BSYNC.RECONVERGENT B0 ;  /* 0x0000000000007941 */ /* 0x000fea0003800200 */
.L_x_8473:
[----:B------:R-:W-:-:S04]  /*10390*/  SHF.R.U32.HI R3, RZ, 0x18, R2 ;  /* 0x00000018ff037819 */ /* 0x000fc80000011602 */
[----:B------:R-:W-:-:S05]  /*103a0*/  LOP3.LUT R3, R0, 0x80, R3, 0xf8, !PT ;  /* 0x0000008000037812 */ /* 0x000fca00078ef803 */
[----:B------:R-:W-:Y:S01]  /*103b0*/  STG.E.U8 desc[UR36][R16.64], R3 ;  /* 0x0000000310007986 */ /* 0x000fe2000c101124 */
[----:B------:R-:W-:Y:S05]  /*103c0*/  EXIT ;  /* 0x000000000000794d */ /* 0x000fea0003800000 */
.L_x_8467:
[----:B------:R-:W-:-:S05]  /*103d0*/  F2FP.BF16.F32.PACK_AB R2, RZ, R2 ;  /* 0x00000002ff02723e */ /* 0x000fca00000010ff */
[----:B------:R-:W-:Y:S01]  /*103e0*/  STG.E.U16 desc[UR36][R16.64], R2 ;  /* 0x0000000210007986 */ /* 0x000fe2000c101524 */
[----:B------:R-:W-:Y:S05]  /*103f0*/  EXIT ;  /* 0x000000000000794d */ /* 0x000fea0003800000 */
.L_x_8476:
        /* <DEDUP_REMOVED lines=16> */
.L_x_14655:


//--------------------- .text._ZN2at6native27unrolled_elementwise_kernelIZZZNS0_26logit_backward_kernel_cudaERNS_18TensorIteratorBaseERKN3c106ScalarEENKUlvE_clEvENKUlvE0_clEvEUlffE_St5arrayIPcLm3EELi4E23TrivialOffsetCalculatorILi2EjESE_ILi1EjENS0_6memory12LoadWithCastILi2EEENSH_13StoreWithCastILi1EEEEEviT_T0_T2_T3_T4_T5_ --------------------------
	.section	.text._ZN2at6native27unrolled_elementwise_kernelIZZZNS0_26logit_backward_kernel_cudaERNS_18TensorIteratorBaseERKN3c106ScalarEENKUlvE_clEvENKUlvE0_clEvEUlffE_St5arrayIPcLm3EELi4E23TrivialOffsetCalculatorILi2EjESE_ILi1EjENS0_6memory12LoadWithCastILi2EEENSH_13StoreWithCastILi1EEEEEviT_T0_T2_T3_T4_T5_,"ax",@progbits
	.align	128
        .global         _ZN2at6native27unrolled_elementwise_kernelIZZZNS0_26logit_backward_kernel_cudaERNS_18TensorIteratorBaseERKN3c106ScalarEENKUlvE_clEvENKUlvE0_clEvEUlffE_St5arrayIPcLm3EELi4E23TrivialOffsetCalculatorILi2EjESE_ILi1EjENS0_6memory12LoadWithCastILi2EEENSH_13StoreWithCastILi1EEEEEviT_T0_T2_T3_T4_T5_
        .type           _ZN2at6native27unrolled_elementwise_kernelIZZZNS0_26logit_backward_kernel_cudaERNS_18TensorIteratorBaseERKN3c106ScalarEENKUlvE_clEvENKUlvE0_clEvEUlffE_St5arrayIPcLm3EELi4E23TrivialOffsetCalculatorILi2EjESE_ILi1EjENS0_6memory12LoadWithCastILi2EEENSH_13StoreWithCastILi1EEEEEviT_T0_T2_T3_T4_T5_,@function
        .size           _ZN2at6native27unrolled_elementwise_kernelIZZZNS0_26logit_backward_kernel_cudaERNS_18TensorIteratorBaseERKN3c106ScalarEENKUlvE_clEvENKUlvE0_clEvEUlffE_St5arrayIPcLm3EELi4E23TrivialOffsetCalculatorILi2EjESE_ILi1EjENS0_6memory12LoadWithCastILi2EEENSH_13StoreWithCastILi1EEEEEviT_T0_T2_T3_T4_T5_,(.L_x_14656 - _ZN2at6native27unrolled_elementwise_kernelIZZZNS0_26logit_backward_kernel_cudaERNS_18TensorIteratorBaseERKN3c106ScalarEENKUlvE_clEvENKUlvE0_clEvEUlffE_St5arrayIPcLm3EELi4E23TrivialOffsetCalculatorILi2EjESE_ILi1EjENS0_6memory12LoadWithCastILi2EEENSH_13StoreWithCastILi1EEEEEviT_T0_T2_T3_T4_T5_)
        .other          _ZN2at6native27unrolled_elementwise_kernelIZZZNS0_26logit_backward_kernel_cudaERNS_18TensorIteratorBaseERKN3c106ScalarEENKUlvE_clEvENKUlvE0_clEvEUlffE_St5arrayIPcLm3EELi4E23TrivialOffsetCalculatorILi2EjESE_ILi1EjENS0_6memory12LoadWithCastILi2EEENSH_13StoreWithCastILi1EEEEEviT_T0_T2_T3_T4_T5_,@"STO_CUDA_ENTRY STV_DEFAULT"
_ZN2at6native27unrolled_elementwise_kernelIZZZNS0_26logit_backward_kernel_cudaERNS_18TensorIteratorBaseERKN3c106ScalarEENKUlvE_clEvENKUlvE0_clEvEUlffE_St5arrayIPcLm3EELi4E23TrivialOffsetCalculatorILi2EjESE_ILi1EjENS0_6memory12LoadWithCastILi2EEENSH_13StoreWithCastILi1EEEEEviT_T0_T2_T3_T4_T5_:
.text._ZN2at6native27unrolled_elementwise_kernelIZZZNS0_26logit_backward_kernel_cudaERNS_18TensorIteratorBaseERKN3c106ScalarEENKUlvE_clEvENKUlvE0_clEvEUlffE_St5arrayIPcLm3EELi4E23TrivialOffsetCalculatorILi2EjESE_ILi1EjENS0_6memory12LoadWithCastILi2EEENSH_13StoreWithCastILi1EEEEEviT_T0_T2_T3_T4_T5_:
        /* <DEDUP_REMOVED lines=34> */
.L_x_8483:
[----:B------:R-:W2:Y:S02]  /*0220*/  LDG.E.U8 R4, desc[UR36][R4.64] ;  /* 0x0000002404047981 */ /* 0x000ea4000c1e1100 */
[----:B--2---:R-:W-:Y:S01]  /*0230*/  I2FP.F32.U32 R28, R4 ;  /* 0x00000004001c7245 */ /* 0x004fe20000201000 */
[----:B------:R-:W-:Y:S06]  /*0240*/  BRA `(.L_x_8485) ;  /* 0x0000000c00287947 */ /* 0x000fec0003800000 */
.L_x_8482:
        /* <DEDUP_REMOVED lines=9> */
.L_x_8487:
[----:B------:R-:W2:Y:S02]  /*02e0*/  LDG.E R4, desc[UR36][R4.64] ;  /* 0x0000002404047981 */ /* 0x000ea4000c1e1900 */
[----:B--2---:R-:W-:Y:S01]  /*02f0*/  I2FP.F32.S32 R28, R4 ;  /* 0x00000004001c7245 */ /* 0x004fe20000201400 */
[----:B------:R-:W-:Y:S06]  /*0300*/  BRA `(.L_x_8485) ;  /* 0x0000000800f87947 */ /* 0x000fec0003800000 */
.L_x_8486:
[----:B------:R-:W2:Y:S02]  /*0310*/  LDG.E.U16 R4, desc[UR36][R4.64] ;  /* 0x0000002404047981 */ /* 0x000ea4000c1e1500 */
[----:B--2---:R2:W3:Y:S01]  /*0320*/  I2F.S16 R28, R4 ;  /* 0x00000004001c7306 */ /* 0x0044e20000101400 */
[----:B------:R-:W-:Y:S05]  /*0330*/  BRA `(.L_x_8485) ;  /* 0x0000000800ec7947 */ /* 0x000fea0003800000 */
.L_x_8481:
        /* <DEDUP_REMOVED lines=8> */
.L_x_8489:
[----:B------:R-:W2:Y:S02]  /*03c0*/  LDG.E.U16 R4, desc[UR36][R4.64] ;  /* 0x0000002404047981 */ /* 0x000ea4000c1e1500 */
[----:B--2---:R-:W-:Y:S01]  /*03d0*/  HADD2.F32 R28, -RZ, R4.H0_H0 ;  /* 0x20000004ff1c7230 */ /* 0x004fe20000004100 */
[----:B------:R-:W-:Y:S06]  /*03e0*/  BRA `(.L_x_8485) ;  /* 0x0000000800c07947 */ /* 0x000fec0003800000 */
.L_x_8488:
        /* <DEDUP_REMOVED lines=8> */
.L_x_8491:
[----:B------:R-:W2:Y:S02]  /*0470*/  LDG.E.U16 R4, desc[UR36][R4.64] ;  /* 0x0000002404047981 */ /* 0x000ea4000c1e1500 */
[----:B--2---:R-:W-:Y:S01]  /*0480*/  HADD2.F32 R28, -RZ, R4.H0_H0 ;  /* 0x20000004ff1c7230 */ /* 0x004fe20000004100 */
[----:B------:R-:W-:Y:S06]  /*0490*/  BRA `(.L_x_8485) ;  /* 0x0000000800947947 */ /* 0x000fec0003800000 */
.L_x_8490:
[----:B------:R-:W2:Y:S01]  /*04a0*/  LDG.E.64 R4, desc[UR36][R4.64] ;  /* 0x0000002404047981 */ /* 0x000ea2000c1e1b00 */
[----:B------:R-:W-:Y:S01]  /*04b0*/  UMOV UR4, 0xf0000000 ;  /* 0xf000000000047882 */ /* 0x000fe20000000000 */
[----:B------:R-:W-:Y:S01]  /*04c0*/  UMOV UR5, 0x380fffff ;  /* 0x380fffff00057882 */ /* 0x000fe20000000000 */
[----:B--2---:R-:W0:Y:S01]  /*04d0*/  F2F.F32.F64 R28, R4 ;  /* 0x00000004001c7310 */ /* 0x004e220000301000 */
[----:B------:R-:W-:-:S14]  /*04e0*/  DSETP.GEU.AND P0, PT, |R4|, UR4, PT ;  /* 0x0000000404007e2a */ /* 0x000fdc000bf0e200 */
[----:B0-----:R-:W-:Y:S01]  /*04f0*/  @!P0 FMUL R28, R28, 1.175494350822287508e-38 ;  /* 0x008000001c1c8820 */ /* 0x001fe20000400000 */
[----:B------:R-:W-:Y:S06]  /*0500*/  BRA `(.L_x_8485) ;  /* 0x0000000800787947 */ /* 0x000fec0003800000 */
.L_x_8480:
        /* <DEDUP_REMOVED lines=12> */
.L_x_8494:
[----:B------:R-:W2:Y:S01]  /*05d0*/  LDG.E.64 R4, desc[UR36][R4.64] ;  /* 0x0000002404047981 */ /* 0x000ea2000c1e1b00 */
[----:B------:R-:W-:Y:S01]  /*05e0*/  UMOV UR4, 0xf0000000 ;  /* 0xf000000000047882 */ /* 0x000fe20000000000 */
[----:B------:R-:W-:Y:S01]  /*05f0*/  UMOV UR5, 0x380fffff ;  /* 0x380fffff00057882 */ /* 0x000fe20000000000 */
[----:B--2---:R-:W0:Y:S01]  /*0600*/  F2F.F32.F64 R28, R4 ;  /* 0x00000004001c7310 */ /* 0x004e220000301000 */
[----:B------:R-:W-:-:S14]  /*0610*/  DSETP.GEU.AND P0, PT, |R4|, UR4, PT ;  /* 0x0000000404007e2a */ /* 0x000fdc000bf0e200 */
[----:B0-----:R-:W-:Y:S01]  /*0620*/  @!P0 FMUL R28, R28, 1.175494350822287508e-38 ;  /* 0x008000001c1c8820 */ /* 0x001fe20000400000 */
[----:B------:R-:W-:Y:S06]  /*0630*/  BRA `(.L_x_8485) ;  /* 0x00000008002c7947 */ /* 0x000fec0003800000 */
.L_x_8493:
        /* <DEDUP_REMOVED lines=25> */
.L_x_8496:
        /* <DEDUP_REMOVED lines=13> */
.L_x_8495:
[----:B------:R-:W2:Y:S02]  /*08a0*/  LDG.E.U16 R4, desc[UR36][R4.64] ;  /* 0x0000002404047981 */ /* 0x000ea4000c1e1500 */
[----:B--2---:R-:W-:Y:S01]  /*08b0*/  IMAD.U32 R28, R4, 0x10000, RZ ;  /* 0x00010000041c7824 */ /* 0x004fe200078e00ff */
[----:B------:R-:W-:Y:S06]  /*08c0*/  BRA `(.L_x_8485) ;  /* 0x0000000400887947 */ /* 0x000fec0003800000 */
.L_x_8492:
        /* <DEDUP_REMOVED lines=11> */
.L_x_8499:
        /* <DEDUP_REMOVED lines=20> */
.L_x_8501:
[----:B------:R-:W-:Y:S05]  /*0ac0*/  BSYNC.RECONVERGENT B0 ;  /* 0x0000000000007941 */ /* 0x000fea0003800200 */
.L_x_8500:
[----:B------:R-:W-:Y:S01]  /*0ad0*/  IMAD.SHL.U32 R0, R0, 0x100000, RZ ;  /* 0x0010000000007824 */ /* 0x000fe200078e00ff */
[----:B------:R-:W-:-:S04]  /*0ae0*/  LEA R3, R3, 0x3b800000, 0x17 ;  /* 0x3b80000003037811 */ /* 0x000fc800078eb8ff */
[----:B------:R-:W-:Y:S01]  /*0af0*/  LOP3.LUT R28, R3, R0, R7, 0xfe, !PT ;  /* 0x00000000031c7212 */ /* 0x000fe200078efe07 */
[----:B------:R-:W-:Y:S06]  /*0b00*/  BRA `(.L_x_8485) ;  /* 0x0000000000f87947 */ /* 0x000fec0003800000 */
.L_x_8498:
        /* <DEDUP_REMOVED lines=20> */
.L_x_8503:
[----:B------:R-:W-:Y:S05]  /*0c50*/  BSYNC.RECONVERGENT B0 ;  /* 0x0000000000007941 */ /* 0x000fea0003800200 */
.L_x_8502:
[----:B------:R-:W-:Y:S01]  /*0c60*/  IMAD.SHL.U32 R0, R0, 0x200000, RZ ;  /* 0x0020000000007824 */ /* 0x000fe200078e00ff */
[----:B------:R-:W-:-:S04]  /*0c70*/  LEA R3, R3, 0x37800000, 0x17 ;  /* 0x3780000003037811 */ /* 0x000fc800078eb8ff */
[----:B------:R-:W-:Y:S01]  /*0c80*/  LOP3.LUT R28, R3, R0, R7, 0xfe, !PT ;  /* 0x00000000031c7212 */ /* 0x000fe200078efe07 */
[----:B------:R-:W-:Y:S06]  /*0c90*/  BRA `(.L_x_8485) ;  /* 0x0000000000947947 */ /* 0x000fec0003800000 */
.L_x_8497:
[----:B------:R-:W-:-:S09]  /*0ca0*/  UISETP.NE.AND UP0, UPT, UR4, 0x1c, UPT ;  /* 0x0000001c0400788c */ /* 0x000fd2000bf05270 */
[----:B------:R-:W-:Y:S05]  /*0cb0*/  BRA.U !UP0, `(.L_x_8504) ;  /* 0x0000000108847547 */ /* 0x000fea000b800000 */
[----:B------:R-:W-:-:S09]  /*0cc0*/  UISETP.NE.AND UP0, UPT, UR4, 0x1d, UPT ;  /* 0x0000001d0400788c */ /* 0x000fd2000bf05270 */
[----:B------:R-:W-:Y:S05]  /*0cd0*/  BRA.U !UP0, `(.L_x_8505) ;  /* 0x0000000108707547 */ /* 0x000fea000b800000 */
[----:B------:R-:W-:-:S09]  /*0ce0*/  UISETP.NE.AND UP0, UPT, UR4, 0x2c, UPT ;  /* 0x0000002c0400788c */ /* 0x000fd2000bf05270 */
[----:B------:R-:W-:Y:S05]  /*0cf0*/  BRA.U !UP0, `(.L_x_8506) ;  /* 0x0000000108487547 */ /* 0x000fea000b800000 */
.L_x_8484:
        /* <DEDUP_REMOVED lines=16> */
.L_x_8507:
[----:B------:R-:W-:Y:S01]  /*0e00*/  IMAD.MOV.U32 R28, RZ, RZ, RZ ;  /* 0x000000ffff1c7224 */ /* 0x000fe200078e00ff */
[----:B------:R-:W-:Y:S06]  /*0e10*/  BRA `(.L_x_8485) ;  /* 0x0000000000347947 */ /* 0x000fec0003800000 */
.L_x_8506:
        /* <DEDUP_REMOVED lines=8> */
.L_x_8505:
[----:B------:R-:W2:Y:S02]  /*0ea0*/  LDG.E.64 R28, desc[UR36][R4.64] ;  /* 0x00000024041c7981 */ /* 0x000ea4000c1e1b00 */
[----:B--2---:R0:W1:Y:S01]  /*0eb0*/  I2F.U64 R28, R28 ;  /* 0x0000001c001c7312 */ /* 0x0040620000301000 */
[----:B------:R-:W-:Y:S05]  /*0ec0*/  BRA `(.L_x_8485) ;  /* 0x0000000000087947 */ /* 0x000fea0003800000 */
.L_x_8504:
[----:B------:R-:W2:Y:S02]  /*0ed0*/  LDG.E R4, desc[UR36][R4.64] ;  /* 0x0000002404047981 */ /* 0x000ea4000c1e1900 */
[----:B--2---:R-:W-:-:S07]  /*0ee0*/  I2FP.F32.U32 R28, R4 ;  /* 0x00000004001c7245 */ /* 0x004fce0000201000 */
.L_x_8485:
[----:B------:R-:W-:Y:S05]  /*0ef0*/  BSYNC.RECONVERGENT B6 ;  /* 0x0000000000067941 */ /* 0x000fea0003800200 */
.L_x_8479:
        /* <DEDUP_REMOVED lines=20> */
.L_x_8512:
[----:B------:R-:W2:Y:S02]  /*1040*/  LDG.E.U8 R4, desc[UR36][R4.64] ;  /* 0x0000002404047981 */ /* 0x000ea4000c1e1100 */
[----:B--2---:R-:W-:Y:S01]  /*1050*/  I2FP.F32.U32 R29, R4 ;  /* 0x00000004001d7245 */ /* 0x004fe20000201000 */
[----:B------:R-:W-:Y:S06]  /*1060*/  BRA `(.L_x_8514) ;  /* 0x0000000c00247947 */ /* 0x000fec0003800000 */
.L_x_8511:
        /* <DEDUP_REMOVED lines=9> */
.L_x_8516:
[----:B------:R-:W2:Y:S02]  /*1100*/  LDG.E R4, desc[UR36][R4.64] ;  /* 0x0000002404047981 */ /* 0x000ea4000c1e1900 */
[----:B--2---:R-:W-:Y:S01]  /*1110*/  I2FP.F32.S32 R29, R4 ;  /* 0x00000004001d7245 */ /* 0x004fe20000201400 */
[----:B------:R-:W-:Y:S06]  /*1120*/  BRA `(.L_x_8514) ;  /* 0x0000000800f47947 */ /* 0x000fec0003800000 */
.L_x_8515:
[----:B------:R-:W2:Y:S02]  /*1130*/  LDG.E.U16 R4, desc[UR36][R4.64] ;  /* 0x0000002404047981 */ /* 0x000ea4000c1e1500 */
[----:B--2---:R0:W2:Y:S01]  /*1140*/  I2F.S16 R29, R4 ;  /* 0x00000004001d7306 */ /* 0x0040a20000101400 */
[----:B------:R-:W-:Y:S05]  /*1150*/  BRA `(.L_x_8514) ;  /* 0x0000000800e87947 */ /* 0x000fea0003800000 */
.L_x_8510:
        /* <DEDUP_REMOVED lines=8> */
.L_x_8518:
[----:B------:R-:W2:Y:S02]  /*11e0*/  LDG.E.U16 R4, desc[UR36][R4.64] ;  /* 0x0000002404047981 */ /* 0x000ea4000c1e1500 */
[----:B--2---:R-:W-:Y:S01]  /*11f0*/  HADD2.F32 R29, -RZ, R4.H0_H0 ;  /* 0x20000004ff1d7230 */ /* 0x004fe20000004100 */
[----:B------:R-:W-:Y:S06]  /*1200*/  BRA `(.L_x_8514) ;  /* 0x0000000800bc7947 */ /* 0x000fec0003800000 */
.L_x_8517:
        /* <DEDUP_REMOVED lines=8> */
.L_x_8520:
[----:B------:R-:W2:Y:S02]  /*1290*/  LDG.E.U16 R4, desc[UR36][R4.64] ;  /* 0x0000002404047981 */ /* 0x000ea4000c1e1500 */
[----:B--2---:R-:W-:Y:S01]  /*12a0*/  HADD2.F32 R29, -RZ, R4.H0_H0 ;  /* 0x20000004ff1d7230 */ /* 0x004fe20000004100 */
[----:B------:R-:W-:Y:S06]  /*12b0*/  BRA `(.L_x_8514) ;  /* 0x0000000800907947 */ /* 0x000fec0003800000 */
.L_x_8519:
[----:B------:R-:W2:Y:S01]  /*12c0*/  LDG.E.64 R4, desc[UR36][R4.64] ;  /* 0x0000002404047981 */ /* 0x000ea2000c1e1b00 */
[----:B------:R-:W-:Y:S01]  /*12d0*/  UMOV UR4, 0xf0000000 ;  /* 0xf000000000047882 */ /* 0x000fe20000000000 */
[----:B------:R-:W-:Y:S01]  /*12e0*/  UMOV UR5, 0x380fffff ;  /* 0x380fffff00057882 */ /* 0x000fe20000000000 */
[----:B--2---:R-:W0:Y:S01]  /*12f0*/  F2F.F32.F64 R29, R4 ;  /* 0x00000004001d7310 */ /* 0x004e220000301000 */
[----:B------:R-:W-:-:S14]  /*1300*/  DSETP.GEU.AND P0, PT, |R4|, UR4, PT ;  /* 0x0000000404007e2a */ /* 0x000fdc000bf0e200 */
[----:B0-----:R-:W-:Y:S01]  /*1310*/  @!P0 FMUL R29, R29, 1.175494350822287508e-38 ;  /* 0x008000001d1d8820 */ /* 0x001fe20000400000 */
[----:B------:R-:W-:Y:S06]  /*1320*/  BRA `(.L_x_8514) ;  /* 0x0000000800747947 */ /* 0x000fec0003800000 */
.L_x_8509:
        /* <DEDUP_REMOVED lines=12> */
.L_x_8523:
[----:B------:R-:W2:Y:S01]  /*13f0*/  LDG.E.64 R4, desc[UR36][R4.64] ;  /* 0x0000002404047981 */ /* 0x000ea2000c1e1b00 */
[----:B------:R-:W-:Y:S01]  /*1400*/  UMOV UR4, 0xf0000000 ;  /* 0xf000000000047882 */ /* 0x000fe20000000000 */
[----:B------:R-:W-:Y:S01]  /*1410*/  UMOV UR5, 0x380fffff ;  /* 0x380fffff00057882 */ /* 0x000fe20000000000 */
[----:B--2---:R-:W0:Y:S01]  /*1420*/  F2F.F32.F64 R29, R4 ;  /* 0x00000004001d7310 */ /* 0x004e220000301000 */
[----:B------:R-:W-:-:S14]  /*1430*/  DSETP.GEU.AND P0, PT, |R4|, UR4, PT ;  /* 0x0000000404007e2a */ /* 0x000fdc000bf0e200 */
[----:B0-----:R-:W-:Y:S01]  /*1440*/  @!P0 FMUL R29, R29, 1.175494350822287508e-38 ;  /* 0x008000001d1d8820 */ /* 0x001fe20000400000 */
[----:B------:R-:W-:Y:S06]  /*1450*/  BRA `(.L_x_8514) ;  /* 0x0000000800287947 */ /* 0x000fec0003800000 */
.L_x_8522:
        /* <DEDUP_REMOVED lines=25> */
.L_x_8525:
        /* <DEDUP_REMOVED lines=12> */
.L_x_8524:
[----:B------:R-:W2:Y:S02]  /*16b0*/  LDG.E.U16 R4, desc[UR36][R4.64] ;  /* 0x0000002404047981 */ /* 0x000ea4000c1e1500 */
[----:B--2---:R-:W-:Y:S01]  /*16c0*/  IMAD.U32 R29, R4, 0x10000, RZ ;  /* 0x00010000041d7824 */ /* 0x004fe200078e00ff */
[----:B------:R-:W-:Y:S06]  /*16d0*/  BRA `(.L_x_8514) ;  /* 0x0000000400887947 */ /* 0x000fec0003800000 */
.L_x_8521:
        /* <DEDUP_REMOVED lines=11> */
.L_x_8528:
        /* <DEDUP_REMOVED lines=20> */
.L_x_8530:
[----:B------:R-:W-:Y:S05]  /*18d0*/  BSYNC.RECONVERGENT B0 ;  /* 0x0000000000007941 */ /* 0x000fea0003800200 */
.L_x_8529:
[----:B------:R-:W-:Y:S01]  /*18e0*/  IMAD.SHL.U32 R0, R0, 0x100000, RZ ;  /* 0x0010000000007824 */ /* 0x000fe200078e00ff */
[----:B------:R-:W-:-:S04]  /*18f0*/  LEA R3, R3, 0x3b800000, 0x17 ;  /* 0x3b80000003037811 */ /* 0x000fc800078eb8ff */
[----:B------:R-:W-:Y:S01]  /*1900*/  LOP3.LUT R29, R3, R0, R29, 0xfe, !PT ;  /* 0x00000000031d7212 */ /* 0x000fe200078efe1d */
[----:B------:R-:W-:Y:S06]  /*1910*/  BRA `(.L_x_8514) ;  /* 0x0000000000f87947 */ /* 0x000fec0003800000 */
.L_x_8527:
        /* <DEDUP_REMOVED lines=20> */
.L_x_8532:
[----:B------:R-:W-:Y:S05]  /*1a60*/  BSYNC.RECONVERGENT B0 ;  /* 0x0000000000007941 */ /* 0x000fea0003800200 */
.L_x_8531:
[----:B------:R-:W-:Y:S01]  /*1a70*/  IMAD.SHL.U32 R0, R0, 0x200000, RZ ;  /* 0x0020000000007824 */ /* 0x000fe200078e00ff */
[----:B------:R-:W-:-:S04]  /*1a80*/  LEA R3, R3, 0x37800000, 0x17 ;  /* 0x3780000003037811 */ /* 0x000fc800078eb8ff */
[----:B------:R-:W-:Y:S01]  /*1a90*/  LOP3.LUT R29, R3, R0, R29, 0xfe, !PT ;  /* 0x00000000031d7212 */ /* 0x000fe200078efe1d */
[----:B------:R-:W-:Y:S06]  /*1aa0*/  BRA `(.L_x_8514) ;  /* 0x0000000000947947 */ /* 0x000fec0003800000 */
.L_x_8526:
[----:B------:R-:W-:-:S09]  /*1ab0*/  UISETP.NE.AND UP0, UPT, UR4, 0x1c, UPT ;  /* 0x0000001c0400788c */ /* 0x000fd2000bf05270 */
[----:B------:R-:W-:Y:S05]  /*1ac0*/  BRA.U !UP0, `(.L_x_8533) ;  /* 0x0000000108847547 */ /* 0x000fea000b800000 */
[----:B------:R-:W-:-:S09]  /*1ad0*/  UISETP.NE.AND UP0, UPT, UR4, 0x1d, UPT ;  /* 0x0000001d0400788c */ /* 0x000fd2000bf05270 */
[----:B------:R-:W-:Y:S05]  /*1ae0*/  BRA.U !UP0, `(.L_x_8534) ;  /* 0x0000000108707547 */ /* 0x000fea000b800000 */
[----:B------:R-:W-:-:S09]  /*1af0*/  UISETP.NE.AND UP0, UPT, UR4, 0x2c, UPT ;  /* 0x0000002c0400788c */ /* 0x000fd2000bf05270 */
[----:B------:R-:W-:Y:S05]  /*1b00*/  BRA.U !UP0, `(.L_x_8535) ;  /* 0x0000000108487547 */ /* 0x000fea000b800000 */
.L_x_8513:
        /* <DEDUP_REMOVED lines=16> */
.L_x_8536:
[----:B------:R-:W-:Y:S01]  /*1c10*/  IMAD.MOV.U32 R29, RZ, RZ, RZ ;  /* 0x000000ffff1d7224 */ /* 0x000fe200078e00ff */
[----:B------:R-:W-:Y:S06]  /*1c20*/  BRA `(.L_x_8514) ;  /* 0x0000000000347947 */ /* 0x000fec0003800000 */
.L_x_8535:
        /* <DEDUP_REMOVED lines=8> */
.L_x_8534:
[----:B------:R-:W2:Y:S02]  /*1cb0*/  LDG.E.64 R4, desc[UR36][R4.64] ;  /* 0x0000002404047981 */ /* 0x000ea4000c1e1b00 */
[----:B--2---:R0:W2:Y:S01]  /*1cc0*/  I2F.U64 R29, R4 ;  /* 0x00000004001d7312 */ /* 0x0040a20000301000 */
[----:B------:R-:W-:Y:S05]  /*1cd0*/  BRA `(.L_x_8514) ;  /* 0x0000000000087947 */ /* 0x000fea0003800000 */
.L_x_8533:
[----:B------:R-:W2:Y:S02]  /*1ce0*/  LDG.E R4, desc[UR36][R4.64] ;  /* 0x0000002404047981 */ /* 0x000ea4000c1e1900 */
[----:B--2---:R-:W-:-:S07]  /*1cf0*/  I2FP.F32.U32 R29, R4 ;  /* 0x00000004001d7245 */ /* 0x004fce0000201000 */
.L_x_8514:
[----:B------:R-:W-:Y:S05]  /*1d00*/  BSYNC.RECONVERGENT B6 ;  /* 0x0000000000067941 */ /* 0x000fea0003800200 */
.L_x_8508:
[----:B------:R-:W-:-:S07]  /*1d10*/  VIADD R16, R19, 0x80 ;  /* 0x0000008013107836 */ /* 0x000fce0000000000 */
.L_x_8478:
[----:B------:R-:W-:Y:S05]  /*1d20*/  BSYNC.RECONVERGENT B7 ;  /* 0x0000000000077941 */ /* 0x000fea0003800200 */
.L_x_8477:
        /* <DEDUP_REMOVED lines=26> */
.L_x_8543:
[----:B------:R-:W4:Y:S02]  /*1ed0*/  LDG.E.U8 R4, desc[UR36][R4.64] ;  /* 0x0000002404047981 */ /* 0x000f24000c1e1100 */
[----:B----4-:R-:W-:Y:S01]  /*1ee0*/  I2FP.F32.U32 R27, R4 ;  /* 0x00000004001b7245 */ /* 0x010fe20000201000 */
[----:B------:R-:W-:Y:S06]  /*1ef0*/  BRA `(.L_x_8545) ;  /* 0x0000000c00247947 */ /* 0x000fec0003800000 */
.L_x_8542:
        /* <DEDUP_REMOVED lines=9> */
.L_x_8547:
[----:B------:R-:W4:Y:S02]  /*1f90*/  LDG.E R4, desc[UR36][R4.64] ;  /* 0x0000002404047981 */ /* 0x000f24000c1e1900 */
[----:B----4-:R-:W-:Y:S01]  /*1fa0*/  I2FP.F32.S32 R27, R4 ;  /* 0x00000004001b7245 */ /* 0x010fe20000201400 */
[----:B------:R-:W-:Y:S06]  /*1fb0*/  BRA `(.L_x_8545) ;  /* 0x0000000800f47947 */ /* 0x000fec0003800000 */
.L_x_8546:
[----:B------:R-:W4:Y:S02]  /*1fc0*/  LDG.E.U16 R4, desc[UR36][R4.64] ;  /* 0x0000002404047981 */ /* 0x000f24000c1e1500 */
[----:B----4-:R0:W4:Y:S01]  /*1fd0*/  I2F.S16 R27, R4 ;  /* 0x00000004001b7306 */ /* 0x0101220000101400 */
[----:B------:R-:W-:Y:S05]  /*1fe0*/  BRA `(.L_x_8545) ;  /* 0x0000000800e87947 */ /* 0x000fea0003800000 */
.L_x_8541:
        /* <DEDUP_REMOVED lines=8> */
.L_x_8549:
[----:B------:R-:W4:Y:S02]  /*2070*/  LDG.E.U16 R4, desc[UR36][R4.64] ;  /* 0x0000002404047981 */ /* 0x000f24000c1e1500 */
[----:B----4-:R-:W-:Y:S01]  /*2080*/  HADD2.F32 R27, -RZ, R4.H0_H0 ;  /* 0x20000004ff1b7230 */ /* 0x010fe20000004100 */
[----:B------:R-:W-:Y:S06]  /*2090*/  BRA `(.L_x_8545) ;  /* 0x0000000800bc7947 */ /* 0x000fec0003800000 */
.L_x_8548:
        /* <DEDUP_REMOVED lines=8> */
.L_x_8551:
[----:B------:R-:W4:Y:S02]  /*2120*/  LDG.E.U16 R4, desc[UR36][R4.64] ;  /* 0x0000002404047981 */ /* 0x000f24000c1e1500 */
[----:B----4-:R-:W-:Y:S01]  /*2130*/  HADD2.F32 R27, -RZ, R4.H0_H0 ;  /* 0x20000004ff1b7230 */ /* 0x010fe20000004100 */
[----:B------:R-:W-:Y:S06]  /*2140*/  BRA `(.L_x_8545) ;  /* 0x0000000800907947 */ /* 0x000fec0003800000 */
.L_x_8550:
[----:B------:R-:W4:Y:S01]  /*2150*/  LDG.E.64 R4, desc[UR36][R4.64] ;  /* 0x0000002404047981 */ /* 0x000f22000c1e1b00 */
[----:B------:R-:W-:Y:S01]  /*2160*/  UMOV UR4, 0xf0000000 ;  /* 0xf000000000047882 */ /* 0x000fe20000000000 */
[----:B------:R-:W-:Y:S01]  /*2170*/  UMOV UR5, 0x380fffff ;  /* 0x380fffff00057882 */ /* 0x000fe20000000000 */
[----:B----4-:R-:W0:Y:S01]  /*2180*/  F2F.F32.F64 R27, R4 ;  /* 0x00000004001b7310 */ /* 0x010e220000301000 */
[----:B------:R-:W-:-:S14]  /*2190*/  DSETP.GEU.AND P0, PT, |R4|, UR4, PT ;  /* 0x0000000404007e2a */ /* 0x000fdc000bf0e200 */
[----:B0-----:R-:W-:Y:S01]  /*21a0*/  @!P0 FMUL R27, R27, 1.175494350822287508e-38 ;  /* 0x008000001b1b8820 */ /* 0x001fe20000400000 */
[----:B------:R-:W-:Y:S06]  /*21b0*/  BRA `(.L_x_8545) ;  /* 0x0000000800747947 */ /* 0x000fec0003800000 */
.L_x_8540:
        /* <DEDUP_REMOVED lines=12> */
.L_x_8554:
[----:B------:R-:W4:Y:S01]  /*2280*/  LDG.E.64 R4, desc[UR36][R4.64] ;  /* 0x0000002404047981 */ /* 0x000f22000c1e1b00 */
[----:B------:R-:W-:Y:S01]  /*2290*/  UMOV UR4, 0xf0000000 ;  /* 0xf000000000047882 */ /* 0x000fe20000000000 */
[----:B------:R-:W-:Y:S01]  /*22a0*/  UMOV UR5, 0x380fffff ;  /* 0x380fffff00057882 */ /* 0x000fe20000000000 */
[----:B----4-:R-:W0:Y:S01]  /*22b0*/  F2F.F32.F64 R27, R4 ;  /* 0x00000004001b7310 */ /* 0x010e220000301000 */
[----:B------:R-:W-:-:S14]  /*22c0*/  DSETP.GEU.AND P0, PT, |R4|, UR4, PT ;  /* 0x0000000404007e2a */ /* 0x000fdc000bf0e200 */
[----:B0-----:R-:W-:Y:S01]  /*22d0*/  @!P0 FMUL R27, R27, 1.175494350822287508e-38 ;  /* 0x008000001b1b8820 */ /* 0x001fe20000400000 */
[----:B------:R-:W-:Y:S06]  /*22e0*/  BRA `(.L_x_8545) ;  /* 0x0000000800287947 */ /* 0x000fec0003800000 */
.L_x_8553:
        /* <DEDUP_REMOVED lines=25> */
.L_x_8556:
        /* <DEDUP_REMOVED lines=12> */
.L_x_8555:
[----:B------:R-:W4:Y:S02]  /*2540*/  LDG.E.U16 R4, desc[UR36][R4.64] ;  /* 0x0000002404047981 */ /* 0x000f24000c1e1500 */
[----:B----4-:R-:W-:Y:S01]  /*2550*/  IMAD.U32 R27, R4, 0x10000, RZ ;  /* 0x00010000041b7824 */ /* 0x010fe200078e00ff */
[----:B------:R-:W-:Y:S06]  /*2560*/  BRA `(.L_x_8545) ;  /* 0x0000000400887947 */ /* 0x000fec0003800000 */
.L_x_8552:
        /* <DEDUP_REMOVED lines=11> */
.L_x_8559:
        /* <DEDUP_REMOVED lines=20> */
.L_x_8561:
[----:B------:R-:W-:Y:S05]  /*2760*/  BSYNC.RECONVERGENT B0 ;  /* 0x0000000000007941 */ /* 0x000fea0003800200 */
.L_x_8560:
[----:B------:R-:W-:Y:S01]  /*2770*/  IMAD.SHL.U32 R0, R0, 0x100000, RZ ;  /* 0x0010000000007824 */ /* 0x000fe200078e00ff */
[----:B------:R-:W-:-:S04]  /*2780*/  LEA R3, R3, 0x3b800000, 0x17 ;  /* 0x3b80000003037811 */ /* 0x000fc800078eb8ff */
[----:B------:R-:W-:Y:S01]  /*2790*/  LOP3.LUT R27, R3, R0, R27, 0xfe, !PT ;  /* 0x00000000031b7212 */ /* 0x000fe200078efe1b */
[----:B------:R-:W-:Y:S06]  /*27a0*/  BRA `(.L_x_8545) ;  /* 0x0000000000f87947 */ /* 0x000fec0003800000 */
.L_x_8558:
        /* <DEDUP_REMOVED lines=20> */
.L_x_8563:
[----:B------:R-:W-:Y:S05]  /*28f0*/  BSYNC.RECONVERGENT B0 ;  /* 0x0000000000007941 */ /* 0x000fea0003800200 */
.L_x_8562:
[----:B------:R-:W-:Y:S01]  /*2900*/  IMAD.SHL.U32 R0, R0, 0x200000, RZ ;  /* 0x0020000000007824 */ /* 0x000fe200078e00ff */
[----:B------:R-:W-:-:S04]  /*2910*/  LEA R3, R3, 0x37800000, 0x17 ;  /* 0x3780000003037811 */ /* 0x000fc800078eb8ff */
[----:B------:R-:W-:Y:S01]  /*2920*/  LOP3.LUT R27, R3, R0, R27, 0xfe, !PT ;  /* 0x00000000031b7212 */ /* 0x000fe200078efe1b */
[----:B------:R-:W-:Y:S06]  /*2930*/  BRA `(.L_x_8545) ;  /* 0x0000000000947947 */ /* 0x000fec0003800000 */
.L_x_8557:
        /* <DEDUP_REMOVED lines=14> */
.L_x_8544:
        /* <DEDUP_REMOVED lines=16> */
.L_x_8566:
[----:B------:R-:W-:Y:S01]  /*2b20*/  IMAD.MOV.U32 R27, RZ, RZ, RZ ;  /* 0x000000ffff1b7224 */ /* 0x000fe200078e00ff */
[----:B------:R-:W-:Y:S06]  /*2b30*/  BRA `(.L_x_8545) ;  /* 0x0000000000147947 */ /* 0x000fec0003800000 */
.L_x_8565:
[----:B------:R-:W4:Y:S02]  /*2b40*/  LDG.E.64 R4, desc[UR36][R4.64] ;  /* 0x0000002404047981 */ /* 0x000f24000c1e1b00 */
[----:B----4-:R0:W4:Y:S01]  /*2b50*/  I2F.U64 R27, R4 ;  /* 0x00000004001b7312 */ /* 0x0101220000301000 */
[----:B------:R-:W-:Y:S05]  /*2b60*/  BRA `(.L_x_8545) ;  /* 0x0000000000087947 */ /* 0x000fea0003800000 */
.L_x_8564:
[----:B------:R-:W4:Y:S02]  /*2b70*/  LDG.E R4, desc[UR36][R4.64] ;  /* 0x0000002404047981 */ /* 0x000f24000c1e1900 */
[----:B----4-:R-:W-:-:S07]  /*2b80*/  I2FP.F32.U32 R27, R4 ;  /* 0x00000004001b7245 */ /* 0x010fce0000201000 */
.L_x_8545:
[----:B------:R-:W-:Y:S05]  /*2b90*/  BSYNC.RECONVERGENT B6 ;  /* 0x0000000000067941 */ /* 0x000fea0003800200 */
.L_x_8539:
        /* <DEDUP_REMOVED lines=20> */
.L_x_8571:
[----:B------:R-:W2:Y:S02]  /*2ce0*/  LDG.E.U8 R4, desc[UR36][R4.64] ;  /* 0x0000002404047981 */ /* 0x000ea4000c1e1100 */
[----:B--2---:R-:W-:Y:S01]  /*2cf0*/  I2FP.F32.U32 R22, R4 ;  /* 0x0000000400167245 */ /* 0x004fe20000201000 */
[----:B------:R-:W-:Y:S06]  /*2d00*/  BRA `(.L_x_8573) ;  /* 0x0000000c00287947 */ /* 0x000fec0003800000 */
.L_x_8570:
        /* <DEDUP_REMOVED lines=9> */
.L_x_8575:
[----:B------:R-:W2:Y:S02]  /*2da0*/  LDG.E R4, desc[UR36][R4.64] ;  /* 0x0000002404047981 */ /* 0x000ea4000c1e1900 */
[----:B--2---:R-:W-:Y:S01]  /*2db0*/  I2FP.F32.S32 R22, R4 ;  /* 0x0000000400167245 */ /* 0x004fe20000201400 */
[----:B------:R-:W-:Y:S06]  /*2dc0*/  BRA `(.L_x_8573) ;  /* 0x0000000800f87947 */ /* 0x000fec0003800000 */
.L_x_8574:
[----:B------:R-:W2:Y:S02]  /*2dd0*/  LDG.E.U16 R4, desc[UR36][R4.64] ;  /* 0x0000002404047981 */ /* 0x000ea4000c1e1500 */
[----:B--2---:R2:W0:Y:S01]  /*2de0*/  I2F.S16 R22, R4 ;  /* 0x0000000400167306 */ /* 0x0044220000101400 */
[----:B------:R-:W-:Y:S05]  /*2df0*/  BRA `(.L_x_8573) ;  /* 0x0000000800ec7947 */ /* 0x000fea0003800000 */
.L_x_8569:
        /* <DEDUP_REMOVED lines=8> */
.L_x_8577:
[----:B------:R-:W2:Y:S02]  /*2e80*/  LDG.E.U16 R4, desc[UR36][R4.64] ;  /* 0x0000002404047981 */ /* 0x000ea4000c1e1500 */
[----:B--2---:R-:W-:Y:S01]  /*2e90*/  HADD2.F32 R22, -RZ, R4.H0_H0 ;  /* 0x20000004ff167230 */ /* 0x004fe20000004100 */
[----:B------:R-:W-:Y:S06]  /*2ea0*/  BRA `(.L_x_8573) ;  /* 0x0000000800c07947 */ /* 0x000fec0003800000 */
.L_x_8576:
        /* <DEDUP_REMOVED lines=8> */
.L_x_8579:
[----:B------:R-:W2:Y:S02]  /*2f30*/  LDG.E.U16 R4, desc[UR36][R4.64] ;  /* 0x0000002404047981 */ /* 0x000ea4000c1e1500 */
[----:B--2---:R-:W-:Y:S01]  /*2f40*/  HADD2.F32 R22, -RZ, R4.H0_H0 ;  /* 0x20000004ff167230 */ /* 0x004fe20000004100 */
[----:B------:R-:W-:Y:S06]  /*2f50*/  BRA `(.L_x_8573) ;  /* 0x0000000800947947 */ /* 0x000fec0003800000 */
.L_x_8578:
[----:B------:R-:W2:Y:S01]  /*2f60*/  LDG.E.64 R4, desc[UR36][R4.64] ;  /* 0x0000002404047981 */ /* 0x000ea2000c1e1b00 */
[----:B------:R-:W-:Y:S01]  /*2f70*/  UMOV UR4, 0xf0000000 ;  /* 0xf000000000047882 */ /* 0x000fe20000000000 */
[----:B------:R-:W-:Y:S01]  /*2f80*/  UMOV UR5, 0x380fffff ;  /* 0x380fffff00057882 */ /* 0x000fe20000000000 */
[----:B--2---:R-:W0:Y:S01]  /*2f90*/  F2F.F32.F64 R22, R4 ;  /* 0x0000000400167310 */ /* 0x004e220000301000 */
[----:B------:R-:W-:-:S14]  /*2fa0*/  DSETP.GEU.AND P0, PT, |R4|, UR4, PT ;  /* 0x0000000404007e2a */ /* 0x000fdc000bf0e200 */
[----:B0-----:R-:W-:Y:S01]  /*2fb0*/  @!P0 FMUL R22, R22, 1.175494350822287508e-38 ;  /* 0x0080000016168820 */ /* 0x001fe20000400000 */
[----:B------:R-:W-:Y:S06]  /*2fc0*/  BRA `(.L_x_8573) ;  /* 0x0000000800787947 */ /* 0x000fec0003800000 */
.L_x_8568:
        /* <DEDUP_REMOVED lines=12> */
.L_x_8582:
[----:B------:R-:W2:Y:S01]  /*3090*/  LDG.E.64 R4, desc[UR36][R4.64] ;  /* 0x0000002404047981 */ /* 0x000ea2000c1e1b00 */
[----:B------:R-:W-:Y:S01]  /*30a0*/  UMOV UR4, 0xf0000000 ;  /* 0xf000000000047882 */ /* 0x000fe20000000000 */
[----:B------:R-:W-:Y:S01]  /*30b0*/  UMOV UR5, 0x380fffff ;  /* 0x380fffff00057882 */ /* 0x000fe20000000000 */
[----:B--2---:R-:W0:Y:S01]  /*30c0*/  F2F.F32.F64 R22, R4 ;  /* 0x0000000400167310 */ /* 0x004e220000301000 */
[----:B------:R-:W-:-:S14]  /*30d0*/  DSETP.GEU.AND P0, PT, |R4|, UR4, PT ;  /* 0x0000000404007e2a */ /* 0x000fdc000bf0e200 */
[----:B0-----:R-:W-:Y:S01]  /*30e0*/  @!P0 FMUL R22, R22, 1.175494350822287508e-38 ;  /* 0x0080000016168820 */ /* 0x001fe20000400000 */
[----:B------:R-:W-:Y:S06]  /*30f0*/  BRA `(.L_x_8573) ;  /* 0x00000008002c7947 */ /* 0x000fec0003800000 */
.L_x_8581:
        /* <DEDUP_REMOVED lines=25> */
.L_x_8584:
        /* <DEDUP_REMOVED lines=13> */
.L_x_8583:
[----:B------:R-:W2:Y:S02]  /*3360*/  LDG.E.U16 R4, desc[UR36][R4.64] ;  /* 0x0000002404047981 */ /* 0x000ea4000c1e1500 */
[----:B--2---:R-:W-:Y:S01]  /*3370*/  IMAD.U32 R22, R4, 0x10000, RZ ;  /* 0x0001000004167824 */ /* 0x004fe200078e00ff */
[----:B------:R-:W-:Y:S06]  /*3380*/  BRA `(.L_x_8573) ;  /* 0x0000000400887947 */ /* 0x000fec0003800000 */
.L_x_8580:
        /* <DEDUP_REMOVED lines=11> */
.L_x_8587:
        /* <DEDUP_REMOVED lines=20> */
.L_x_8589:
[----:B------:R-:W-:Y:S05]  /*3580*/  BSYNC.RECONVERGENT B0 ;  /* 0x0000000000007941 */ /* 0x000fea0003800200 */
.L_x_8588:
[----:B------:R-:W-:Y:S01]  /*3590*/  IMAD.SHL.U32 R0, R0, 0x100000, RZ ;  /* 0x0010000000007824 */ /* 0x000fe200078e00ff */
[----:B------:R-:W-:-:S04]  /*35a0*/  LEA R3, R3, 0x3b800000, 0x17 ;  /* 0x3b80000003037811 */ /* 0x000fc800078eb8ff */
[----:B------:R-:W-:Y:S01]  /*35b0*/  LOP3.LUT R22, R3, R0, R7, 0xfe, !PT ;  /* 0x0000000003167212 */ /* 0x000fe200078efe07 */
[----:B------:R-:W-:Y:S06]  /*35c0*/  BRA `(.L_x_8573) ;  /* 0x0000000000f87947 */ /* 0x000fec0003800000 */
.L_x_8586:
        /* <DEDUP_REMOVED lines=20> */
.L_x_8591:
[----:B------:R-:W-:Y:S05]  /*3710*/  BSYNC.RECONVERGENT B0 ;  /* 0x0000000000007941 */ /* 0x000fea0003800200 */
.L_x_8590:
[----:B------:R-:W-:Y:S01]  /*3720*/  IMAD.SHL.U32 R0, R0, 0x200000, RZ ;  /* 0x0020000000007824 */ /* 0x000fe200078e00ff */
[----:B------:R-:W-:-:S04]  /*3730*/  LEA R3, R3, 0x37800000, 0x17 ;  /* 0x3780000003037811 */ /* 0x000fc800078eb8ff */
[----:B------:R-:W-:Y:S01]  /*3740*/  LOP3.LUT R22, R3, R0, R7, 0xfe, !PT ;  /* 0x0000000003167212 */ /* 0x000fe200078efe07 */
[----:B------:R-:W-:Y:S06]  /*3750*/  BRA `(.L_x_8573) ;  /* 0x0000000000947947 */ /* 0x000fec0003800000 */
.L_x_8585:
        /* <DEDUP_REMOVED lines=14> */
.L_x_8572:
        /* <DEDUP_REMOVED lines=16> */
.L_x_8594:
[----:B------:R-:W-:Y:S01]  /*3940*/  IMAD.MOV.U32 R22, RZ, RZ, RZ ;  /* 0x000000ffff167224 */ /* 0x000fe200078e00ff */
[----:B------:R-:W-:Y:S06]  /*3950*/  BRA `(.L_x_8573) ;  /* 0x0000000000147947 */ /* 0x000fec0003800000 */
.L_x_8593:
[----:B------:R-:W2:Y:S02]  /*3960*/  LDG.E.64 R22, desc[UR36][R4.64] ;  /* 0x0000002404167981 */ /* 0x000ea4000c1e1b00 */
[----:B--2---:R0:W1:Y:S01]  /*3970*/  I2F.U64 R22, R22 ;  /* 0x0000001600167312 */ /* 0x0040620000301000 */
[----:B------:R-:W-:Y:S05]  /*3980*/  BRA `(.L_x_8573) ;  /* 0x0000000000087947 */ /* 0x000fea0003800000 */
.L_x_8592:
[----:B------:R-:W2:Y:S02]  /*3990*/  LDG.E R4, desc[UR36][R4.64] ;  /* 0x0000002404047981 */ /* 0x000ea4000c1e1900 */
[----:B--2---:R-:W-:-:S07]  /*39a0*/  I2FP.F32.U32 R22, R4 ;  /* 0x0000000400167245 */ /* 0x004fce0000201000 */
.L_x_8573:
[----:B------:R-:W-:Y:S05]  /*39b0*/  BSYNC.RECONVERGENT B6 ;  /* 0x0000000000067941 */ /* 0x000fea0003800200 */
.L_x_8567:
[----:B------:R-:W-:-:S07]  /*39c0*/  VIADD R16, R16, 0x80 ;  /* 0x0000008010107836 */ /* 0x000fce0000000000 */
.L_x_8538:
[----:B------:R-:W-:Y:S05]  /*39d0*/  BSYNC.RECONVERGENT B7 ;  /* 0x0000000000077941 */ /* 0x000fea0003800200 */
.L_x_8537:
        /* <DEDUP_REMOVED lines=26> */
.L_x_8601:
[----:B------:R-:W2:Y:S02]  /*3b80*/  LDG.E.U8 R4, desc[UR36][R4.64] ;  /* 0x0000002404047981 */ /* 0x000ea4000c1e1100 */
[----:B--2---:R-:W-:Y:S01]  /*3b90*/  I2FP.F32.U32 R18, R4 ;  /* 0x0000000400127245 */ /* 0x004fe20000201000 */
[----:B------:R-:W-:Y:S06]  /*3ba0*/  BRA `(.L_x_8603) ;  /* 0x0000000c00287947 */ /* 0x000fec0003800000 */
.L_x_8600:
        /* <DEDUP_REMOVED lines=9> */
.L_x_8605:
[----:B------:R-:W2:Y:S02]  /*3c40*/  LDG.E R4, desc[UR36][R4.64] ;  /* 0x0000002404047981 */ /* 0x000ea4000c1e1900 */
[----:B--2---:R-:W-:Y:S01]  /*3c50*/  I2FP.F32.S32 R18, R4 ;  /* 0x0000000400127245 */ /* 0x004fe20000201400 */
[----:B------:R-:W-:Y:S06]  /*3c60*/  BRA `(.L_x_8603) ;  /* 0x0000000800f87947 */ /* 0x000fec0003800000 */
.L_x_8604:
[----:B------:R-:W2:Y:S02]  /*3c70*/  LDG.E.U16 R4, desc[UR36][R4.64] ;  /* 0x0000002404047981 */ /* 0x000ea4000c1e1500 */
[----:B--2---:R0:W2:Y:S01]  /*3c80*/  I2F.S16 R18, R4 ;  /* 0x0000000400127306 */ /* 0x0040a20000101400 */
[----:B------:R-:W-:Y:S05]  /*3c90*/  BRA `(.L_x_8603) ;  /* 0x0000000800ec7947 */ /* 0x000fea0003800000 */
.L_x_8599:
        /* <DEDUP_REMOVED lines=8> */
.L_x_8607:
[----:B------:R-:W2:Y:S02]  /*3d20*/  LDG.E.U16 R4, desc[UR36][R4.64] ;  /* 0x0000002404047981 */ /* 0x000ea4000c1e1500 */
[----:B--2---:R-:W-:Y:S01]  /*3d30*/  HADD2.F32 R18, -RZ, R4.H0_H0 ;  /* 0x20000004ff127230 */ /* 0x004fe20000004100 */
[----:B------:R-:W-:Y:S06]  /*3d40*/  BRA `(.L_x_8603) ;  /* 0x0000000800c07947 */ /* 0x000fec0003800000 */
.L_x_8606:
        /* <DEDUP_REMOVED lines=8> */
.L_x_8609:
[----:B------:R-:W2:Y:S02]  /*3dd0*/  LDG.E.U16 R4, desc[UR36][R4.64] ;  /* 0x0000002404047981 */ /* 0x000ea4000c1e1500 */
[----:B--2---:R-:W-:Y:S01]  /*3de0*/  HADD2.F32 R18, -RZ, R4.H0_H0 ;  /* 0x20000004ff127230 */ /* 0x004fe20000004100 */
[----:B------:R-:W-:Y:S06]  /*3df0*/  BRA `(.L_x_8603) ;  /* 0x0000000800947947 */ /* 0x000fec0003800000 */
.L_x_8608:
[----:B------:R-:W2:Y:S01]  /*3e00*/  LDG.E.64 R4, desc[UR36][R4.64] ;  /* 0x0000002404047981 */ /* 0x000ea2000c1e1b00 */
[----:B------:R-:W-:Y:S01]  /*3e10*/  UMOV UR4, 0xf0000000 ;  /* 0xf000000000047882 */ /* 0x000fe20000000000 */
[----:B------:R-:W-:Y:S01]  /*3e20*/  UMOV UR5, 0x380fffff ;  /* 0x380fffff00057882 */ /* 0x000fe20000000000 */
[----:B--2---:R-:W0:Y:S01]  /*3e30*/  F2F.F32.F64 R18, R4 ;  /* 0x0000000400127310 */ /* 0x004e220000301000 */
[----:B------:R-:W-:-:S14]  /*3e40*/  DSETP.GEU.AND P0, PT, |R4|, UR4, PT ;  /* 0x0000000404007e2a */ /* 0x000fdc000bf0e200 */
[----:B0-----:R-:W-:Y:S01]  /*3e50*/  @!P0 FMUL R18, R18, 1.175494350822287508e-38 ;  /* 0x0080000012128820 */ /* 0x001fe20000400000 */
[----:B------:R-:W-:Y:S06]  /*3e60*/  BRA `(.L_x_8603) ;  /* 0x0000000800787947 */ /* 0x000fec0003800000 */
.L_x_8598:
        /* <DEDUP_REMOVED lines=12> */
.L_x_8612:
[----:B------:R-:W2:Y:S01]  /*3f30*/  LDG.E.64 R4, desc[UR36][R4.64] ;  /* 0x0000002404047981 */ /* 0x000ea2000c1e1b00 */
[----:B------:R-:W-:Y:S01]  /*3f40*/  UMOV UR4, 0xf0000000 ;  /* 0xf000000000047882 */ /* 0x000fe20000000000 */
[----:B------:R-:W-:Y:S01]  /*3f50*/  UMOV UR5, 0x380fffff ;  /* 0x380fffff00057882 */ /* 0x000fe20000000000 */
[----:B--2---:R-:W0:Y:S01]  /*3f60*/  F2F.F32.F64 R18, R4 ;  /* 0x0000000400127310 */ /* 0x004e220000301000 */
[----:B------:R-:W-:-:S14]  /*3f70*/  DSETP.GEU.AND P0, PT, |R4|, UR4, PT ;  /* 0x0000000404007e2a */ /* 0x000fdc000bf0e200 */
[----:B0-----:R-:W-:Y:S01]  /*3f80*/  @!P0 FMUL R18, R18, 1.175494350822287508e-38 ;  /* 0x0080000012128820 */ /* 0x001fe20000400000 */
[----:B------:R-:W-:Y:S06]  /*3f90*/  BRA `(.L_x_8603) ;  /* 0x00000008002c7947 */ /* 0x000fec0003800000 */
.L_x_8611:
        /* <DEDUP_REMOVED lines=25> */
.L_x_8614:
        /* <DEDUP_REMOVED lines=13> */
.L_x_8613:
[----:B------:R-:W2:Y:S02]  /*4200*/  LDG.E.U16 R4, desc[UR36][R4.64] ;  /* 0x0000002404047981 */ /* 0x000ea4000c1e1500 */
[----:B--2---:R-:W-:Y:S01]  /*4210*/  IMAD.U32 R18, R4, 0x10000, RZ ;  /* 0x0001000004127824 */ /* 0x004fe200078e00ff */
[----:B------:R-:W-:Y:S06]  /*4220*/  BRA `(.L_x_8603) ;  /* 0x0000000400887947 */ /* 0x000fec0003800000 */
.L_x_8610:
        /* <DEDUP_REMOVED lines=11> */
.L_x_8617:
        /* <DEDUP_REMOVED lines=20> */
.L_x_8619:
[----:B------:R-:W-:Y:S05]  /*4420*/  BSYNC.RECONVERGENT B0 ;  /* 0x0000000000007941 */ /* 0x000fea0003800200 */
.L_x_8618:
[----:B------:R-:W-:Y:S01]  /*4430*/  IMAD.SHL.U32 R0, R0, 0x100000, RZ ;  /* 0x0010000000007824 */ /* 0x000fe200078e00ff */
[----:B------:R-:W-:-:S04]  /*4440*/  LEA R3, R3, 0x3b800000, 0x17 ;  /* 0x3b80000003037811 */ /* 0x000fc800078eb8ff */
[----:B------:R-:W-:Y:S01]  /*4450*/  LOP3.LUT R18, R3, R0, R7, 0xfe, !PT ;  /* 0x0000000003127212 */ /* 0x000fe200078efe07 */
[----:B------:R-:W-:Y:S06]  /*4460*/  BRA `(.L_x_8603) ;  /* 0x0000000000f87947 */ /* 0x000fec0003800000 */
.L_x_8616:
        /* <DEDUP_REMOVED lines=20> */
.L_x_8621:
[----:B------:R-:W-:Y:S05]  /*45b0*/  BSYNC.RECONVERGENT B0 ;  /* 0x0000000000007941 */ /* 0x000fea0003800200 */
.L_x_8620:
[----:B------:R-:W-:Y:S01]  /*45c0*/  IMAD.SHL.U32 R0, R0, 0x200000, RZ ;  /* 0x0020000000007824 */ /* 0x000fe200078e00ff */
[----:B------:R-:W-:-:S04]  /*45d0*/  LEA R3, R3, 0x37800000, 0x17 ;  /* 0x3780000003037811 */ /* 0x000fc800078eb8ff */
[----:B------:R-:W-:Y:S01]  /*45e0*/  LOP3.LUT R18, R3, R0, R7, 0xfe, !PT ;  /* 0x0000000003127212 */ /* 0x000fe200078efe07 */
[----:B------:R-:W-:Y:S06]  /*45f0*/  BRA `(.L_x_8603) ;  /* 0x0000000000947947 */ /* 0x000fec0003800000 */
.L_x_8615:
        /* <DEDUP_REMOVED lines=14> */
.L_x_8602:
        /* <DEDUP_REMOVED lines=16> */
.L_x_8624:
[----:B------:R-:W-:Y:S01]  /*47e0*/  IMAD.MOV.U32 R18, RZ, RZ, RZ ;  /* 0x000000ffff127224 */ /* 0x000fe200078e00ff */
[----:B------:R-:W-:Y:S06]  /*47f0*/  BRA `(.L_x_8603) ;  /* 0x0000000000147947 */ /* 0x000fec0003800000 */
.L_x_8623:
[----:B------:R-:W2:Y:S02]  /*4800*/  LDG.E.64 R4, desc[UR36][R4.64] ;  /* 0x0000002404047981 */ /* 0x000ea4000c1e1b00 */
[----:B--2---:R0:W2:Y:S01]  /*4810*/  I2F.U64 R18, R4 ;  /* 0x0000000400127312 */ /* 0x0040a20000301000 */
[----:B------:R-:W-:Y:S05]  /*4820*/  BRA `(.L_x_8603) ;  /* 0x0000000000087947 */ /* 0x000fea0003800000 */
.L_x_8622:
[----:B------:R-:W2:Y:S02]  /*4830*/  LDG.E R4, desc[UR36][R4.64] ;  /* 0x0000002404047981 */ /* 0x000ea4000c1e1900 */
[----:B--2---:R-:W-:-:S07]  /*4840*/  I2FP.F32.U32 R18, R4 ;  /* 0x0000000400127245 */ /* 0x004fce0000201000 */
.L_x_8603:
[----:B------:R-:W-:Y:S05]  /*4850*/  BSYNC.RECONVERGENT B6 ;  /* 0x0000000000067941 */ /* 0x000fea0003800200 */
.L_x_8597:
        /* <DEDUP_REMOVED lines=20> */
.L_x_8629:
[----:B------:R-:W4:Y:S02]  /*49a0*/  LDG.E.U8 R4, desc[UR36][R4.64] ;  /* 0x0000002404047981 */ /* 0x000f24000c1e1100 */
[----:B----4-:R-:W-:Y:S01]  /*49b0*/  I2FP.F32.U32 R24, R4 ;  /* 0x0000000400187245 */ /* 0x010fe20000201000 */
[----:B------:R-:W-:Y:S06]  /*49c0*/  BRA `(.L_x_8631) ;  /* 0x0000000c00287947 */ /* 0x000fec0003800000 */
.L_x_8628:
        /* <DEDUP_REMOVED lines=9> */
.L_x_8633:
[----:B------:R-:W4:Y:S02]  /*4a60*/  LDG.E R4, desc[UR36][R4.64] ;  /* 0x0000002404047981 */ /* 0x000f24000c1e1900 */
[----:B----4-:R-:W-:Y:S01]  /*4a70*/  I2FP.F32.S32 R24, R4 ;  /* 0x0000000400187245 */ /* 0x010fe20000201400 */
[----:B------:R-:W-:Y:S06]  /*4a80*/  BRA `(.L_x_8631) ;  /* 0x0000000800f87947 */ /* 0x000fec0003800000 */
.L_x_8632:
[----:B------:R-:W4:Y:S02]  /*4a90*/  LDG.E.U16 R4, desc[UR36][R4.64] ;  /* 0x0000002404047981 */ /* 0x000f24000c1e1500 */
[----:B----4-:R0:W4:Y:S01]  /*4aa0*/  I2F.S16 R24, R4 ;  /* 0x0000000400187306 */ /* 0x0101220000101400 */
[----:B------:R-:W-:Y:S05]  /*4ab0*/  BRA `(.L_x_8631) ;  /* 0x0000000800ec7947 */ /* 0x000fea0003800000 */
.L_x_8627:
        /* <DEDUP_REMOVED lines=8> */
.L_x_8635:
[----:B------:R-:W4:Y:S02]  /*4b40*/  LDG.E.U16 R4, desc[UR36][R4.64] ;  /* 0x0000002404047981 */ /* 0x000f24000c1e1500 */
[----:B----4-:R-:W-:Y:S01]  /*4b50*/  HADD2.F32 R24, -RZ, R4.H0_H0 ;  /* 0x20000004ff187230 */ /* 0x010fe20000004100 */
[----:B------:R-:W-:Y:S06]  /*4b60*/  BRA `(.L_x_8631) ;  /* 0x0000000800c07947 */ /* 0x000fec0003800000 */
.L_x_8634:
        /* <DEDUP_REMOVED lines=8> */
.L_x_8637:
[----:B------:R-:W4:Y:S02]  /*4bf0*/  LDG.E.U16 R4, desc[UR36][R4.64] ;  /* 0x0000002404047981 */ /* 0x000f24000c1e1500 */
[----:B----4-:R-:W-:Y:S01]  /*4c00*/  HADD2.F32 R24, -RZ, R4.H0_H0 ;  /* 0x20000004ff187230 */ /* 0x010fe20000004100 */
[----:B------:R-:W-:Y:S06]  /*4c10*/  BRA `(.L_x_8631) ;  /* 0x0000000800947947 */ /* 0x000fec0003800000 */
.L_x_8636:
[----:B------:R-:W4:Y:S01]  /*4c20*/  LDG.E.64 R4, desc[UR36][R4.64] ;  /* 0x0000002404047981 */ /* 0x000f22000c1e1b00 */
[----:B------:R-:W-:Y:S01]  /*4c30*/  UMOV UR4, 0xf0000000 ;  /* 0xf000000000047882 */ /* 0x000fe20000000000 */
[----:B------:R-:W-:Y:S01]  /*4c40*/  UMOV UR5, 0x380fffff ;  /* 0x380fffff00057882 */ /* 0x000fe20000000000 */
[----:B----4-:R-:W0:Y:S01]  /*4c50*/  F2F.F32.F64 R24, R4 ;  /* 0x0000000400187310 */ /* 0x010e220000301000 */
[----:B------:R-:W-:-:S14]  /*4c60*/  DSETP.GEU.AND P0, PT, |R4|, UR4, PT ;  /* 0x0000000404007e2a */ /* 0x000fdc000bf0e200 */
[----:B0-----:R-:W-:Y:S01]  /*4c70*/  @!P0 FMUL R24, R24, 1.175494350822287508e-38 ;  /* 0x0080000018188820 */ /* 0x001fe20000400000 */
[----:B------:R-:W-:Y:S06]  /*4c80*/  BRA `(.L_x_8631) ;  /* 0x0000000800787947 */ /* 0x000fec0003800000 */
.L_x_8626:
        /* <DEDUP_REMOVED lines=12> */
.L_x_8640:
[----:B------:R-:W4:Y:S01]  /*4d50*/  LDG.E.64 R4, desc[UR36][R4.64] ;  /* 0x0000002404047981 */ /* 0x000f22000c1e1b00 */
[----:B------:R-:W-:Y:S01]  /*4d60*/  UMOV UR4, 0xf0000000 ;  /* 0xf000000000047882 */ /* 0x000fe20000000000 */
[----:B------:R-:W-:Y:S01]  /*4d70*/  UMOV UR5, 0x380fffff ;  /* 0x380fffff00057882 */ /* 0x000fe20000000000 */
[----:B----4-:R-:W0:Y:S01]  /*4d80*/  F2F.F32.F64 R24, R4 ;  /* 0x0000000400187310 */ /* 0x010e220000301000 */
[----:B------:R-:W-:-:S14]  /*4d90*/  DSETP.GEU.AND P0, PT, |R4|, UR4, PT ;  /* 0x0000000404007e2a */ /* 0x000fdc000bf0e200 */
[----:B0-----:R-:W-:Y:S01]  /*4da0*/  @!P0 FMUL R24, R24, 1.175494350822287508e-38 ;  /* 0x0080000018188820 */ /* 0x001fe20000400000 */
[----:B------:R-:W-:Y:S06]  /*4db0*/  BRA `(.L_x_8631) ;  /* 0x00000008002c7947 */ /* 0x000fec0003800000 */
.L_x_8639:
        /* <DEDUP_REMOVED lines=25> */
.L_x_8642:
        /* <DEDUP_REMOVED lines=13> */
.L_x_8641:
[----:B------:R-:W4:Y:S02]  /*5020*/  LDG.E.U16 R4, desc[UR36][R4.64] ;  /* 0x0000002404047981 */ /* 0x000f24000c1e1500 */
[----:B----4-:R-:W-:Y:S01]  /*5030*/  IMAD.U32 R24, R4, 0x10000, RZ ;  /* 0x0001000004187824 */ /* 0x010fe200078e00ff */
[----:B------:R-:W-:Y:S06]  /*5040*/  BRA `(.L_x_8631) ;  /* 0x0000000400887947 */ /* 0x000fec0003800000 */
.L_x_8638:
        /* <DEDUP_REMOVED lines=11> */
.L_x_8645:
        /* <DEDUP_REMOVED lines=20> */
.L_x_8647:
[----:B------:R-:W-:Y:S05]  /*5240*/  BSYNC.RECONVERGENT B0 ;  /* 0x0000000000007941 */ /* 0x000fea0003800200 */
.L_x_8646:
[----:B------:R-:W-:Y:S01]  /*5250*/  IMAD.SHL.U32 R0, R0, 0x100000, RZ ;  /* 0x0010000000007824 */ /* 0x000fe200078e00ff */
[----:B------:R-:W-:-:S04]  /*5260*/  LEA R3, R3, 0x3b800000, 0x17 ;  /* 0x3b80000003037811 */ /* 0x000fc800078eb8ff */
[----:B------:R-:W-:Y:S01]  /*5270*/  LOP3.LUT R24, R3, R0, R7, 0xfe, !PT ;  /* 0x0000000003187212 */ /* 0x000fe200078efe07 */
[----:B------:R-:W-:Y:S06]  /*5280*/  BRA `(.L_x_8631) ;  /* 0x0000000000f87947 */ /* 0x000fec0003800000 */
.L_x_8644:
        /* <DEDUP_REMOVED lines=20> */
.L_x_8649:
[----:B------:R-:W-:Y:S05]  /*53d0*/  BSYNC.RECONVERGENT B0 ;  /* 0x0000000000007941 */ /* 0x000fea0003800200 */
.L_x_8648:
[----:B------:R-:W-:Y:S01]  /*53e0*/  IMAD.SHL.U32 R0, R0, 0x200000, RZ ;  /* 0x0020000000007824 */ /* 0x000fe200078e00ff */
[----:B------:R-:W-:-:S04]  /*53f0*/  LEA R3, R3, 0x37800000, 0x17 ;  /* 0x3780000003037811 */ /* 0x000fc800078eb8ff */
[----:B------:R-:W-:Y:S01]  /*5400*/  LOP3.LUT R24, R3, R0, R7, 0xfe, !PT ;  /* 0x0000000003187212 */ /* 0x000fe200078efe07 */
[----:B------:R-:W-:Y:S06]  /*5410*/  BRA `(.L_x_8631) ;  /* 0x0000000000947947 */ /* 0x000fec0003800000 */
.L_x_8643:
        /* <DEDUP_REMOVED lines=14> */
.L_x_8630:
        /* <DEDUP_REMOVED lines=16> */
.L_x_8652:
[----:B------:R-:W-:Y:S01]  /*5600*/  IMAD.MOV.U32 R24, RZ, RZ, RZ ;  /* 0x000000ffff187224 */ /* 0x000fe200078e00ff */
[----:B------:R-:W-:Y:S06]  /*5610*/  BRA `(.L_x_8631) ;  /* 0x0000000000147947 */ /* 0x000fec0003800000 */
.L_x_8651:
[----:B------:R-:W4:Y:S02]  /*5620*/  LDG.E.64 R24, desc[UR36][R4.64] ;  /* 0x0000002404187981 */ /* 0x000f24000c1e1b00 */
[----:B----4-:R0:W4:Y:S01]  /*5630*/  I2F.U64 R24, R24 ;  /* 0x0000001800187312 */ /* 0x0101220000301000 */
[----:B------:R-:W-:Y:S05]  /*5640*/  BRA `(.L_x_8631) ;  /* 0x0000000000087947 */ /* 0x000fea0003800000 */
.L_x_8650:
[----:B------:R-:W4:Y:S02]  /*5650*/  LDG.E R4, desc[UR36][R4.64] ;  /* 0x0000002404047981 */ /* 0x000f24000c1e1900 */
[----:B----4-:R-:W-:-:S07]  /*5660*/  I2FP.F32.U32 R24, R4 ;  /* 0x0000000400187245 */ /* 0x010fce0000201000 */
.L_x_8631:
[----:B------:R-:W-:Y:S05]  /*5670*/  BSYNC.RECONVERGENT B6 ;  /* 0x0000000000067941 */ /* 0x000fea0003800200 */
.L_x_8625:
[----:B------:R-:W-:-:S07]  /*5680*/  VIADD R16, R16, 0x80 ;  /* 0x0000008010107836 */ /* 0x000fce0000000000 */
.L_x_8596:
[----:B------:R-:W-:Y:S05]  /*5690*/  BSYNC.RECONVERGENT B7 ;  /* 0x0000000000077941 */ /* 0x000fea0003800200 */
.L_x_8595:
        /* <DEDUP_REMOVED lines=26> */
.L_x_8659:
[----:B------:R-:W2:Y:S02]  /*5840*/  LDG.E.U8 R4, desc[UR36][R4.64] ;  /* 0x0000002404047981 */ /* 0x000ea4000c1e1100 */
[----:B--2---:R-:W-:Y:S01]  /*5850*/  I2FP.F32.U32 R23, R4 ;  /* 0x0000000400177245 */ /* 0x004fe20000201000 */
[----:B------:R-:W-:Y:S06]  /*5860*/  BRA `(.L_x_8661) ;  /* 0x0000000c00247947 */ /* 0x000fec0003800000 */
.L_x_8658:
        /* <DEDUP_REMOVED lines=9> */
.L_x_8663:
[----:B------:R-:W2:Y:S02]  /*5900*/  LDG.E R4, desc[UR36][R4.64] ;  /* 0x0000002404047981 */ /* 0x000ea4000c1e1900 */
[----:B--2---:R-:W-:Y:S01]  /*5910*/  I2FP.F32.S32 R23, R4 ;  /* 0x0000000400177245 */ /* 0x004fe20000201400 */
[----:B------:R-:W-:Y:S06]  /*5920*/  BRA `(.L_x_8661) ;  /* 0x0000000800f47947 */ /* 0x000fec0003800000 */
.L_x_8662:
[----:B------:R-:W2:Y:S02]  /*5930*/  LDG.E.U16 R4, desc[UR36][R4.64] ;  /* 0x0000002404047981 */ /* 0x000ea4000c1e1500 */
[----:B--2---:R0:W2:Y:S01]  /*5940*/  I2F.S16 R23, R4 ;  /* 0x0000000400177306 */ /* 0x0040a20000101400 */
[----:B------:R-:W-:Y:S05]  /*5950*/  BRA `(.L_x_8661) ;  /* 0x0000000800e87947 */ /* 0x000fea0003800000 */
.L_x_8657:
        /* <DEDUP_REMOVED lines=8> */
.L_x_8665:
[----:B------:R-:W2:Y:S02]  /*59e0*/  LDG.E.U16 R4, desc[UR36][R4.64] ;  /* 0x0000002404047981 */ /* 0x000ea4000c1e1500 */
[----:B--2---:R-:W-:Y:S01]  /*59f0*/  HADD2.F32 R23, -RZ, R4.H0_H0 ;  /* 0x20000004ff177230 */ /* 0x004fe20000004100 */
[----:B------:R-:W-:Y:S06]  /*5a00*/  BRA `(.L_x_8661) ;  /* 0x0000000800bc7947 */ /* 0x000fec0003800000 */
.L_x_8664:
        /* <DEDUP_REMOVED lines=8> */
.L_x_8667:
[----:B------:R-:W2:Y:S02]  /*5a90*/  LDG.E.U16 R4, desc[UR36][R4.64] ;  /* 0x0000002404047981 */ /* 0x000ea4000c1e1500 */
[----:B--2---:R-:W-:Y:S01]  /*5aa0*/  HADD2.F32 R23, -RZ, R4.H0_H0 ;  /* 0x20000004ff177230 */ /* 0x004fe20000004100 */
[----:B------:R-:W-:Y:S06]  /*5ab0*/  BRA `(.L_x_8661) ;  /* 0x0000000800907947 */ /* 0x000fec0003800000 */
.L_x_8666:
[----:B------:R-:W2:Y:S01]  /*5ac0*/  LDG.E.64 R4, desc[UR36][R4.64] ;  /* 0x0000002404047981 */ /* 0x000ea2000c1e1b00 */
[----:B------:R-:W-:Y:S01]  /*5ad0*/  UMOV UR4, 0xf0000000 ;  /* 0xf000000000047882 */ /* 0x000fe20000000000 */
[----:B------:R-:W-:Y:S01]  /*5ae0*/  UMOV UR5, 0x380fffff ;  /* 0x380fffff00057882 */ /* 0x000fe20000000000 */
[----:B--2---:R-:W0:Y:S01]  /*5af0*/  F2F.F32.F64 R23, R4 ;  /* 0x0000000400177310 */ /* 0x004e220000301000 */
[----:B------:R-:W-:-:S14]  /*5b00*/  DSETP.GEU.AND P0, PT, |R4|, UR4, PT ;  /* 0x0000000404007e2a */ /* 0x000fdc000bf0e200 */
[----:B0-----:R-:W-:Y:S01]  /*5b10*/  @!P0 FMUL R23, R23, 1.175494350822287508e-38 ;  /* 0x0080000017178820 */ /* 0x001fe20000400000 */
[----:B------:R-:W-:Y:S06]  /*5b20*/  BRA `(.L_x_8661) ;  /* 0x0000000800747947 */ /* 0x000fec0003800000 */
.L_x_8656:
        /* <DEDUP_REMOVED lines=12> */
.L_x_8670:
[----:B------:R-:W2:Y:S01]  /*5bf0*/  LDG.E.64 R4, desc[UR36][R4.64] ;  /* 0x0000002404047981 */ /* 0x000ea2000c1e1b00 */
[----:B------:R-:W-:Y:S01]  /*5c00*/  UMOV UR4, 0xf0000000 ;  /* 0xf000000000047882 */ /* 0x000fe20000000000 */
[----:B------:R-:W-:Y:S01]  /*5c10*/  UMOV UR5, 0x380fffff ;  /* 0x380fffff00057882 */ /* 0x000fe20000000000 */
[----:B--2---:R-:W0:Y:S01]  /*5c20*/  F2F.F32.F64 R23, R4 ;  /* 0x0000000400177310 */ /* 0x004e220000301000 */
[----:B------:R-:W-:-:S14]  /*5c30*/  DSETP.GEU.AND P0, PT, |R4|, UR4, PT ;  /* 0x0000000404007e2a */ /* 0x000fdc000bf0e200 */
[----:B0-----:R-:W-:Y:S01]  /*5c40*/  @!P0 FMUL R23, R23, 1.175494350822287508e-38 ;  /* 0x0080000017178820 */ /* 0x001fe20000400000 */
[----:B------:R-:W-:Y:S06]  /*5c50*/  BRA `(.L_x_8661) ;  /* 0x0000000800287947 */ /* 0x000fec0003800000 */
.L_x_8669:
        /* <DEDUP_REMOVED lines=25> */
.L_x_8672:
        /* <DEDUP_REMOVED lines=12> */
.L_x_8671:
[----:B------:R-:W2:Y:S02]  /*5eb0*/  LDG.E.U16 R4, desc[UR36][R4.64] ;  /* 0x0000002404047981 */ /* 0x000ea4000c1e1500 */
[----:B--2---:R-:W-:Y:S01]  /*5ec0*/  IMAD.U32 R23, R4, 0x10000, RZ ;  /* 0x0001000004177824 */ /* 0x004fe200078e00ff */
[----:B------:R-:W-:Y:S06]  /*5ed0*/  BRA `(.L_x_8661) ;  /* 0x0000000400887947 */ /* 0x000fec0003800000 */
.L_x_8668:
        /* <DEDUP_REMOVED lines=11> */
.L_x_8675:
        /* <DEDUP_REMOVED lines=20> */
.L_x_8677:
[----:B------:R-:W-:Y:S05]  /*60d0*/  BSYNC.RECONVERGENT B0 ;  /* 0x0000000000007941 */ /* 0x000fea0003800200 */
.L_x_8676:
[----:B------:R-:W-:Y:S01]  /*60e0*/  IMAD.SHL.U32 R0, R0, 0x100000, RZ ;  /* 0x0010000000007824 */ /* 0x000fe200078e00ff */
[----:B------:R-:W-:-:S04]  /*60f0*/  LEA R3, R3, 0x3b800000, 0x17 ;  /* 0x3b80000003037811 */ /* 0x000fc800078eb8ff */
[----:B------:R-:W-:Y:S01]  /*6100*/  LOP3.LUT R23, R3, R0, R23, 0xfe, !PT ;  /* 0x0000000003177212 */ /* 0x000fe200078efe17 */
[----:B------:R-:W-:Y:S06]  /*6110*/  BRA `(.L_x_8661) ;  /* 0x0000000000f87947 */ /* 0x000fec0003800000 */
.L_x_8674:
        /* <DEDUP_REMOVED lines=20> */
.L_x_8679:
[----:B------:R-:W-:Y:S05]  /*6260*/  BSYNC.RECONVERGENT B0 ;  /* 0x0000000000007941 */ /* 0x000fea0003800200 */
.L_x_8678:
[----:B------:R-:W-:Y:S01]  /*6270*/  IMAD.SHL.U32 R0, R0, 0x200000, RZ ;  /* 0x0020000000007824 */ /* 0x000fe200078e00ff */
[----:B------:R-:W-:-:S04]  /*6280*/  LEA R3, R3, 0x37800000, 0x17 ;  /* 0x3780000003037811 */ /* 0x000fc800078eb8ff */
[----:B------:R-:W-:Y:S01]  /*6290*/  LOP3.LUT R23, R3, R0, R23, 0xfe, !PT ;  /* 0x0000000003177212 */ /* 0x000fe200078efe17 */
[----:B------:R-:W-:Y:S06]  /*62a0*/  BRA `(.L_x_8661) ;  /* 0x0000000000947947 */ /* 0x000fec0003800000 */
.L_x_8673:
        /* <DEDUP_REMOVED lines=14> */
.L_x_8660:
        /* <DEDUP_REMOVED lines=16> */
.L_x_8682:
[----:B------:R-:W-:Y:S01]  /*6490*/  IMAD.MOV.U32 R23, RZ, RZ, RZ ;  /* 0x000000ffff177224 */ /* 0x000fe200078e00ff */
[----:B------:R-:W-:Y:S06]  /*64a0*/  BRA `(.L_x_8661) ;  /* 0x0000000000147947 */ /* 0x000fec0003800000 */
.L_x_8681:
[----:B------:R-:W2:Y:S02]  /*64b0*/  LDG.E.64 R4, desc[UR36][R4.64] ;  /* 0x0000002404047981 */ /* 0x000ea4000c1e1b00 */
[----:B--2---:R0:W2:Y:S01]  /*64c0*/  I2F.U64 R23, R4 ;  /* 0x0000000400177312 */ /* 0x0040a20000301000 */
[----:B------:R-:W-:Y:S05]  /*64d0*/  BRA `(.L_x_8661) ;  /* 0x0000000000087947 */ /* 0x000fea0003800000 */
.L_x_8680:
[----:B------:R-:W2:Y:S02]  /*64e0*/  LDG.E R4, desc[UR36][R4.64] ;  /* 0x0000002404047981 */ /* 0x000ea4000c1e1900 */
[----:B--2---:R-:W-:-:S07]  /*64f0*/  I2FP.F32.U32 R23, R4 ;  /* 0x0000000400177245 */ /* 0x004fce0000201000 */
.L_x_8661:
[----:B------:R-:W-:Y:S05]  /*6500*/  BSYNC.RECONVERGENT B6 ;  /* 0x0000000000067941 */ /* 0x000fea0003800200 */
.L_x_8655:
        /* <DEDUP_REMOVED lines=20> */
.L_x_8686:
[----:B------:R-:W4:Y:S02]  /*6650*/  LDG.E.U8 R4, desc[UR36][R4.64] ;  /* 0x0000002404047981 */ /* 0x000f24000c1e1100 */
[----:B----4-:R-:W-:Y:S01]  /*6660*/  I2FP.F32.U32 R25, R4 ;  /* 0x0000000400197245 */ /* 0x010fe20000201000 */
[----:B------:R-:W-:Y:S06]  /*6670*/  BRA `(.L_x_8654) ;  /* 0x0000000c00187947 */ /* 0x000fec0003800000 */
.L_x_8685:
        /* <DEDUP_REMOVED lines=9> */
.L_x_8689:
[----:B------:R-:W4:Y:S02]  /*6710*/  LDG.E R4, desc[UR36][R4.64] ;  /* 0x0000002404047981 */ /* 0x000f24000c1e1900 */
[----:B----4-:R-:W-:Y:S01]  /*6720*/  I2FP.F32.S32 R25, R4 ;  /* 0x0000000400197245 */ /* 0x010fe20000201400 */
[----:B------:R-:W-:Y:S06]  /*6730*/  BRA `(.L_x_8654) ;  /* 0x0000000800e87947 */ /* 0x000fec0003800000 */
.L_x_8688:
[----:B------:R-:W4:Y:S02]  /*6740*/  LDG.E.U16 R4, desc[UR36][R4.64] ;  /* 0x0000002404047981 */ /* 0x000f24000c1e1500 */
[----:B----4-:R0:W1:Y:S01]  /*6750*/  I2F.S16 R25, R4 ;  /* 0x0000000400197306 */ /* 0x0100620000101400 */
[----:B------:R-:W-:Y:S05]  /*6760*/  BRA `(.L_x_8654) ;  /* 0x0000000800dc7947 */ /* 0x000fea0003800000 */
.L_x_8684:
        /* <DEDUP_REMOVED lines=8> */
.L_x_8691:
[----:B------:R-:W4:Y:S02]  /*67f0*/  LDG.E.U16 R4, desc[UR36][R4.64] ;  /* 0x0000002404047981 */ /* 0x000f24000c1e1500 */
[----:B----4-:R-:W-:Y:S01]  /*6800*/  HADD2.F32 R25, -RZ, R4.H0_H0 ;  /* 0x20000004ff197230 */ /* 0x010fe20000004100 */
[----:B------:R-:W-:Y:S06]  /*6810*/  BRA `(.L_x_8654) ;  /* 0x0000000800b07947 */ /* 0x000fec0003800000 */
.L_x_8690:
        /* <DEDUP_REMOVED lines=8> */
.L_x_8693:
[----:B------:R-:W4:Y:S02]  /*68a0*/  LDG.E.U16 R4, desc[UR36][R4.64] ;  /* 0x0000002404047981 */ /* 0x000f24000c1e1500 */
[----:B----4-:R-:W-:Y:S01]  /*68b0*/  HADD2.F32 R25, -RZ, R4.H0_H0 ;  /* 0x20000004ff197230 */ /* 0x010fe20000004100 */
[----:B------:R-:W-:Y:S06]  /*68c0*/  BRA `(.L_x_8654) ;  /* 0x0000000800847947 */ /* 0x000fec0003800000 */
.L_x_8692:
[----:B------:R-:W4:Y:S01]  /*68d0*/  LDG.E.64 R4, desc[UR36][R4.64] ;  /* 0x0000002404047981 */ /* 0x000f22000c1e1b00 */
[----:B------:R-:W-:Y:S01]  /*68e0*/  UMOV UR4, 0xf0000000 ;  /* 0xf000000000047882 */ /* 0x000fe20000000000 */
[----:B------:R-:W-:Y:S01]  /*68f0*/  UMOV UR5, 0x380fffff ;  /* 0x380fffff00057882 */ /* 0x000fe20000000000 */
[----:B----4-:R-:W0:Y:S01]  /*6900*/  F2F.F32.F64 R25, R4 ;  /* 0x0000000400197310 */ /* 0x010e220000301000 */
[----:B------:R-:W-:-:S14]  /*6910*/  DSETP.GEU.AND P0, PT, |R4|, UR4, PT ;  /* 0x0000000404007e2a */ /* 0x000fdc000bf0e200 */
[----:B0-----:R-:W-:Y:S01]  /*6920*/  @!P0 FMUL R25, R25, 1.175494350822287508e-38 ;  /* 0x0080000019198820 */ /* 0x001fe20000400000 */
[----:B------:R-:W-:Y:S06]  /*6930*/  BRA `(.L_x_8654) ;  /* 0x0000000800687947 */ /* 0x000fec0003800000 */
.L_x_8683:
        /* <DEDUP_REMOVED lines=12> */
.L_x_8696:
[----:B------:R-:W4:Y:S01]  /*6a00*/  LDG.E.64 R4, desc[UR36][R4.64] ;  /* 0x0000002404047981 */ /* 0x000f22000c1e1b00 */
[----:B------:R-:W-:Y:S01]  /*6a10*/  UMOV UR4, 0xf0000000 ;  /* 0xf000000000047882 */ /* 0x000fe20000000000 */
[----:B------:R-:W-:Y:S01]  /*6a20*/  UMOV UR5, 0x380fffff ;  /* 0x380fffff00057882 */ /* 0x000fe20000000000 */
[----:B----4-:R-:W0:Y:S01]  /*6a30*/  F2F.F32.F64 R25, R4 ;  /* 0x0000000400197310 */ /* 0x010e220000301000 */
[----:B------:R-:W-:-:S14]  /*6a40*/  DSETP.GEU.AND P0, PT, |R4|, UR4, PT ;  /* 0x0000000404007e2a */ /* 0x000fdc000bf0e200 */
[----:B0-----:R-:W-:Y:S01]  /*6a50*/  @!P0 FMUL R25, R25, 1.175494350822287508e-38 ;  /* 0x0080000019198820 */ /* 0x001fe20000400000 */
[----:B------:R-:W-:Y:S06]  /*6a60*/  BRA `(.L_x_8654) ;  /* 0x00000008001c7947 */ /* 0x000fec0003800000 */
.L_x_8695:
        /* <DEDUP_REMOVED lines=25> */
.L_x_8698:
        /* <DEDUP_REMOVED lines=12> */
.L_x_8697:
[----:B------:R-:W4:Y:S02]  /*6cc0*/  LDG.E.U16 R4, desc[UR36][R4.64] ;  /* 0x0000002404047981 */ /* 0x000f24000c1e1500 */
[----:B----4-:R-:W-:Y:S01]  /*6cd0*/  IMAD.U32 R25, R4, 0x10000, RZ ;  /* 0x0001000004197824 */ /* 0x010fe200078e00ff */
[----:B------:R-:W-:Y:S06]  /*6ce0*/  BRA `(.L_x_8654) ;  /* 0x00000004007c7947 */ /* 0x000fec0003800000 */
.L_x_8694:
        /* <DEDUP_REMOVED lines=11> */
.L_x_8701:
        /* <DEDUP_REMOVED lines=19> */
.L_x_8703:
[----:B------:R-:W-:Y:S05]  /*6ed0*/  BSYNC.RECONVERGENT B0 ;  /* 0x0000000000007941 */ /* 0x000fea0003800200 */
.L_x_8702:
[----:B------:R-:W-:Y:S01]  /*6ee0*/  IMAD.SHL.U32 R0, R0, 0x100000, RZ ;  /* 0x0010000000007824 */ /* 0x000fe200078e00ff */
[----:B------:R-:W-:-:S04]  /*6ef0*/  LEA R3, R3, 0x3b800000, 0x17 ;  /* 0x3b80000003037811 */ /* 0x000fc800078eb8ff */
[----:B------:R-:W-:Y:S01]  /*6f00*/  LOP3.LUT R25, R3, R0, R25, 0xfe, !PT ;  /* 0x0000000003197212 */ /* 0x000fe200078efe19 */
[----:B------:R-:W-:Y:S06]  /*6f10*/  BRA `(.L_x_8654) ;  /* 0x0000000000f07947 */ /* 0x000fec0003800000 */
.L_x_8700:
        /* <DEDUP_REMOVED lines=19> */
.L_x_8705:
[----:B------:R-:W-:Y:S05]  /*7050*/  BSYNC.RECONVERGENT B0 ;  /* 0x0000000000007941 */ /* 0x000fea0003800200 */
.L_x_8704:
[----:B------:R-:W-:Y:S01]  /*7060*/  IMAD.SHL.U32 R0, R0, 0x200000, RZ ;  /* 0x0020000000007824 */ /* 0x000fe200078e00ff */
[----:B------:R-:W-:-:S04]  /*7070*/  LEA R3, R3, 0x37800000, 0x17 ;  /* 0x3780000003037811 */ /* 0x000fc800078eb8ff */
[----:B------:R-:W-:Y:S01]  /*7080*/  LOP3.LUT R25, R3, R0, R25, 0xfe, !PT ;  /* 0x0000000003197212 */ /* 0x000fe200078efe19 */
[----:B------:R-:W-:Y:S06]  /*7090*/  BRA `(.L_x_8654) ;  /* 0x0000000000907947 */ /* 0x000fec0003800000 */
.L_x_8699:
        /* <DEDUP_REMOVED lines=14> */
.L_x_8687:
        /* <DEDUP_REMOVED lines=16> */
.L_x_8708:
[----:B------:R-:W-:Y:S05]  /*7280*/  BRA `(.L_x_8654) ;  /* 0x0000000000147947 */ /* 0x000fea0003800000 */
.L_x_8707:
[----:B------:R-:W4:Y:S02]  /*7290*/  LDG.E.64 R4, desc[UR36][R4.64] ;  /* 0x0000002404047981 */ /* 0x000f24000c1e1b00 */
[----:B----4-:R0:W1:Y:S01]  /*72a0*/  I2F.U64 R25, R4 ;  /* 0x0000000400197312 */ /* 0x0100620000301000 */
[----:B------:R-:W-:Y:S05]  /*72b0*/  BRA `(.L_x_8654) ;  /* 0x0000000000087947 */ /* 0x000fea0003800000 */
.L_x_8706:
[----:B------:R-:W4:Y:S02]  /*72c0*/  LDG.E R4, desc[UR36][R4.64] ;  /* 0x0000002404047981 */ /* 0x000f24000c1e1900 */
[----:B----4-:R-:W-:-:S07]  /*72d0*/  I2FP.F32.U32 R25, R4 ;  /* 0x0000000400197245 */ /* 0x010fce0000201000 */
.L_x_8654:
[----:B------:R-:W-:Y:S05]  /*72e0*/  BSYNC.RECONVERGENT B7 ;  /* 0x0000000000077941 */ /* 0x000fea0003800200 */
.L_x_8653:
        /* <DEDUP_REMOVED lines=10> */
[C---:B-----5:R-:W-:Y:S01]  /*7390*/  FSETP.GEU.FTZ.AND P5, PT, R29.reuse, RZ, PT ;  /* 0x000000ff1d00720b */ /* 0x060fe20003fbe000 */
[----:B------:R-:W-:Y:S01]  /*73a0*/  IMAD.MOV.U32 R4, RZ, RZ, 0x7fc00000 ;  /* 0x7fc00000ff047424 */ /* 0x000fe200078e00ff */
[----:B------:R-:W-:-:S04]  /*73b0*/  FSETP.GT.FTZ.AND P0, PT, R29, 1, PT ;  /* 0x3f8000001d00780b */ /* 0x000fc80003f14000 */
[----:B------:R-:W-:-:S13]  /*73c0*/  PLOP3.LUT P0, PT, P5, P0, PT, 0x8f, 0xf8 ;  /* 0x0000000000f8781c */ /* 0x000fda0002f01177 */
[----:B------:R-:W-:-:S04]  /*73d0*/  @!P0 FADD.FTZ R0, -R29, 1 ;  /* 0x3f8000001d008421 */ /* 0x000fc80000010100 */
[----:B------:R-:W-:-:S04]  /*73e0*/  @!P0 FMUL.FTZ R0, R0, R29 ;  /* 0x0000001d00008220 */ /* 0x000fc80000410000 */
[----:B------:R-:W1:Y:S02]  /*73f0*/  @!P0 MUFU.RCP R3, R0 ;  /* 0x0000000000038308 */ /* 0x000e640000001000 */
[----:B-1-3--:R-:W-:-:S07]  /*7400*/  @!P0 FMUL.FTZ R4, R3, R28 ;  /* 0x0000001c03048220 */ /* 0x00afce0000410000 */
.L_x_8710:
[----:B------:R-:W-:Y:S05]  /*7410*/  BSYNC.RECONVERGENT B0 ;  /* 0x0000000000007941 */ /* 0x000fea0003800200 */
.L_x_8709:
[----:B------:R-:W-:Y:S04]  /*7420*/  BSSY.RECONVERGENT B0, `(.L_x_8711) ;  /* 0x000000a000007945 */ /* 0x000fe80003800200 */
[----:B------:R-:W-:Y:S05]  /*7430*/  @P4 BRA `(.L_x_8712) ;  /* 0x0000000000204947 */ /* 0x000fea0003800000 */
[C---:B-1---5:R-:W-:Y:S02]  /*7440*/  FSETP.GEU.FTZ.AND P4, PT, R22.reuse, RZ, PT ;  /* 0x000000ff1600720b */ /* 0x062fe40003f9e000 */
[----:B------:R-:W-:-:S04]  /*7450*/  FSETP.GT.FTZ.AND P0, PT, R22, 1, PT ;  /* 0x3f8000001600780b */ /* 0x000fc80003f14000 */
[----:B------:R-:W-:-:S13]  /*7460*/  PLOP3.LUT P0, PT, P4, P0, PT, 0x8f, 0xf8 ;  /* 0x0000000000f8781c */ /* 0x000fda0002701177 */
[----:B------:R-:W-:-:S04]  /*7470*/  @!P0 FADD.FTZ R3, -R22, 1 ;  /* 0x3f80000016038421 */ /* 0x000fc80000010100 */
[----:B------:R-:W-:Y:S01]  /*7480*/  @!P0 FMUL.FTZ R3, R3, R22 ;  /* 0x0000001603038220 */ /* 0x000fe20000410000 */
[----:B------:R-:W-:-:S03]  /*7490*/  IMAD.MOV.U32 R22, RZ, RZ, 0x7fc00000 ;  /* 0x7fc00000ff167424 */ /* 0x000fc600078e00ff */
[----:B------:R-:W0:Y:S02]  /*74a0*/  @!P0 MUFU.RCP R0, R3 ;  /* 0x0000000300008308 */ /* 0x000e240000001000 */
[----:B0-----:R-:W-:-:S07]  /*74b0*/  @!P0 FMUL.FTZ R22, R0, R27 ;  /* 0x0000001b00168220 */ /* 0x001fce0000410000 */
.L_x_8712:
[----:B------:R-:W-:Y:S05]  /*74c0*/  BSYNC.RECONVERGENT B0 ;  /* 0x0000000000007941 */ /* 0x000fea0003800200 */
.L_x_8711:
[----:B------:R-:W-:Y:S04]  /*74d0*/  BSSY.RECONVERGENT B0, `(.L_x_8713) ;  /* 0x000000a000007945 */ /* 0x000fe80003800200 */
[----:B------:R-:W-:Y:S05]  /*74e0*/  @P1 BRA `(.L_x_8714) ;  /* 0x0000000000201947 */ /* 0x000fea0003800000 */
[C---:B-----5:R-:W-:Y:S02]  /*74f0*/  FSETP.GEU.FTZ.AND P1, PT, R24.reuse, RZ, PT ;  /* 0x000000ff1800720b */ /* 0x060fe40003f3e000 */
[----:B------:R-:W-:-:S04]  /*7500*/  FSETP.GT.FTZ.AND P0, PT, R24, 1, PT ;  /* 0x3f8000001800780b */ /* 0x000fc80003f14000 */
[----:B------:R-:W-:-:S13]  /*7510*/  PLOP3.LUT P0, PT, P1, P0, PT, 0x8f, 0xf8 ;  /* 0x0000000000f8781c */ /* 0x000fda0000f01177 */
[----:B------:R-:W-:-:S04]  /*7520*/  @!P0 FADD.FTZ R3, -R24, 1 ;  /* 0x3f80000018038421 */ /* 0x000fc80000010100 */
[----:B------:R-:W-:Y:S01]  /*7530*/  @!P0 FMUL.FTZ R3, R3, R24 ;  /* 0x0000001803038220 */ /* 0x000fe20000410000 */
[----:B------:R-:W-:-:S05]  /*7540*/  IMAD.MOV.U32 R24, RZ, RZ, 0x7fc00000 ;  /* 0x7fc00000ff187424 */ /* 0x000fca00078e00ff */
[----:B------:R-:W0:Y:S02]  /*7550*/  @!P0 MUFU.RCP R3, R3 ;  /* 0x0000000300038308 */ /* 0x000e240000001000 */
[----:B0-----:R-:W-:-:S07]  /*7560*/  @!P0 FMUL.FTZ R24, R3, R18 ;  /* 0x0000001203188220 */ /* 0x001fce0000410000 */
.L_x_8714:
[----:B------:R-:W-:Y:S05]  /*7570*/  BSYNC.RECONVERGENT B0 ;  /* 0x0000000000007941 */ /* 0x000fea0003800200 */
.L_x_8713:
[----:B------:R-:W-:Y:S04]  /*7580*/  BSSY.RECONVERGENT B0, `(.L_x_8715) ;  /* 0x000000a000007945 */ /* 0x000fe80003800200 */
[----:B------:R-:W-:Y:S05]  /*7590*/  @P2 BRA `(.L_x_8716) ;  /* 0x0000000000202947 */ /* 0x000fea0003800000 */
[C---:B-1---5:R-:W-:Y:S01]  /*75a0*/  FSETP.GEU.FTZ.AND P1, PT, R25.reuse, RZ, PT ;  /* 0x000000ff1900720b */ /* 0x062fe20003f3e000 */
[----:B------:R-:W-:Y:S01]  /*75b0*/  IMAD.MOV.U32 R18, RZ, RZ, 0x7fc00000 ;  /* 0x7fc00000ff127424 */ /* 0x000fe200078e00ff */
[----:B------:R-:W-:-:S04]  /*75c0*/  FSETP.GT.FTZ.AND P0, PT, R25, 1, PT ;  /* 0x3f8000001900780b */ /* 0x000fc80003f14000 */
[----:B------:R-:W-:-:S13]  /*75d0*/  PLOP3.LUT P0, PT, P1, P0, PT, 0x8f, 0xf8 ;  /* 0x0000000000f8781c */ /* 0x000fda0000f01177 */
[----:B------:R-:W-:-:S04]  /*75e0*/  @!P0 FADD.FTZ R0, -R25, 1 ;  /* 0x3f80000019008421 */ /* 0x000fc80000010100 */
[----:B------:R-:W-:-:S06]  /*75f0*/  @!P0 FMUL.FTZ R0, R0, R25 ;  /* 0x0000001900008220 */ /* 0x000fcc0000410000 */
[----:B------:R-:W0:Y:S02]  /*7600*/  @!P0 MUFU.RCP R0, R0 ;  /* 0x0000000000008308 */ /* 0x000e240000001000 */
[----:B0-----:R-:W-:-:S07]  /*7610*/  @!P0 FMUL.FTZ R18, R0, R23 ;  /* 0x0000001700128220 */ /* 0x001fce0000410000 */
.L_x_8716:
[----:B------:R-:W-:Y:S05]  /*7620*/  BSYNC.RECONVERGENT B0 ;  /* 0x0000000000007941 */ /* 0x000fea0003800200 */
.L_x_8715:
        /* <DEDUP_REMOVED lines=24> */
.L_x_8722:
[----:B------:R-:W0:Y:S01]  /*77b0*/  F2I.S64.TRUNC R4, R4 ;  /* 0x0000000400047311 */ /* 0x000e22000020d900 */
[----:B------:R-:W-:Y:S02]  /*77c0*/  IMAD.MOV.U32 R19, RZ, RZ, R26 ;  /* 0x000000ffff137224 */ /* 0x000fe400078e001a */
[----:B0-----:R-:W-:-:S05]  /*77d0*/  IMAD.MOV.U32 R3, RZ, RZ, R4 ;  /* 0x000000ffff037224 */ /* 0x001fca00078e0004 */
[----:B------:R0:W-:Y:S01]  /*77e0*/  STG.E.U8 desc[UR36][R8.64], R3 ;  /* 0x0000000308007986 */ /* 0x0001e2000c101124 */
[----:B------:R-:W-:Y:S05]  /*77f0*/  BRA `(.L_x_8718) ;  /* 0x0000000c007c7947 */ /* 0x000fea0003800000 */
.L_x_8721:
        /* <DEDUP_REMOVED lines=10> */
.L_x_8725:
[----:B------:R-:W0:Y:S01]  /*78a0*/  F2I.FTZ.TRUNC.NTZ R3, R4 ;  /* 0x0000000400037305 */ /* 0x000e22000021f100 */
[----:B------:R-:W-:Y:S01]  /*78b0*/  IMAD.MOV.U32 R19, RZ, RZ, R26 ;  /* 0x000000ffff137224 */ /* 0x000fe200078e001a */
[----:B0-----:R0:W-:Y:S01]  /*78c0*/  STG.E desc[UR36][R8.64], R3 ;  /* 0x0000000308007986 */ /* 0x0011e2000c101924 */
[----:B------:R-:W-:Y:S05]  /*78d0*/  BRA `(.L_x_8718) ;  /* 0x0000000c00447947 */ /* 0x000fea0003800000 */
.L_x_8724:
[----:B------:R-:W0:Y:S01]  /*78e0*/  F2I.FTZ.TRUNC.NTZ R3, R4 ;  /* 0x0000000400037305 */ /* 0x000e22000021f100 */
[----:B------:R-:W-:Y:S01]  /*78f0*/  IMAD.MOV.U32 R19, RZ, RZ, R26 ;  /* 0x000000ffff137224 */ /* 0x000fe200078e001a */
[----:B0-----:R0:W-:Y:S01]  /*7900*/  STG.E.U16 desc[UR36][R8.64], R3 ;  /* 0x0000000308007986 */ /* 0x0011e2000c101524 */
[----:B------:R-:W-:Y:S05]  /*7910*/  BRA `(.L_x_8718) ;  /* 0x0000000c00347947 */ /* 0x000fea0003800000 */
.L_x_8720:
        /* <DEDUP_REMOVED lines=9> */
.L_x_8727:
[----:B------:R-:W-:Y:S01]  /*79b0*/  F2FP.F16.F32.PACK_AB R4, RZ, R4 ;  /* 0x00000004ff04723e */ /* 0x000fe200000000ff */
[----:B------:R-:W-:-:S04]  /*79c0*/  IMAD.MOV.U32 R19, RZ, RZ, R26 ;  /* 0x000000ffff137224 */ /* 0x000fc800078e001a */
[----:B------:R0:W-:Y:S01]  /*79d0*/  STG.E.U16 desc[UR36][R8.64], R4 ;  /* 0x0000000408007986 */ /* 0x0001e2000c101524 */
[----:B------:R-:W-:Y:S05]  /*79e0*/  BRA `(.L_x_8718) ;  /* 0x0000000c00007947 */ /* 0x000fea0003800000 */
.L_x_8726:
        /* <DEDUP_REMOVED lines=10> */
.L_x_8729:
[----:B------:R-:W-:Y:S01]  /*7a90*/  F2FP.F16.F32.PACK_AB R3, RZ, R4 ;  /* 0x00000004ff03723e */ /* 0x000fe200000000ff */
[----:B------:R-:W-:-:S03]  /*7aa0*/  IMAD.MOV.U32 R19, RZ, RZ, R26 ;  /* 0x000000ffff137224 */ /* 0x000fc600078e001a */
[----:B------:R-:W-:-:S05]  /*7ab0*/  PRMT R3, R3, 0x5410, RZ ;  /* 0x0000541003037816 */ /* 0x000fca00000000ff */
[----:B------:R4:W-:Y:S01]  /*7ac0*/  STG.E desc[UR36][R8.64], R3 ;  /* 0x0000000308007986 */ /* 0x0009e2000c101924 */
[----:B------:R-:W-:Y:S05]  /*7ad0*/  BRA `(.L_x_8718) ;  /* 0x0000000800c47947 */ /* 0x000fea0003800000 */
.L_x_8728:
[----:B------:R-:W-:Y:S01]  /*7ae0*/  FMUL.FTZ R4, R4, 1 ;  /* 0x3f80000004047820 */ /* 0x000fe20000410000 */
[----:B------:R-:W-:-:S05]  /*7af0*/  IMAD.MOV.U32 R19, RZ, RZ, R26 ;  /* 0x000000ffff137224 */ /* 0x000fca00078e001a */
[----:B------:R-:W0:Y:S02]  /*7b00*/  F2F.F64.F32 R4, R4 ;  /* 0x0000000400047310 */ /* 0x000e240000201800 */
[----:B0-----:R0:W-:Y:S01]  /*7b10*/  STG.E.64 desc[UR36][R8.64], R4 ;  /* 0x0000000408007986 */ /* 0x0011e2000c101b24 */
[----:B------:R-:W-:Y:S05]  /*7b20*/  BRA `(.L_x_8718) ;  /* 0x0000000800b07947 */ /* 0x000fea0003800000 */
.L_x_8719:
        /* <DEDUP_REMOVED lines=13> */
.L_x_8732:
[----:B------:R-:W-:Y:S01]  /*7c00*/  FMUL.FTZ R4, R4, 1 ;  /* 0x3f80000004047820 */ /* 0x000fe20000410000 */
[----:B------:R-:W-:Y:S01]  /*7c10*/  CS2R R6, SRZ ;  /* 0x0000000000067805 */ /* 0x000fe2000001ff00 */
[----:B------:R-:W-:-:S04]  /*7c20*/  IMAD.MOV.U32 R19, RZ, RZ, R26 ;  /* 0x000000ffff137224 */ /* 0x000fc800078e001a */
[----:B------:R-:W0:Y:S02]  /*7c30*/  F2F.F64.F32 R4, R4 ;  /* 0x0000000400047310 */ /* 0x000e240000201800 */
[----:B0-----:R0:W-:Y:S01]  /*7c40*/  STG.E.128 desc[UR36][R8.64], R4 ;  /* 0x0000000408007986 */ /* 0x0011e2000c101d24 */
[----:B------:R-:W-:Y:S05]  /*7c50*/  BRA `(.L_x_8718) ;  /* 0x0000000800647947 */ /* 0x000fea0003800000 */
.L_x_8731:
        /* <DEDUP_REMOVED lines=18> */
.L_x_8736:
[----:B------:R-:W-:Y:S05]  /*7d80*/  BSYNC.RECONVERGENT B0 ;  /* 0x0000000000007941 */ /* 0x000fea0003800200 */
.L_x_8735:
[----:B------:R-:W-:Y:S01]  /*7d90*/  LOP3.LUT R5, R0, 0x80, R5, 0xf8, !PT ;  /* 0x0000008000057812 */ /* 0x000fe200078ef805 */
[----:B------:R-:W-:-:S04]  /*7da0*/  IMAD.MOV.U32 R19, RZ, RZ, R26 ;  /* 0x000000ffff137224 */ /* 0x000fc800078e001a */
[----:B------:R0:W-:Y:S01]  /*7db0*/  STG.E.U8 desc[UR36][R8.64], R5 ;  /* 0x0000000508007986 */ /* 0x0001e2000c101124 */
[----:B------:R-:W-:Y:S05]  /*7dc0*/  BRA `(.L_x_8718) ;  /* 0x0000000800087947 */ /* 0x000fea0003800000 */
.L_x_8734:
        /* <DEDUP_REMOVED lines=14> */
.L_x_8738:
[----:B------:R-:W-:Y:S05]  /*7eb0*/  BSYNC.RECONVERGENT B0 ;  /* 0x0000000000007941 */ /* 0x000fea0003800200 */
.L_x_8737:
[----:B------:R-:W-:Y:S01]  /*7ec0*/  LOP3.LUT R3, R0, 0x80, R7, 0xf8, !PT ;  /* 0x0000008000037812 */ /* 0x000fe200078ef807 */
[----:B------:R-:W-:-:S04]  /*7ed0*/  IMAD.MOV.U32 R19, RZ, RZ, R26 ;  /* 0x000000ffff137224 */ /* 0x000fc800078e001a */
[----:B------:R0:W-:Y:S01]  /*7ee0*/  STG.E.U8 desc[UR36][R8.64], R3 ;  /* 0x0000000308007986 */ /* 0x0001e2000c101124 */
[----:B------:R-:W-:Y:S05]  /*7ef0*/  BRA `(.L_x_8718) ;  /* 0x0000000400bc7947 */ /* 0x000fea0003800000 */
.L_x_8733:
[----:B------:R-:W-:Y:S01]  /*7f00*/  F2FP.BF16.F32.PACK_AB R4, RZ, R4 ;  /* 0x00000004ff04723e */ /* 0x000fe200000010ff */
[----:B------:R-:W-:-:S04]  /*7f10*/  IMAD.MOV.U32 R19, RZ, RZ, R26 ;  /* 0x000000ffff137224 */ /* 0x000fc800078e001a */
[----:B------:R0:W-:Y:S01]  /*7f20*/  STG.E.U16 desc[UR36][R8.64], R4 ;  /* 0x0000000408007986 */ /* 0x0001e2000c101524 */
[----:B------:R-:W-:Y:S05]  /*7f30*/  BRA `(.L_x_8718) ;  /* 0x0000000400ac7947 */ /* 0x000fea0003800000 */
.L_x_8730:
        /* <DEDUP_REMOVED lines=12> */
.L_x_8741:
        /* <DEDUP_REMOVED lines=12> */
.L_x_8744:
[----:B------:R-:W-:-:S04]  /*80c0*/  SHF.R.U32.HI R0, RZ, 0x14, R4 ;  /* 0x00000014ff007819 */ /* 0x000fc80000011604 */
[----:B------:R-:W-:-:S04]  /*80d0*/  LOP3.LUT R3, R0, 0x1, RZ, 0xc0, !PT ;  /* 0x0000000100037812 */ /* 0x000fc800078ec0ff */
[----:B------:R-:W-:-:S04]  /*80e0*/  IADD3 R0, PT, PT, R4, 0x487ffff, R3 ;  /* 0x0487ffff04007810 */ /* 0x000fc80007ffe003 */
[----:B------:R-:W-:-:S04]  /*80f0*/  SHF.R.U32.HI R0, RZ, 0x14, R0 ;  /* 0x00000014ff007819 */ /* 0x000fc80000011600 */
[----:B------:R-:W-:-:S07]  /*8100*/  LOP3.LUT R3, R0, 0xff, RZ, 0xc0, !PT ;  /* 0x000000ff00037812 */ /* 0x000fce00078ec0ff */
.L_x_8745:
[----:B------:R-:W-:-:S04]  /*8110*/  SHF.R.U32.HI R4, RZ, 0x18, R4 ;  /* 0x00000018ff047819 */ /* 0x000fc80000011604 */
[----:B------:R-:W-:-:S04]  /*8120*/  LOP3.LUT R3, R3, 0x80, R4, 0xf8, !PT ;  /* 0x0000008003037812 */ /* 0x000fc800078ef804 */
[----:B------:R-:W-:-:S07]  /*8130*/  PRMT R0, R3, 0x7610, R0 ;  /* 0x0000761003007816 */ /* 0x000fce0000000000 */
.L_x_8743:
[----:B------:R-:W-:Y:S05]  /*8140*/  BSYNC.RECONVERGENT B0 ;  /* 0x0000000000007941 */ /* 0x000fea0003800200 */
.L_x_8742:
[----:B------:R0:W-:Y:S01]  /*8150*/  STG.E.U8 desc[UR36][R8.64], R0 ;  /* 0x0000000008007986 */ /* 0x0001e2000c101124 */
[----:B------:R-:W-:Y:S01]  /*8160*/  IMAD.MOV.U32 R19, RZ, RZ, R26 ;  /* 0x000000ffff137224 */ /* 0x000fe200078e001a */
[----:B------:R-:W-:Y:S06]  /*8170*/  BRA `(.L_x_8718) ;  /* 0x00000004001c7947 */ /* 0x000fec0003800000 */
.L_x_8740:
        /* <DEDUP_REMOVED lines=12> */
.L_x_8748:
[----:B------:R-:W-:-:S04]  /*8240*/  SHF.R.U32.HI R0, RZ, 0x15, R4 ;  /* 0x00000015ff007819 */ /* 0x000fc80000011604 */
[----:B------:R-:W-:-:S04]  /*8250*/  LOP3.LUT R3, R0, 0x1, RZ, 0xc0, !PT ;  /* 0x0000000100037812 */ /* 0x000fc800078ec0ff */
[----:B------:R-:W-:-:S04]  /*8260*/  IADD3 R0, PT, PT, R4, 0x88fffff, R3 ;  /* 0x088fffff04007810 */ /* 0x000fc80007ffe003 */
[----:B------:R-:W-:-:S04]  /*8270*/  SHF.R.U32.HI R0, RZ, 0x15, R0 ;  /* 0x00000015ff007819 */ /* 0x000fc80000011600 */
[----:B------:R-:W-:-:S07]  /*8280*/  LOP3.LUT R3, R0, 0xff, RZ, 0xc0, !PT ;  /* 0x000000ff00037812 */ /* 0x000fce00078ec0ff */
.L_x_8749:
[----:B------:R-:W-:-:S04]  /*8290*/  SHF.R.U32.HI R4, RZ, 0x18, R4 ;  /* 0x00000018ff047819 */ /* 0x000fc80000011604 */
[----:B------:R-:W-:-:S04]  /*82a0*/  LOP3.LUT R3, R3, 0x80, R4, 0xf8, !PT ;  /* 0x0000008003037812 */ /* 0x000fc800078ef804 */
[----:B------:R-:W-:-:S07]  /*82b0*/  PRMT R0, R3, 0x7610, R0 ;  /* 0x0000761003007816 */ /* 0x000fce0000000000 */
.L_x_8747:
[----:B------:R-:W-:Y:S05]  /*82c0*/  BSYNC.RECONVERGENT B0 ;  /* 0x0000000000007941 */ /* 0x000fea0003800200 */
.L_x_8746:
[----:B------:R0:W-:Y:S01]  /*82d0*/  STG.E.U8 desc[UR36][R8.64], R0 ;  /* 0x0000000008007986 */ /* 0x0001e2000c101124 */
[----:B------:R-:W-:Y:S01]  /*82e0*/  IMAD.MOV.U32 R19, RZ, RZ, R26 ;  /* 0x000000ffff137224 */ /* 0x000fe200078e001a */
[----:B------:R-:W-:Y:S06]  /*82f0*/  BRA `(.L_x_8718) ;  /* 0x0000000000bc7947 */ /* 0x000fec0003800000 */
.L_x_8739:
[----:B------:R-:W-:-:S13]  /*8300*/  ISETP.NE.AND P0, PT, R0, 0x1c, PT ;  /* 0x0000001c0000780c */ /* 0x000fda0003f05270 */
[----:B------:R-:W-:Y:S05]  /*8310*/  @!P0 BRA `(.L_x_8750) ;  /* 0x0000000000a88947 */ /* 0x000fea0003800000 */
[----:B------:R-:W-:-:S13]  /*8320*/  ISETP.NE.AND P0, PT, R0, 0x1d, PT ;  /* 0x0000001d0000780c */ /* 0x000fda0003f05270 */
[----:B------:R-:W-:Y:S05]  /*8330*/  @!P0 BRA `(.L_x_8751) ;  /* 0x0000000000908947 */ /* 0x000fea0003800000 */
[----:B------:R-:W-:-:S13]  /*8340*/  ISETP.NE.AND P0, PT, R0, 0x2c, PT ;  /* 0x0000002c0000780c */ /* 0x000fda0003f05270 */
[----:B------:R-:W-:Y:S05]  /*8350*/  @!P0 BRA `(.L_x_8752) ;  /* 0x0000000000488947 */ /* 0x000fea0003800000 */
.L_x_8723:
        /* <DEDUP_REMOVED lines=16> */
.L_x_8753:
[----:B------:R-:W-:Y:S01]  /*8460*/  IMAD.MOV.U32 R19, RZ, RZ, R26 ;  /* 0x000000ffff137224 */ /* 0x000fe200078e001a */
[----:B------:R-:W-:Y:S06]  /*8470*/  BRA `(.L_x_8718) ;  /* 0x00000000005c7947 */ /* 0x000fec0003800000 */
.L_x_8752:
        /* <DEDUP_REMOVED lines=16> */
.L_x_8751:
[----:B------:R-:W0:Y:S01]  /*8580*/  F2I.U64.TRUNC R4, R4 ;  /* 0x0000000400047311 */ /* 0x000e22000020d800 */
[----:B------:R-:W-:Y:S01]  /*8590*/  IMAD.MOV.U32 R19, RZ, RZ, R26 ;  /* 0x000000ffff137224 */ /* 0x000fe200078e001a */
[----:B0-----:R0:W-:Y:S01]  /*85a0*/  STG.E.64 desc[UR36][R8.64], R4 ;  /* 0x0000000408007986 */ /* 0x0011e2000c101b24 */
[----:B------:R-:W-:Y:S05]  /*85b0*/  BRA `(.L_x_8718) ;  /* 0x00000000000c7947 */ /* 0x000fea0003800000 */
.L_x_8750:
[----:B------:R-:W0:Y:S01]  /*85c0*/  F2I.FTZ.U32.TRUNC.NTZ R3, R4 ;  /* 0x0000000400037305 */ /* 0x000e22000021f000 */
[----:B------:R-:W-:Y:S01]  /*85d0*/  IMAD.MOV.U32 R19, RZ, RZ, R26 ;  /* 0x000000ffff137224 */ /* 0x000fe200078e001a */
[----:B0-----:R0:W-:Y:S06]  /*85e0*/  STG.E desc[UR36][R8.64], R3 ;  /* 0x0000000308007986 */ /* 0x0011ec000c101924 */
.L_x_8718:
[----:B------:R-:W-:Y:S05]  /*85f0*/  BSYNC.RECONVERGENT B6 ;  /* 0x0000000000067941 */ /* 0x000fea0003800200 */
.L_x_8717:
        /* <DEDUP_REMOVED lines=24> */
.L_x_8759:
[----:B-----5:R-:W0:Y:S02]  /*8780*/  F2I.S64.TRUNC R22, R22 ;  /* 0x0000001600167311 */ /* 0x020e24000020d900 */
[----:B0-----:R-:W-:-:S05]  /*8790*/  IMAD.MOV.U32 R3, RZ, RZ, R22 ;  /* 0x000000ffff037224 */ /* 0x001fca00078e0016 */
[----:B------:R0:W-:Y:S01]  /*87a0*/  STG.E.U8 desc[UR36][R8.64], R3 ;  /* 0x0000000308007986 */ /* 0x0001e2000c101124 */
[----:B------:R-:W-:Y:S05]  /*87b0*/  BRA `(.L_x_8761) ;  /* 0x0000000c00287947 */ /* 0x000fea0003800000 */
.L_x_8758:
        /* <DEDUP_REMOVED lines=9> */
.L_x_8763:
[----:B-----5:R-:W0:Y:S02]  /*8850*/  F2I.FTZ.TRUNC.NTZ R3, R22 ;  /* 0x0000001600037305 */ /* 0x020e24000021f100 */
[----:B0-----:R0:W-:Y:S01]  /*8860*/  STG.E desc[UR36][R8.64], R3 ;  /* 0x0000000308007986 */ /* 0x0011e2000c101924 */
[----:B------:R-:W-:Y:S05]  /*8870*/  BRA `(.L_x_8761) ;  /* 0x0000000800f87947 */ /* 0x000fea0003800000 */
.L_x_8762:
[----:B-----5:R-:W0:Y:S02]  /*8880*/  F2I.FTZ.TRUNC.NTZ R3, R22 ;  /* 0x0000001600037305 */ /* 0x020e24000021f100 */
[----:B0-----:R0:W-:Y:S01]  /*8890*/  STG.E.U16 desc[UR36][R8.64], R3 ;  /* 0x0000000308007986 */ /* 0x0011e2000c101524 */
[----:B------:R-:W-:Y:S05]  /*88a0*/  BRA `(.L_x_8761) ;  /* 0x0000000800ec7947 */ /* 0x000fea0003800000 */
.L_x_8757:
        /* <DEDUP_REMOVED lines=8> */
.L_x_8765:
[----:B-----5:R-:W-:-:S05]  /*8930*/  F2FP.F16.F32.PACK_AB R22, RZ, R22 ;  /* 0x00000016ff16723e */ /* 0x020fca00000000ff */
[----:B------:R0:W-:Y:S01]  /*8940*/  STG.E.U16 desc[UR36][R8.64], R22 ;  /* 0x0000001608007986 */ /* 0x0001e2000c101524 */
[----:B------:R-:W-:Y:S05]  /*8950*/  BRA `(.L_x_8761) ;  /* 0x0000000800c07947 */ /* 0x000fea0003800000 */
.L_x_8764:
        /* <DEDUP_REMOVED lines=9> */
.L_x_8767:
[----:B-----5:R-:W-:-:S04]  /*89f0*/  F2FP.F16.F32.PACK_AB R3, RZ, R22 ;  /* 0x00000016ff03723e */ /* 0x020fc800000000ff */
[----:B------:R-:W-:-:S05]  /*8a00*/  PRMT R3, R3, 0x5410, RZ ;  /* 0x0000541003037816 */ /* 0x000fca00000000ff */
[----:B------:R0:W-:Y:S01]  /*8a10*/  STG.E desc[UR36][R8.64], R3 ;  /* 0x0000000308007986 */ /* 0x0001e2000c101924 */
[----:B------:R-:W-:Y:S05]  /*8a20*/  BRA `(.L_x_8761) ;  /* 0x00000008008c7947 */ /* 0x000fea0003800000 */
.L_x_8766:
[----:B-----5:R-:W-:-:S06]  /*8a30*/  FMUL.FTZ R4, R22, 1 ;  /* 0x3f80000016047820 */ /* 0x020fcc0000410000 */
[----:B------:R-:W0:Y:S02]  /*8a40*/  F2F.F64.F32 R4, R4 ;  /* 0x0000000400047310 */ /* 0x000e240000201800 */
[----:B0-----:R0:W-:Y:S01]  /*8a50*/  STG.E.64 desc[UR36][R8.64], R4 ;  /* 0x0000000408007986 */ /* 0x0011e2000c101b24 */
[----:B------:R-:W-:Y:S05]  /*8a60*/  BRA `(.L_x_8761) ;  /* 0x00000008007c7947 */ /* 0x000fea0003800000 */
.L_x_8756:
        /* <DEDUP_REMOVED lines=13> */
.L_x_8771:
        /* <DEDUP_REMOVED lines=16> */
.L_x_8774:
[----:B------:R-:W-:-:S04]  /*8c40*/  SHF.R.U32.HI R22, RZ, 0x18, R22 ;  /* 0x00000018ff167819 */ /* 0x000fc80000011616 */
[----:B------:R-:W-:-:S04]  /*8c50*/  LOP3.LUT R3, R3, 0x80, R22, 0xf8, !PT ;  /* 0x0000008003037812 */ /* 0x000fc800078ef816 */
[----:B------:R-:W-:-:S07]  /*8c60*/  PRMT R4, R3, 0x7610, R4 ;  /* 0x0000761003047816 */ /* 0x000fce0000000004 */
.L_x_8773:
[----:B------:R-:W-:Y:S05]  /*8c70*/  BSYNC.RECONVERGENT B0 ;  /* 0x0000000000007941 */ /* 0x000fea0003800200 */
.L_x_8772:
[----:B------:R0:W-:Y:S01]  /*8c80*/  STG.E.U8 desc[UR36][R8.64], R4 ;  /* 0x0000000408007986 */ /* 0x0001e2000c101124 */
[----:B------:R-:W-:Y:S05]  /*8c90*/  BRA `(.L_x_8761) ;  /* 0x0000000400f07947 */ /* 0x000fea0003800000 */
.L_x_8770:
        /* <DEDUP_REMOVED lines=16> */
.L_x_8777:
[----:B------:R-:W-:-:S04]  /*8da0*/  SHF.R.U32.HI R22, RZ, 0x18, R22 ;  /* 0x00000018ff167819 */ /* 0x000fc80000011616 */
[----:B------:R-:W-:-:S04]  /*8db0*/  LOP3.LUT R3, R3, 0x80, R22, 0xf8, !PT ;  /* 0x0000008003037812 */ /* 0x000fc800078ef816 */
[----:B------:R-:W-:-:S07]  /*8dc0*/  PRMT R4, R3, 0x7610, R4 ;  /* 0x0000761003047816 */ /* 0x000fce0000000004 */
.L_x_8776:
[----:B------:R-:W-:Y:S05]  /*8dd0*/  BSYNC.RECONVERGENT B0 ;  /* 0x0000000000007941 */ /* 0x000fea0003800200 */
.L_x_8775:
[----:B------:R0:W-:Y:S01]  /*8de0*/  STG.E.U8 desc[UR36][R8.64], R4 ;  /* 0x0000000408007986 */ /* 0x0001e2000c101124 */
[----:B------:R-:W-:Y:S05]  /*8df0*/  BRA `(.L_x_8761) ;  /* 0x0000000400987947 */ /* 0x000fea0003800000 */
.L_x_8769:
        /* <DEDUP_REMOVED lines=21> */
.L_x_8779:
[----:B-----5:R-:W0:Y:S02]  /*8f50*/  F2I.U64.TRUNC R22, R22 ;  /* 0x0000001600167311 */ /* 0x020e24000020d800 */
[----:B0-----:R0:W-:Y:S01]  /*8f60*/  STG.E.64 desc[UR36][R8.64], R22 ;  /* 0x0000001608007986 */ /* 0x0011e2000c101b24 */
[----:B------:R-:W-:Y:S05]  /*8f70*/  BRA `(.L_x_8761) ;  /* 0x0000000400387947 */ /* 0x000fea0003800000 */
.L_x_8778:
[----:B-----5:R-:W0:Y:S02]  /*8f80*/  F2I.FTZ.U32.TRUNC.NTZ R3, R22 ;  /* 0x0000001600037305 */ /* 0x020e24000021f000 */
[----:B0-----:R0:W-:Y:S01]  /*8f90*/  STG.E desc[UR36][R8.64], R3 ;  /* 0x0000000308007986 */ /* 0x0011e2000c101924 */
[----:B------:R-:W-:Y:S05]  /*8fa0*/  BRA `(.L_x_8761) ;  /* 0x00000004002c7947 */ /* 0x000fea0003800000 */
.L_x_8768:
        /* <DEDUP_REMOVED lines=10> */
.L_x_8781:
[----:B-----5:R-:W-:Y:S01]  /*9050*/  FMUL.FTZ R4, R22, 1 ;  /* 0x3f80000016047820 */ /* 0x020fe20000410000 */
[----:B------:R-:W-:-:S05]  /*9060*/  CS2R R6, SRZ ;  /* 0x0000000000067805 */ /* 0x000fca000001ff00 */
[----:B------:R-:W0:Y:S02]  /*9070*/  F2F.F64.F32 R4, R4 ;  /* 0x0000000400047310 */ /* 0x000e240000201800 */
[----:B0-----:R4:W-:Y:S01]  /*9080*/  STG.E.128 desc[UR36][R8.64], R4 ;  /* 0x0000000408007986 */ /* 0x0019e2000c101d24 */
[----:B------:R-:W-:Y:S05]  /*9090*/  BRA `(.L_x_8761) ;  /* 0x0000000000f07947 */ /* 0x000fea0003800000 */
.L_x_8780:
[----:B------:R-:W-:-:S13]  /*90a0*/  ISETP.NE.AND P0, PT, R0, 0xf, PT ;  /* 0x0000000f0000780c */ /* 0x000fda0003f05270 */
[----:B------:R-:W-:Y:S05]  /*90b0*/  @!P0 BRA `(.L_x_8782) ;  /* 0x0000000000e08947 */ /* 0x000fea0003800000 */
[----:B------:R-:W-:-:S13]  /*90c0*/  ISETP.NE.AND P0, PT, R0, 0x17, PT ;  /* 0x000000170000780c */ /* 0x000fda0003f05270 */
[----:B------:R-:W-:Y:S05]  /*90d0*/  @!P0 BRA `(.L_x_8783) ;  /* 0x00000000008c8947 */ /* 0x000fea0003800000 */
[----:B------:R-:W-:-:S13]  /*90e0*/  ISETP.NE.AND P0, PT, R0, 0x18, PT ;  /* 0x000000180000780c */ /* 0x000fda0003f05270 */
[----:B------:R-:W-:Y:S05]  /*90f0*/  @!P0 BRA `(.L_x_8784) ;  /* 0x0000000000448947 */ /* 0x000fea0003800000 */
.L_x_8760:
        /* <DEDUP_REMOVED lines=16> */
.L_x_8785:
[----:B------:R-:W-:Y:S05]  /*9200*/  BRA `(.L_x_8761) ;  /* 0x0000000000947947 */ /* 0x000fea0003800000 */
.L_x_8784:
        /* <DEDUP_REMOVED lines=12> */
.L_x_8787:
[----:B------:R-:W-:Y:S05]  /*92d0*/  BSYNC.RECONVERGENT B0 ;  /* 0x0000000000007941 */ /* 0x000fea0003800200 */
.L_x_8786:
[----:B------:R-:W-:-:S05]  /*92e0*/  LOP3.LUT R3, R0, 0x80, R5, 0xf8, !PT ;  /* 0x0000008000037812 */ /* 0x000fca00078ef805 */
[----:B------:R1:W-:Y:S01]  /*92f0*/  STG.E.U8 desc[UR36][R8.64], R3 ;  /* 0x0000000308007986 */ /* 0x0003e2000c101124 */
[----:B------:R-:W-:Y:S05]  /*9300*/  BRA `(.L_x_8761) ;  /* 0x0000000000547947 */ /* 0x000fea0003800000 */
.L_x_8783:
        /* <DEDUP_REMOVED lines=11> */
.L_x_8789:
[----:B------:R-:W-:Y:S01]  /*93c0*/  IMAD.MOV.U32 R0, RZ, RZ, 0x7f ;  /* 0x0000007fff007424 */ /* 0x000fe200078e00ff */
[----:B------:R-:W-:-:S04]  /*93d0*/  ISETP.GT.U32.AND P0, PT, R4, 0x7f800000, PT ;  /* 0x7f8000000400780c */ /* 0x000fc80003f04070 */
[----:B------:R-:W-:-:S09]  /*93e0*/  SEL R0, R0, 0x7c, P0 ;  /* 0x0000007c00007807 */ /* 0x000fd20000000000 */
.L_x_8790:
[----:B------:R-:W-:Y:S05]  /*93f0*/  BSYNC.RECONVERGENT B0 ;  /* 0x0000000000007941 */ /* 0x000fea0003800200 */
.L_x_8788:
[----:B------:R-:W-:-:S04]  /*9400*/  SHF.R.U32.HI R3, RZ, 0x18, R22 ;  /* 0x00000018ff037819 */ /* 0x000fc80000011616 */
[----:B------:R-:W-:-:S05]  /*9410*/  LOP3.LUT R3, R0, 0x80, R3, 0xf8, !PT ;  /* 0x0000008000037812 */ /* 0x000fca00078ef803 */
[----:B------:R0:W-:Y:S01]  /*9420*/  STG.E.U8 desc[UR36][R8.64], R3 ;  /* 0x0000000308007986 */ /* 0x0001e2000c101124 */
[----:B------:R-:W-:Y:S05]  /*9430*/  BRA `(.L_x_8761) ;  /* 0x0000000000087947 */ /* 0x000fea0003800000 */
.L_x_8782:
[----:B-----5:R-:W-:-:S05]  /*9440*/  F2FP.BF16.F32.PACK_AB R22, RZ, R22 ;  /* 0x00000016ff16723e */ /* 0x020fca00000010ff */
[----:B------:R2:W-:Y:S02]  /*9450*/  STG.E.U16 desc[UR36][R8.64], R22 ;  /* 0x0000001608007986 */ /* 0x0005e4000c101524 */
.L_x_8761:
        /* <DEDUP_REMOVED lines=24> */
.L_x_8794:
[----:B------:R-:W0:Y:S02]  /*95e0*/  F2I.S64.TRUNC R24, R24 ;  /* 0x0000001800187311 */ /* 0x000e24000020d900 */
[----:B0-----:R-:W-:-:S05]  /*95f0*/  IMAD.MOV.U32 R3, RZ, RZ, R24 ;  /* 0x000000ffff037224 */ /* 0x001fca00078e0018 */
[----:B------:R0:W-:Y:S01]  /*9600*/  STG.E.U8 desc[UR36][R8.64], R3 ;  /* 0x0000000308007986 */ /* 0x0001e2000c101124 */
[----:B------:R-:W-:Y:S05]  /*9610*/  BRA `(.L_x_8796) ;  /* 0x0000000c00287947 */ /* 0x000fea0003800000 */
.L_x_8793:
        /* <DEDUP_REMOVED lines=9> */
.L_x_8798:
[----:B------:R-:W0:Y:S02]  /*96b0*/  F2I.FTZ.TRUNC.NTZ R3, R24 ;  /* 0x0000001800037305 */ /* 0x000e24000021f100 */
[----:B0-----:R0:W-:Y:S01]  /*96c0*/  STG.E desc[UR36][R8.64], R3 ;  /* 0x0000000308007986 */ /* 0x0011e2000c101924 */
[----:B------:R-:W-:Y:S05]  /*96d0*/  BRA `(.L_x_8796) ;  /* 0x0000000800f87947 */ /* 0x000fea0003800000 */
.L_x_8797:
[----:B------:R-:W0:Y:S02]  /*96e0*/  F2I.FTZ.TRUNC.NTZ R3, R24 ;  /* 0x0000001800037305 */ /* 0x000e24000021f100 */
[----:B0-----:R0:W-:Y:S01]  /*96f0*/  STG.E.U16 desc[UR36][R8.64], R3 ;  /* 0x0000000308007986 */ /* 0x0011e2000c101524 */
[----:B------:R-:W-:Y:S05]  /*9700*/  BRA `(.L_x_8796) ;  /* 0x0000000800ec7947 */ /* 0x000fea0003800000 */
.L_x_8792:
        /* <DEDUP_REMOVED lines=8> */
.L_x_8800:
[----:B------:R-:W-:-:S05]  /*9790*/  F2FP.F16.F32.PACK_AB R24, RZ, R24 ;  /* 0x00000018ff18723e */ /* 0x000fca00000000ff */
[----:B------:R1:W-:Y:S01]  /*97a0*/  STG.E.U16 desc[UR36][R8.64], R24 ;  /* 0x0000001808007986 */ /* 0x0003e2000c101524 */
[----:B------:R-:W-:Y:S05]  /*97b0*/  BRA `(.L_x_8796) ;  /* 0x0000000800c07947 */ /* 0x000fea0003800000 */
.L_x_8799:
        /* <DEDUP_REMOVED lines=9> */
.L_x_8802:
[----:B------:R-:W-:-:S04]  /*9850*/  F2FP.F16.F32.PACK_AB R3, RZ, R24 ;  /* 0x00000018ff03723e */ /* 0x000fc800000000ff */
[----:B------:R-:W-:-:S05]  /*9860*/  PRMT R3, R3, 0x5410, RZ ;  /* 0x0000541003037816 */ /* 0x000fca00000000ff */
[----:B------:R4:W-:Y:S01]  /*9870*/  STG.E desc[UR36][R8.64], R3 ;  /* 0x0000000308007986 */ /* 0x0009e2000c101924 */
[----:B------:R-:W-:Y:S05]  /*9880*/  BRA `(.L_x_8796) ;  /* 0x00000008008c7947 */ /* 0x000fea0003800000 */
.L_x_8801:
[----:B------:R-:W-:-:S06]  /*9890*/  FMUL.FTZ R4, R24, 1 ;  /* 0x3f80000018047820 */ /* 0x000fcc0000410000 */
[----:B------:R-:W0:Y:S02]  /*98a0*/  F2F.F64.F32 R4, R4 ;  /* 0x0000000400047310 */ /* 0x000e240000201800 */
[----:B0-----:R2:W-:Y:S01]  /*98b0*/  STG.E.64 desc[UR36][R8.64], R4 ;  /* 0x0000000408007986 */ /* 0x0015e2000c101b24 */
[----:B------:R-:W-:Y:S05]  /*98c0*/  BRA `(.L_x_8796) ;  /* 0x00000008007c7947 */ /* 0x000fea0003800000 */
.L_x_8791:
        /* <DEDUP_REMOVED lines=13> */
.L_x_8806:
        /* <DEDUP_REMOVED lines=16> */
.L_x_8809:
[----:B------:R-:W-:-:S04]  /*9aa0*/  SHF.R.U32.HI R24, RZ, 0x18, R24 ;  /* 0x00000018ff187819 */ /* 0x000fc80000011618 */
[----:B------:R-:W-:-:S04]  /*9ab0*/  LOP3.LUT R3, R3, 0x80, R24, 0xf8, !PT ;  /* 0x0000008003037812 */ /* 0x000fc800078ef818 */
[----:B------:R-:W-:-:S07]  /*9ac0*/  PRMT R4, R3, 0x7610, R4 ;  /* 0x0000761003047816 */ /* 0x000fce0000000004 */
.L_x_8808:
[----:B------:R-:W-:Y:S05]  /*9ad0*/  BSYNC.RECONVERGENT B0 ;  /* 0x0000000000007941 */ /* 0x000fea0003800200 */
.L_x_8807:
[----:B------:R0:W-:Y:S01]  /*9ae0*/  STG.E.U8 desc[UR36][R8.64], R4 ;  /* 0x0000000408007986 */ /* 0x0001e2000c101124 */
[----:B------:R-:W-:Y:S05]  /*9af0*/  BRA `(.L_x_8796) ;  /* 0x0000000400f07947 */ /* 0x000fea0003800000 */
.L_x_8805:
        /* <DEDUP_REMOVED lines=16> */
.L_x_8812:
[----:B------:R-:W-:-:S04]  /*9c00*/  SHF.R.U32.HI R24, RZ, 0x18, R24 ;  /* 0x00000018ff187819 */ /* 0x000fc80000011618 */
[----:B------:R-:W-:-:S04]  /*9c10*/  LOP3.LUT R3, R3, 0x80, R24, 0xf8, !PT ;  /* 0x0000008003037812 */ /* 0x000fc800078ef818 */
[----:B------:R-:W-:-:S07]  /*9c20*/  PRMT R4, R3, 0x7610, R4 ;  /* 0x0000761003047816 */ /* 0x000fce0000000004 */
.L_x_8811:
[----:B------:R-:W-:Y:S05]  /*9c30*/  BSYNC.RECONVERGENT B0 ;  /* 0x0000000000007941 */ /* 0x000fea0003800200 */
.L_x_8810:
[----:B------:R0:W-:Y:S01]  /*9c40*/  STG.E.U8 desc[UR36][R8.64], R4 ;  /* 0x0000000408007986 */ /* 0x0001e2000c101124 */
[----:B------:R-:W-:Y:S05]  /*9c50*/  BRA `(.L_x_8796) ;  /* 0x0000000400987947 */ /* 0x000fea0003800000 */
.L_x_8804:
        /* <DEDUP_REMOVED lines=21> */
.L_x_8814:
[----:B------:R-:W0:Y:S02]  /*9db0*/  F2I.U64.TRUNC R24, R24 ;  /* 0x0000001800187311 */ /* 0x000e24000020d800 */
[----:B0-----:R0:W-:Y:S01]  /*9dc0*/  STG.E.64 desc[UR36][R8.64], R24 ;  /* 0x0000001808007986 */ /* 0x0011e2000c101b24 */
[----:B------:R-:W-:Y:S05]  /*9dd0*/  BRA `(.L_x_8796) ;  /* 0x0000000400387947 */ /* 0x000fea0003800000 */
.L_x_8813:
[----:B------:R-:W0:Y:S02]  /*9de0*/  F2I.FTZ.U32.TRUNC.NTZ R3, R24 ;  /* 0x0000001800037305 */ /* 0x000e24000021f000 */
[----:B0-----:R0:W-:Y:S01]  /*9df0*/  STG.E desc[UR36][R8.64], R3 ;  /* 0x0000000308007986 */ /* 0x0011e2000c101924 */
[----:B------:R-:W-:Y:S05]  /*9e00*/  BRA `(.L_x_8796) ;  /* 0x00000004002c7947 */ /* 0x000fea0003800000 */
.L_x_8803:
        /* <DEDUP_REMOVED lines=10> */
.L_x_8816:
[----:B------:R-:W-:Y:S01]  /*9eb0*/  FMUL.FTZ R4, R24, 1 ;  /* 0x3f80000018047820 */ /* 0x000fe20000410000 */
[----:B------:R-:W-:-:S05]  /*9ec0*/  CS2R R6, SRZ ;  /* 0x0000000000067805 */ /* 0x000fca000001ff00 */
[----:B------:R-:W0:Y:S02]  /*9ed0*/  F2F.F64.F32 R4, R4 ;  /* 0x0000000400047310 */ /* 0x000e240000201800 */
[----:B0-----:R0:W-:Y:S01]  /*9ee0*/  STG.E.128 desc[UR36][R8.64], R4 ;  /* 0x0000000408007986 */ /* 0x0011e2000c101d24 */
[----:B------:R-:W-:Y:S05]  /*9ef0*/  BRA `(.L_x_8796) ;  /* 0x0000000000f07947 */ /* 0x000fea0003800000 */
.L_x_8815:
[----:B------:R-:W-:-:S13]  /*9f00*/  ISETP.NE.AND P0, PT, R0, 0xf, PT ;  /* 0x0000000f0000780c */ /* 0x000fda0003f05270 */
[----:B------:R-:W-:Y:S05]  /*9f10*/  @!P0 BRA `(.L_x_8817) ;  /* 0x0000000000e08947 */ /* 0x000fea0003800000 */
[----:B------:R-:W-:-:S13]  /*9f20*/  ISETP.NE.AND P0, PT, R0, 0x17, PT ;  /* 0x000000170000780c */ /* 0x000fda0003f05270 */
[----:B------:R-:W-:Y:S05]  /*9f30*/  @!P0 BRA `(.L_x_8818) ;  /* 0x00000000008c8947 */ /* 0x000fea0003800000 */
[----:B------:R-:W-:-:S13]  /*9f40*/  ISETP.NE.AND P0, PT, R0, 0x18, PT ;  /* 0x000000180000780c */ /* 0x000fda0003f05270 */
[----:B------:R-:W-:Y:S05]  /*9f50*/  @!P0 BRA `(.L_x_8819) ;  /* 0x0000000000448947 */ /* 0x000fea0003800000 */
.L_x_8795:
        /* <DEDUP_REMOVED lines=16> */
.L_x_8820:
[----:B------:R-:W-:Y:S05]  /*a060*/  BRA `(.L_x_8796) ;  /* 0x0000000000947947 */ /* 0x000fea0003800000 */
.L_x_8819:
        /* <DEDUP_REMOVED lines=12> */
.L_x_8822:
[----:B------:R-:W-:Y:S05]  /*a130*/  BSYNC.RECONVERGENT B0 ;  /* 0x0000000000007941 */ /* 0x000fea0003800200 */
.L_x_8821:
[----:B------:R-:W-:-:S05]  /*a140*/  LOP3.LUT R3, R0, 0x80, R5, 0xf8, !PT ;  /* 0x0000008000037812 */ /* 0x000fca00078ef805 */
[----:B------:R0:W-:Y:S01]  /*a150*/  STG.E.U8 desc[UR36][R8.64], R3 ;  /* 0x0000000308007986 */ /* 0x0001e2000c101124 */
[----:B------:R-:W-:Y:S05]  /*a160*/  BRA `(.L_x_8796) ;  /* 0x0000000000547947 */ /* 0x000fea0003800000 */
.L_x_8818:
        /* <DEDUP_REMOVED lines=11> */
.L_x_8824:
[----:B------:R-:W-:Y:S01]  /*a220*/  IMAD.MOV.U32 R0, RZ, RZ, 0x7f ;  /* 0x0000007fff007424 */ /* 0x000fe200078e00ff */
[----:B------:R-:W-:-:S04]  /*a230*/  ISETP.GT.U32.AND P0, PT, R4, 0x7f800000, PT ;  /* 0x7f8000000400780c */ /* 0x000fc80003f04070 */
[----:B------:R-:W-:-:S09]  /*a240*/  SEL R0, R0, 0x7c, P0 ;  /* 0x0000007c00007807 */ /* 0x000fd20000000000 */
.L_x_8825:
[----:B------:R-:W-:Y:S05]  /*a250*/  BSYNC.RECONVERGENT B0 ;  /* 0x0000000000007941 */ /* 0x000fea0003800200 */
.L_x_8823:
[----:B------:R-:W-:-:S04]  /*a260*/  SHF.R.U32.HI R3, RZ, 0x18, R24 ;  /* 0x00000018ff037819 */ /* 0x000fc80000011618 */
[----:B------:R-:W-:-:S05]  /*a270*/  LOP3.LUT R3, R0, 0x80, R3, 0xf8, !PT ;  /* 0x0000008000037812 */ /* 0x000fca00078ef803 */
[----:B------:R0:W-:Y:S01]  /*a280*/  STG.E.U8 desc[UR36][R8.64], R3 ;  /* 0x0000000308007986 */ /* 0x0001e2000c101124 */
[----:B------:R-:W-:Y:S05]  /*a290*/  BRA `(.L_x_8796) ;  /* 0x0000000000087947 */ /* 0x000fea0003800000 */
.L_x_8817:
[----:B------:R-:W-:-:S05]  /*a2a0*/  F2FP.BF16.F32.PACK_AB R24, RZ, R24 ;  /* 0x00000018ff18723e */ /* 0x000fca00000010ff */
[----:B------:R0:W-:Y:S02]  /*a2b0*/  STG.E.U16 desc[UR36][R8.64], R24 ;  /* 0x0000001808007986 */ /* 0x0001e4000c101524 */
.L_x_8796:
[----:B------:R-:W-:-:S07]  /*a2c0*/  VIADD R19, R19, 0x80 ;  /* 0x0000008013137836 */ /* 0x000fce0000000000 */
.L_x_8755:
[----:B------:R-:W-:Y:S05]  /*a2d0*/  BSYNC.RECONVERGENT B6 ;  /* 0x0000000000067941 */ /* 0x000fea0003800200 */
.L_x_8754:
        /* <DEDUP_REMOVED lines=22> */
.L_x_8829:
[----:B-----5:R-:W0:Y:S02]  /*a440*/  F2I.S64.TRUNC R18, R18 ;  /* 0x0000001200127311 */ /* 0x020e24000020d900 */
[----:B0-----:R-:W-:-:S05]  /*a450*/  IMAD.MOV.U32 R5, RZ, RZ, R18 ;  /* 0x000000ffff057224 */ /* 0x001fca00078e0012 */
[----:B------:R-:W-:Y:S01]  /*a460*/  STG.E.U8 desc[UR36][R2.64], R5 ;  /* 0x0000000502007986 */ /* 0x000fe2000c101124 */
[----:B------:R-:W-:Y:S05]  /*a470*/  EXIT ;  /* 0x000000000000794d */ /* 0x000fea0003800000 */
.L_x_8828:
        /* <DEDUP_REMOVED lines=9> */
.L_x_8832:
[----:B-----5:R-:W0:Y:S02]  /*a510*/  F2I.FTZ.TRUNC.NTZ R5, R18 ;  /* 0x0000001200057305 */ /* 0x020e24000021f100 */
[----:B0-----:R-:W-:Y:S01]  /*a520*/  STG.E desc[UR36][R2.64], R5 ;  /* 0x0000000502007986 */ /* 0x001fe2000c101924 */
[----:B------:R-:W-:Y:S05]  /*a530*/  EXIT ;  /* 0x000000000000794d */ /* 0x000fea0003800000 */
.L_x_8831:
[----:B-----5:R-:W0:Y:S02]  /*a540*/  F2I.FTZ.TRUNC.NTZ R5, R18 ;  /* 0x0000001200057305 */ /* 0x020e24000021f100 */
[----:B0-----:R-:W-:Y:S01]  /*a550*/  STG.E.U16 desc[UR36][R2.64], R5 ;  /* 0x0000000502007986 */ /* 0x001fe2000c101524 */
[----:B------:R-:W-:Y:S05]  /*a560*/  EXIT ;  /* 0x000000000000794d */ /* 0x000fea0003800000 */
.L_x_8827:
        /* <DEDUP_REMOVED lines=8> */
.L_x_8834:
[----:B-----5:R-:W-:-:S05]  /*a5f0*/  F2FP.F16.F32.PACK_AB R18, RZ, R18 ;  /* 0x00000012ff12723e */ /* 0x020fca00000000ff */
[----:B------:R-:W-:Y:S01]  /*a600*/  STG.E.U16 desc[UR36][R2.64], R18 ;  /* 0x0000001202007986 */ /* 0x000fe2000c101524 */
[----:B------:R-:W-:Y:S05]  /*a610*/  EXIT ;  /* 0x000000000000794d */ /* 0x000fea0003800000 */
.L_x_8833:
        /* <DEDUP_REMOVED lines=9> */
.L_x_8836:
[----:B-----5:R-:W-:-:S04]  /*a6b0*/  F2FP.F16.F32.PACK_AB R5, RZ, R18 ;  /* 0x00000012ff05723e */ /* 0x020fc800000000ff */
[----:B------:R-:W-:-:S05]  /*a6c0*/  PRMT R5, R5, 0x5410, RZ ;  /* 0x0000541005057816 */ /* 0x000fca00000000ff */
[----:B------:R-:W-:Y:S01]  /*a6d0*/  STG.E desc[UR36][R2.64], R5 ;  /* 0x0000000502007986 */ /* 0x000fe2000c101924 */
[----:B------:R-:W-:Y:S05]  /*a6e0*/  EXIT ;  /* 0x000000000000794d */ /* 0x000fea0003800000 */
.L_x_8835:
[----:B-----5:R-:W-:-:S06]  /*a6f0*/  FMUL.FTZ R4, R18, 1 ;  /* 0x3f80000012047820 */ /* 0x020fcc0000410000 */
[----:B------:R-:W0:Y:S02]  /*a700*/  F2F.F64.F32 R4, R4 ;  /* 0x0000000400047310 */ /* 0x000e240000201800 */
[----:B0-----:R-:W-:Y:S01]  /*a710*/  STG.E.64 desc[UR36][R2.64], R4 ;  /* 0x0000000402007986 */ /* 0x001fe2000c101b24 */
[----:B------:R-:W-:Y:S05]  /*a720*/  EXIT ;  /* 0x000000000000794d */ /* 0x000fea0003800000 */
.L_x_8826:
        /* <DEDUP_REMOVED lines=13> */
.L_x_8840:
        /* <DEDUP_REMOVED lines=16> */
.L_x_8843:
[----:B------:R-:W-:-:S04]  /*a900*/  SHF.R.U32.HI R18, RZ, 0x18, R18 ;  /* 0x00000018ff127819 */ /* 0x000fc80000011612 */
[----:B------:R-:W-:-:S04]  /*a910*/  LOP3.LUT R5, R5, 0x80, R18, 0xf8, !PT ;  /* 0x0000008005057812 */ /* 0x000fc800078ef812 */
[----:B------:R-:W-:-:S07]  /*a920*/  PRMT R0, R5, 0x7610, R0 ;  /* 0x0000761005007816 */ /* 0x000fce0000000000 */
.L_x_8842:
[----:B------:R-:W-:Y:S05]  /*a930*/  BSYNC.RECONVERGENT B0 ;  /* 0x0000000000007941 */ /* 0x000fea0003800200 */
.L_x_8841:
[----:B------:R-:W-:Y:S01]  /*a940*/  STG.E.U8 desc[UR36][R2.64], R0 ;  /* 0x0000000002007986 */ /* 0x000fe2000c101124 */
[----:B------:R-:W-:Y:S05]  /*a950*/  EXIT ;  /* 0x000000000000794d */ /* 0x000fea0003800000 */
.L_x_8839:
        /* <DEDUP_REMOVED lines=16> */
.L_x_8846:
[----:B------:R-:W-:-:S04]  /*aa60*/  SHF.R.U32.HI R18, RZ, 0x18, R18 ;  /* 0x00000018ff127819 */ /* 0x000fc80000011612 */
[----:B------:R-:W-:-:S04]  /*aa70*/  LOP3.LUT R5, R5, 0x80, R18, 0xf8, !PT ;  /* 0x0000008005057812 */ /* 0x000fc800078ef812 */
[----:B------:R-:W-:-:S07]  /*aa80*/  PRMT R0, R5, 0x7610, R0 ;  /* 0x0000761005007816 */ /* 0x000fce0000000000 */
.L_x_8845:
[----:B------:R-:W-:Y:S05]  /*aa90*/  BSYNC.RECONVERGENT B0 ;  /* 0x0000000000007941 */ /* 0x000fea0003800200 */
.L_x_8844:
[----:B------:R-:W-:Y:S01]  /*aaa0*/  STG.E.U8 desc[UR36][R2.64], R0 ;  /* 0x0000000002007986 */ /* 0x000fe2000c101124 */
[----:B------:R-:W-:Y:S05]  /*aab0*/  EXIT ;  /* 0x000000000000794d */ /* 0x000fea0003800000 */
.L_x_8838:
        /* <DEDUP_REMOVED lines=21> */
.L_x_8848:
[----:B-----5:R-:W0:Y:S02]  /*ac10*/  F2I.U64.TRUNC R18, R18 ;  /* 0x0000001200127311 */ /* 0x020e24000020d800 */
[----:B0-----:R-:W-:Y:S01]  /*ac20*/  STG.E.64 desc[UR36][R2.64], R18 ;  /* 0x0000001202007986 */ /* 0x001fe2000c101b24 */
[----:B------:R-:W-:Y:S05]  /*ac30*/  EXIT ;  /* 0x000000000000794d */ /* 0x000fea0003800000 */
.L_x_8847:
[----:B-----5:R-:W0:Y:S02]  /*ac40*/  F2I.FTZ.U32.TRUNC.NTZ R5, R18 ;  /* 0x0000001200057305 */ /* 0x020e24000021f000 */
[----:B0-----:R-:W-:Y:S01]  /*ac50*/  STG.E desc[UR36][R2.64], R5 ;  /* 0x0000000502007986 */ /* 0x001fe2000c101924 */
[----:B------:R-:W-:Y:S05]  /*ac60*/  EXIT ;  /* 0x000000000000794d */ /* 0x000fea0003800000 */
.L_x_8837:
        /* <DEDUP_REMOVED lines=10> */
.L_x_8850:
[----:B-----5:R-:W-:Y:S01]  /*ad10*/  FMUL.FTZ R4, R18, 1 ;  /* 0x3f80000012047820 */ /* 0x020fe20000410000 */
[----:B------:R-:W-:-:S05]  /*ad20*/  CS2R R6, SRZ ;  /* 0x0000000000067805 */ /* 0x000fca000001ff00 */
[----:B------:R-:W0:Y:S02]  /*ad30*/  F2F.F64.F32 R4, R4 ;  /* 0x0000000400047310 */ /* 0x000e240000201800 */
[----:B0-----:R-:W-:Y:S01]  /*ad40*/  STG.E.128 desc[UR36][R2.64], R4 ;  /* 0x0000000402007986 */ /* 0x001fe2000c101d24 */
[----:B------:R-:W-:Y:S05]  /*ad50*/  EXIT ;  /* 0x000000000000794d */ /* 0x000fea0003800000 */
.L_x_8849:
[----:B------:R-:W-:-:S13]  /*ad60*/  ISETP.NE.AND P0, PT, R0, 0xf, PT ;  /* 0x0000000f0000780c */ /* 0x000fda0003f05270 */
[----:B------:R-:W-:Y:S05]  /*ad70*/  @!P0 BRA `(.L_x_8851) ;  /* 0x0000000000e08947 */ /* 0x000fea0003800000 */
[----:B------:R-:W-:-:S13]  /*ad80*/  ISETP.NE.AND P0, PT, R0, 0x17, PT ;  /* 0x000000170000780c */ /* 0x000fda0003f05270 */
[----:B------:R-:W-:Y:S05]  /*ad90*/  @!P0 BRA `(.L_x_8852) ;  /* 0x00000000008c8947 */ /* 0x000fea0003800000 */
[----:B------:R-:W-:-:S13]  /*ada0*/  ISETP.NE.AND P0, PT, R0, 0x18, PT ;  /* 0x000000180000780c */ /* 0x000fda0003f05270 */
[----:B------:R-:W-:Y:S05]  /*adb0*/  @!P0 BRA `(.L_x_8853) ;  /* 0x0000000000448947 */ /* 0x000fea0003800000 */
.L_x_8830:
        /* <DEDUP_REMOVED lines=16> */
.L_x_8854:
[----:B------:R-:W-:Y:S05]  /*aec0*/  EXIT ;  /* 0x000000000000794d */ /* 0x000fea0003800000 */
.L_x_8853:
        /* <DEDUP_REMOVED lines=12> */
.L_x_8856:
[----:B------:R-:W-:Y:S05]  /*af90*/  BSYNC.RECONVERGENT B0 ;  /* 0x0000000000007941 */ /* 0x000fea0003800200 */
.L_x_8855:
[----:B------:R-:W-:-:S05]  /*afa0*/  LOP3.LUT R5, R0, 0x80, R7, 0xf8, !PT ;  /* 0x0000008000057812 */ /* 0x000fca00078ef807 */
[----:B------:R-:W-:Y:S01]  /*afb0*/  STG.E.U8 desc[UR36][R2.64], R5 ;  /* 0x0000000502007986 */ /* 0x000fe2000c101124 */
[----:B------:R-:W-:Y:S05]  /*afc0*/  EXIT ;  /* 0x000000000000794d */ /* 0x000fea0003800000 */
.L_x_8852:
        /* <DEDUP_REMOVED lines=11> */
.L_x_8858:
[----:B------:R-:W-:Y:S01]  /*b080*/  IMAD.MOV.U32 R0, RZ, RZ, 0x7f ;  /* 0x0000007fff007424 */ /* 0x000fe200078e00ff */
[----:B------:R-:W-:-:S04]  /*b090*/  ISETP.GT.U32.AND P0, PT, R4, 0x7f800000, PT ;  /* 0x7f8000000400780c */ /* 0x000fc80003f04070 */
[----:B------:R-:W-:-:S09]  /*b0a0*/  SEL R0, R0, 0x7c, P0 ;  /* 0x0000007c00007807 */ /* 0x000fd20000000000 */
.L_x_8859:
[----:B------:R-:W-:Y:S05]  /*b0b0*/  BSYNC.RECONVERGENT B0 ;  /* 0x0000000000007941 */ /* 0x000fea0003800200 */
.L_x_8857:
[----:B------:R-:W-:-:S04]  /*b0c0*/  SHF.R.U32.HI R5, RZ, 0x18, R18 ;  /* 0x00000018ff057819 */ /* 0x000fc80000011612 */
[----:B------:R-:W-:-:S05]  /*b0d0*/  LOP3.LUT R5, R0, 0x80, R5, 0xf8, !PT ;  /* 0x0000008000057812 */ /* 0x000fca00078ef805 */
[----:B------:R-:W-:Y:S01]  /*b0e0*/  STG.E.U8 desc[UR36][R2.64], R5 ;  /* 0x0000000502007986 */ /* 0x000fe2000c101124 */
[----:B------:R-:W-:Y:S05]  /*b0f0*/  EXIT ;  /* 0x000000000000794d */ /* 0x000fea0003800000 */
.L_x_8851:
[----:B-----5:R-:W-:-:S05]  /*b100*/  F2FP.BF16.F32.PACK_AB R18, RZ, R18 ;  /* 0x00000012ff12723e */ /* 0x020fca00000010ff */
[----:B------:R-:W-:Y:S01]  /*b110*/  STG.E.U16 desc[UR36][R2.64], R18 ;  /* 0x0000001202007986 */ /* 0x000fe2000c101524 */
[----:B------:R-:W-:Y:S05]  /*b120*/  EXIT ;  /* 0x000000000000794d */ /* 0x000fea0003800000 */
.L_x_8860:
        /* <DEDUP_REMOVED lines=13> */
.L_x_14656:


//--------------------- .text._ZN2at6native18elementwise_kernelILi128ELi2EZNS0_22gpu_kernel_impl_nocastIZZZNS0_26logit_backward_kernel_cudaERNS_18TensorIteratorBaseERKN3c106ScalarEENKUlvE_clEvENKUlvE0_clEvEUlffE_EEvS4_RKT_EUliE_EEviT1_ --------------------------
	.section	.text._ZN2at6native18elementwise_kernelILi128ELi2EZNS0_22gpu_kernel_impl_nocastIZZZNS0_26logit_backward_kernel_cudaERNS_18TensorIteratorBaseERKN3c106ScalarEENKUlvE_clEvENKUlvE0_clEvEUlffE_EEvS4_RKT_EUliE_EEviT1_,"ax",@progbits
	.align	128
        .global         _ZN2at6native18elementwise_kernelILi128ELi2EZNS0_22gpu_kernel_impl_nocastIZZZNS0_26logit_backward_kernel_cudaERNS_18TensorIteratorBaseERKN3c106ScalarEENKUlvE_clEvENKUlvE0_clEvEUlffE_EEvS4_RKT_EUliE_EEviT1_
        .type           _ZN2at6native18elementwise_kernelILi128ELi2EZNS0_22gpu_kernel_impl_nocastIZZZNS0_26logit_backward_kernel_cudaERNS_18TensorIteratorBaseERKN3c106ScalarEENKUlvE_clEvENKUlvE0_clEvEUlffE_EEvS4_RKT_EUliE_EEviT1_,@function
        .size           _ZN2at6native18elementwise_kernelILi128ELi2EZNS0_22gpu_kernel_impl_nocastIZZZNS0_26logit_backward_kernel_cudaERNS_18TensorIteratorBaseERKN3c106ScalarEENKUlvE_clEvENKUlvE0_clEvEUlffE_EEvS4_RKT_EUliE_EEviT1_,(.L_x_14657 - _ZN2at6native18elementwise_kernelILi128ELi2EZNS0_22gpu_kernel_impl_nocastIZZZNS0_26logit_backward_kernel_cudaERNS_18TensorIteratorBaseERKN3c106ScalarEENKUlvE_clEvENKUlvE0_clEvEUlffE_EEvS4_RKT_EUliE_EEviT1_)
        .other          _ZN2at6native18elementwise_kernelILi128ELi2EZNS0_22gpu_kernel_impl_nocastIZZZNS0_26logit_backward_kernel_cudaERNS_18TensorIteratorBaseERKN3c106ScalarEENKUlvE_clEvENKUlvE0_clEvEUlffE_EEvS4_RKT_EUliE_EEviT1_,@"STO_CUDA_ENTRY STV_DEFAULT"
_ZN2at6native18elementwise_kernelILi128ELi2EZNS0_22gpu_kernel_impl_nocastIZZZNS0_26logit_backward_kernel_cudaERNS_18TensorIteratorBaseERKN3c106ScalarEENKUlvE_clEvENKUlvE0_clEvEUlffE_EEvS4_RKT_EUliE_EEviT1_:
.text._ZN2at6native18elementwise_kernelILi128ELi2EZNS0_22gpu_kernel_impl_nocastIZZZNS0_26logit_backward_kernel_cudaERNS_18TensorIteratorBaseERKN3c106ScalarEENKUlvE_clEvENKUlvE0_clEvEUlffE_EEvS4_RKT_EUliE_EEviT1_:
        /* <DEDUP_REMOVED lines=13> */
[----:B------:R-:W0:Y:S02]  /*00d0*/  LDC.64 R4, c[0x0][0x5f8] ;  /* 0x00017e00ff047b82 */ /* 0x000e240000000a00 */
[----:B0-----:R-:W2:Y:S06]  /*00e0*/  LDG.E R0, desc[UR6][R4.64] ;  /* 0x0000000604007981 */ /* 0x001eac000c1e1900 */
[----:B------:R-:W0:Y:S01]  /*00f0*/  LDC.64 R6, c[0x0][0x5e8] ;  /* 0x00017a00ff067b82 */ /* 0x000e220000000a00 */
[----:B------:R-:W-:Y:S02]  /*0100*/  MOV R9, 0x7fc00000 ;  /* 0x7fc0000000097802 */ /* 0x000fe40000000f00 */
[----:B--2---:R-:W-:-:S02]  /*0110*/  FSETP.GEU.FTZ.AND P1, PT, R0, RZ, PT ;  /* 0x000000ff0000720b */ /* 0x004fc40003f3e000 */
[----:B------:R-:W-:-:S04]  /*0120*/  FSETP.GT.FTZ.AND P0, PT, R0, 1, PT ;  /* 0x3f8000000000780b */ /* 0x000fc80003f14000 */
        /* <DEDUP_REMOVED lines=8> */
.L_x_8864:
[----:B------:R0:W-:Y:S01]  /*01b0*/  STG.E desc[UR6][R6.64], R9 ;  /* 0x0000000906007986 */ /* 0x0001e2000c101906 */
[----:B------:R-:W-:-:S07]  /*01c0*/  IADD3 R3, PT, PT, R3, 0x80, RZ ;  /* 0x0000008003037810 */ /* 0x000fce0007ffe0ff */
.L_x_8863:
[----:B------:R-:W-:Y:S05]  /*01d0*/  BSYNC.RECONVERGENT B0 ;  /* 0x0000000000007941 */ /* 0x000fea0003800200 */
.L_x_8862:
[----:B------:R-:W-:-:S13]  /*01e0*/  ISETP.GE.AND P0, PT, R3, UR4, PT ;  /* 0x0000000403007c0c */ /* 0x000fda000bf06270 */
[----:B------:R-:W-:Y:S05]  /*01f0*/  @P0 EXIT ;  /* 0x000000000000094d */ /* 0x000fea0003800000 */
[----:B------:R-:W1:Y:S02]  /*0200*/  LDC.64 R2, c[0x0][0x5f8] ;  /* 0x00017e00ff027b82 */ /* 0x000e640000000a00 */
[----:B-1----:R-:W2:Y:S06]  /*0210*/  LDG.E R0, desc[UR6][R2.64] ;  /* 0x0000000602007981 */ /* 0x002eac000c1e1900 */
[----:B------:R-:W1:Y:S01]  /*0220*/  LDC.64 R4, c[0x0][0x5e8] ;  /* 0x00017a00ff047b82 */ /* 0x000e620000000a00 */
[----:B0-----:R-:W-:Y:S02]  /*0230*/  MOV R7, 0x7fc00000 ;  /* 0x7fc0000000077802 */ /* 0x001fe40000000f00 */
[----:B--2---:R-:W-:-:S02]  /*0240*/  FSETP.GEU.FTZ.AND P1, PT, R0, RZ, PT ;  /* 0x000000ff0000720b */ /* 0x004fc40003f3e000 */
[----:B------:R-:W-:-:S04]  /*0250*/  FSETP.GT.FTZ.AND P0, PT, R0, 1, PT ;  /* 0x3f8000000000780b */ /* 0x000fc80003f14000 */
        /* <DEDUP_REMOVED lines=8> */
.L_x_8865:
[----:B------:R-:W-:Y:S01]  /*02e0*/  STG.E desc[UR6][R4.64], R7 ;  /* 0x0000000704007986 */ /* 0x000fe2000c101906 */
[----:B------:R-:W-:Y:S05]  /*02f0*/  EXIT ;  /* 0x000000000000794d */ /* 0x000fea0003800000 */
.L_x_8861:
        /* <DEDUP_REMOVED lines=355> */
.L_x_8868:
[----:B------:R-:W0:Y:S02]  /*1930*/  LDCU.64 UR8, c[0x0][0x5f8] ;  /* 0x0000bf00ff0877ac */ /* 0x000e240008000a00 */
[----:B0-----:R-:W-:-:S04]  /*1940*/  IADD3 R6, P0, PT, R6, UR8, RZ ;  /* 0x0000000806067c10 */ /* 0x001fc8000ff1e0ff */
[----:B------:R-:W-:Y:S01]  /*1950*/  IADD3.X R7, PT, PT, RZ, UR9, RZ, P0, !PT ;  /* 0x00000009ff077c10 */ /* 0x000fe200087fe4ff */
[----:B------:R-:W0:Y:S05]  /*1960*/  LDCU.64 UR8, c[0x0][0x5e8] ;  /* 0x0000bd00ff0877ac */ /* 0x000e2a0008000a00 */
[----:B------:R-:W2:Y:S02]  /*1970*/  LDG.E R7, desc[UR6][R6.64] ;  /* 0x0000000606077981 */ /* 0x000ea4000c1e1900 */
[C---:B--2---:R-:W-:Y:S02]  /*1980*/  FSETP.GEU.FTZ.AND P1, PT, R7.reuse, RZ, PT ;  /* 0x000000ff0700720b */ /* 0x044fe40003f3e000 */
[----:B------:R-:W-:-:S04]  /*1990*/  FSETP.GT.FTZ.AND P0, PT, R7, 1, PT ;  /* 0x3f8000000700780b */ /* 0x000fc80003f14000 */
        /* <DEDUP_REMOVED lines=9> */
[----:B------:R-:W-:Y:S01]  /*1a30*/  MOV R7, 0x7fc00000 ;  /* 0x7fc0000000077802 */ /* 0x000fe20000000f00 */
[----:B------:R-:W2:Y:S01]  /*1a40*/  @!P0 MUFU.RCP R11, R10 ;  /* 0x0000000a000b8308 */ /* 0x000ea20000001000 */
[----:B------:R-:W-:Y:S01]  /*1a50*/  IADD3.X R5, PT, PT, RZ, UR9, RZ, P1, !PT ;  /* 0x00000009ff057c10 */ /* 0x000fe20008ffe4ff */
[----:B--2---:R-:W-:-:S05]  /*1a60*/  @!P0 FMUL.FTZ R7, R8, R11 ;  /* 0x0000000b08078220 */ /* 0x004fca0000410000 */
[----:B------:R0:W-:Y:S03]  /*1a70*/  STG.E desc[UR6][R4.64], R7 ;  /* 0x0000000704007986 */ /* 0x0001e6000c101906 */
.L_x_8867:
[----:B------:R-:W-:Y:S05]  /*1a80*/  BSYNC.RECONVERGENT B0 ;  /* 0x0000000000007941 */ /* 0x000fea0003800200 */
.L_x_8866:
        /* <DEDUP_REMOVED lines=350> */
.L_x_8869:
[----:B------:R-:W0:Y:S01]  /*3070*/  LDCU.128 UR8, c[0x0][0x5f0] ;  /* 0x0000be00ff0877ac */ /* 0x000e220008000c00 */
[----:B------:R-:W1:Y:S01]  /*3080*/  LDCU.64 UR4, c[0x0][0x5e8] ;  /* 0x0000bd00ff0477ac */ /* 0x000e620008000a00 */
[----:B0-----:R-:W-:-:S04]  /*3090*/  IADD3 R4, P0, PT, R4, UR10, RZ ;  /* 0x0000000a04047c10 */ /* 0x001fc8000ff1e0ff */
[----:B------:R-:W-:-:S06]  /*30a0*/  IADD3.X R5, PT, PT, RZ, UR11, RZ, P0, !PT ;  /* 0x0000000bff057c10 */ /* 0x000fcc00087fe4ff */
[----:B------:R-:W2:Y:S02]  /*30b0*/  LDG.E R5, desc[UR6][R4.64] ;  /* 0x0000000604057981 */ /* 0x000ea4000c1e1900 */
[C---:B--2---:R-:W-:Y:S02]  /*30c0*/  FSETP.GEU.FTZ.AND P1, PT, R5.reuse, RZ, PT ;  /* 0x000000ff0500720b */ /* 0x044fe40003f3e000 */
[----:B------:R-:W-:-:S04]  /*30d0*/  FSETP.GT.FTZ.AND P0, PT, R5, 1, PT ;  /* 0x3f8000000500780b */ /* 0x000fc80003f14000 */
[----:B------:R-:W-:Y:S02]  /*30e0*/  PLOP3.LUT P0, PT, P1, P0, PT, 0x8f, 0xf8 ;  /* 0x0000000000f8781c */ /* 0x000fe40000f01177 */
[----:B------:R-:W-:-:S04]  /*30f0*/  IADD3 R6, P1, PT, R2, UR8, RZ ;  /* 0x0000000802067c10 */ /* 0x000fc8000ff3e0ff */
[----:B------:R-:W-:-:S07]  /*3100*/  IADD3.X R7, PT, PT, RZ, UR9, RZ, P1, !PT ;  /* 0x00000009ff077c10 */ /* 0x000fce0008ffe4ff */
[----:B------:R-:W2:Y:S01]  /*3110*/  @!P0 LDG.E R6, desc[UR6][R6.64] ;  /* 0x0000000606068981 */ /* 0x000ea2000c1e1900 */
[----:B------:R-:W-:Y:S01]  /*3120*/  @!P0 FADD.FTZ R0, -R5, 1 ;  /* 0x3f80000005008421 */ /* 0x000fe20000010100 */
[----:B-1----:R-:W-:-:S03]  /*3130*/  IADD3 R2, P1, PT, R3, UR4, RZ ;  /* 0x0000000403027c10 */ /* 0x002fc6000ff3e0ff */
[----:B------:R-:W-:Y:S01]  /*3140*/  @!P0 FMUL.FTZ R0, R5, R0 ;  /* 0x0000000005008220 */ /* 0x000fe20000410000 */
[----:B------:R-:W-:Y:S02]  /*3150*/  MOV R5, 0x7fc00000 ;  /* 0x7fc0000000057802 */ /* 0x000fe40000000f00 */
[----:B------:R-:W-:Y:S01]  /*3160*/  IADD3.X R3, PT, PT, RZ, UR5, RZ, P1, !PT ;  /* 0x00000005ff037c10 */ /* 0x000fe20008ffe4ff */
[----:B------:R-:W2:Y:S02]  /*3170*/  @!P0 MUFU.RCP R9, R0 ;  /* 0x0000000000098308 */ /* 0x000ea40000001000 */
[----:B--2---:R-:W-:-:S05]  /*3180*/  @!P0 FMUL.FTZ R5, R6, R9 ;  /* 0x0000000906058220 */ /* 0x004fca0000410000 */
[----:B------:R-:W-:Y:S01]  /*3190*/  STG.E desc[UR6][R2.64], R5 ;  /* 0x0000000502007986 */ /* 0x000fe2000c101906 */
[----:B------:R-:W-:Y:S05]  /*31a0*/  EXIT ;  /* 0x000000000000794d */ /* 0x000fea0003800000 */
.L_x_8870:
        /* <DEDUP_REMOVED lines=13> */
.L_x_14657:


//--------------------- .text._ZN2at6native27unrolled_elementwise_kernelIZZZNS0_26logit_backward_kernel_cudaERNS_18TensorIteratorBaseERKN3c106ScalarEENKUlvE_clEvENKUlvE0_clEvEUlffE_St5arrayIPcLm3EELi4E23TrivialOffsetCalculatorILi2EjESE_ILi1EjENS0_6memory15LoadWithoutCastENSH_16StoreWithoutCastEEEviT_T0_T2_T3_T4_T5_ --------------------------
	.section	.text._ZN2at6native27unrolled_elementwise_kernelIZZZNS0_26logit_backward_kernel_cudaERNS_18TensorIteratorBaseERKN3c106ScalarEENKUlvE_clEvENKUlvE0_clEvEUlffE_St5arrayIPcLm3EELi4E23TrivialOffsetCalculatorILi2EjESE_ILi1EjENS0_6memory15LoadWithoutCastENSH_16StoreWithoutCastEEEviT_T0_T2_T3_T4_T5_,"ax",@progbits
	.align	128
        .global         _ZN2at6native27unrolled_elementwise_kernelIZZZNS0_26logit_backward_kernel_cudaERNS_18TensorIteratorBaseERKN3c106ScalarEENKUlvE_clEvENKUlvE0_clEvEUlffE_St5arrayIPcLm3EELi4E23TrivialOffsetCalculatorILi2EjESE_ILi1EjENS0_6memory15LoadWithoutCastENSH_16StoreWithoutCastEEEviT_T0_T2_T3_T4_T5_
        .type           _ZN2at6native27unrolled_elementwise_kernelIZZZNS0_26logit_backward_kernel_cudaERNS_18TensorIteratorBaseERKN3c106ScalarEENKUlvE_clEvENKUlvE0_clEvEUlffE_St5arrayIPcLm3EELi4E23TrivialOffsetCalculatorILi2EjESE_ILi1EjENS0_6memory15LoadWithoutCastENSH_16StoreWithoutCastEEEviT_T0_T2_T3_T4_T5_,@function
        .size           _ZN2at6native27unrolled_elementwise_kernelIZZZNS0_26logit_backward_kernel_cudaERNS_18TensorIteratorBaseERKN3c106ScalarEENKUlvE_clEvENKUlvE0_clEvEUlffE_St5arrayIPcLm3EELi4E23TrivialOffsetCalculatorILi2EjESE_ILi1EjENS0_6memory15LoadWithoutCastENSH_16StoreWithoutCastEEEviT_T0_T2_T3_T4_T5_,(.L_x_14658 - _ZN2at6native27unrolled_elementwise_kernelIZZZNS0_26logit_backward_kernel_cudaERNS_18TensorIteratorBaseERKN3c106ScalarEENKUlvE_clEvENKUlvE0_clEvEUlffE_St5arrayIPcLm3EELi4E23TrivialOffsetCalculatorILi2EjESE_ILi1EjENS0_6memory15LoadWithoutCastENSH_16StoreWithoutCastEEEviT_T0_T2_T3_T4_T5_)
        .other          _ZN2at6native27unrolled_elementwise_kernelIZZZNS0_26logit_backward_kernel_cudaERNS_18TensorIteratorBaseERKN3c106ScalarEENKUlvE_clEvENKUlvE0_clEvEUlffE_St5arrayIPcLm3EELi4E23TrivialOffsetCalculatorILi2EjESE_ILi1EjENS0_6memory15LoadWithoutCastENSH_16StoreWithoutCastEEEviT_T0_T2_T3_T4_T5_,@"STO_CUDA_ENTRY STV_DEFAULT"
_ZN2at6native27unrolled_elementwise_kernelIZZZNS0_26logit_backward_kernel_cudaERNS_18TensorIteratorBaseERKN3c106ScalarEENKUlvE_clEvENKUlvE0_clEvEUlffE_St5arrayIPcLm3EELi4E23TrivialOffsetCalculatorILi2EjESE_ILi1EjENS0_6memory15LoadWithoutCastENSH_16StoreWithoutCastEEEviT_T0_T2_T3_T4_T5_:
.text._ZN2at6native27unrolled_elementwise_kernelIZZZNS0_26logit_backward_kernel_cudaERNS_18TensorIteratorBaseERKN3c106ScalarEENKUlvE_clEvENKUlvE0_clEvEUlffE_St5arrayIPcLm3EELi4E23TrivialOffsetCalculatorILi2EjESE_ILi1EjENS0_6memory15LoadWithoutCastENSH_16StoreWithoutCastEEEviT_T0_T2_T3_T4_T5_:
        /* <DEDUP_REMOVED lines=61> */
[C---:B-----5:R-:W-:Y:S01]  /*03d0*/  FSETP.GEU.FTZ.AND P6, PT, R25.reuse, RZ, PT ;  /* 0x000000ff1900720b */ /* 0x060fe20003fde000 */
[----:B------:R-:W-:Y:S01]  /*03e0*/  IMAD.MOV.U32 R5, RZ, RZ, 0x7fc00000 ;  /* 0x7fc00000ff057424 */ /* 0x000fe200078e00ff */
[----:B------:R-:W-:-:S04]  /*03f0*/  FSETP.GT.FTZ.AND P0, PT, R25, 1, PT ;  /* 0x3f8000001900780b */ /* 0x000fc80003f14000 */
[----:B------:R-:W-:-:S13]  /*0400*/  PLOP3.LUT P0, PT, P6, P0, PT, 0x8f, 0xf8 ;  /* 0x0000000000f8781c */ /* 0x000fda0003701177 */
[----:B------:R-:W-:-:S04]  /*0410*/  @!P0 FADD.FTZ R4, -R25, 1 ;  /* 0x3f80000019048421 */ /* 0x000fc80000010100 */
[----:B------:R-:W-:-:S04]  /*0420*/  @!P0 FMUL.FTZ R4, R4, R25 ;  /* 0x0000001904048220 */ /* 0x000fc80000410000 */
[----:B------:R-:W0:Y:S02]  /*0430*/  @!P0 MUFU.RCP R7, R4 ;  /* 0x0000000400078308 */ /* 0x000e240000001000 */
[----:B0-----:R-:W-:-:S07]  /*0440*/  @!P0 FMUL.FTZ R5, R7, R24 ;  /* 0x0000001807058220 */ /* 0x001fce0000410000 */
.L_x_8872:
[----:B------:R-:W-:Y:S05]  /*0450*/  BSYNC.RECONVERGENT B0 ;  /* 0x0000000000007941 */ /* 0x000fea0003800200 */
.L_x_8871:
[----:B------:R-:W-:Y:S04]  /*0460*/  BSSY.RECONVERGENT B0, `(.L_x_8873) ;  /* 0x000000a000007945 */ /* 0x000fe80003800200 */
[----:B------:R-:W-:Y:S05]  /*0470*/  @P5 BRA `(.L_x_8874) ;  /* 0x0000000000205947 */ /* 0x000fea0003800000 */
[C---:B-----5:R-:W-:Y:S02]  /*0480*/  FSETP.GEU.FTZ.AND P5, PT, R10.reuse, RZ, PT ;  /* 0x000000ff0a00720b */ /* 0x060fe40003fbe000 */
[----:B------:R-:W-:-:S04]  /*0490*/  FSETP.GT.FTZ.AND P0, PT, R10, 1, PT ;  /* 0x3f8000000a00780b */ /* 0x000fc80003f14000 */
[----:B------:R-:W-:-:S13]  /*04a0*/  PLOP3.LUT P0, PT, P5, P0, PT, 0x8f, 0xf8 ;  /* 0x0000000000f8781c */ /* 0x000fda0002f01177 */
[----:B------:R-:W-:-:S04]  /*04b0*/  @!P0 FADD.FTZ R7, -R10, 1 ;  /* 0x3f8000000a078421 */ /* 0x000fc80000010100 */
[----:B------:R-:W-:Y:S01]  /*04c0*/  @!P0 FMUL.FTZ R10, R7, R10 ;  /* 0x0000000a070a8220 */ /* 0x000fe20000410000 */
[----:B------:R-:W-:-:S03]  /*04d0*/  MOV R7, 0x7fc00000 ;  /* 0x7fc0000000077802 */ /* 0x000fc60000000f00 */
[----:B------:R-:W0:Y:S02]  /*04e0*/  @!P0 MUFU.RCP R13, R10 ;  /* 0x0000000a000d8308 */ /* 0x000e240000001000 */
[----:B0-----:R-:W-:-:S07]  /*04f0*/  @!P0 FMUL.FTZ R7, R13, R0 ;  /* 0x000000000d078220 */ /* 0x001fce0000410000 */
.L_x_8874:
[----:B------:R-:W-:Y:S05]  /*0500*/  BSYNC.RECONVERGENT B0 ;  /* 0x0000000000007941 */ /* 0x000fea0003800200 */
.L_x_8873:
[----:B------:R-:W-:Y:S04]  /*0510*/  BSSY.RECONVERGENT B0, `(.L_x_8875) ;  /* 0x000000a000007945 */ /* 0x000fe80003800200 */
[----:B------:R-:W-:Y:S05]  /*0520*/  @P2 BRA `(.L_x_8876) ;  /* 0x0000000000202947 */ /* 0x000fea0003800000 */
        /* <DEDUP_REMOVED lines=8> */
.L_x_8876:
[----:B------:R-:W-:Y:S05]  /*05b0*/  BSYNC.RECONVERGENT B0 ;  /* 0x0000000000007941 */ /* 0x000fea0003800200 */
.L_x_8875:
[----:B------:R-:W-:Y:S04]  /*05c0*/  BSSY.RECONVERGENT B0, `(.L_x_8877) ;  /* 0x000000a000007945 */ /* 0x000fe80003800200 */
[----:B------:R-:W-:Y:S05]  /*05d0*/  @P3 BRA `(.L_x_8878) ;  /* 0x0000000000203947 */ /* 0x000fea0003800000 */
[C---:B-----5:R-:W-:Y:S02]  /*05e0*/  FSETP.GEU.FTZ.AND P2, PT, R17.reuse, RZ, PT ;  /* 0x000000ff1100720b */ /* 0x060fe40003f5e000 */
[----:B------:R-:W-:Y:S02]  /*05f0*/  FSETP.GT.FTZ.AND P0, PT, R17, 1, PT ;  /* 0x3f8000001100780b */ /* 0x000fe40003f14000 */
[----:B------:R-:W-:Y:S02]  /*0600*/  MOV R15, 0x7fc00000 ;  /* 0x7fc00000000f7802 */ /* 0x000fe40000000f00 */
[----:B------:R-:W-:-:S13]  /*0610*/  PLOP3.LUT P0, PT, P2, P0, PT, 0x8f, 0xf8 ;  /* 0x0000000000f8781c */ /* 0x000fda0001701177 */
[----:B------:R-:W-:-:S04]  /*0620*/  @!P0 FADD.FTZ R0, -R17, 1 ;  /* 0x3f80000011008421 */ /* 0x000fc80000010100 */
[----:B------:R-:W-:-:S04]  /*0630*/  @!P0 FMUL.FTZ R0, R0, R17 ;  /* 0x0000001100008220 */ /* 0x000fc80000410000 */
[----:B------:R-:W0:Y:S02]  /*0640*/  @!P0 MUFU.RCP R17, R0 ;  /* 0x0000000000118308 */ /* 0x000e240000001000 */
[----:B0-----:R-:W-:-:S07]  /*0650*/  @!P0 FMUL.FTZ R15, R17, R16 ;  /* 0x00000010110f8220 */ /* 0x001fce0000410000 */
.L_x_8878:
[----:B------:R-:W-:Y:S05]  /*0660*/  BSYNC.RECONVERGENT B0 ;  /* 0x0000000000007941 */ /* 0x000fea0003800200 */
.L_x_8877:
        /* <DEDUP_REMOVED lines=13> */
.L_x_8880:
[----:B------:R-:W-:Y:S05]  /*0740*/  BSYNC.RECONVERGENT B0 ;  /* 0x0000000000007941 */ /* 0x000fea0003800200 */
.L_x_8879:
[----:B------:R-:W-:-:S13]  /*0750*/  ISETP.GE.AND P0, PT, R11, R9, PT ;  /* 0x000000090b00720c */ /* 0x000fda0003f06270 */
[----:B------:R-:W-:Y:S05]  /*0760*/  @P0 EXIT ;  /* 0x000000000000094d */ /* 0x000fea0003800000 */
[----:B01----:R-:W0:Y:S01]  /*0770*/  LDC.64 R2, c[0x0][0x388] ;  /* 0x0000e200ff027b82 */ /* 0x003e220000000a00 */
[----:B------:R-:W-:-:S05]  /*0780*/  LEA R11, R8, R11, 0x9 ;  /* 0x0000000b080b7211 */ /* 0x000fca00078e48ff */
[----:B0-----:R-:W-:-:S05]  /*0790*/  IMAD.WIDE.U32 R2, R11, 0x4, R2 ;  /* 0x000000040b027825 */ /* 0x001fca00078e0002 */
[----:B-----5:R-:W-:Y:S01]  /*07a0*/  STG.E desc[UR4][R2.64], R15 ;  /* 0x0000000f02007986 */ /* 0x020fe2000c101904 */
[----:B------:R-:W-:Y:S05]  /*07b0*/  EXIT ;  /* 0x000000000000794d */ /* 0x000fea0003800000 */
.L_x_8881:
        /* <DEDUP_REMOVED lines=12> */
.L_x_14658:


//--------------------- .text._ZN2at6native29vectorized_elementwise_kernelILi2EZZZNS0_26logit_backward_kernel_cudaERNS_18TensorIteratorBaseERKN3c106ScalarEENKUlvE_clEvENKUlvE0_clEvEUlffE_St5arrayIPcLm3EEEEviT0_T1_ --------------------------
	.section	.text._ZN2at6native29vectorized_elementwise_kernelILi2EZZZNS0_26logit_backward_kernel_cudaERNS_18TensorIteratorBaseERKN3c106ScalarEENKUlvE_clEvENKUlvE0_clEvEUlffE_St5arrayIPcLm3EEEEviT0_T1_,"ax",@progbits
	.align	128
        .global         _ZN2at6native29vectorized_elementwise_kernelILi2EZZZNS0_26logit_backward_kernel_cudaERNS_18TensorIteratorBaseERKN3c106ScalarEENKUlvE_clEvENKUlvE0_clEvEUlffE_St5arrayIPcLm3EEEEviT0_T1_
        .type           _ZN2at6native29vectorized_elementwise_kernelILi2EZZZNS0_26logit_backward_kernel_cudaERNS_18TensorIteratorBaseERKN3c106ScalarEENKUlvE_clEvENKUlvE0_clEvEUlffE_St5arrayIPcLm3EEEEviT0_T1_,@function
        .size           _ZN2at6native29vectorized_elementwise_kernelILi2EZZZNS0_26logit_backward_kernel_cudaERNS_18TensorIteratorBaseERKN3c106ScalarEENKUlvE_clEvENKUlvE0_clEvEUlffE_St5arrayIPcLm3EEEEviT0_T1_,(.L_x_14659 - _ZN2at6native29vectorized_elementwise_kernelILi2EZZZNS0_26logit_backward_kernel_cudaERNS_18TensorIteratorBaseERKN3c106ScalarEENKUlvE_clEvENKUlvE0_clEvEUlffE_St5arrayIPcLm3EEEEviT0_T1_)
        .other          _ZN2at6native29vectorized_elementwise_kernelILi2EZZZNS0_26logit_backward_kernel_cudaERNS_18TensorIteratorBaseERKN3c106ScalarEENKUlvE_clEvENKUlvE0_clEvEUlffE_St5arrayIPcLm3EEEEviT0_T1_,@"STO_CUDA_ENTRY STV_DEFAULT"
_ZN2at6native29vectorized_elementwise_kernelILi2EZZZNS0_26logit_backward_kernel_cudaERNS_18TensorIteratorBaseERKN3c106ScalarEENKUlvE_clEvENKUlvE0_clEvEUlffE_St5arrayIPcLm3EEEEviT0_T1_:
.text._ZN2at6native29vectorized_elementwise_kernelILi2EZZZNS0_26logit_backward_kernel_cudaERNS_18TensorIteratorBaseERKN3c106ScalarEENKUlvE_clEvENKUlvE0_clEvEUlffE_St5arrayIPcLm3EEEEviT0_T1_:
        /* <DEDUP_REMOVED lines=10> */
[----:B------:R-:W-:-:S07]  /*00a0*/  IMAD.MOV.U32 R4, RZ, RZ, RZ ;  /* 0x000000ffff047224 */ /* 0x000fce00078e00ff */
[----:B------:R-:W2:Y:S08]  /*00b0*/  LDC.64 R24, c[0x0][0x398] ;  /* 0x0000e600ff187b82 */ /* 0x000eb00000000a00 */
[----:B------:R-:W3:Y:S08]  /*00c0*/  LDC.64 R14, c[0x0][0x390] ;  /* 0x0000e400ff0e7b82 */ /* 0x000ef00000000a00 */
[----:B------:R-:W4:Y:S01]  /*00d0*/  LDC.64 R12, c[0x0][0x398] ;  /* 0x0000e600ff0c7b82 */ /* 0x000f220000000a00 */
[----:B0-----:R-:W-:-:S07]  /*00e0*/  ISETP.GE.U32.AND P0, PT, R23, R2, PT ;  /* 0x000000021700720c */ /* 0x001fce0003f06070 */
[----:B------:R-:W0:Y:S01]  /*00f0*/  LDC.64 R10, c[0x0][0x390] ;  /* 0x0000e400ff0a7b82 */ /* 0x000e220000000a00 */
[----:B------:R-:W-:-:S07]  /*0100*/  MOV R3, R23 ;  /* 0x0000001700037202 */ /* 0x000fce0000000f00 */
[----:B------:R-:W0:Y:S01]  /*0110*/  LDC.64 R20, c[0x0][0x390] ;  /* 0x0000e400ff147b82 */ /* 0x000e220000000a00 */
[----:B------:R-:W-:Y:S01]  /*0120*/  @!P0 VIADD R23, R3, 0x80 ;  /* 0x0000008003178836 */ /* 0x000fe20000000000 */
[----:B------:R-:W-:-:S06]  /*0130*/  @!P0 IADD3 R5, PT, PT, R0, R3, RZ ;  /* 0x0000000300058210 */ /* 0x000fcc0007ffe0ff */
[----:B------:R-:W0:Y:S01]  /*0140*/  LDC.64 R18, c[0x0][0x398] ;  /* 0x0000e600ff127b82 */ /* 0x000e220000000a00 */
[----:B------:R-:W-:Y:S01]  /*0150*/  ISETP.GE.U32.AND P1, PT, R23, R2, PT ;  /* 0x000000021700720c */ /* 0x000fe20003f26070 */
[----:B-1----:R-:W-:-:S04]  /*0160*/  @!P0 IMAD.WIDE.U32 R16, R5, 0x4, R16 ;  /* 0x0000000405108825 */ /* 0x002fc800078e0010 */
[----:B--2---:R-:W-:Y:S02]  /*0170*/  @!P0 IMAD.WIDE.U32 R24, R5, 0x4, R24 ;  /* 0x0000000405188825 */ /* 0x004fe400078e0018 */
[----:B------:R-:W1:Y:S06]  /*0180*/  LDC.64 R8, c[0x0][0x398] ;  /* 0x0000e600ff087b82 */ /* 0x000e6c0000000a00 */
[----:B------:R-:W-:Y:S01]  /*0190*/  @!P1 IADD3 R7, PT, PT, R0, R23, RZ ;  /* 0x0000001700079210 */ /* 0x000fe20007ffe0ff */
[----:B------:R-:W-:Y:S01]  /*01a0*/  @!P1 VIADD R23, R23, 0x80 ;  /* 0x0000008017179836 */ /* 0x000fe20000000000 */
[----:B------:R4:W5:Y:S01]  /*01b0*/  @!P0 LDG.E R4, desc[UR4][R16.64] ;  /* 0x0000000410048981 */ /* 0x000962000c1e1900 */
[----:B------:R-:W-:-:S03]  /*01c0*/  HFMA2 R5, -RZ, RZ, 0, 0 ;  /* 0x00000000ff057431 */ /* 0x000fc600000001ff */
[----:B------:R-:W-:-:S03]  /*01d0*/  ISETP.GE.U32.AND P2, PT, R23, R2, PT ;  /* 0x000000021700720c */ /* 0x000fc60003f46070 */
[----:B------:R1:W5:Y:S01]  /*01e0*/  @!P0 LDG.E R5, desc[UR4][R24.64] ;  /* 0x0000000418058981 */ /* 0x000362000c1e1900 */
[----:B---3--:R-:W-:-:S04]  /*01f0*/  @!P1 IMAD.WIDE.U32 R14, R7, 0x4, R14 ;  /* 0x00000004070e9825 */ /* 0x008fc800078e000e */
[----:B----4-:R-:W-:Y:S01]  /*0200*/  @!P1 IMAD.WIDE.U32 R16, R7, 0x4, R12 ;  /* 0x0000000407109825 */ /* 0x010fe200078e000c */
[----:B------:R-:W-:-:S04]  /*0210*/  CS2R R6, SRZ ;  /* 0x0000000000067805 */ /* 0x000fc8000001ff00 */
[C---:B------:R-:W-:Y:S01]  /*0220*/  @!P2 IMAD.IADD R27, R0.reuse, 0x1, R23 ;  /* 0x00000001001ba824 */ /* 0x040fe200078e0217 */
[----:B------:R-:W-:Y:S01]  /*0230*/  @!P2 IADD3 R23, PT, PT, R23, 0x80, RZ ;  /* 0x000000801717a810 */ /* 0x000fe20007ffe0ff */
[----:B------:R2:W5:Y:S03]  /*0240*/  @!P1 LDG.E R6, desc[UR4][R14.64] ;  /* 0x000000040e069981 */ /* 0x000566000c1e1900 */
[-C--:B------:R-:W-:Y:S01]  /*0250*/  ISETP.GE.U32.AND P0, PT, R23, R2.reuse, PT ;  /* 0x000000021700720c */ /* 0x080fe20003f06070 */
[C---:B0-----:R-:W-:Y:S01]  /*0260*/  @!P2 IMAD.WIDE.U32 R12, R27.reuse, 0x4, R10 ;  /* 0x000000041b0ca825 */ /* 0x041fe200078e000a */
[----:B------:R0:W5:Y:S03]  /*0270*/  @!P1 LDG.E R7, desc[UR4][R16.64] ;  /* 0x0000000410079981 */ /* 0x000166000c1e1900 */
[----:B-1----:R-:W-:Y:S01]  /*0280*/  @!P2 IMAD.WIDE.U32 R24, R27, 0x4, R8 ;  /* 0x000000041b18a825 */ /* 0x002fe200078e0008 */
[----:B------:R-:W-:Y:S01]  /*0290*/  CS2R R8, SRZ ;  /* 0x0000000000087805 */ /* 0x000fe2000001ff00 */
[----:B--2---:R-:W1:Y:S05]  /*02a0*/  LDC.64 R14, c[0x0][0x390] ;  /* 0x0000e400ff0e7b82 */ /* 0x004e6a0000000a00 */
[----:B------:R-:W5:Y:S01]  /*02b0*/  @!P2 LDG.E R8, desc[UR4][R12.64] ;  /* 0x000000040c08a981 */ /* 0x000f62000c1e1900 */
[----:B------:R-:W-:Y:S01]  /*02c0*/  @!P0 IMAD.IADD R11, R0, 0x1, R23 ;  /* 0x00000001000b8824 */ /* 0x000fe200078e0217 */
[----:B------:R-:W-:Y:S01]  /*02d0*/  @!P0 IADD3 R23, PT, PT, R23, 0x80, RZ ;  /* 0x0000008017178810 */ /* 0x000fe20007ffe0ff */
[----:B0-----:R-:W0:Y:S01]  /*02e0*/  LDC.64 R16, c[0x0][0x390] ;  /* 0x0000e400ff107b82 */ /* 0x001e220000000a00 */
[----:B------:R2:W5:Y:S02]  /*02f0*/  @!P2 LDG.E R9, desc[UR4][R24.64] ;  /* 0x000000041809a981 */ /* 0x000564000c1e1900 */
[----:B------:R-:W-:Y:S01]  /*0300*/  ISETP.GE.U32.AND P1, PT, R23, R2, PT ;  /* 0x000000021700720c */ /* 0x000fe20003f26070 */
[----:B------:R-:W-:-:S04]  /*0310*/  @!P0 IMAD.WIDE.U32 R20, R11, 0x4, R20 ;  /* 0x000000040b148825 */ /* 0x000fc800078e0014 */
[----:B------:R-:W-:Y:S01]  /*0320*/  @!P0 IMAD.WIDE.U32 R18, R11, 0x4, R18 ;  /* 0x000000040b128825 */ /* 0x000fe200078e0012 */
[----:B------:R-:W-:Y:S01]  /*0330*/  CS2R R10, SRZ ;  /* 0x00000000000a7805 */ /* 0x000fe2000001ff00 */
[----:B--2---:R-:W2:Y:S05]  /*0340*/  LDC.64 R24, c[0x0][0x398] ;  /* 0x0000e600ff187b82 */ /* 0x004eaa0000000a00 */
[----:B------:R3:W5:Y:S01]  /*0350*/  @!P0 LDG.E R11, desc[UR4][R18.64] ;  /* 0x00000004120b8981 */ /* 0x000762000c1e1900 */
[----:B------:R-:W-:Y:S02]  /*0360*/  @!P1 IMAD.IADD R13, R0, 0x1, R23 ;  /* 0x00000001000d9824 */ /* 0x000fe400078e0217 */
[----:B------:R-:W-:Y:S01]  /*0370*/  @!P1 VIADD R23, R23, 0x80 ;  /* 0x0000008017179836 */ /* 0x000fe20000000000 */
[----:B------:R4:W5:Y:S01]  /*0380*/  @!P0 LDG.E R10, desc[UR4][R20.64] ;  /* 0x00000004140a8981 */ /* 0x000962000c1e1900 */
[----:B---3--:R-:W3:Y:S03]  /*0390*/  LDC.64 R18, c[0x0][0x398] ;  /* 0x0000e600ff127b82 */ /* 0x008ee60000000a00 */
[----:B------:R-:W-:Y:S01]  /*03a0*/  ISETP.GE.U32.AND P0, PT, R23, R2, PT ;  /* 0x000000021700720c */ /* 0x000fe20003f06070 */
[----:B-1----:R-:W-:Y:S01]  /*03b0*/  @!P1 IMAD.WIDE.U32 R14, R13, 0x4, R14 ;  /* 0x000000040d0e9825 */ /* 0x002fe200078e000e */
[----:B------:R-:W-:-:S02]  /*03c0*/  MOV R12, RZ ;  /* 0x000000ff000c7202 */ /* 0x000fc40000000f00 */
[----:B----4-:R-:W-:-:S04]  /*03d0*/  MOV R20, RZ ;  /* 0x000000ff00147202 */ /* 0x010fc80000000f00 */
[----:B------:R1:W5:Y:S05]  /*03e0*/  @!P1 LDG.E R12, desc[UR4][R14.64] ;  /* 0x000000040e0c9981 */ /* 0x00036a000c1e1900 */
[----:B------:R-:W-:-:S04]  /*03f0*/  @!P0 IMAD.IADD R21, R0, 0x1, R23 ;  /* 0x0000000100158824 */ /* 0x000fc800078e0217 */
[----:B0-----:R-:W-:Y:S01]  /*0400*/  @!P0 IMAD.WIDE.U32 R16, R21, 0x4, R16 ;  /* 0x0000000415108825 */ /* 0x001fe200078e0010 */
[----:B-1----:R-:W0:Y:S01]  /*0410*/  LDC.64 R14, c[0x0][0x390] ;  /* 0x0000e400ff0e7b82 */ /* 0x002e220000000a00 */
[----:B------:R-:W-:-:S03]  /*0420*/  @!P0 IADD3 R23, PT, PT, R23, 0x80, RZ ;  /* 0x0000008017178810 */ /* 0x000fc60007ffe0ff */
[----:B------:R1:W5:Y:S01]  /*0430*/  @!P0 LDG.E R20, desc[UR4][R16.64] ;  /* 0x0000000410148981 */ /* 0x000362000c1e1900 */
[----:B---3--:R-:W-:-:S04]  /*0440*/  @!P0 IMAD.WIDE.U32 R18, R21, 0x4, R18 ;  /* 0x0000000415128825 */ /* 0x008fc800078e0012 */
[----:B------:R-:W-:Y:S02]  /*0450*/  IMAD.MOV.U32 R21, RZ, RZ, RZ ;  /* 0x000000ffff157224 */ /* 0x000fe400078e00ff */
[----:B--2---:R-:W-:-:S04]  /*0460*/  @!P1 IMAD.WIDE.U32 R24, R13, 0x4, R24 ;  /* 0x000000040d189825 */ /* 0x004fc800078e0018 */
[----:B------:R-:W-:Y:S01]  /*0470*/  HFMA2 R13, -RZ, RZ, 0, 0 ;  /* 0x00000000ff0d7431 */ /* 0x000fe200000001ff */
[----:B-1----:R-:W1:Y:S01]  /*0480*/  LDC.64 R16, c[0x0][0x398] ;  /* 0x0000e600ff107b82 */ /* 0x002e620000000a00 */
[----:B------:R2:W5:Y:S01]  /*0490*/  @!P0 LDG.E R21, desc[UR4][R18.64] ;  /* 0x0000000412158981 */ /* 0x000562000c1e1900 */
[----:B------:R-:W-:Y:S01]  /*04a0*/  ISETP.GE.U32.AND P0, PT, R23, R2, PT ;  /* 0x000000021700720c */ /* 0x000fe20003f06070 */
[----:B------:R-:W-:Y:S02]  /*04b0*/  HFMA2 R22, -RZ, RZ, 0, 0 ;  /* 0x00000000ff167431 */ /* 0x000fe400000001ff */
[----:B------:R3:W5:Y:S03]  /*04c0*/  @!P1 LDG.E R13, desc[UR4][R24.64] ;  /* 0x00000004180d9981 */ /* 0x000766000c1e1900 */
[----:B--2---:R-:W2:Y:S07]  /*04d0*/  LDC.64 R18, c[0x0][0x390] ;  /* 0x0000e400ff127b82 */ /* 0x004eae0000000a00 */
[----:B---3--:R-:W-:-:S04]  /*04e0*/  @!P0 IMAD.IADD R25, R0, 0x1, R23 ;  /* 0x0000000100198824 */ /* 0x008fc800078e0217 */
[----:B0-----:R-:W-:Y:S01]  /*04f0*/  @!P0 IMAD.WIDE.U32 R14, R25, 0x4, R14 ;  /* 0x00000004190e8825 */ /* 0x001fe200078e000e */
[----:B------:R-:W-:-:S03]  /*0500*/  @!P0 IADD3 R23, PT, PT, R23, 0x80, RZ ;  /* 0x0000008017178810 */ /* 0x000fc60007ffe0ff */
[----:B------:R-:W-:Y:S01]  /*0510*/  IMAD.MOV.U32 R24, RZ, RZ, RZ ;  /* 0x000000ffff187224 */ /* 0x000fe200078e00ff */
[----:B------:R0:W5:Y:S01]  /*0520*/  @!P0 LDG.E R22, desc[UR4][R14.64] ;  /* 0x000000040e168981 */ /* 0x000162000c1e1900 */
[----:B-1----:R-:W-:-:S05]  /*0530*/  @!P0 IMAD.WIDE.U32 R16, R25, 0x4, R16 ;  /* 0x0000000419108825 */ /* 0x002fca00078e0010 */
[----:B------:R1:W5:Y:S01]  /*0540*/  @!P0 LDG.E R24, desc[UR4][R16.64] ;  /* 0x0000000410188981 */ /* 0x000362000c1e1900 */
[----:B0-----:R-:W0:Y:S01]  /*0550*/  LDC.64 R14, c[0x0][0x398] ;  /* 0x0000e600ff0e7b82 */ /* 0x001e220000000a00 */
[----:B------:R-:W-:-:S13]  /*0560*/  ISETP.GE.U32.AND P0, PT, R23, R2, PT ;  /* 0x000000021700720c */ /* 0x000fda0003f06070 */
[----:B------:R-:W-:Y:S01]  /*0570*/  @!P0 IMAD.IADD R25, R0, 0x1, R23 ;  /* 0x0000000100198824 */ /* 0x000fe200078e0217 */
[----:B------:R-:W-:-:S03]  /*0580*/  MOV R23, RZ ;  /* 0x000000ff00177202 */ /* 0x000fc60000000f00 */
[----:B--2---:R-:W-:-:S05]  /*0590*/  @!P0 IMAD.WIDE.U32 R18, R25, 0x4, R18 ;  /* 0x0000000419128825 */ /* 0x004fca00078e0012 */
[----:B------:R1:W5:Y:S01]  /*05a0*/  @!P0 LDG.E R23, desc[UR4][R18.64] ;  /* 0x0000000412178981 */ /* 0x000362000c1e1900 */
[----:B0-----:R-:W-:-:S04]  /*05b0*/  @!P0 IMAD.WIDE.U32 R14, R25, 0x4, R14 ;  /* 0x00000004190e8825 */ /* 0x001fc800078e000e */
[----:B------:R-:W-:-:S06]  /*05c0*/  IMAD.MOV.U32 R25, RZ, RZ, RZ ;  /* 0x000000ffff197224 */ /* 0x000fcc00078e00ff */
[----:B------:R1:W5:Y:S01]  /*05d0*/  @!P0 LDG.E R25, desc[UR4][R14.64] ;  /* 0x000000040e198981 */ /* 0x000362000c1e1900 */
[----:B------:R-:W-:Y:S01]  /*05e0*/  ISETP.GE.U32.AND P1, PT, R3, R2, PT ;  /* 0x000000020300720c */ /* 0x000fe20003f26070 */
[----:B------:R-:W-:-:S12]  /*05f0*/  BSSY.RECONVERGENT B0, `(.L_x_8883) ;  /* 0x000000a000007945 */ /* 0x000fd80003800200 */
[----:B-1----:R-:W-:Y:S05]  /*0600*/  @P1 BRA `(.L_x_8884) ;  /* 0x0000000000201947 */ /* 0x002fea0003800000 */
        /* <DEDUP_REMOVED lines=8> */
.L_x_8884:
[----:B------:R-:W-:Y:S05]  /*0690*/  BSYNC.RECONVERGENT B0 ;  /* 0x0000000000007941 */ /* 0x000fea0003800200 */
.L_x_8883:
[C---:B------:R-:W-:Y:S01]  /*06a0*/  IADD3 R17, PT, PT, R3.reuse, 0x80, RZ ;  /* 0x0000008003117810 */ /* 0x040fe20007ffe0ff */
[----:B-----5:R-:W-:Y:S01]  /*06b0*/  VIADD R5, R3, 0x100 ;  /* 0x0000010003057836 */ /* 0x020fe20000000000 */
[----:B------:R-:W-:Y:S02]  /*06c0*/  BSSY.RECONVERGENT B0, `(.L_x_8885) ;  /* 0x000000c000007945 */ /* 0x000fe40003800200 */
[-C--:B------:R-:W-:Y:S02]  /*06d0*/  ISETP.GE.U32.AND P0, PT, R17, R2.reuse, PT ;  /* 0x000000021100720c */ /* 0x080fe40003f06070 */
[----:B------:R-:W-:-:S11]  /*06e0*/  ISETP.GE.U32.AND P3, PT, R5, R2, PT ;  /* 0x000000020500720c */ /* 0x000fd60003f66070 */
[----:B------:R-:W-:Y:S05]  /*06f0*/  @P0 BRA `(.L_x_8886) ;  /* 0x0000000000200947 */ /* 0x000fea0003800000 */
[C---:B------:R-:W-:Y:S02]  /*0700*/  FSETP.GEU.FTZ.AND P2, PT, R7.reuse, RZ, PT ;  /* 0x000000ff0700720b */ /* 0x040fe40003f5e000 */
[----:B------:R-:W-:-:S04]  /*0710*/  FSETP.GT.FTZ.AND P0, PT, R7, 1, PT ;  /* 0x3f8000000700780b */ /* 0x000fc80003f14000 */
[----:B------:R-:W-:-:S13]  /*0720*/  PLOP3.LUT P0, PT, P2, P0, PT, 0x8f, 0xf8 ;  /* 0x0000000000f8781c */ /* 0x000fda0001701177 */
[----:B------:R-:W-:-:S04]  /*0730*/  @!P0 FADD.FTZ R4, -R7, 1 ;  /* 0x3f80000007048421 */ /* 0x000fc80000010100 */
[----:B------:R-:W-:Y:S01]  /*0740*/  @!P0 FMUL.FTZ R4, R4, R7 ;  /* 0x0000000704048220 */ /* 0x000fe20000410000 */
[----:B------:R-:W-:-:S03]  /*0750*/  IMAD.MOV.U32 R7, RZ, RZ, 0x7fc00000 ;  /* 0x7fc00000ff077424 */ /* 0x000fc600078e00ff */
[----:B------:R-:W0:Y:S02]  /*0760*/  @!P0 MUFU.RCP R5, R4 ;  /* 0x0000000400058308 */ /* 0x000e240000001000 */
[----:B0-----:R-:W-:-:S07]  /*0770*/  @!P0 FMUL.FTZ R7, R5, R6 ;  /* 0x0000000605078220 */ /* 0x001fce0000410000 */
.L_x_8886:
[----:B------:R-:W-:Y:S05]  /*0780*/  BSYNC.RECONVERGENT B0 ;  /* 0x0000000000007941 */ /* 0x000fea0003800200 */
.L_x_8885:
[----:B------:R-:W-:Y:S04]  /*0790*/  BSSY.RECONVERGENT B0, `(.L_x_8887) ;  /* 0x000000a000007945 */ /* 0x000fe80003800200 */
[----:B------:R-:W-:Y:S05]  /*07a0*/  @P3 BRA `(.L_x_8888) ;  /* 0x0000000000203947 */ /* 0x000fea0003800000 */
[C---:B------:R-:W-:Y:S02]  /*07b0*/  FSETP.GEU.FTZ.AND P2, PT, R9.reuse, RZ, PT ;  /* 0x000000ff0900720b */ /* 0x040fe40003f5e000 */
[----:B------:R-:W-:Y:S02]  /*07c0*/  FSETP.GT.FTZ.AND P0, PT, R9, 1, PT ;  /* 0x3f8000000900780b */ /* 0x000fe40003f14000 */
[----:B------:R-:W-:Y:S02]  /*07d0*/  MOV R6, 0x7fc00000 ;  /* 0x7fc0000000067802 */ /* 0x000fe40000000f00 */
[----:B------:R-:W-:-:S13]  /*07e0*/  PLOP3.LUT P0, PT, P2, P0, PT, 0x8f, 0xf8 ;  /* 0x0000000000f8781c */ /* 0x000fda0001701177 */
[----:B------:R-:W-:-:S04]  /*07f0*/  @!P0 FADD.FTZ R4, -R9, 1 ;  /* 0x3f80000009048421 */ /* 0x000fc80000010100 */
[----:B------:R-:W-:-:S04]  /*0800*/  @!P0 FMUL.FTZ R4, R4, R9 ;  /* 0x0000000904048220 */ /* 0x000fc80000410000 */
[----:B------:R-:W0:Y:S02]  /*0810*/  @!P0 MUFU.RCP R5, R4 ;  /* 0x0000000400058308 */ /* 0x000e240000001000 */
[----:B0-----:R-:W-:-:S07]  /*0820*/  @!P0 FMUL.FTZ R6, R5, R8 ;  /* 0x0000000805068220 */ /* 0x001fce0000410000 */
.L_x_8888:
[----:B------:R-:W-:Y:S05]  /*0830*/  BSYNC.RECONVERGENT B0 ;  /* 0x0000000000007941 */ /* 0x000fea0003800200 */
.L_x_8887:
[----:B------:R-:W0:Y:S01]  /*0840*/  @!P1 LDC.64 R4, c[0x0][0x388] ;  /* 0x0000e200ff049b82 */ /* 0x000e220000000a00 */
[C---:B------:R-:W-:Y:S01]  /*0850*/  VIADD R9, R3.reuse, 0x180 ;  /* 0x0000018003097836 */ /* 0x040fe20000000000 */
[----:B------:R-:W-:Y:S01]  /*0860*/  BSSY.RECONVERGENT B0, `(.L_x_8889) ;  /* 0x0000015000007945 */ /* 0x000fe20003800200 */
[----:B------:R-:W-:-:S03]  /*0870*/  VIADD R19, R3, 0x280 ;  /* 0x0000028003137836 */ /* 0x000fc60000000000 */
[-C--:B------:R-:W-:Y:S02]  /*0880*/  ISETP.GE.U32.AND P0, PT, R9, R2.reuse, PT ;  /* 0x000000020900720c */ /* 0x080fe40003f06070 */
[----:B------:R-:W-:Y:S02]  /*0890*/  IADD3 R9, PT, PT, R3, 0x200, RZ ;  /* 0x0000020003097810 */ /* 0x000fe40007ffe0ff */
[-C--:B------:R-:W-:Y:S01]  /*08a0*/  ISETP.GE.U32.AND P2, PT, R19, R2.reuse, PT ;  /* 0x000000021300720c */ /* 0x080fe20003f46070 */
[----:B------:R-:W-:Y:S01]  /*08b0*/  VIADD R19, R3, 0x380 ;  /* 0x0000038003137836 */ /* 0x000fe20000000000 */
[-C--:B------:R-:W-:Y:S02]  /*08c0*/  ISETP.GE.U32.AND P5, PT, R9, R2.reuse, PT ;  /* 0x000000020900720c */ /* 0x080fe40003fa6070 */
[----:B------:R-:W-:Y:S02]  /*08d0*/  IADD3 R9, PT, PT, R3, 0x300, RZ ;  /* 0x0000030003097810 */ /* 0x000fe40007ffe0ff */
[----:B------:R-:W-:-:S02]  /*08e0*/  ISETP.GE.U32.AND P4, PT, R19, R2, PT ;  /* 0x000000021300720c */ /* 0x000fc40003f86070 */
[----:B------:R-:W-:Y:S02]  /*08f0*/  ISETP.GE.U32.AND P3, PT, R9, R2, PT ;  /* 0x000000020900720c */ /* 0x000fe40003f66070 */
[----:B------:R-:W-:-:S05]  /*0900*/  @!P1 IADD3 R9, PT, PT, R0, R3, RZ ;  /* 0x0000000300099210 */ /* 0x000fca0007ffe0ff */
[----:B0-----:R-:W-:Y:S01]  /*0910*/  @!P1 IMAD.WIDE.U32 R4, R9, 0x4, R4 ;  /* 0x0000000409049825 */ /* 0x001fe200078e0004 */
[----:B------:R-:W-:Y:S06]  /*0920*/  @P0 BRA `(.L_x_8890) ;  /* 0x0000000000200947 */ /* 0x000fec0003800000 */
[C---:B------:R-:W-:Y:S02]  /*0930*/  FSETP.GEU.FTZ.AND P6, PT, R11.reuse, RZ, PT ;  /* 0x000000ff0b00720b */ /* 0x040fe40003fde000 */
[----:B------:R-:W-:-:S04]  /*0940*/  FSETP.GT.FTZ.AND P0, PT, R11, 1, PT ;  /* 0x3f8000000b00780b */ /* 0x000fc80003f14000 */
[----:B------:R-:W-:-:S13]  /*0950*/  PLOP3.LUT P0, PT, P6, P0, PT, 0x8f, 0xf8 ;  /* 0x0000000000f8781c */ /* 0x000fda0003701177 */
[----:B------:R-:W-:-:S04]  /*0960*/  @!P0 FADD.FTZ R8, -R11, 1 ;  /* 0x3f8000000b088421 */ /* 0x000fc80000010100 */
[----:B------:R-:W-:Y:S01]  /*0970*/  @!P0 FMUL.FTZ R11, R8, R11 ;  /* 0x0000000b080b8220 */ /* 0x000fe20000410000 */
[----:B------:R-:W-:-:S05]  /*0980*/  IMAD.MOV.U32 R8, RZ, RZ, 0x7fc00000 ;  /* 0x7fc00000ff087424 */ /* 0x000fca00078e00ff */
[----:B------:R-:W0:Y:S02]  /*0990*/  @!P0 MUFU.RCP R11, R11 ;  /* 0x0000000b000b8308 */ /* 0x000e240000001000 */
[----:B0-----:R-:W-:-:S07]  /*09a0*/  @!P0 FMUL.FTZ R8, R11, R10 ;  /* 0x0000000a0b088220 */ /* 0x001fce0000410000 */
.L_x_8890:
[----:B------:R-:W-:Y:S05]  /*09b0*/  BSYNC.RECONVERGENT B0 ;  /* 0x0000000000007941 */ /* 0x000fea0003800200 */
.L_x_8889:
        /* <DEDUP_REMOVED lines=10> */
.L_x_8892:
[----:B------:R-:W-:Y:S05]  /*0a60*/  BSYNC.RECONVERGENT B0 ;  /* 0x0000000000007941 */ /* 0x000fea0003800200 */
.L_x_8891:
[----:B------:R-:W-:Y:S04]  /*0a70*/  BSSY.RECONVERGENT B0, `(.L_x_8893) ;  /* 0x000000a000007945 */ /* 0x000fe80003800200 */
[----:B------:R-:W-:Y:S05]  /*0a80*/  @P2 BRA `(.L_x_8894) ;  /* 0x0000000000202947 */ /* 0x000fea0003800000 */
        /* <DEDUP_REMOVED lines=8> */
.L_x_8894:
[----:B------:R-:W-:Y:S05]  /*0b10*/  BSYNC.RECONVERGENT B0 ;  /* 0x0000000000007941 */ /* 0x000fea0003800200 */
.L_x_8893:
[----:B------:R-:W-:Y:S04]  /*0b20*/  BSSY.RECONVERGENT B0, `(.L_x_8895) ;  /* 0x000000a000007945 */ /* 0x000fe80003800200 */
[----:B------:R-:W-:Y:S05]  /*0b30*/  @P3 BRA `(.L_x_8896) ;  /* 0x0000000000203947 */ /* 0x000fea0003800000 */
[C---:B------:R-:W-:Y:S02]  /*0b40*/  FSETP.GEU.FTZ.AND P2, PT, R24.reuse, RZ, PT ;  /* 0x000000ff1800720b */ /* 0x040fe40003f5e000 */
[----:B------:R-:W-:Y:S02]  /*0b50*/  FSETP.GT.FTZ.AND P0, PT, R24, 1, PT ;  /* 0x3f8000001800780b */ /* 0x000fe40003f14000 */
[----:B------:R-:W-:Y:S02]  /*0b60*/  MOV R12, 0x7fc00000 ;  /* 0x7fc00000000c7802 */ /* 0x000fe40000000f00 */
[----:B------:R-:W-:-:S13]  /*0b70*/  PLOP3.LUT P0, PT, P2, P0, PT, 0x8f, 0xf8 ;  /* 0x0000000000f8781c */ /* 0x000fda0001701177 */
[----:B------:R-:W-:-:S04]  /*0b80*/  @!P0 FADD.FTZ R11, -R24, 1 ;  /* 0x3f800000180b8421 */ /* 0x000fc80000010100 */
[----:B------:R-:W-:-:S06]  /*0b90*/  @!P0 FMUL.FTZ R11, R11, R24 ;  /* 0x000000180b0b8220 */ /* 0x000fcc0000410000 */
[----:B------:R-:W0:Y:S02]  /*0ba0*/  @!P0 MUFU.RCP R11, R11 ;  /* 0x0000000b000b8308 */ /* 0x000e240000001000 */
[----:B0-----:R-:W-:-:S07]  /*0bb0*/  @!P0 FMUL.FTZ R12, R11, R22 ;  /* 0x000000160b0c8220 */ /* 0x001fce0000410000 */
.L_x_8896:
[----:B------:R-:W-:Y:S05]  /*0bc0*/  BSYNC.RECONVERGENT B0 ;  /* 0x0000000000007941 */ /* 0x000fea0003800200 */
.L_x_8895:
[----:B------:R-:W-:Y:S04]  /*0bd0*/  BSSY.RECONVERGENT B0, `(.L_x_8897) ;  /* 0x000000a000007945 */ /* 0x000fe80003800200 */
[----:B------:R-:W-:Y:S05]  /*0be0*/  @P4 BRA `(.L_x_8898) ;  /* 0x0000000000204947 */ /* 0x000fea0003800000 */
[C---:B------:R-:W-:Y:S01]  /*0bf0*/  FSETP.GEU.FTZ.AND P2, PT, R25.reuse, RZ, PT ;  /* 0x000000ff1900720b */ /* 0x040fe20003f5e000 */
[----:B------:R-:W-:Y:S01]  /*0c00*/  IMAD.MOV.U32 R11, RZ, RZ, 0x7fc00000 ;  /* 0x7fc00000ff0b7424 */ /* 0x000fe200078e00ff */
[----:B------:R-:W-:-:S04]  /*0c10*/  FSETP.GT.FTZ.AND P0, PT, R25, 1, PT ;  /* 0x3f8000001900780b */ /* 0x000fc80003f14000 */
[----:B------:R-:W-:-:S13]  /*0c20*/  PLOP3.LUT P0, PT, P2, P0, PT, 0x8f, 0xf8 ;  /* 0x0000000000f8781c */ /* 0x000fda0001701177 */
[----:B------:R-:W-:-:S04]  /*0c30*/  @!P0 FADD.FTZ R14, -R25, 1 ;  /* 0x3f800000190e8421 */ /* 0x000fc80000010100 */
[----:B------:R-:W-:-:S06]  /*0c40*/  @!P0 FMUL.FTZ R14, R14, R25 ;  /* 0x000000190e0e8220 */ /* 0x000fcc0000410000 */
[----:B------:R-:W0:Y:S02]  /*0c50*/  @!P0 MUFU.RCP R14, R14 ;  /* 0x0000000e000e8308 */ /* 0x000e240000001000 */
[----:B0-----:R-:W-:-:S07]  /*0c60*/  @!P0 FMUL.FTZ R11, R14, R23 ;  /* 0x000000170e0b8220 */ /* 0x001fce0000410000 */
.L_x_8898:
[----:B------:R-:W-:Y:S05]  /*0c70*/  BSYNC.RECONVERGENT B0 ;  /* 0x0000000000007941 */ /* 0x000fea0003800200 */
.L_x_8897:
[----:B------:R0:W-:Y:S01]  /*0c80*/  @!P1 STG.E desc[UR4][R4.64], R15 ;  /* 0x0000000f04009986 */ /* 0x0001e2000c101904 */
[----:B------:R-:W-:Y:S01]  /*0c90*/  @!P1 MOV R3, R17 ;  /* 0x0000001100039202 */ /* 0x000fe20000000f00 */
        /* <DEDUP_REMOVED lines=9> */
[----:B------:R0:W-:Y:S07]  /*0d30*/  STG.E desc[UR4][R4.64], R7 ;  /* 0x0000000704007986 */ /* 0x0001ee000c101904 */
[----:B------:R-:W-:Y:S05]  /*0d40*/  @P0 BRA `(.L_x_8902) ;  /* 0x0000000000300947 */ /* 0x000fea0003800000 */
[----:B0-----:R-:W0:Y:S01]  /*0d50*/  LDC.64 R4, c[0x0][0x388] ;  /* 0x0000e200ff047b82 */ /* 0x001e220000000a00 */
[----:B------:R-:W-:Y:S01]  /*0d60*/  IMAD.IADD R7, R0, 0x1, R3 ;  /* 0x0000000100077824 */ /* 0x000fe200078e0203 */
[----:B------:R-:W-:-:S03]  /*0d70*/  IADD3 R3, PT, PT, R3, 0x80, RZ ;  /* 0x0000008003037810 */ /* 0x000fc60007ffe0ff */
[----:B0-----:R-:W-:-:S05]  /*0d80*/  IMAD.WIDE.U32 R4, R7, 0x4, R4 ;  /* 0x0000000407047825 */ /* 0x001fca00078e0004 */
[----:B------:R0:W-:Y:S02]  /*0d90*/  STG.E desc[UR4][R4.64], R6 ;  /* 0x0000000604007986 */ /* 0x0001e4000c101904 */
.L_x_8901:
[----:B------:R-:W-:-:S13]  /*0da0*/  ISETP.GE.U32.AND P0, PT, R3, R2, PT ;  /* 0x000000020300720c */ /* 0x000fda0003f06070 */
[----:B------:R-:W-:Y:S05]  /*0db0*/  @P0 BRA `(.L_x_8903) ;  /* 0x0000000000300947 */ /* 0x000fea0003800000 */
[----:B0-----:R-:W0:Y:S01]  /*0dc0*/  LDC.64 R4, c[0x0][0x388] ;  /* 0x0000e200ff047b82 */ /* 0x001e220000000a00 */
[----:B------:R-:W-:Y:S01]  /*0dd0*/  IMAD.IADD R7, R0, 0x1, R3 ;  /* 0x0000000100077824 */ /* 0x000fe200078e0203 */
[----:B------:R-:W-:-:S03]  /*0de0*/  IADD3 R3, PT, PT, R3, 0x80, RZ ;  /* 0x0000008003037810 */ /* 0x000fc60007ffe0ff */
[----:B0-----:R-:W-:-:S05]  /*0df0*/  IMAD.WIDE.U32 R4, R7, 0x4, R4 ;  /* 0x0000000407047825 */ /* 0x001fca00078e0004 */
[----:B------:R1:W-:Y:S02]  /*0e00*/  STG.E desc[UR4][R4.64], R8 ;  /* 0x0000000804007986 */ /* 0x0003e4000c101904 */
.L_x_8902:
[----:B------:R-:W-:-:S13]  /*0e10*/  ISETP.GE.U32.AND P0, PT, R3, R2, PT ;  /* 0x000000020300720c */ /* 0x000fda0003f06070 */
[----:B------:R-:W-:Y:S05]  /*0e20*/  @P0 BRA `(.L_x_8904) ;  /* 0x0000000000340947 */ /* 0x000fea0003800000 */
[----:B01----:R-:W0:Y:S01]  /*0e30*/  LDC.64 R4, c[0x0][0x388] ;  /* 0x0000e200ff047b82 */ /* 0x003e220000000a00 */
[----:B------:R-:W-:Y:S01]  /*0e40*/  IMAD.IADD R7, R0, 0x1, R3 ;  /* 0x0000000100077824 */ /* 0x000fe200078e0203 */
[----:B------:R-:W-:-:S03]  /*0e50*/  IADD3 R3, PT, PT, R3, 0x80, RZ ;  /* 0x0000008003037810 */ /* 0x000fc60007ffe0ff */
[----:B0-----:R-:W-:-:S05]  /*0e60*/  IMAD.WIDE.U32 R4, R7, 0x4, R4 ;  /* 0x0000000407047825 */ /* 0x001fca00078e0004 */
[----:B------:R1:W-:Y:S02]  /*0e70*/  STG.E desc[UR4][R4.64], R9 ;  /* 0x0000000904007986 */ /* 0x0003e4000c101904 */
.L_x_8903:
[----:B------:R-:W-:-:S13]  /*0e80*/  ISETP.GE.U32.AND P0, PT, R3, R2, PT ;  /* 0x000000020300720c */ /* 0x000fda0003f06070 */
[----:B------:R-:W-:Y:S05]  /*0e90*/  @P0 BREAK.RELIABLE B1 ;  /* 0x0000000000010942 */ /* 0x000fea0003800100 */
[----:B------:R-:W-:Y:S05]  /*0ea0*/  @P0 BRA `(.L_x_8905) ;  /* 0x0000000000300947 */ /* 0x000fea0003800000 */
[----:B01----:R-:W0:Y:S01]  /*0eb0*/  LDC.64 R4, c[0x0][0x388] ;  /* 0x0000e200ff047b82 */ /* 0x003e220000000a00 */
[----:B------:R-:W-:Y:S01]  /*0ec0*/  IMAD.IADD R7, R0, 0x1, R3 ;  /* 0x0000000100077824 */ /* 0x000fe200078e0203 */
[----:B------:R-:W-:-:S03]  /*0ed0*/  IADD3 R3, PT, PT, R3, 0x80, RZ ;  /* 0x0000008003037810 */ /* 0x000fc60007ffe0ff */
[----:B0-----:R-:W-:-:S05]  /*0ee0*/  IMAD.WIDE.U32 R4, R7, 0x4, R4 ;  /* 0x0000000407047825 */ /* 0x001fca00078e0004 */
[----:B------:R2:W-:Y:S02]  /*0ef0*/  STG.E desc[UR4][R4.64], R10 ;  /* 0x0000000a04007986 */ /* 0x0005e4000c101904 */
.L_x_8904:
[----:B------:R-:W-:Y:S05]  /*0f00*/  BSYNC.RELIABLE B1 ;  /* 0x0000000000017941 */ /* 0x000fea0003800100 */
.L_x_8900:
[----:B------:R-:W-:-:S13]  /*0f10*/  ISETP.GE.U32.AND P0, PT, R3, R2, PT ;  /* 0x000000020300720c */ /* 0x000fda0003f06070 */
[----:B012---:R-:W0:Y:S01]  /*0f20*/  @!P0 LDC.64 R4, c[0x0][0x388] ;  /* 0x0000e200ff048b82 */ /* 0x007e220000000a00 */
[----:B------:R-:W-:Y:S01]  /*0f30*/  @!P0 IMAD.IADD R7, R0, 0x1, R3 ;  /* 0x0000000100078824 */ /* 0x000fe200078e0203 */
[----:B------:R-:W-:-:S03]  /*0f40*/  @!P0 IADD3 R3, PT, PT, R3, 0x80, RZ ;  /* 0x0000008003038810 */ /* 0x000fc60007ffe0ff */
[----:B0-----:R-:W-:-:S05]  /*0f50*/  @!P0 IMAD.WIDE.U32 R4, R7, 0x4, R4 ;  /* 0x0000000407048825 */ /* 0x001fca00078e0004 */
[----:B------:R2:W-:Y:S02]  /*0f60*/  @!P0 STG.E desc[UR4][R4.64], R12 ;  /* 0x0000000c04008986 */ /* 0x0005e4000c101904 */
.L_x_8905:
[----:B------:R-:W-:Y:S05]  /*0f70*/  BSYNC.RECONVERGENT B0 ;  /* 0x0000000000007941 */ /* 0x000fea0003800200 */
.L_x_8899:
[----:B------:R-:W-:Y:S05]  /*0f80*/  WARPSYNC.ALL ;  /* 0x0000000000007948 */ /* 0x000fea0003800000 */
[----:B------:R-:W-:-:S13]  /*0f90*/  ISETP.GE.U32.AND P0, PT, R3, R2, PT ;  /* 0x000000020300720c */ /* 0x000fda0003f06070 */
[----:B------:R-:W-:Y:S05]  /*0fa0*/  @P0 EXIT ;  /* 0x000000000000094d */ /* 0x000fea0003800000 */
[----:B012---:R-:W0:Y:S01]  /*0fb0*/  LDC.64 R4, c[0x0][0x388] ;  /* 0x0000e200ff047b82 */ /* 0x007e220000000a00 */
[----:B------:R-:W-:-:S04]  /*0fc0*/  IMAD.IADD R3, R0, 0x1, R3 ;  /* 0x0000000100037824 */ /* 0x000fc800078e0203 */
[----:B0-----:R-:W-:-:S05]  /*0fd0*/  IMAD.WIDE.U32 R2, R3, 0x4, R4 ;  /* 0x0000000403027825 */ /* 0x001fca00078e0004 */
[----:B------:R-:W-:Y:S01]  /*0fe0*/  STG.E desc[UR4][R2.64], R11 ;  /* 0x0000000b02007986 */ /* 0x000fe2000c101904 */
[----:B------:R-:W-:Y:S05]  /*0ff0*/  EXIT ;  /* 0x000000000000794d */ /* 0x000fea0003800000 */
.L_x_8882:
        /* <DEDUP_REMOVED lines=8> */
[----:B------:R-:W-:-:S03]  /*1080*/  IMAD.WIDE.U32 R22, R18, 0x8, R22 ;  /* 0x0000000812167825 */ /* 0x000fc600078e0016 */
[----:B------:R-:W4:Y:S04]  /*1090*/  LDG.E.64 R12, desc[UR4][R4.64+0x800] ;  /* 0x00080004040c7981 */ /* 0x000f28000c1e1b00 */
[----:B------:R-:W5:Y:S04]  /*10a0*/  LDG.E.64 R2, desc[UR4][R22.64] ;  /* 0x0000000416027981 */ /* 0x000f68000c1e1b00 */
[----:B------:R-:W4:Y:S04]  /*10b0*/  LDG.E.64 R10, desc[UR4][R4.64+0xc00] ;  /* 0x000c0004040a7981 */ /* 0x000f28000c1e1b00 */
[----:B------:R-:W4:Y:S04]  /*10c0*/  LDG.E.64 R8, desc[UR4][R22.64+0x400] ;  /* 0x0004000416087981 */ /* 0x000f28000c1e1b00 */
[----:B------:R-:W4:Y:S01]  /*10d0*/  LDG.E.64 R4, desc[UR4][R22.64+0xc00] ;  /* 0x000c000416047981 */ /* 0x000f22000c1e1b00 */
[----:B---3--:R-:W-:-:S02]  /*10e0*/  FSETP.GEU.FTZ.AND P1, PT, R15, RZ, PT ;  /* 0x000000ff0f00720b */ /* 0x008fc40003f3e000 */
[----:B------:R-:W-:-:S04]  /*10f0*/  FSETP.GT.FTZ.AND P0, PT, R15, 1, PT ;  /* 0x3f8000000f00780b */ /* 0x000fc80003f14000 */
[----:B------:R-:W-:-:S13]  /*1100*/  PLOP3.LUT P0, PT, P1, P0, PT, 0x8f, 0xf8 ;  /* 0x0000000000f8781c */ /* 0x000fda0000f01177 */
[----:B------:R-:W-:-:S04]  /*1110*/  @!P0 FADD.FTZ R6, -R15, 1 ;  /* 0x3f8000000f068421 */ /* 0x000fc80000010100 */
[----:B------:R-:W-:-:S06]  /*1120*/  @!P0 FMUL.FTZ R6, R15, R6 ;  /* 0x000000060f068220 */ /* 0x000fcc0000410000 */
[----:B------:R-:W5:Y:S01]  /*1130*/  @!P0 MUFU.RCP R6, R6 ;  /* 0x0000000600068308 */ /* 0x000f620000001000 */
[----:B------:R-:W-:Y:S01]  /*1140*/  MOV R15, 0x7fc00000 ;  /* 0x7fc00000000f7802 */ /* 0x000fe20000000f00 */
[----:B-----5:R-:W-:Y:S02]  /*1150*/  @!P0 FMUL.FTZ R15, R3, R6 ;  /* 0x00000006030f8220 */ /* 0x020fe40000410000 */
[----:B------:R0:W3:Y:S01]  /*1160*/  LDG.E.64 R6, desc[UR4][R22.64+0x800] ;  /* 0x0008000416067981 */ /* 0x0000e2000c1e1b00 */
[C---:B------:R-:W-:Y:S02]  /*1170*/  FSETP.GEU.FTZ.AND P1, PT, R14.reuse, RZ, PT ;  /* 0x000000ff0e00720b */ /* 0x040fe40003f3e000 */
[----:B------:R-:W-:Y:S02]  /*1180*/  FSETP.GT.FTZ.AND P0, PT, R14, 1, PT ;  /* 0x3f8000000e00780b */ /* 0x000fe40003f14000 */
[C---:B--2---:R-:W-:Y:S02]  /*1190*/  FSETP.GEU.FTZ.AND P5, PT, R17.reuse, RZ, PT ;  /* 0x000000ff1100720b */ /* 0x044fe40003fbe000 */
[----:B------:R-:W-:-:S02]  /*11a0*/  FSETP.GT.FTZ.AND P2, PT, R17, 1, PT ;  /* 0x3f8000001100780b */ /* 0x000fc40003f54000 */
[C---:B------:R-:W-:Y:S02]  /*11b0*/  FSETP.GEU.FTZ.AND P4, PT, R16.reuse, RZ, PT ;  /* 0x000000ff1000720b */ /* 0x040fe40003f9e000 */
[----:B------:R-:W-:Y:S02]  /*11c0*/  FSETP.GT.FTZ.AND P6, PT, R16, 1, PT ;  /* 0x3f8000001000780b */ /* 0x000fe40003fd4000 */
[----:B------:R-:W-:Y:S02]  /*11d0*/  PLOP3.LUT P0, PT, P1, P0, PT, 0x8f, 0xf8 ;  /* 0x0000000000f8781c */ /* 0x000fe40000f01177 */
[----:B------:R-:W-:Y:S02]  /*11e0*/  PLOP3.LUT P5, PT, P5, P2, PT, 0x8f, 0xf8 ;  /* 0x0000000000f8781c */ /* 0x000fe40002fa5177 */
[----:B------:R-:W-:Y:S02]  /*11f0*/  PLOP3.LUT P4, PT, P4, P6, PT, 0x8f, 0xf8 ;  /* 0x0000000000f8781c */ /* 0x000fe4000278d177 */
[----:B----4-:R-:W-:-:S02]  /*1200*/  FSETP.GEU.FTZ.AND P3, PT, R13, RZ, PT ;  /* 0x000000ff0d00720b */ /* 0x010fc40003f7e000 */
[----:B------:R-:W-:Y:S02]  /*1210*/  FSETP.GT.FTZ.AND P1, PT, R13, 1, PT ;  /* 0x3f8000000d00780b */ /* 0x000fe40003f34000 */
[C---:B------:R-:W-:Y:S02]  /*1220*/  FSETP.GEU.FTZ.AND P2, PT, R12.reuse, RZ, PT ;  /* 0x000000ff0c00720b */ /* 0x040fe40003f5e000 */
[----:B------:R-:W-:Y:S02]  /*1230*/  FSETP.GT.FTZ.AND P6, PT, R12, 1, PT ;  /* 0x3f8000000c00780b */ /* 0x000fe40003fd4000 */
[----:B------:R-:W-:Y:S02]  /*1240*/  PLOP3.LUT P3, PT, P3, P1, PT, 0x8f, 0xf8 ;  /* 0x0000000000f8781c */ /* 0x000fe40001f63177 */
[----:B------:R-:W-:Y:S02]  /*1250*/  PLOP3.LUT P2, PT, P2, P6, PT, 0x8f, 0xf8 ;  /* 0x0000000000f8781c */ /* 0x000fe4000174d177 */
[----:B------:R-:W-:-:S02]  /*1260*/  FSETP.GEU.FTZ.AND P1, PT, R10, RZ, PT ;  /* 0x000000ff0a00720b */ /* 0x000fc40003f3e000 */
        /* <DEDUP_REMOVED lines=13> */
[----:B------:R-:W-:Y:S01]  /*1340*/  @!P3 FADD.FTZ R16, -R13, 1 ;  /* 0x3f8000000d10b421 */ /* 0x000fe20000010100 */
[----:B------:R-:W-:-:S03]  /*1350*/  @!P1 FADD.FTZ R21, -R10, 1 ;  /* 0x3f8000000a159421 */ /* 0x000fc60000010100 */
[----:B0-----:R-:W-:Y:S02]  /*1360*/  @!P3 FMUL.FTZ R22, R13, R16 ;  /* 0x000000100d16b220 */ /* 0x001fe40000410000 */
[----:B------:R-:W0:Y:S01]  /*1370*/  LDC.64 R16, c[0x0][0x388] ;  /* 0x0000e200ff107b82 */ /* 0x000e220000000a00 */
[----:B------:R-:W-:Y:S01]  /*1380*/  @!P2 FADD.FTZ R13, -R12, 1 ;  /* 0x3f8000000c0da421 */ /* 0x000fe20000010100 */
[----:B------:R-:W-:Y:S01]  /*1390*/  @!P1 FMUL.FTZ R21, R10, R21 ;  /* 0x000000150a159220 */ /* 0x000fe20000410000 */
[C---:B------:R-:W-:Y:S02]  /*13a0*/  @!P6 FADD.FTZ R10, -R11.reuse, 1 ;  /* 0x3f8000000b0ae421 */ /* 0x040fe40000010100 */
[----:B------:R-:W-:Y:S02]  /*13b0*/  @!P2 FMUL.FTZ R13, R12, R13 ;  /* 0x0000000d0c0da220 */ /* 0x000fe40000410000 */
[----:B------:R-:W-:Y:S01]  /*13c0*/  @!P6 FMUL.FTZ R12, R11, R10 ;  /* 0x0000000a0b0ce220 */ /* 0x000fe20000410000 */
[----:B------:R-:W-:Y:S08]  /*13d0*/  @!P0 MUFU.RCP R3, R3 ;  /* 0x0000000300038308 */ /* 0x000ff00000001000 */
[----:B------:R-:W1:Y:S08]  /*13e0*/  @!P5 MUFU.RCP R20, R14 ;  /* 0x0000000e0014d308 */ /* 0x000e700000001000 */
[----:B------:R-:W2:Y:S08]  /*13f0*/  @!P4 MUFU.RCP R19, R19 ;  /* 0x000000130013c308 */ /* 0x000eb00000001000 */
[----:B------:R-:W-:Y:S08]  /*1400*/  @!P3 MUFU.RCP R22, R22 ;  /* 0x000000160016b308 */ /* 0x000ff00000001000 */
[----:B------:R-:W-:Y:S08]  /*1410*/  @!P2 MUFU.RCP R13, R13 ;  /* 0x0000000d000da308 */ /* 0x000ff00000001000 */
[----:B------:R-:W4:Y:S08]  /*1420*/  @!P1 MUFU.RCP R21, R21 ;  /* 0x0000001500159308 */ /* 0x000f300000001000 */
[----:B------:R-:W5:Y:S01]  /*1430*/  @!P6 MUFU.RCP R12, R12 ;  /* 0x0000000c000ce308 */ /* 0x000f620000001000 */
[----:B0-----:R-:W-:Y:S01]  /*1440*/  IMAD.WIDE.U32 R16, R0, 0x4, R16 ;  /* 0x0000000400107825 */ /* 0x001fe200078e0010 */
[----:B------:R-:W-:-:S03]  /*1450*/  MOV R11, 0x7fc00000 ;  /* 0x7fc00000000b7802 */ /* 0x000fc60000000f00 */
[----:B-1----:R-:W-:Y:S01]  /*1460*/  @!P5 FMUL.FTZ R11, R9, R20 ;  /* 0x00000014090bd220 */ /* 0x002fe20000410000 */
[----:B------:R-:W-:Y:S02]  /*1470*/  IMAD.MOV.U32 R14, RZ, RZ, 0x7fc00000 ;  /* 0x7fc00000ff0e7424 */ /* 0x000fe400078e00ff */
[----:B------:R-:W-:Y:S01]  /*1480*/  @!P0 FMUL.FTZ R14, R3, R2 ;  /* 0x00000002030e8220 */ /* 0x000fe20000410000 */
[----:B------:R-:W-:Y:S02]  /*1490*/  IMAD.MOV.U32 R10, RZ, RZ, 0x7fc00000 ;  /* 0x7fc00000ff0a7424 */ /* 0x000fe400078e00ff */
[----:B--2---:R-:W-:Y:S01]  /*14a0*/  @!P4 FMUL.FTZ R10, R8, R19 ;  /* 0x00000013080ac220 */ /* 0x004fe20000410000 */
[----:B------:R-:W-:Y:S01]  /*14b0*/  MOV R3, 0x7fc00000 ;  /* 0x7fc0000000037802 */ /* 0x000fe20000000f00 */
[----:B------:R-:W-:Y:S01]  /*14c0*/  IMAD.MOV.U32 R2, RZ, RZ, 0x7fc00000 ;  /* 0x7fc00000ff027424 */ /* 0x000fe200078e00ff */
[----:B------:R-:W-:Y:S01]  /*14d0*/  MOV R8, 0x7fc00000 ;  /* 0x7fc0000000087802 */ /* 0x000fe20000000f00 */
[----:B------:R-:W-:-:S02]  /*14e0*/  IMAD.MOV.U32 R9, RZ, RZ, 0x7fc00000 ;  /* 0x7fc00000ff097424 */ /* 0x000fc400078e00ff */
[----:B----4-:R-:W-:Y:S01]  /*14f0*/  @!P1 FMUL.FTZ R8, R4, R21 ;  /* 0x0000001504089220 */ /* 0x010fe20000410000 */
[----:B------:R-:W-:-:S04]  /*1500*/  IMAD.WIDE.U32 R16, R18, 0x8, R16 ;  /* 0x0000000812107825 */ /* 0x000fc800078e0010 */
[----:B-----5:R-:W-:Y:S01]  /*1510*/  @!P6 FMUL.FTZ R9, R5, R12 ;  /* 0x0000000c0509e220 */ /* 0x020fe20000410000 */
[----:B------:R-:W-:Y:S04]  /*1520*/  STG.E.64 desc[UR4][R16.64], R14 ;  /* 0x0000000e10007986 */ /* 0x000fe8000c101b04 */
[----:B------:R-:W-:Y:S04]  /*1530*/  STG.E.64 desc[UR4][R16.64+0x400], R10 ;  /* 0x0004000a10007986 */ /* 0x000fe8000c101b04 */
[----:B------:R-:W-:Y:S01]  /*1540*/  STG.E.64 desc[UR4][R16.64+0xc00], R8 ;  /* 0x000c000810007986 */ /* 0x000fe2000c101b04 */
[----:B---3--:R-:W-:Y:S01]  /*1550*/  @!P3 FMUL.FTZ R3, R7, R22 ;  /* 0x000000160703b220 */ /* 0x008fe20000410000 */
[----:B------:R-:W-:-:S05]  /*1560*/  @!P2 FMUL.FTZ R2, R6, R13 ;  /* 0x0000000d0602a220 */ /* 0x000fca0000410000 */
[----:B------:R-:W-:Y:S01]  /*1570*/  STG.E.64 desc[UR4][R16.64+0x800], R2 ;  /* 0x0008000210007986 */ /* 0x000fe2000c101b04 */
[----:B------:R-:W-:Y:S05]  /*1580*/  EXIT ;  /* 0x000000000000794d */ /* 0x000fea0003800000 */
.L_x_8906:
        /* <DEDUP_REMOVED lines=15> */
.L_x_14659:


//--------------------- .text._ZN2at6native29vectorized_elementwise_kernelILi4EZZZNS0_26logit_backward_kernel_cudaERNS_18TensorIteratorBaseERKN3c106ScalarEENKUlvE_clEvENKUlvE0_clEvEUlffE_St5arrayIPcLm3EEEEviT0_T1_ --------------------------
	.section	.text._ZN2at6native29vectorized_elementwise_kernelILi4EZZZNS0_26logit_backward_kernel_cudaERNS_18TensorIteratorBaseERKN3c106ScalarEENKUlvE_clEvENKUlvE0_clEvEUlffE_St5arrayIPcLm3EEEEviT0_T1_,"ax",@progbits
	.align	128
        .global         _ZN2at6native29vectorized_elementwise_kernelILi4EZZZNS0_26logit_backward_kernel_cudaERNS_18TensorIteratorBaseERKN3c106ScalarEENKUlvE_clEvENKUlvE0_clEvEUlffE_St5arrayIPcLm3EEEEviT0_T1_
        .type           _ZN2at6native29vectorized_elementwise_kernelILi4EZZZNS0_26logit_backward_kernel_cudaERNS_18TensorIteratorBaseERKN3c106ScalarEENKUlvE_clEvENKUlvE0_clEvEUlffE_St5arrayIPcLm3EEEEviT0_T1_,@function
        .size           _ZN2at6native29vectorized_elementwise_kernelILi4EZZZNS0_26logit_backward_kernel_cudaERNS_18TensorIteratorBaseERKN3c106ScalarEENKUlvE_clEvENKUlvE0_clEvEUlffE_St5arrayIPcLm3EEEEviT0_T1_,(.L_x_14660 - _ZN2at6native29vectorized_elementwise_kernelILi4EZZZNS0_26logit_backward_kernel_cudaERNS_18TensorIteratorBaseERKN3c106ScalarEENKUlvE_clEvENKUlvE0_clEvEUlffE_St5arrayIPcLm3EEEEviT0_T1_)
        .other          _ZN2at6native29vectorized_elementwise_kernelILi4EZZZNS0_26logit_backward_kernel_cudaERNS_18TensorIteratorBaseERKN3c106ScalarEENKUlvE_clEvENKUlvE0_clEvEUlffE_St5arrayIPcLm3EEEEviT0_T1_,@"STO_CUDA_ENTRY STV_DEFAULT"
_ZN2at6native29vectorized_elementwise_kernelILi4EZZZNS0_26logit_backward_kernel_cudaERNS_18TensorIteratorBaseERKN3c106ScalarEENKUlvE_clEvENKUlvE0_clEvEUlffE_St5arrayIPcLm3EEEEviT0_T1_:
.text._ZN2at6native29vectorized_elementwise_kernelILi4EZZZNS0_26logit_backward_kernel_cudaERNS_18TensorIteratorBaseERKN3c106ScalarEENKUlvE_clEvENKUlvE0_clEvEUlffE_St5arrayIPcLm3EEEEviT0_T1_:
        /* <DEDUP_REMOVED lines=105> */
.L_x_8909:
[----:B------:R-:W-:Y:S05]  /*0690*/  BSYNC.RECONVERGENT B0 ;  /* 0x0000000000007941 */ /* 0x000fea0003800200 */
.L_x_8908:
        /* <DEDUP_REMOVED lines=14> */
.L_x_8911:
[----:B------:R-:W-:Y:S05]  /*0780*/  BSYNC.RECONVERGENT B0 ;  /* 0x0000000000007941 */ /* 0x000fea0003800200 */
.L_x_8910:
        /* <DEDUP_REMOVED lines=10> */
.L_x_8913:
[----:B------:R-:W-:Y:S05]  /*0830*/  BSYNC.RECONVERGENT B0 ;  /* 0x0000000000007941 */ /* 0x000fea0003800200 */
.L_x_8912:
        /* <DEDUP_REMOVED lines=23> */
.L_x_8915:
[----:B------:R-:W-:Y:S05]  /*09b0*/  BSYNC.RECONVERGENT B0 ;  /* 0x0000000000007941 */ /* 0x000fea0003800200 */
.L_x_8914:
        /* <DEDUP_REMOVED lines=10> */
.L_x_8917:
[----:B------:R-:W-:Y:S05]  /*0a60*/  BSYNC.RECONVERGENT B0 ;  /* 0x0000000000007941 */ /* 0x000fea0003800200 */
.L_x_8916:
        /* <DEDUP_REMOVED lines=10> */
.L_x_8919:
[----:B------:R-:W-:Y:S05]  /*0b10*/  BSYNC.RECONVERGENT B0 ;  /* 0x0000000000007941 */ /* 0x000fea0003800200 */
.L_x_8918:
        /* <DEDUP_REMOVED lines=10> */
.L_x_8921:
[----:B------:R-:W-:Y:S05]  /*0bc0*/  BSYNC.RECONVERGENT B0 ;  /* 0x0000000000007941 */ /* 0x000fea0003800200 */
.L_x_8920:
        /* <DEDUP_REMOVED lines=10> */
.L_x_8923:
[----:B------:R-:W-:Y:S05]  /*0c70*/  BSYNC.RECONVERGENT B0 ;  /* 0x0000000000007941 */ /* 0x000fea0003800200 */
.L_x_8922:
        /* <DEDUP_REMOVED lines=18> */
.L_x_8926:
[----:B------:R-:W-:-:S13]  /*0da0*/  ISETP.GE.U32.AND P0, PT, R3, R2, PT ;  /* 0x000000020300720c */ /* 0x000fda0003f06070 */
[----:B------:R-:W-:Y:S05]  /*0db0*/  @P0 BRA `(.L_x_8928) ;  /* 0x0000000000300947 */ /* 0x000fea0003800000 */
[----:B0-----:R-:W0:Y:S01]  /*0dc0*/  LDC.64 R4, c[0x0][0x388] ;  /* 0x0000e200ff047b82 */ /* 0x001e220000000a00 */
[----:B------:R-:W-:Y:S01]  /*0dd0*/  IMAD.IADD R7, R0, 0x1, R3 ;  /* 0x0000000100077824 */ /* 0x000fe200078e0203 */
[----:B------:R-:W-:-:S03]  /*0de0*/  IADD3 R3, PT, PT, R3, 0x80, RZ ;  /* 0x0000008003037810 */ /* 0x000fc60007ffe0ff */
[----:B0-----:R-:W-:-:S05]  /*0df0*/  IMAD.WIDE.U32 R4, R7, 0x4, R4 ;  /* 0x0000000407047825 */ /* 0x001fca00078e0004 */
[----:B------:R1:W-:Y:S02]  /*0e00*/  STG.E desc[UR4][R4.64], R8 ;  /* 0x0000000804007986 */ /* 0x0003e4000c101904 */
.L_x_8927:
[----:B------:R-:W-:-:S13]  /*0e10*/  ISETP.GE.U32.AND P0, PT, R3, R2, PT ;  /* 0x000000020300720c */ /* 0x000fda0003f06070 */
[----:B------:R-:W-:Y:S05]  /*0e20*/  @P0 BRA `(.L_x_8929) ;  /* 0x0000000000340947 */ /* 0x000fea0003800000 */
[----:B01----:R-:W0:Y:S01]  /*0e30*/  LDC.64 R4, c[0x0][0x388] ;  /* 0x0000e200ff047b82 */ /* 0x003e220000000a00 */
[----:B------:R-:W-:Y:S01]  /*0e40*/  IMAD.IADD R7, R0, 0x1, R3 ;  /* 0x0000000100077824 */ /* 0x000fe200078e0203 */
[----:B------:R-:W-:-:S03]  /*0e50*/  IADD3 R3, PT, PT, R3, 0x80, RZ ;  /* 0x0000008003037810 */ /* 0x000fc60007ffe0ff */
[----:B0-----:R-:W-:-:S05]  /*0e60*/  IMAD.WIDE.U32 R4, R7, 0x4, R4 ;  /* 0x0000000407047825 */ /* 0x001fca00078e0004 */
[----:B------:R1:W-:Y:S02]  /*0e70*/  STG.E desc[UR4][R4.64], R9 ;  /* 0x0000000904007986 */ /* 0x0003e4000c101904 */
.L_x_8928:
        /* <DEDUP_REMOVED lines=8> */
.L_x_8929:
[----:B------:R-:W-:Y:S05]  /*0f00*/  BSYNC.RELIABLE B1 ;  /* 0x0000000000017941 */ /* 0x000fea0003800100 */
.L_x_8925:
[----:B------:R-:W-:-:S13]  /*0f10*/  ISETP.GE.U32.AND P0, PT, R3, R2, PT ;  /* 0x000000020300720c */ /* 0x000fda0003f06070 */
[----:B012---:R-:W0:Y:S01]  /*0f20*/  @!P0 LDC.64 R4, c[0x0][0x388] ;  /* 0x0000e200ff048b82 */ /* 0x007e220000000a00 */
[----:B------:R-:W-:Y:S01]  /*0f30*/  @!P0 IMAD.IADD R7, R0, 0x1, R3 ;  /* 0x0000000100078824 */ /* 0x000fe200078e0203 */
[----:B------:R-:W-:-:S03]  /*0f40*/  @!P0 IADD3 R3, PT, PT, R3, 0x80, RZ ;  /* 0x0000008003038810 */ /* 0x000fc60007ffe0ff */
[----:B0-----:R-:W-:-:S05]  /*0f50*/  @!P0 IMAD.WIDE.U32 R4, R7, 0x4, R4 ;  /* 0x0000000407048825 */ /* 0x001fca00078e0004 */
[----:B------:R2:W-:Y:S02]  /*0f60*/  @!P0 STG.E desc[UR4][R4.64], R12 ;  /* 0x0000000c04008986 */ /* 0x0005e4000c101904 */
.L_x_8930:
[----:B------:R-:W-:Y:S05]  /*0f70*/  BSYNC.RECONVERGENT B0 ;  /* 0x0000000000007941 */ /* 0x000fea0003800200 */
.L_x_8924:
        /* <DEDUP_REMOVED lines=8> */
.L_x_8907:
[----:B------:R-:W0:Y:S01]  /*1000*/  S2R R2, SR_TID.X ;  /* 0x0000000000027919 */ /* 0x000e220000002100 */
[----:B------:R-:W1:Y:S02]  /*1010*/  LDC.64 R4, c[0x0][0x398] ;  /* 0x0000e600ff047b82 */ /* 0x000e640000000a00 */
[----:B-1----:R-:W-:-:S04]  /*1020*/  IMAD.WIDE.U32 R4, R0, 0x4, R4 ;  /* 0x0000000400047825 */ /* 0x002fc800078e0004 */
[----:B0-----:R-:W-:Y:S02]  /*1030*/  IMAD.WIDE.U32 R6, R2, 0x10, R4 ;  /* 0x0000001002067825 */ /* 0x001fe400078e0004 */
[----:B------:R-:W0:Y:S03]  /*1040*/  LDC.64 R4, c[0x0][0x390] ;  /* 0x0000e400ff047b82 */ /* 0x000e260000000a00 */
[----:B------:R-:W2:Y:S04]  /*1050*/  LDG.E.128 R16, desc[UR4][R6.64] ;  /* 0x0000000406107981 */ /* 0x000ea8000c1e1d00 */
[----:B------:R-:W3:Y:S01]  /*1060*/  LDG.E.128 R12, desc[UR4][R6.64+0x800] ;  /* 0x00080004060c7981 */ /* 0x000ee2000c1e1d00 */
[----:B0-----:R-:W-:-:S04]  /*1070*/  IMAD.WIDE.U32 R4, R0, 0x4, R4 ;  /* 0x0000000400047825 */ /* 0x001fc800078e0004 */
[----:B------:R-:W-:-:S05]  /*1080*/  IMAD.WIDE.U32 R4, R2, 0x10, R4 ;  /* 0x0000001002047825 */ /* 0x000fca00078e0004 */
[----:B------:R-:W4:Y:S04]  /*1090*/  LDG.E.128 R8, desc[UR4][R4.64] ;  /* 0x0000000404087981 */ /* 0x000f28000c1e1d00 */
[----:B------:R-:W5:Y:S01]  /*10a0*/  LDG.E.128 R4, desc[UR4][R4.64+0x800] ;  /* 0x0008000404047981 */ /* 0x000f62000c1e1d00 */
[C---:B--2---:R-:W-:Y:S02]  /*10b0*/  FSETP.GEU.FTZ.AND P1, PT, R16.reuse, RZ, PT ;  /* 0x000000ff1000720b */ /* 0x044fe40003f3e000 */
[----:B------:R-:W-:-:S04]  /*10c0*/  FSETP.GT.FTZ.AND P0, PT, R16, 1, PT ;  /* 0x3f8000001000780b */ /* 0x000fc80003f14000 */
[----:B------:R-:W-:-:S13]  /*10d0*/  PLOP3.LUT P0, PT, P1, P0, PT, 0x8f, 0xf8 ;  /* 0x0000000000f8781c */ /* 0x000fda0000f01177 */
[----:B------:R-:W-:-:S04]  /*10e0*/  @!P0 FADD.FTZ R3, -R16, 1 ;  /* 0x3f80000010038421 */ /* 0x000fc80000010100 */
[----:B------:R-:W-:-:S06]  /*10f0*/  @!P0 FMUL.FTZ R3, R16, R3 ;  /* 0x0000000310038220 */ /* 0x000fcc0000410000 */
[----:B------:R-:W4:Y:S01]  /*1100*/  @!P0 MUFU.RCP R3, R3 ;  /* 0x0000000300038308 */ /* 0x000f220000001000 */
[----:B------:R-:W-:Y:S02]  /*1110*/  MOV R16, 0x7fc00000 ;  /* 0x7fc0000000107802 */ /* 0x000fe40000000f00 */
[----:B------:R-:W-:Y:S02]  /*1120*/  FSETP.GEU.FTZ.AND P1, PT, R19, RZ, PT ;  /* 0x000000ff1300720b */ /* 0x000fe40003f3e000 */
[C---:B------:R-:W-:Y:S02]  /*1130*/  FSETP.GEU.FTZ.AND P5, PT, R17.reuse, RZ, PT ;  /* 0x000000ff1100720b */ /* 0x040fe40003fbe000 */
[----:B------:R-:W-:Y:S02]  /*1140*/  FSETP.GT.FTZ.AND P2, PT, R17, 1, PT ;  /* 0x3f8000001100780b */ /* 0x000fe40003f54000 */
[C---:B------:R-:W-:Y:S02]  /*1150*/  FSETP.GEU.FTZ.AND P4, PT, R18.reuse, RZ, PT ;  /* 0x000000ff1200720b */ /* 0x040fe40003f9e000 */
[----:B------:R-:W-:Y:S01]  /*1160*/  FSETP.GT.FTZ.AND P6, PT, R18, 1, PT ;  /* 0x3f8000001200780b */ /* 0x000fe20003fd4000 */
[----:B----4-:R-:W-:Y:S01]  /*1170*/  @!P0 FMUL.FTZ R16, R3, R8 ;  /* 0x0000000803108220 */ /* 0x010fe20000410000 */
[----:B------:R-:W-:-:S02]  /*1180*/  FSETP.GT.FTZ.AND P0, PT, R19, 1, PT ;  /* 0x3f8000001300780b */ /* 0x000fc40003f14000 */
[----:B------:R-:W-:Y:S02]  /*1190*/  PLOP3.LUT P5, PT, P5, P2, PT, 0x8f, 0xf8 ;  /* 0x0000000000f8781c */ /* 0x000fe40002fa5177 */
[----:B------:R-:W-:Y:S02]  /*11a0*/  PLOP3.LUT P0, PT, P1, P0, PT, 0x8f, 0xf8 ;  /* 0x0000000000f8781c */ /* 0x000fe40000f01177 */
[----:B------:R-:W-:Y:S02]  /*11b0*/  PLOP3.LUT P4, PT, P4, P6, PT, 0x8f, 0xf8 ;  /* 0x0000000000f8781c */ /* 0x000fe4000278d177 */
[C---:B---3--:R-:W-:Y:S02]  /*11c0*/  FSETP.GEU.FTZ.AND P3, PT, R12.reuse, RZ, PT ;  /* 0x000000ff0c00720b */ /* 0x048fe40003f7e000 */
[----:B------:R-:W-:Y:S02]  /*11d0*/  FSETP.GT.FTZ.AND P1, PT, R12, 1, PT ;  /* 0x3f8000000c00780b */ /* 0x000fe40003f34000 */
[----:B------:R-:W-:-:S02]  /*11e0*/  FSETP.GEU.FTZ.AND P2, PT, R13, RZ, PT ;  /* 0x000000ff0d00720b */ /* 0x000fc40003f5e000 */
[----:B------:R-:W-:Y:S02]  /*11f0*/  FSETP.GT.FTZ.AND P6, PT, R13, 1, PT ;  /* 0x3f8000000d00780b */ /* 0x000fe40003fd4000 */
[----:B------:R-:W-:Y:S02]  /*1200*/  PLOP3.LUT P3, PT, P3, P1, PT, 0x8f, 0xf8 ;  /* 0x0000000000f8781c */ /* 0x000fe40001f63177 */
[----:B------:R-:W-:Y:S02]  /*1210*/  PLOP3.LUT P2, PT, P2, P6, PT, 0x8f, 0xf8 ;  /* 0x0000000000f8781c */ /* 0x000fe4000174d177 */
[C---:B------:R-:W-:Y:S02]  /*1220*/  FSETP.GEU.FTZ.AND P1, PT, R14.reuse, RZ, PT ;  /* 0x000000ff0e00720b */ /* 0x040fe40003f3e000 */
[----:B------:R-:W-:Y:S02]  /*1230*/  FSETP.GT.FTZ.AND P6, PT, R14, 1, PT ;  /* 0x3f8000000e00780b */ /* 0x000fe40003fd4000 */
[----:B------:R-:W-:-:S02]  /*1240*/  P2R R3, PR, RZ, 0x1 ;  /* 0x00000001ff037803 */ /* 0x000fc40000000000 */
[----:B------:R-:W-:Y:S02]  /*1250*/  PLOP3.LUT P1, PT, P1, P6, PT, 0x8f, 0xf8 ;  /* 0x0000000000f8781c */ /* 0x000fe40000f2d177 */
[C---:B------:R-:W-:Y:S02]  /*1260*/  FSETP.GEU.FTZ.AND P6, PT, R15.reuse, RZ, PT ;  /* 0x000000ff0f00720b */ /* 0x040fe40003fde000 */
[----:B------:R-:W-:-:S04]  /*1270*/  FSETP.GT.FTZ.AND P0, PT, R15, 1, PT ;  /* 0x3f8000000f00780b */ /* 0x000fc80003f14000 */
[----:B------:R-:W-:Y:S02]  /*1280*/  PLOP3.LUT P6, PT, P6, P0, PT, 0x8f, 0xf8 ;  /* 0x0000000000f8781c */ /* 0x000fe400037c1177 */
[----:B------:R-:W-:Y:S01]  /*1290*/  ISETP.NE.AND P0, PT, R3, RZ, PT ;  /* 0x000000ff0300720c */ /* 0x000fe20003f05270 */
[----:B------:R-:W-:-:S04]  /*12a0*/  @!P4 FADD.FTZ R3, -R18, 1 ;  /* 0x3f8000001203c421 */ /* 0x000fc80000010100 */
[----:B------:R-:W-:Y:S01]  /*12b0*/  @!P4 FMUL.FTZ R23, R18, R3 ;  /* 0x000000031217c220 */ /* 0x000fe20000410000 */
[----:B------:R-:W-:Y:S01]  /*12c0*/  @!P3 FADD.FTZ R3, -R12, 1 ;  /* 0x3f8000000c03b421 */ /* 0x000fe20000010100 */
[----:B------:R-:W-:-:S03]  /*12d0*/  @!P5 FADD.FTZ R20, -R17, 1 ;  /* 0x3f8000001114d421 */ /* 0x000fc60000010100 */
[----:B------:R-:W-:Y:S01]  /*12e0*/  @!P3 FMUL.FTZ R3, R12, R3 ;  /* 0x000000030c03b220 */ /* 0x000fe20000410000 */
[----:B------:R-:W-:Y:S01]  /*12f0*/  @!P2 FADD.FTZ R12, -R13, 1 ;  /* 0x3f8000000d0ca421 */ /* 0x000fe20000010100 */
[----:B------:R-:W-:Y:S01]  /*1300*/  @!P5 FMUL.FTZ R22, R17, R20 ;  /* 0x000000141116d220 */ /* 0x000fe20000410000 */
[----:B------:R-:W-:Y:S01]  /*1310*/  @!P0 FADD.FTZ R8, -R19, 1 ;  /* 0x3f80000013088421 */ /* 0x000fe20000010100 */
[----:B------:R-:W0:Y:S01]  /*1320*/  LDC.64 R20, c[0x0][0x388] ;  /* 0x0000e200ff147b82 */ /* 0x000e220000000a00 */
[----:B------:R-:W-:Y:S01]  /*1330*/  @!P2 FMUL.FTZ R12, R13, R12 ;  /* 0x0000000c0d0ca220 */ /* 0x000fe20000410000 */
[----:B------:R-:W-:Y:S01]  /*1340*/  @!P1 FADD.FTZ R13, -R14, 1 ;  /* 0x3f8000000e0d9421 */ /* 0x000fe20000010100 */
[----:B------:R-:W-:-:S03]  /*1350*/  @!P0 FMUL.FTZ R8, R19, R8 ;  /* 0x0000000813088220 */ /* 0x000fc60000410000 */
[----:B------:R-:W-:Y:S01]  /*1360*/  @!P1 FMUL.FTZ R13, R14, R13 ;  /* 0x0000000d0e0d9220 */ /* 0x000fe20000410000 */
[----:B------:R-:W-:-:S04]  /*1370*/  @!P6 FADD.FTZ R14, -R15, 1 ;  /* 0x3f8000000f0ee421 */ /* 0x000fc80000010100 */
[----:B------:R-:W-:Y:S01]  /*1380*/  @!P6 FMUL.FTZ R14, R15, R14 ;  /* 0x0000000e0f0ee220 */ /* 0x000fe20000410000 */
[----:B------:R-:W-:Y:S08]  /*1390*/  @!P0 MUFU.RCP R8, R8 ;  /* 0x0000000800088308 */ /* 0x000ff00000001000 */
[----:B------:R-:W1:Y:S08]  /*13a0*/  @!P5 MUFU.RCP R22, R22 ;  /* 0x000000160016d308 */ /* 0x000e700000001000 */
[----:B------:R-:W2:Y:S08]  /*13b0*/  @!P4 MUFU.RCP R23, R23 ;  /* 0x000000170017c308 */ /* 0x000eb00000001000 */
[----:B------:R-:W5:Y:S08]  /*13c0*/  @!P3 MUFU.RCP R3, R3 ;  /* 0x000000030003b308 */ /* 0x000f700000001000 */
[----:B------:R-:W3:Y:S08]  /*13d0*/  @!P2 MUFU.RCP R12, R12 ;  /* 0x0000000c000ca308 */ /* 0x000ef00000001000 */
[----:B------:R-:W4:Y:S08]  /*13e0*/  @!P1 MUFU.RCP R13, R13 ;  /* 0x0000000d000d9308 */ /* 0x000f300000001000 */
[----:B------:R-:W4:Y:S01]  /*13f0*/  @!P6 MUFU.RCP R14, R14 ;  /* 0x0000000e000ee308 */ /* 0x000f220000001000 */
        /* <DEDUP_REMOVED lines=11> */
[----:B-----5:R-:W-:Y:S01]  /*14b0*/  @!P3 FMUL.FTZ R8, R4, R3 ;  /* 0x000000030408b220 */ /* 0x020fe20000410000 */
[----:B------:R-:W-:-:S04]  /*14c0*/  IMAD.WIDE.U32 R20, R2, 0x10, R20 ;  /* 0x0000001002147825 */ /* 0x000fc800078e0014 */
[----:B---3--:R-:W-:Y:S01]  /*14d0*/  @!P2 FMUL.FTZ R9, R5, R12 ;  /* 0x0000000c0509a220 */ /* 0x008fe20000410000 */
[----:B----4-:R-:W-:Y:S01]  /*14e0*/  @!P1 FMUL.FTZ R10, R6, R13 ;  /* 0x0000000d060a9220 */ /* 0x010fe20000410000 */
[----:B------:R-:W-:Y:S01]  /*14f0*/  @!P6 FMUL.FTZ R11, R7, R14 ;  /* 0x0000000e070be220 */ /* 0x000fe20000410000 */
[----:B------:R-:W-:Y:S04]  /*1500*/  STG.E.128 desc[UR4][R20.64], R16 ;  /* 0x0000001014007986 */ /* 0x000fe8000c101d04 */
[----:B------:R-:W-:Y:S01]  /*1510*/  STG.E.128 desc[UR4][R20.64+0x800], R8 ;  /* 0x0008000814007986 */ /* 0x000fe2000c101d04 */
[----:B------:R-:W-:Y:S05]  /*1520*/  EXIT ;  /* 0x000000000000794d */ /* 0x000fea0003800000 */
.L_x_8931:
        /* <DEDUP_REMOVED lines=13> */
.L_x_14660:


//--------------------- .text._ZN2at6native29vectorized_elementwise_kernelILi8EZZZNS0_26logit_backward_kernel_cudaERNS_18TensorIteratorBaseERKN3c106ScalarEENKUlvE_clEvENKUlvE0_clEvEUlffE_St5arrayIPcLm3EEEEviT0_T1_ --------------------------
	.section	.text._ZN2at6native29vectorized_elementwise_kernelILi8EZZZNS0_26logit_backward_kernel_cudaERNS_18TensorIteratorBaseERKN3c106ScalarEENKUlvE_clEvENKUlvE0_clEvEUlffE_St5arrayIPcLm3EEEEviT0_T1_,"ax",@progbits
	.align	128
        .global         _ZN2at6native29vectorized_elementwise_kernelILi8EZZZNS0_26logit_backward_kernel_cudaERNS_18TensorIteratorBaseERKN3c106ScalarEENKUlvE_clEvENKUlvE0_clEvEUlffE_St5arrayIPcLm3EEEEviT0_T1_
        .type           _ZN2at6native29vectorized_elementwise_kernelILi8EZZZNS0_26logit_backward_kernel_cudaERNS_18TensorIteratorBaseERKN3c106ScalarEENKUlvE_clEvENKUlvE0_clEvEUlffE_St5arrayIPcLm3EEEEviT0_T1_,@function
        .size           _ZN2at6native29vectorized_elementwise_kernelILi8EZZZNS0_26logit_backward_kernel_cudaERNS_18TensorIteratorBaseERKN3c106ScalarEENKUlvE_clEvENKUlvE0_clEvEUlffE_St5arrayIPcLm3EEEEviT0_T1_,(.L_x_14661 - _ZN2at6native29vectorized_elementwise_kernelILi8EZZZNS0_26logit_backward_kernel_cudaERNS_18TensorIteratorBaseERKN3c106ScalarEENKUlvE_clEvENKUlvE0_clEvEUlffE_St5arrayIPcLm3EEEEviT0_T1_)
        .other          _ZN2at6native29vectorized_elementwise_kernelILi8EZZZNS0_26logit_backward_kernel_cudaERNS_18TensorIteratorBaseERKN3c106ScalarEENKUlvE_clEvENKUlvE0_clEvEUlffE_St5arrayIPcLm3EEEEviT0_T1_,@"STO_CUDA_ENTRY STV_DEFAULT"
_ZN2at6native29vectorized_elementwise_kernelILi8EZZZNS0_26logit_backward_kernel_cudaERNS_18TensorIteratorBaseERKN3c106ScalarEENKUlvE_clEvENKUlvE0_clEvEUlffE_St5arrayIPcLm3EEEEviT0_T1_:
.text._ZN2at6native29vectorized_elementwise_kernelILi8EZZZNS0_26logit_backward_kernel_cudaERNS_18TensorIteratorBaseERKN3c106ScalarEENKUlvE_clEvENKUlvE0_clEvEUlffE_St5arrayIPcLm3EEEEviT0_T1_:
        /* <DEDUP_REMOVED lines=105> */
.L_x_8934:
[----:B------:R-:W-:Y:S05]  /*0690*/  BSYNC.RECONVERGENT B0 ;  /* 0x0000000000007941 */ /* 0x000fea0003800200 */
.L_x_8933:
        /* <DEDUP_REMOVED lines=14> */
.L_x_8936:
[----:B------:R-:W-:Y:S05]  /*0780*/  BSYNC.RECONVERGENT B0 ;  /* 0x0000000000007941 */ /* 0x000fea0003800200 */
.L_x_8935:
        /* <DEDUP_REMOVED lines=10> */
.L_x_8938:
[----:B------:R-:W-:Y:S05]  /*0830*/  BSYNC.RECONVERGENT B0 ;  /* 0x0000000000007941 */ /* 0x000fea0003800200 */
.L_x_8937:
        /* <DEDUP_REMOVED lines=23> */
.L_x_8940:
[----:B------:R-:W-:Y:S05]  /*09b0*/  BSYNC.RECONVERGENT B0 ;  /* 0x0000000000007941 */ /* 0x000fea0003800200 */
.L_x_8939:
        /* <DEDUP_REMOVED lines=10> */
.L_x_8942:
[----:B------:R-:W-:Y:S05]  /*0a60*/  BSYNC.RECONVERGENT B0 ;  /* 0x0000000000007941 */ /* 0x000fea0003800200 */
.L_x_8941:
        /* <DEDUP_REMOVED lines=10> */
.L_x_8944:
[----:B------:R-:W-:Y:S05]  /*0b10*/  BSYNC.RECONVERGENT B0 ;  /* 0x0000000000007941 */ /* 0x000fea0003800200 */
.L_x_8943:
        /* <DEDUP_REMOVED lines=10> */
.L_x_8946:
[----:B------:R-:W-:Y:S05]  /*0bc0*/  BSYNC.RECONVERGENT B0 ;  /* 0x0000000000007941 */ /* 0x000fea0003800200 */
.L_x_8945:
        /* <DEDUP_REMOVED lines=10> */
.L_x_8948:
[----:B------:R-:W-:Y:S05]  /*0c70*/  BSYNC.RECONVERGENT B0 ;  /* 0x0000000000007941 */ /* 0x000fea0003800200 */
.L_x_8947:
        /* <DEDUP_REMOVED lines=18> */
.L_x_8951:
[----:B------:R-:W-:-:S13]  /*0da0*/  ISETP.GE.U32.AND P0, PT, R3, R2, PT ;  /* 0x000000020300720c */ /* 0x000fda0003f06070 */
[----:B------:R-:W-:Y:S05]  /*0db0*/  @P0 BRA `(.L_x_8953) ;  /* 0x0000000000300947 */ /* 0x000fea0003800000 */
[----:B0-----:R-:W0:Y:S01]  /*0dc0*/  LDC.64 R4, c[0x0][0x388] ;  /* 0x0000e200ff047b82 */ /* 0x001e220000000a00 */
[----:B------:R-:W-:Y:S01]  /*0dd0*/  IMAD.IADD R7, R0, 0x1, R3 ;  /* 0x0000000100077824 */ /* 0x000fe200078e0203 */
[----:B------:R-:W-:-:S03]  /*0de0*/  IADD3 R3, PT, PT, R3, 0x80, RZ ;  /* 0x0000008003037810 */ /* 0x000fc60007ffe0ff */
[----:B0-----:R-:W-:-:S05]  /*0df0*/  IMAD.WIDE.U32 R4, R7, 0x4, R4 ;  /* 0x0000000407047825 */ /* 0x001fca00078e0004 */
[----:B------:R1:W-:Y:S02]  /*0e00*/  STG.E desc[UR4][R4.64], R8 ;  /* 0x0000000804007986 */ /* 0x0003e4000c101904 */
.L_x_8952:
[----:B------:R-:W-:-:S13]  /*0e10*/  ISETP.GE.U32.AND P0, PT, R3, R2, PT ;  /* 0x000000020300720c */ /* 0x000fda0003f06070 */
[----:B------:R-:W-:Y:S05]  /*0e20*/  @P0 BRA `(.L_x_8954) ;  /* 0x0000000000340947 */ /* 0x000fea0003800000 */
[----:B01----:R-:W0:Y:S01]  /*0e30*/  LDC.64 R4, c[0x0][0x388] ;  /* 0x0000e200ff047b82 */ /* 0x003e220000000a00 */
[----:B------:R-:W-:Y:S01]  /*0e40*/  IMAD.IADD R7, R0, 0x1, R3 ;  /* 0x0000000100077824 */ /* 0x000fe200078e0203 */
[----:B------:R-:W-:-:S03]  /*0e50*/  IADD3 R3, PT, PT, R3, 0x80, RZ ;  /* 0x0000008003037810 */ /* 0x000fc60007ffe0ff */
[----:B0-----:R-:W-:-:S05]  /*0e60*/  IMAD.WIDE.U32 R4, R7, 0x4, R4 ;  /* 0x0000000407047825 */ /* 0x001fca00078e0004 */
[----:B------:R1:W-:Y:S02]  /*0e70*/  STG.E desc[UR4][R4.64], R9 ;  /* 0x0000000904007986 */ /* 0x0003e4000c101904 */
.L_x_8953:
        /* <DEDUP_REMOVED lines=8> */
.L_x_8954:
[----:B------:R-:W-:Y:S05]  /*0f00*/  BSYNC.RELIABLE B1 ;  /* 0x0000000000017941 */ /* 0x000fea0003800100 */
.L_x_8950:
[----:B------:R-:W-:-:S13]  /*0f10*/  ISETP.GE.U32.AND P0, PT, R3, R2, PT ;  /* 0x000000020300720c */ /* 0x000fda0003f06070 */
[----:B012---:R-:W0:Y:S01]  /*0f20*/  @!P0 LDC.64 R4, c[0x0][0x388] ;  /* 0x0000e200ff048b82 */ /* 0x007e220000000a00 */
[----:B------:R-:W-:Y:S01]  /*0f30*/  @!P0 IMAD.IADD R7, R0, 0x1, R3 ;  /* 0x0000000100078824 */ /* 0x000fe200078e0203 */
[----:B------:R-:W-:-:S03]  /*0f40*/  @!P0 IADD3 R3, PT, PT, R3, 0x80, RZ ;  /* 0x0000008003038810 */ /* 0x000fc60007ffe0ff */
[----:B0-----:R-:W-:-:S05]  /*0f50*/  @!P0 IMAD.WIDE.U32 R4, R7, 0x4, R4 ;  /* 0x0000000407048825 */ /* 0x001fca00078e0004 */
[----:B------:R2:W-:Y:S02]  /*0f60*/  @!P0 STG.E desc[UR4][R4.64], R12 ;  /* 0x0000000c04008986 */ /* 0x0005e4000c101904 */
.L_x_8955:
[----:B------:R-:W-:Y:S05]  /*0f70*/  BSYNC.RECONVERGENT B0 ;  /* 0x0000000000007941 */ /* 0x000fea0003800200 */
.L_x_8949:
        /* <DEDUP_REMOVED lines=8> */
.L_x_8932:
[----:B------:R-:W0:Y:S01]  /*1000*/  S2R R2, SR_TID.X ;  /* 0x0000000000027919 */ /* 0x000e220000002100 */
[----:B------:R-:W1:Y:S08]  /*1010*/  LDC.64 R4, c[0x0][0x398] ;  /* 0x0000e600ff047b82 */ /* 0x000e700000000a00 */
[----:B------:R-:W2:Y:S01]  /*1020*/  LDC.64 R8, c[0x0][0x390] ;  /* 0x0000e400ff087b82 */ /* 0x000ea20000000a00 */
[----:B-1----:R-:W-:-:S04]  /*1030*/  IMAD.WIDE.U32 R4, R0, 0x4, R4 ;  /* 0x0000000400047825 */ /* 0x002fc800078e0004 */
[----:B0-----:R-:W-:-:S06]  /*1040*/  IMAD.WIDE.U32 R4, R2, 0x20, R4 ;  /* 0x0000002002047825 */ /* 0x001fcc00078e0004 */
[----:B------:R-:W3:Y:S01]  /*1050*/  LDG.E.ENL2.256 R4, R16, desc[UR4][R4.64] ;  /* 0xfe0000040410797e */ /* 0x000ee20008121904 */
[----:B--2---:R-:W-:-:S04]  /*1060*/  IMAD.WIDE.U32 R8, R0, 0x4, R8 ;  /* 0x0000000400087825 */ /* 0x004fc800078e0008 */
[----:B------:R-:W-:-:S05]  /*1070*/  IMAD.WIDE.U32 R12, R2, 0x20, R8 ;  /* 0x00000020020c7825 */ /* 0x000fca00078e0008 */
[----:B------:R-:W2:Y:S04]  /*1080*/  LDG.E.128 R8, desc[UR4][R12.64] ;  /* 0x000000040c087981 */ /* 0x000ea8000c1e1d00 */
[----:B------:R-:W4:Y:S01]  /*1090*/  LDG.E.128 R12, desc[UR4][R12.64+0x10] ;  /* 0x000010040c0c7981 */ /* 0x000f22000c1e1d00 */
[C---:B---3--:R-:W-:Y:S02]  /*10a0*/  FSETP.GEU.FTZ.AND P1, PT, R16.reuse, RZ, PT ;  /* 0x000000ff1000720b */ /* 0x048fe40003f3e000 */
[----:B------:R-:W-:Y:S02]  /*10b0*/  FSETP.GT.FTZ.AND P0, PT, R16, 1, PT ;  /* 0x3f8000001000780b */ /* 0x000fe40003f14000 */
[----:B------:R-:W-:Y:S02]  /*10c0*/  FSETP.GT.FTZ.AND P3, PT, R5, 1, PT ;  /* 0x3f8000000500780b */ /* 0x000fe40003f74000 */
        /* <DEDUP_REMOVED lines=9> */
[----:B------:R-:W-:Y:S01]  /*1160*/  FSETP.GT.FTZ.AND P1, PT, R19, 1, PT ;  /* 0x3f8000001300780b */ /* 0x000fe20003f34000 */
[----:B------:R-:W-:Y:S01]  /*1170*/  @!P0 FMUL.FTZ R3, R16, R3 ;  /* 0x0000000310038220 */ /* 0x000fe20000410000 */
[----:B------:R-:W-:Y:S02]  /*1180*/  MOV R16, 0x7fc00000 ;  /* 0x7fc0000000107802 */ /* 0x000fe40000000f00 */
[----:B------:R-:W-:Y:S02]  /*1190*/  FSETP.GT.FTZ.AND P6, PT, R4, 1, PT ;  /* 0x3f8000000400780b */ /* 0x000fe40003fd4000 */
[----:B------:R-:W-:Y:S01]  /*11a0*/  PLOP3.LUT P4, PT, P4, P1, PT, 0x8f, 0xf8 ;  /* 0x0000000000f8781c */ /* 0x000fe20002783177 */
[----:B------:R-:W2:Y:S01]  /*11b0*/  @!P0 MUFU.RCP R3, R3 ;  /* 0x0000000300038308 */ /* 0x000ea20000001000 */
[----:B------:R-:W-:Y:S01]  /*11c0*/  FSETP.GEU.FTZ.AND P1, PT, R6, RZ, PT ;  /* 0x000000ff0600720b */ /* 0x000fe20003f3e000 */
[----:B--2---:R-:W-:Y:S01]  /*11d0*/  @!P0 FMUL.FTZ R16, R3, R8 ;  /* 0x0000000803108220 */ /* 0x004fe20000410000 */
[----:B------:R-:W-:-:S02]  /*11e0*/  FSETP.GEU.FTZ.AND P0, PT, R17, RZ, PT ;  /* 0x000000ff1100720b */ /* 0x000fc40003f1e000 */
[----:B------:R-:W-:Y:S02]  /*11f0*/  P2R R3, PR, RZ, 0x8 ;  /* 0x00000008ff037803 */ /* 0x000fe40000000000 */
[----:B------:R-:W-:Y:S02]  /*1200*/  PLOP3.LUT P0, PT, P0, P2, PT, 0x8f, 0xf8 ;  /* 0x0000000000f8781c */ /* 0x000fe40000705177 */
[----:B------:R-:W-:Y:S02]  /*1210*/  FSETP.GEU.FTZ.AND P2, PT, R4, RZ, PT ;  /* 0x000000ff0400720b */ /* 0x000fe40003f5e000 */
[----:B------:R-:W-:Y:S02]  /*1220*/  FSETP.GT.FTZ.AND P3, PT, R7, 1, PT ;  /* 0x3f8000000700780b */ /* 0x000fe40003f74000 */
[----:B------:R-:W-:Y:S02]  /*1230*/  PLOP3.LUT P2, PT, P2, P6, PT, 0x8f, 0xf8 ;  /* 0x0000000000f8781c */ /* 0x000fe4000174d177 */
[----:B------:R-:W-:-:S04]  /*1240*/  FSETP.GT.FTZ.AND P6, PT, R6, 1, PT ;  /* 0x3f8000000600780b */ /* 0x000fc80003fd4000 */
[----:B------:R-:W-:Y:S02]  /*1250*/  PLOP3.LUT P1, PT, P1, P6, PT, 0x8f, 0xf8 ;  /* 0x0000000000f8781c */ /* 0x000fe40000f2d177 */
[----:B------:R-:W-:-:S04]  /*1260*/  FSETP.GEU.FTZ.AND P6, PT, R7, RZ, PT ;  /* 0x000000ff0700720b */ /* 0x000fc80003fde000 */
[----:B------:R-:W-:Y:S02]  /*1270*/  PLOP3.LUT P6, PT, P6, P3, PT, 0x8f, 0xf8 ;  /* 0x0000000000f8781c */ /* 0x000fe400037c7177 */
[----:B------:R-:W-:Y:S01]  /*1280*/  ISETP.NE.AND P3, PT, R3, RZ, PT ;  /* 0x000000ff0300720c */ /* 0x000fe20003f65270 */
[----:B------:R-:W-:Y:S01]  /*1290*/  @!P0 FADD.FTZ R20, -R17, 1 ;  /* 0x3f80000011148421 */ /* 0x000fe20000010100 */
[----:B------:R-:W-:-:S03]  /*12a0*/  @!P5 FADD.FTZ R3, -R18, 1 ;  /* 0x3f8000001203d421 */ /* 0x000fc60000010100 */
[----:B------:R-:W-:Y:S02]  /*12b0*/  @!P0 FMUL.FTZ R24, R17, R20 ;  /* 0x0000001411188220 */ /* 0x000fe40000410000 */
[----:B------:R-:W0:Y:S06]  /*12c0*/  LDC.64 R20, c[0x0][0x388] ;  /* 0x0000e200ff147b82 */ /* 0x000e2c0000000a00 */
[----:B------:R-:W-:-:S04]  /*12d0*/  @!P3 FADD.FTZ R8, -R5, 1 ;  /* 0x3f8000000508b421 */ /* 0x000fc80000010100 */
[----:B------:R-:W-:Y:S01]  /*12e0*/  @!P3 FMUL.FTZ R8, R5, R8 ;  /* 0x000000080508b220 */ /* 0x000fe20000410000 */
[----:B------:R-:W-:Y:S01]  /*12f0*/  @!P2 FADD.FTZ R5, -R4, 1 ;  /* 0x3f8000000405a421 */ /* 0x000fe20000010100 */
[----:B------:R-:W-:Y:S01]  /*1300*/  @!P5 FMUL.FTZ R3, R18, R3 ;  /* 0x000000031203d220 */ /* 0x000fe20000410000 */
[----:B------:R-:W-:Y:S01]  /*1310*/  @!P4 FADD.FTZ R18, -R19, 1 ;  /* 0x3f8000001312c421 */ /* 0x000fe20000010100 */
[----:B------:R-:W-:Y:S01]  /*1320*/  @!P1 FADD.FTZ R17, -R6, 1 ;  /* 0x3f80000006119421 */ /* 0x000fe20000010100 */
[----:B------:R-:W-:Y:S01]  /*1330*/  @!P2 FMUL.FTZ R5, R4, R5 ;  /* 0x000000050405a220 */ /* 0x000fe20000410000 */
[----:B------:R-:W-:Y:S01]  /*1340*/  @!P6 FADD.FTZ R4, -R7, 1 ;  /* 0x3f8000000704e421 */ /* 0x000fe20000010100 */
[----:B------:R-:W-:Y:S01]  /*1350*/  @!P4 FMUL.FTZ R22, R19, R18 ;  /* 0x000000121316c220 */ /* 0x000fe20000410000 */
[----:B------:R-:W-:Y:S02]  /*1360*/  @!P1 FMUL.FTZ R25, R6, R17 ;  /* 0x0000001106199220 */ /* 0x000fe40000410000 */
[----:B------:R-:W-:Y:S01]  /*1370*/  @!P6 FMUL.FTZ R26, R7, R4 ;  /* 0x00000004071ae220 */ /* 0x000fe20000410000 */
[----:B------:R-:W-:Y:S08]  /*1380*/  @!P3 MUFU.RCP R8, R8 ;  /* 0x000000080008b308 */ /* 0x000ff00000001000 */
[----:B------:R-:W-:Y:S08]  /*1390*/  @!P0 MUFU.RCP R24, R24 ;  /* 0x0000001800188308 */ /* 0x000ff00000001000 */
[----:B------:R-:W1:Y:S08]  /*13a0*/  @!P5 MUFU.RCP R3, R3 ;  /* 0x000000030003d308 */ /* 0x000e700000001000 */
[----:B------:R-:W2:Y:S08]  /*13b0*/  @!P4 MUFU.RCP R22, R22 ;  /* 0x000000160016c308 */ /* 0x000eb00000001000 */
[----:B------:R3:W5:Y:S08]  /*13c0*/  @!P2 MUFU.RCP R23, R5 ;  /* 0x000000050017a308 */ /* 0x0007700000001000 */
[----:B------:R-:W5:Y:S08]  /*13d0*/  @!P1 MUFU.RCP R25, R25 ;  /* 0x0000001900199308 */ /* 0x000f700000001000 */
[----:B------:R-:W5:Y:S01]  /*13e0*/  @!P6 MUFU.RCP R26, R26 ;  /* 0x0000001a001ae308 */ /* 0x000f620000001000 */
[----:B0-----:R-:W-:Y:S01]  /*13f0*/  IMAD.WIDE.U32 R20, R0, 0x4, R20 ;  /* 0x0000000400147825 */ /* 0x001fe200078e0014 */
[----:B------:R-:W-:-:S03]  /*1400*/  MOV R18, 0x7fc00000 ;  /* 0x7fc0000000127802 */ /* 0x000fc60000000f00 */
[----:B-1----:R-:W-:Y:S01]  /*1410*/  @!P5 FMUL.FTZ R18, R3, R10 ;  /* 0x0000000a0312d220 */ /* 0x002fe20000410000 */
[----:B---3--:R-:W-:Y:S01]  /*1420*/  MOV R5, 0x7fc00000 ;  /* 0x7fc0000000057802 */ /* 0x008fe20000000f00 */
[----:B------:R-:W-:Y:S01]  /*1430*/  IMAD.MOV.U32 R17, RZ, RZ, 0x7fc00000 ;  /* 0x7fc00000ff117424 */ /* 0x000fe200078e00ff */
[----:B------:R-:W-:Y:S01]  /*1440*/  MOV R6, 0x7fc00000 ;  /* 0x7fc0000000067802 */ /* 0x000fe20000000f00 */
[----:B------:R-:W-:Y:S02]  /*1450*/  IMAD.MOV.U32 R19, RZ, RZ, 0x7fc00000 ;  /* 0x7fc00000ff137424 */ /* 0x000fe400078e00ff */
[----:B------:R-:W-:Y:S01]  /*1460*/  @!P0 FMUL.FTZ R17, R9, R24 ;  /* 0x0000001809118220 */ /* 0x000fe20000410000 */
[----:B------:R-:W-:Y:S02]  /*1470*/  IMAD.MOV.U32 R4, RZ, RZ, 0x7fc00000 ;  /* 0x7fc00000ff047424 */ /* 0x000fe400078e00ff */
[----:B--2---:R-:W-:Y:S01]  /*1480*/  @!P4 FMUL.FTZ R19, R22, R11 ;  /* 0x0000000b1613c220 */ /* 0x004fe20000410000 */
[----:B------:R-:W-:-:S02]  /*1490*/  IMAD.MOV.U32 R7, RZ, RZ, 0x7fc00000 ;  /* 0x7fc00000ff077424 */ /* 0x000fc400078e00ff */
[----:B----4-:R-:W-:Y:S01]  /*14a0*/  @!P3 FMUL.FTZ R5, R13, R8 ;  /* 0x000000080d05b220 */ /* 0x010fe20000410000 */
[----:B-----5:R-:W-:Y:S01]  /*14b0*/  @!P2 FMUL.FTZ R4, R12, R23 ;  /* 0x000000170c04a220 */ /* 0x020fe20000410000 */
[----:B------:R-:W-:Y:S01]  /*14c0*/  @!P1 FMUL.FTZ R6, R14, R25 ;  /* 0x000000190e069220 */ /* 0x000fe20000410000 */
[----:B------:R-:W-:-:S04]  /*14d0*/  IMAD.WIDE.U32 R20, R2, 0x20, R20 ;  /* 0x0000002002147825 */ /* 0x000fc800078e0014 */
[----:B------:R-:W-:-:S05]  /*14e0*/  @!P6 FMUL.FTZ R7, R15, R26 ;  /* 0x0000001a0f07e220 */ /* 0x000fca0000410000 */
[----:B------:R-:W-:Y:S01]  /*14f0*/  STG.E.ENL2.256 desc[UR4][R20.64], R16, R4 ;  /* 0xf80000101404797f */ /* 0x000fe2000f121804 */
[----:B------:R-:W-:Y:S05]  /*1500*/  EXIT ;  /* 0x000000000000794d */ /* 0x000fea0003800000 */
.L_x_8956:
        /* <DEDUP_REMOVED lines=15> */
.L_x_14661:


//--------------------- .text._ZN2at6native18elementwise_kernelILi128ELi4EZNS0_15gpu_kernel_implIZZZNS0_26logit_backward_kernel_cudaERNS_18TensorIteratorBaseERKN3c106ScalarEENKUlvE_clEvENKUlvE_clEvEUlddE0_EEvS4_RKT_EUliE_EEviT1_ --------------------------
	.section	.text._ZN2at6native18elementwise_kernelILi128ELi4EZNS0_15gpu_kernel_implIZZZNS0_26logit_backward_kernel_cudaERNS_18TensorIteratorBaseERKN3c106ScalarEENKUlvE_clEvENKUlvE_clEvEUlddE0_EEvS4_RKT_EUliE_EEviT1_,"ax",@progbits
	.align	128
        .global         _ZN2at6native18elementwise_kernelILi128ELi4EZNS0_15gpu_kernel_implIZZZNS0_26logit_backward_kernel_cudaERNS_18TensorIteratorBaseERKN3c106ScalarEENKUlvE_clEvENKUlvE_clEvEUlddE0_EEvS4_RKT_EUliE_EEviT1_
        .type           _ZN2at6native18elementwise_kernelILi128ELi4EZNS0_15gpu_kernel_implIZZZNS0_26logit_backward_kernel_cudaERNS_18TensorIteratorBaseERKN3c106ScalarEENKUlvE_clEvENKUlvE_clEvEUlddE0_EEvS4_RKT_EUliE_EEviT1_,@function
        .size           _ZN2at6native18elementwise_kernelILi128ELi4EZNS0_15gpu_kernel_implIZZZNS0_26logit_backward_kernel_cudaERNS_18TensorIteratorBaseERKN3c106ScalarEENKUlvE_clEvENKUlvE_clEvEUlddE0_EEvS4_RKT_EUliE_EEviT1_,(.L_x_14578 - _ZN2at6native18elementwise_kernelILi128ELi4EZNS0_15gpu_kernel_implIZZZNS0_26logit_backward_kernel_cudaERNS_18TensorIteratorBaseERKN3c106ScalarEENKUlvE_clEvENKUlvE_clEvEUlddE0_EEvS4_RKT_EUliE_EEviT1_)
        .other          _ZN2at6native18elementwise_kernelILi128ELi4EZNS0_15gpu_kernel_implIZZZNS0_26logit_backward_kernel_cudaERNS_18TensorIteratorBaseERKN3c106ScalarEENKUlvE_clEvENKUlvE_clEvEUlddE0_EEvS4_RKT_EUliE_EEviT1_,@"STO_CUDA_ENTRY STV_DEFAULT"
_ZN2at6native18elementwise_kernelILi128ELi4EZNS0_15gpu_kernel_implIZZZNS0_26logit_backward_kernel_cudaERNS_18TensorIteratorBaseERKN3c106ScalarEENKUlvE_clEvENKUlvE_clEvEUlddE0_EEvS4_RKT_EUliE_EEviT1_:
.text._ZN2at6native18elementwise_kernelILi128ELi4EZNS0_15gpu_kernel_implIZZZNS0_26logit_backward_kernel_cudaERNS_18TensorIteratorBaseERKN3c106ScalarEENKUlvE_clEvENKUlvE_clEvEUlddE0_EEvS4_RKT_EUliE_EEviT1_:
        /* <DEDUP_REMOVED lines=372> */
.L_x_8959:
        /* <DEDUP_REMOVED lines=18> */
.L_x_8964:
[----:B------:R-:W2:Y:S02]  /*1860*/  LDG.E.U8 R2, desc[UR36][R2.64] ;  /* 0x0000002402027981 */ /* 0x000ea4000c1e1100 */
[----:B--2---:R0:W1:Y:S01]  /*1870*/  I2F.F64.U16 R16, R2 ;  /* 0x0000000200107312 */ /* 0x0040620000101800 */
[----:B------:R-:W-:Y:S05]  /*1880*/  BRA `(.L_x_8966) ;  /* 0x0000000c00607947 */ /* 0x000fea0003800000 */
.L_x_8963:
        /* <DEDUP_REMOVED lines=9> */
.L_x_8968:
[----:B------:R-:W2:Y:S02]  /*1920*/  LDG.E R2, desc[UR36][R2.64] ;  /* 0x0000002402027981 */ /* 0x000ea4000c1e1900 */
[----:B--2---:R0:W1:Y:S01]  /*1930*/  I2F.F64 R16, R2 ;  /* 0x0000000200107312 */ /* 0x0040620000201c00 */
[----:B------:R-:W-:Y:S05]  /*1940*/  BRA `(.L_x_8966) ;  /* 0x0000000c00307947 */ /* 0x000fea0003800000 */
.L_x_8967:
[----:B------:R-:W2:Y:S02]  /*1950*/  LDG.E.U16 R2, desc[UR36][R2.64] ;  /* 0x0000002402027981 */ /* 0x000ea4000c1e1500 */
[----:B--2---:R0:W1:Y:S01]  /*1960*/  I2F.F64.S16 R16, R2 ;  /* 0x0000000200107312 */ /* 0x0040620000101c00 */
[----:B------:R-:W-:Y:S05]  /*1970*/  BRA `(.L_x_8966) ;  /* 0x0000000c00247947 */ /* 0x000fea0003800000 */
.L_x_8962:
        /* <DEDUP_REMOVED lines=10> */
.L_x_8970:
[----:B------:R-:W2:Y:S02]  /*1a20*/  LDG.E.U16 R0, desc[UR36][R2.64] ;  /* 0x0000002402007981 */ /* 0x000ea4000c1e1500 */
[----:B--2---:R-:W-:-:S05]  /*1a30*/  HADD2.F32 R0, -RZ, R0.H0_H0 ;  /* 0x20000000ff007230 */ /* 0x004fca0000004100 */
[----:B------:R-:W-:-:S04]  /*1a40*/  FMUL.FTZ R0, R0, 1 ;  /* 0x3f80000000007820 */ /* 0x000fc80000410000 */
[----:B------:R0:W1:Y:S01]  /*1a50*/  F2F.F64.F32 R16, R0 ;  /* 0x0000000000107310 */ /* 0x0000620000201800 */
[----:B------:R-:W-:Y:S05]  /*1a60*/  BRA `(.L_x_8966) ;  /* 0x0000000800e87947 */ /* 0x000fea0003800000 */
.L_x_8969:
        /* <DEDUP_REMOVED lines=10> */
.L_x_8972:
[----:B------:R-:W2:Y:S02]  /*1b10*/  LDG.E.U16 R2, desc[UR36][R2.64] ;  /* 0x0000002402027981 */ /* 0x000ea4000c1e1500 */
[----:B--2---:R-:W-:-:S05]  /*1b20*/  HADD2.F32 R0, -RZ, R2.H0_H0 ;  /* 0x20000002ff007230 */ /* 0x004fca0000004100 */
[----:B------:R-:W-:-:S04]  /*1b30*/  FMUL.FTZ R0, R0, 1 ;  /* 0x3f80000000007820 */ /* 0x000fc80000410000 */
[----:B------:R0:W1:Y:S01]  /*1b40*/  F2F.F64.F32 R16, R0 ;  /* 0x0000000000107310 */ /* 0x0000620000201800 */
[----:B------:R-:W-:Y:S05]  /*1b50*/  BRA `(.L_x_8966) ;  /* 0x0000000800ac7947 */ /* 0x000fea0003800000 */
.L_x_8971:
[----:B------:R0:W5:Y:S01]  /*1b60*/  LDG.E.64 R16, desc[UR36][R2.64] ;  /* 0x0000002402107981 */ /* 0x000162000c1e1b00 */
[----:B------:R-:W-:Y:S05]  /*1b70*/  BRA `(.L_x_8966) ;  /* 0x0000000800a47947 */ /* 0x000fea0003800000 */
.L_x_8961:
        /* <DEDUP_REMOVED lines=13> */
.L_x_8975:
[----:B------:R0:W5:Y:S01]  /*1c50*/  LDG.E.64 R16, desc[UR36][R2.64] ;  /* 0x0000002402107981 */ /* 0x000162000c1e1b00 */
[----:B------:R-:W-:Y:S05]  /*1c60*/  BRA `(.L_x_8966) ;  /* 0x0000000800687947 */ /* 0x000fea0003800000 */
.L_x_8974:
        /* <DEDUP_REMOVED lines=27> */
.L_x_8977:
        /* <DEDUP_REMOVED lines=14> */
.L_x_8976:
[----:B------:R-:W2:Y:S02]  /*1f00*/  LDG.E.U16 R0, desc[UR36][R2.64] ;  /* 0x0000002402007981 */ /* 0x000ea4000c1e1500 */
[----:B--2---:R-:W-:-:S04]  /*1f10*/  IMAD.U32 R0, R0, 0x10000, RZ ;  /* 0x0001000000007824 */ /* 0x004fc800078e00ff */
[----:B------:R-:W-:-:S04]  /*1f20*/  FMUL.FTZ R0, R0, 1 ;  /* 0x3f80000000007820 */ /* 0x000fc80000410000 */
[----:B------:R0:W1:Y:S01]  /*1f30*/  F2F.F64.F32 R16, R0 ;  /* 0x0000000000107310 */ /* 0x0000620000201800 */
[----:B------:R-:W-:Y:S05]  /*1f40*/  BRA `(.L_x_8966) ;  /* 0x0000000400b07947 */ /* 0x000fea0003800000 */
.L_x_8973:
        /* <DEDUP_REMOVED lines=11> */
.L_x_8980:
        /* <DEDUP_REMOVED lines=21> */
.L_x_8982:
[----:B------:R-:W-:Y:S05]  /*2150*/  BSYNC.RECONVERGENT B0 ;  /* 0x0000000000007941 */ /* 0x000fea0003800200 */
.L_x_8981:
[----:B------:R-:W-:Y:S01]  /*2160*/  IMAD.SHL.U32 R0, R0, 0x100000, RZ ;  /* 0x0010000000007824 */ /* 0x000fe200078e00ff */
[----:B------:R-:W-:-:S04]  /*2170*/  LEA R2, R2, 0x3b800000, 0x17 ;  /* 0x3b80000002027811 */ /* 0x000fc800078eb8ff */
[----:B------:R-:W-:-:S05]  /*2180*/  LOP3.LUT R0, R2, R0, R7, 0xfe, !PT ;  /* 0x0000000002007212 */ /* 0x000fca00078efe07 */
[----:B------:R-:W-:-:S04]  /*2190*/  FMUL.FTZ R0, R0, 1 ;  /* 0x3f80000000007820 */ /* 0x000fc80000410000 */
[----:B------:R0:W1:Y:S01]  /*21a0*/  F2F.F64.F32 R16, R0 ;  /* 0x0000000000107310 */ /* 0x0000620000201800 */
[----:B------:R-:W-:Y:S05]  /*21b0*/  BRA `(.L_x_8966) ;  /* 0x0000000400147947 */ /* 0x000fea0003800000 */
.L_x_8979:
        /* <DEDUP_REMOVED lines=21> */
.L_x_8984:
[----:B------:R-:W-:Y:S05]  /*2310*/  BSYNC.RECONVERGENT B0 ;  /* 0x0000000000007941 */ /* 0x000fea0003800200 */
.L_x_8983:
[----:B------:R-:W-:Y:S02]  /*2320*/  SHF.L.U32 R0, R0, 0x15, RZ ;  /* 0x0000001500007819 */ /* 0x000fe400000006ff */
[----:B------:R-:W-:-:S04]  /*2330*/  LEA R2, R2, 0x37800000, 0x17 ;  /* 0x3780000002027811 */ /* 0x000fc800078eb8ff */
[----:B------:R-:W-:-:S05]  /*2340*/  LOP3.LUT R0, R2, R0, R7, 0xfe, !PT ;  /* 0x0000000002007212 */ /* 0x000fca00078efe07 */
[----:B------:R-:W-:-:S04]  /*2350*/  FMUL.FTZ R0, R0, 1 ;  /* 0x3f80000000007820 */ /* 0x000fc80000410000 */
[----:B------:R0:W1:Y:S01]  /*2360*/  F2F.F64.F32 R16, R0 ;  /* 0x0000000000107310 */ /* 0x0000620000201800 */
[----:B------:R-:W-:Y:S05]  /*2370*/  BRA `(.L_x_8966) ;  /* 0x0000000000a47947 */ /* 0x000fea0003800000 */
.L_x_8978:
[----:B------:R-:W-:-:S09]  /*2380*/  UISETP.NE.AND UP0, UPT, UR4, 0x1c, UPT ;  /* 0x0000001c0400788c */ /* 0x000fd2000bf05270 */
[----:B------:R-:W-:Y:S05]  /*2390*/  BRA.U !UP0, `(.L_x_8985) ;  /* 0x0000000108947547 */ /* 0x000fea000b800000 */
[----:B------:R-:W-:-:S09]  /*23a0*/  UISETP.NE.AND UP0, UPT, UR4, 0x1d, UPT ;  /* 0x0000001d0400788c */ /* 0x000fd2000bf05270 */
[----:B------:R-:W-:Y:S05]  /*23b0*/  BRA.U !UP0, `(.L_x_8986) ;  /* 0x0000000108807547 */ /* 0x000fea000b800000 */
[----:B------:R-:W-:-:S09]  /*23c0*/  UISETP.NE.AND UP0, UPT, UR4, 0x2c, UPT ;  /* 0x0000002c0400788c */ /* 0x000fd2000bf05270 */
[----:B------:R-:W-:Y:S05]  /*23d0*/  BRA.U !UP0, `(.L_x_8987) ;  /* 0x0000000108487547 */ /* 0x000fea000b800000 */
.L_x_8965:
        /* <DEDUP_REMOVED lines=16> */
.L_x_8988:
[----:B------:R-:W-:Y:S01]  /*24e0*/  CS2R R16, SRZ ;  /* 0x0000000000107805 */ /* 0x000fe2000001ff00 */
[----:B------:R-:W-:Y:S06]  /*24f0*/  BRA `(.L_x_8966) ;  /* 0x0000000000447947 */ /* 0x000fec0003800000 */
.L_x_8987:
        /* <DEDUP_REMOVED lines=12> */
.L_x_8986:
[----:B------:R-:W2:Y:S02]  /*25c0*/  LDG.E.64 R16, desc[UR36][R2.64] ;  /* 0x0000002402107981 */ /* 0x000ea4000c1e1b00 */
[----:B--2---:R-:W4:Y:S01]  /*25d0*/  I2F.F64.U64 R16, R16 ;  /* 0x0000001000107312 */ /* 0x004f220000301800 */
[----:B------:R-:W-:Y:S05]  /*25e0*/  BRA `(.L_x_8966) ;  /* 0x0000000000087947 */ /* 0x000fea0003800000 */
.L_x_8985:
[----:B------:R-:W2:Y:S02]  /*25f0*/  LDG.E R2, desc[UR36][R2.64] ;  /* 0x0000002402027981 */ /* 0x000ea4000c1e1900 */
[----:B--2---:R0:W1:Y:S02]  /*2600*/  I2F.F64.U32 R16, R2 ;  /* 0x0000000200107312 */ /* 0x0040640000201800 */
.L_x_8966:
[----:B------:R-:W-:Y:S05]  /*2610*/  BSYNC.RECONVERGENT B7 ;  /* 0x0000000000077941 */ /* 0x000fea0003800200 */
.L_x_8960:
        /* <DEDUP_REMOVED lines=18> */
.L_x_8993:
[----:B0-----:R-:W2:Y:S02]  /*2740*/  LDG.E.U8 R2, desc[UR36][R22.64] ;  /* 0x0000002416027981 */ /* 0x001ea4000c1e1100 */
[----:B--2---:R-:W0:Y:S01]  /*2750*/  I2F.F64.U16 R2, R2 ;  /* 0x0000000200027312 */ /* 0x004e220000101800 */
[----:B------:R-:W-:Y:S05]  /*2760*/  BRA `(.L_x_8995) ;  /* 0x0000000c00607947 */ /* 0x000fea0003800000 */
.L_x_8992:
        /* <DEDUP_REMOVED lines=9> */
.L_x_8997:
[----:B0-----:R-:W2:Y:S02]  /*2800*/  LDG.E R2, desc[UR36][R22.64] ;  /* 0x0000002416027981 */ /* 0x001ea4000c1e1900 */
[----:B--2---:R-:W0:Y:S01]  /*2810*/  I2F.F64 R2, R2 ;  /* 0x0000000200027312 */ /* 0x004e220000201c00 */
[----:B------:R-:W-:Y:S05]  /*2820*/  BRA `(.L_x_8995) ;  /* 0x0000000c00307947 */ /* 0x000fea0003800000 */
.L_x_8996:
[----:B0-----:R-:W2:Y:S02]  /*2830*/  LDG.E.U16 R2, desc[UR36][R22.64] ;  /* 0x0000002416027981 */ /* 0x001ea4000c1e1500 */
[----:B--2---:R-:W0:Y:S01]  /*2840*/  I2F.F64.S16 R2, R2 ;  /* 0x0000000200027312 */ /* 0x004e220000101c00 */
[----:B------:R-:W-:Y:S05]  /*2850*/  BRA `(.L_x_8995) ;  /* 0x0000000c00247947 */ /* 0x000fea0003800000 */
.L_x_8991:
        /* <DEDUP_REMOVED lines=10> */
.L_x_8999:
[----:B0-----:R-:W2:Y:S02]  /*2900*/  LDG.E.U16 R0, desc[UR36][R22.64] ;  /* 0x0000002416007981 */ /* 0x001ea4000c1e1500 */
[----:B--2---:R-:W-:-:S05]  /*2910*/  HADD2.F32 R0, -RZ, R0.H0_H0 ;  /* 0x20000000ff007230 */ /* 0x004fca0000004100 */
[----:B------:R-:W-:-:S04]  /*2920*/  FMUL.FTZ R0, R0, 1 ;  /* 0x3f80000000007820 */ /* 0x000fc80000410000 */
[----:B------:R0:W2:Y:S01]  /*2930*/  F2F.F64.F32 R2, R0 ;  /* 0x0000000000027310 */ /* 0x0000a20000201800 */
[----:B------:R-:W-:Y:S05]  /*2940*/  BRA `(.L_x_8995) ;  /* 0x0000000800e87947 */ /* 0x000fea0003800000 */
.L_x_8998:
        /* <DEDUP_REMOVED lines=10> */
.L_x_9001:
[----:B------:R-:W0:Y:S02]  /*29f0*/  LDG.E.U16 R22, desc[UR36][R22.64] ;  /* 0x0000002416167981 */ /* 0x000e24000c1e1500 */
[----:B0-----:R-:W-:-:S05]  /*2a00*/  HADD2.F32 R0, -RZ, R22.H0_H0 ;  /* 0x20000016ff007230 */ /* 0x001fca0000004100 */
[----:B------:R-:W-:-:S04]  /*2a10*/  FMUL.FTZ R0, R0, 1 ;  /* 0x3f80000000007820 */ /* 0x000fc80000410000 */
[----:B------:R0:W2:Y:S01]  /*2a20*/  F2F.F64.F32 R2, R0 ;  /* 0x0000000000027310 */ /* 0x0000a20000201800 */
[----:B------:R-:W-:Y:S05]  /*2a30*/  BRA `(.L_x_8995) ;  /* 0x0000000800ac7947 */ /* 0x000fea0003800000 */
.L_x_9000:
[----:B0-----:R0:W5:Y:S01]  /*2a40*/  LDG.E.64 R2, desc[UR36][R22.64] ;  /* 0x0000002416027981 */ /* 0x001162000c1e1b00 */
[----:B------:R-:W-:Y:S05]  /*2a50*/  BRA `(.L_x_8995) ;  /* 0x0000000800a47947 */ /* 0x000fea0003800000 */
.L_x_8990:
        /* <DEDUP_REMOVED lines=13> */
.L_x_9004:
[----:B0-----:R0:W5:Y:S01]  /*2b30*/  LDG.E.64 R2, desc[UR36][R22.64] ;  /* 0x0000002416027981 */ /* 0x001162000c1e1b00 */
[----:B------:R-:W-:Y:S05]  /*2b40*/  BRA `(.L_x_8995) ;  /* 0x0000000800687947 */ /* 0x000fea0003800000 */
.L_x_9003:
        /* <DEDUP_REMOVED lines=27> */
.L_x_9006:
        /* <DEDUP_REMOVED lines=14> */
.L_x_9005:
[----:B0-----:R-:W2:Y:S02]  /*2de0*/  LDG.E.U16 R0, desc[UR36][R22.64] ;  /* 0x0000002416007981 */ /* 0x001ea4000c1e1500 */
[----:B--2---:R-:W-:-:S04]  /*2df0*/  IMAD.U32 R0, R0, 0x10000, RZ ;  /* 0x0001000000007824 */ /* 0x004fc800078e00ff */
[----:B------:R-:W-:-:S04]  /*2e00*/  FMUL.FTZ R0, R0, 1 ;  /* 0x3f80000000007820 */ /* 0x000fc80000410000 */
[----:B------:R0:W2:Y:S01]  /*2e10*/  F2F.F64.F32 R2, R0 ;  /* 0x0000000000027310 */ /* 0x0000a20000201800 */
[----:B------:R-:W-:Y:S05]  /*2e20*/  BRA `(.L_x_8995) ;  /* 0x0000000400b07947 */ /* 0x000fea0003800000 */
.L_x_9002:
        /* <DEDUP_REMOVED lines=11> */
.L_x_9009:
        /* <DEDUP_REMOVED lines=21> */
.L_x_9011:
[----:B------:R-:W-:Y:S05]  /*3030*/  BSYNC.RECONVERGENT B0 ;  /* 0x0000000000007941 */ /* 0x000fea0003800200 */
.L_x_9010:
[----:B------:R-:W-:Y:S01]  /*3040*/  IMAD.SHL.U32 R0, R0, 0x100000, RZ ;  /* 0x0010000000007824 */ /* 0x000fe200078e00ff */
[----:B------:R-:W-:-:S04]  /*3050*/  LEA R2, R2, 0x3b800000, 0x17 ;  /* 0x3b80000002027811 */ /* 0x000fc800078eb8ff */
[----:B------:R-:W-:-:S05]  /*3060*/  LOP3.LUT R0, R2, R0, R7, 0xfe, !PT ;  /* 0x0000000002007212 */ /* 0x000fca00078efe07 */
[----:B------:R-:W-:-:S04]  /*3070*/  FMUL.FTZ R0, R0, 1 ;  /* 0x3f80000000007820 */ /* 0x000fc80000410000 */
[----:B------:R0:W2:Y:S01]  /*3080*/  F2F.F64.F32 R2, R0 ;  /* 0x0000000000027310 */ /* 0x0000a20000201800 */
[----:B------:R-:W-:Y:S05]  /*3090*/  BRA `(.L_x_8995) ;  /* 0x0000000400147947 */ /* 0x000fea0003800000 */
.L_x_9008:
        /* <DEDUP_REMOVED lines=21> */
.L_x_9013:
[----:B------:R-:W-:Y:S05]  /*31f0*/  BSYNC.RECONVERGENT B0 ;  /* 0x0000000000007941 */ /* 0x000fea0003800200 */
.L_x_9012:
[----:B------:R-:W-:Y:S02]  /*3200*/  SHF.L.U32 R0, R0, 0x15, RZ ;  /* 0x0000001500007819 */ /* 0x000fe400000006ff */
[----:B------:R-:W-:-:S04]  /*3210*/  LEA R2, R2, 0x37800000, 0x17 ;  /* 0x3780000002027811 */ /* 0x000fc800078eb8ff */
[----:B------:R-:W-:-:S05]  /*3220*/  LOP3.LUT R0, R2, R0, R7, 0xfe, !PT ;  /* 0x0000000002007212 */ /* 0x000fca00078efe07 */
[----:B------:R-:W-:-:S04]  /*3230*/  FMUL.FTZ R0, R0, 1 ;  /* 0x3f80000000007820 */ /* 0x000fc80000410000 */
[----:B------:R0:W2:Y:S01]  /*3240*/  F2F.F64.F32 R2, R0 ;  /* 0x0000000000027310 */ /* 0x0000a20000201800 */
[----:B------:R-:W-:Y:S05]  /*3250*/  BRA `(.L_x_8995) ;  /* 0x0000000000a47947 */ /* 0x000fea0003800000 */
.L_x_9007:
[----:B------:R-:W-:-:S09]  /*3260*/  UISETP.NE.AND UP0, UPT, UR4, 0x1c, UPT ;  /* 0x0000001c0400788c */ /* 0x000fd2000bf05270 */
[----:B------:R-:W-:Y:S05]  /*3270*/  BRA.U !UP0, `(.L_x_9014) ;  /* 0x0000000108947547 */ /* 0x000fea000b800000 */
[----:B------:R-:W-:-:S09]  /*3280*/  UISETP.NE.AND UP0, UPT, UR4, 0x1d, UPT ;  /* 0x0000001d0400788c */ /* 0x000fd2000bf05270 */
[----:B------:R-:W-:Y:S05]  /*3290*/  BRA.U !UP0, `(.L_x_9015) ;  /* 0x0000000108807547 */ /* 0x000fea000b800000 */
[----:B------:R-:W-:-:S09]  /*32a0*/  UISETP.NE.AND UP0, UPT, UR4, 0x2c, UPT ;  /* 0x0000002c0400788c */ /* 0x000fd2000bf05270 */
[----:B------:R-:W-:Y:S05]  /*32b0*/  BRA.U !UP0, `(.L_x_9016) ;  /* 0x0000000108487547 */ /* 0x000fea000b800000 */
.L_x_8994:
        /* <DEDUP_REMOVED lines=16> */
.L_x_9017:
[----:B------:R-:W-:Y:S01]  /*33c0*/  CS2R R2, SRZ ;  /* 0x0000000000027805 */ /* 0x000fe2000001ff00 */
[----:B------:R-:W-:Y:S06]  /*33d0*/  BRA `(.L_x_8995) ;  /* 0x0000000000447947 */ /* 0x000fec0003800000 */
.L_x_9016:
        /* <DEDUP_REMOVED lines=12> */
.L_x_9015:
[----:B0-----:R-:W2:Y:S02]  /*34a0*/  LDG.E.64 R2, desc[UR36][R22.64] ;  /* 0x0000002416027981 */ /* 0x001ea4000c1e1b00 */
[----:B--2---:R-:W0:Y:S01]  /*34b0*/  I2F.F64.U64 R2, R2 ;  /* 0x0000000200027312 */ /* 0x004e220000301800 */
[----:B------:R-:W-:Y:S05]  /*34c0*/  BRA `(.L_x_8995) ;  /* 0x0000000000087947 */ /* 0x000fea0003800000 */
.L_x_9014:
[----:B0-----:R-:W2:Y:S02]  /*34d0*/  LDG.E R2, desc[UR36][R22.64] ;  /* 0x0000002416027981 */ /* 0x001ea4000c1e1900 */
[----:B--2---:R-:W0:Y:S02]  /*34e0*/  I2F.F64.U32 R2, R2 ;  /* 0x0000000200027312 */ /* 0x004e240000201800 */
.L_x_8995:
[----:B------:R-:W-:Y:S05]  /*34f0*/  BSYNC.RECONVERGENT B7 ;  /* 0x0000000000077941 */ /* 0x000fea0003800200 */
.L_x_8989:
[----:B------:R-:W0:Y:S01]  /*3500*/  LDCU.128 UR4, c[0x0][0x600] ;  /* 0x0000c000ff0477ac */ /* 0x000e220008000c00 */
[----:B------:R-:W-:Y:S01]  /*3510*/  BSSY.RECONVERGENT B0, `(.L_x_9018) ;  /* 0x000001d000007945 */ /* 0x000fe20003800200 */
[----:B------:R-:W-:Y:S01]  /*3520*/  CS2R R4, SRZ ;  /* 0x0000000000047805 */ /* 0x000fe2000001ff00 */
[----:B0-2--5:R-:W-:-:S06]  /*3530*/  DSETP.GT.AND P0, PT, R2, UR6, PT ;  /* 0x0000000602007e2a */ /* 0x025fcc000bf04000 */
[----:B------:R-:W-:-:S14]  /*3540*/  DSETP.LT.OR P0, PT, R2, UR4, P0 ;  /* 0x0000000402007e2a */ /* 0x000fdc0008701400 */
[----:B------:R-:W-:Y:S05]  /*3550*/  @P0 BRA `(.L_x_9019) ;  /* 0x0000000000600947 */ /* 0x000fea0003800000 */
[----:B------:R-:W-:Y:S01]  /*3560*/  DADD R4, -R2, 1 ;  /* 0x3ff0000002047429 */ /* 0x000fe20000000100 */
[----:B-1-34-:R-:W-:Y:S01]  /*3570*/  FSETP.GEU.AND P1, PT, |R17|, 6.5827683646048100446e-37, PT ;  /* 0x036000001100780b */ /* 0x01afe20003f2e200 */
[----:B------:R-:W-:Y:S06]  /*3580*/  BSSY.RECONVERGENT B1, `(.L_x_9020) ;  /* 0x0000013000017945 */ /* 0x000fec0003800200 */
[----:B------:R-:W-:Y:S01]  /*3590*/  DMUL R4, R4, R2 ;  /* 0x0000000204047228 */ /* 0x000fe20000000000 */
[----:B------:R-:W-:-:S05]  /*35a0*/  MOV R2, 0x1 ;  /* 0x0000000100027802 */ /* 0x000fca0000000f00 */
[----:B------:R-:W0:Y:S02]  /*35b0*/  MUFU.RCP64H R3, R5 ;  /* 0x0000000500037308 */ /* 0x000e240000001800 */
[----:B0-----:R-:W-:-:S08]  /*35c0*/  DFMA R6, -R4, R2, 1 ;  /* 0x3ff000000406742b */ /* 0x001fd00000000102 */
[----:B------:R-:W-:-:S08]  /*35d0*/  DFMA R6, R6, R6, R6 ;  /* 0x000000060606722b */ /* 0x000fd00000000006 */
[----:B------:R-:W-:-:S08]  /*35e0*/  DFMA R6, R2, R6, R2 ;  /* 0x000000060206722b */ /* 0x000fd00000000002 */
[----:B------:R-:W-:-:S08]  /*35f0*/  DFMA R2, -R4, R6, 1 ;  /* 0x3ff000000402742b */ /* 0x000fd00000000106 */
[----:B------:R-:W-:-:S08]  /*3600*/  DFMA R2, R6, R2, R6 ;  /* 0x000000020602722b */ /* 0x000fd00000000006 */
[----:B------:R-:W-:-:S08]  /*3610*/  DMUL R6, R2, R16 ;  /* 0x0000001002067228 */ /* 0x000fd00000000000 */
[----:B------:R-:W-:-:S08]  /*3620*/  DFMA R8, -R4, R6, R16 ;  /* 0x000000060408722b */ /* 0x000fd00000000110 */
[----:B------:R-:W-:-:S10]  /*3630*/  DFMA R2, R2, R8, R6 ;  /* 0x000000080202722b */ /* 0x000fd40000000006 */
[----:B------:R-:W-:-:S05]  /*3640*/  FFMA R0, RZ, R5, R3 ;  /* 0x00000005ff007223 */ /* 0x000fca0000000003 */
[----:B------:R-:W-:-:S13]  /*3650*/  FSETP.GT.AND P0, PT, |R0|, 1.469367938527859385e-39, PT ;  /* 0x001000000000780b */ /* 0x000fda0003f04200 */
[----:B------:R-:W-:Y:S05]  /*3660*/  @P0 BRA P1, `(.L_x_9021) ;  /* 0x0000000000100947 */ /* 0x000fea0000800000 */
[----:B------:R-:W-:Y:S01]  /*3670*/  IMAD.MOV.U32 R6, RZ, RZ, R16 ;  /* 0x000000ffff067224 */ /* 0x000fe200078e0010 */
[----:B------:R-:W-:Y:S01]  /*3680*/  MOV R20, 0x36b0 ;  /* 0x000036b000147802 */ /* 0x000fe20000000f00 */
[----:B------:R-:W-:-:S07]  /*3690*/  IMAD.MOV.U32 R7, RZ, RZ, R17 ;  /* 0x000000ffff077224 */ /* 0x000fce00078e0011 */
[----:B------:R-:W-:Y:S05]  /*36a0*/  CALL.REL.NOINC `($__internal_0_$__cuda_sm20_div_rn_f64_full) ;  /* 0x000000e400887944 */ /* 0x000fea0003c00000 */
.L_x_9021:
[----:B------:R-:W-:Y:S05]  /*36b0*/  BSYNC.RECONVERGENT B1 ;  /* 0x0000000000017941 */ /* 0x000fea0003800200 */
.L_x_9020:
[----:B------:R-:W-:Y:S01]  /*36c0*/  MOV R4, R2 ;  /* 0x0000000200047202 */ /* 0x000fe20000000f00 */
[----:B------:R-:W-:-:S07]  /*36d0*/  IMAD.MOV.U32 R5, RZ, RZ, R3 ;  /* 0x000000ffff057224 */ /* 0x000fce00078e0003 */
.L_x_9019:
[----:B------:R-:W-:Y:S05]  /*36e0*/  BSYNC.RECONVERGENT B0 ;  /* 0x0000000000007941 */ /* 0x000fea0003800200 */
.L_x_9018:
[----:B------:R-:W0:Y:S01]  /*36f0*/  LDCU.64 UR6, c[0x0][0x5e8] ;  /* 0x0000bd00ff0677ac */ /* 0x000e220008000a00 */
[----:B------:R-:W-:-:S04]  /*3700*/  ULOP3.LUT UR4, UR40, 0xff, URZ, 0xc0, !UPT ;  /* 0x000000ff28047892 */ /* 0x000fc8000f8ec0ff */
        /* <DEDUP_REMOVED lines=15> */
.L_x_9025:
[----:B------:R-:W0:Y:S02]  /*3800*/  F2I.S64.F64.TRUNC R4, R4 ;  /* 0x0000000400047311 */ /* 0x000e24000030d900 */
[----:B0-----:R-:W-:-:S05]  /*3810*/  MOV R7, R4 ;  /* 0x0000000400077202 */ /* 0x001fca0000000f00 */
[----:B------:R0:W-:Y:S01]  /*3820*/  STG.E.U8 desc[UR36][R2.64], R7 ;  /* 0x0000000702007986 */ /* 0x0001e2000c101124 */
[----:B------:R-:W-:Y:S05]  /*3830*/  BRA `(.L_x_9027) ;  /* 0x0000000c00e47947 */ /* 0x000fea0003800000 */
.L_x_9024:
        /* <DEDUP_REMOVED lines=9> */
.L_x_9029:
[----:B------:R-:W0:Y:S02]  /*38d0*/  F2I.F64.TRUNC R5, R4 ;  /* 0x0000000400057311 */ /* 0x000e24000030d100 */
[----:B0-----:R0:W-:Y:S01]  /*38e0*/  STG.E desc[UR36][R2.64], R5 ;  /* 0x0000000502007986 */ /* 0x0011e2000c101924 */
[----:B------:R-:W-:Y:S05]  /*38f0*/  BRA `(.L_x_9027) ;  /* 0x0000000c00b47947 */ /* 0x000fea0003800000 */
.L_x_9028:
[----:B------:R-:W0:Y:S02]  /*3900*/  F2I.F64.TRUNC R5, R4 ;  /* 0x0000000400057311 */ /* 0x000e24000030d100 */
[----:B0-----:R0:W-:Y:S01]  /*3910*/  STG.E.U16 desc[UR36][R2.64], R5 ;  /* 0x0000000502007986 */ /* 0x0011e2000c101524 */
[----:B------:R-:W-:Y:S05]  /*3920*/  BRA `(.L_x_9027) ;  /* 0x0000000c00a87947 */ /* 0x000fea0003800000 */
.L_x_9023:
        /* <DEDUP_REMOVED lines=13> */
.L_x_9031:
        /* <DEDUP_REMOVED lines=8> */
.L_x_9030:
        /* <DEDUP_REMOVED lines=14> */
.L_x_9033:
        /* <DEDUP_REMOVED lines=9> */
.L_x_9032:
[----:B------:R0:W-:Y:S01]  /*3bf0*/  STG.E.64 desc[UR36][R2.64], R4 ;  /* 0x0000000402007986 */ /* 0x0001e2000c101b24 */
[----:B------:R-:W-:Y:S05]  /*3c00*/  BRA `(.L_x_9027) ;  /* 0x0000000800f07947 */ /* 0x000fea0003800000 */
.L_x_9022:
        /* <DEDUP_REMOVED lines=12> */
.L_x_9036:
[----:B------:R-:W-:-:S05]  /*3cd0*/  CS2R R6, SRZ ;  /* 0x0000000000067805 */ /* 0x000fca000001ff00 */
[----:B------:R0:W-:Y:S01]  /*3ce0*/  STG.E.128 desc[UR36][R2.64], R4 ;  /* 0x0000000402007986 */ /* 0x0001e2000c101d24 */
[----:B------:R-:W-:Y:S05]  /*3cf0*/  BRA `(.L_x_9027) ;  /* 0x0000000800b47947 */ /* 0x000fea0003800000 */
.L_x_9035:
        /* <DEDUP_REMOVED lines=23> */
.L_x_9040:
[----:B------:R-:W-:Y:S05]  /*3e70*/  BSYNC.RECONVERGENT B0 ;  /* 0x0000000000007941 */ /* 0x000fea0003800200 */
.L_x_9039:
[----:B------:R-:W-:-:S05]  /*3e80*/  LOP3.LUT R7, R0, 0x80, R7, 0xf8, !PT ;  /* 0x0000008000077812 */ /* 0x000fca00078ef807 */
[----:B------:R0:W-:Y:S01]  /*3e90*/  STG.E.U8 desc[UR36][R2.64], R7 ;  /* 0x0000000702007986 */ /* 0x0001e2000c101124 */
[----:B------:R-:W-:Y:S05]  /*3ea0*/  BRA `(.L_x_9027) ;  /* 0x0000000800487947 */ /* 0x000fea0003800000 */
.L_x_9038:
        /* <DEDUP_REMOVED lines=19> */
.L_x_9042:
[----:B------:R-:W-:Y:S05]  /*3fe0*/  BSYNC.RECONVERGENT B0 ;  /* 0x0000000000007941 */ /* 0x000fea0003800200 */
.L_x_9041:
[----:B------:R-:W-:-:S05]  /*3ff0*/  LOP3.LUT R7, R0, 0x80, R7, 0xf8, !PT ;  /* 0x0000008000077812 */ /* 0x000fca00078ef807 */
[----:B------:R0:W-:Y:S01]  /*4000*/  STG.E.U8 desc[UR36][R2.64], R7 ;  /* 0x0000000702007986 */ /* 0x0001e2000c101124 */
[----:B------:R-:W-:Y:S05]  /*4010*/  BRA `(.L_x_9027) ;  /* 0x0000000400ec7947 */ /* 0x000fea0003800000 */
.L_x_9037:
        /* <DEDUP_REMOVED lines=8> */
.L_x_9034:
        /* <DEDUP_REMOVED lines=11> */
.L_x_9045:
        /* <DEDUP_REMOVED lines=17> */
.L_x_9048:
[----:B------:R-:W-:-:S04]  /*4260*/  SHF.R.U32.HI R0, RZ, 0x14, R7 ;  /* 0x00000014ff007819 */ /* 0x000fc80000011607 */
[----:B------:R-:W-:-:S04]  /*4270*/  LOP3.LUT R0, R0, 0x1, RZ, 0xc0, !PT ;  /* 0x0000000100007812 */ /* 0x000fc800078ec0ff */
[----:B------:R-:W-:-:S04]  /*4280*/  IADD3 R0, PT, PT, R7, 0x487ffff, R0 ;  /* 0x0487ffff07007810 */ /* 0x000fc80007ffe000 */
[----:B------:R-:W-:-:S04]  /*4290*/  SHF.R.U32.HI R0, RZ, 0x14, R0 ;  /* 0x00000014ff007819 */ /* 0x000fc80000011600 */
[----:B------:R-:W-:-:S07]  /*42a0*/  LOP3.LUT R4, R0, 0xff, RZ, 0xc0, !PT ;  /* 0x000000ff00047812 */ /* 0x000fce00078ec0ff */
.L_x_9049:
[----:B------:R-:W-:-:S04]  /*42b0*/  SHF.R.U32.HI R5, RZ, 0x18, R7 ;  /* 0x00000018ff057819 */ /* 0x000fc80000011607 */
[----:B------:R-:W-:-:S04]  /*42c0*/  LOP3.LUT R4, R4, 0x80, R5, 0xf8, !PT ;  /* 0x0000008004047812 */ /* 0x000fc800078ef805 */
[----:B------:R-:W-:-:S07]  /*42d0*/  PRMT R0, R4, 0x7610, R0 ;  /* 0x0000761004007816 */ /* 0x000fce0000000000 */
.L_x_9047:
[----:B------:R-:W-:Y:S05]  /*42e0*/  BSYNC.RECONVERGENT B0 ;  /* 0x0000000000007941 */ /* 0x000fea0003800200 */
.L_x_9046:
[----:B------:R0:W-:Y:S01]  /*42f0*/  STG.E.U8 desc[UR36][R2.64], R0 ;  /* 0x0000000002007986 */ /* 0x0001e2000c101124 */
[----:B------:R-:W-:Y:S05]  /*4300*/  BRA `(.L_x_9027) ;  /* 0x0000000400307947 */ /* 0x000fea0003800000 */
.L_x_9044:
        /* <DEDUP_REMOVED lines=17> */
.L_x_9052:
[----:B------:R-:W-:-:S04]  /*4420*/  SHF.R.U32.HI R0, RZ, 0x15, R7 ;  /* 0x00000015ff007819 */ /* 0x000fc80000011607 */
[----:B------:R-:W-:-:S04]  /*4430*/  LOP3.LUT R0, R0, 0x1, RZ, 0xc0, !PT ;  /* 0x0000000100007812 */ /* 0x000fc800078ec0ff */
[----:B------:R-:W-:-:S04]  /*4440*/  IADD3 R0, PT, PT, R7, 0x88fffff, R0 ;  /* 0x088fffff07007810 */ /* 0x000fc80007ffe000 */
[----:B------:R-:W-:-:S04]  /*4450*/  SHF.R.U32.HI R0, RZ, 0x15, R0 ;  /* 0x00000015ff007819 */ /* 0x000fc80000011600 */
[----:B------:R-:W-:-:S07]  /*4460*/  LOP3.LUT R4, R0, 0xff, RZ, 0xc0, !PT ;  /* 0x000000ff00047812 */ /* 0x000fce00078ec0ff */
.L_x_9053:
[----:B------:R-:W-:-:S04]  /*4470*/  SHF.R.U32.HI R5, RZ, 0x18, R7 ;  /* 0x00000018ff057819 */ /* 0x000fc80000011607 */
[----:B------:R-:W-:-:S04]  /*4480*/  LOP3.LUT R4, R4, 0x80, R5, 0xf8, !PT ;  /* 0x0000008004047812 */ /* 0x000fc800078ef805 */
[----:B------:R-:W-:-:S07]  /*4490*/  PRMT R0, R4, 0x7610, R0 ;  /* 0x0000761004007816 */ /* 0x000fce0000000000 */
.L_x_9051:
[----:B------:R-:W-:Y:S05]  /*44a0*/  BSYNC.RECONVERGENT B0 ;  /* 0x0000000000007941 */ /* 0x000fea0003800200 */
.L_x_9050:
[----:B------:R0:W-:Y:S01]  /*44b0*/  STG.E.U8 desc[UR36][R2.64], R0 ;  /* 0x0000000002007986 */ /* 0x0001e2000c101124 */
[----:B------:R-:W-:Y:S05]  /*44c0*/  BRA `(.L_x_9027) ;  /* 0x0000000000c07947 */ /* 0x000fea0003800000 */
.L_x_9043:
[----:B------:R-:W-:-:S09]  /*44d0*/  UISETP.NE.AND UP0, UPT, UR4, 0x1c, UPT ;  /* 0x0000001c0400788c */ /* 0x000fd2000bf05270 */
[----:B------:R-:W-:Y:S05]  /*44e0*/  BRA.U !UP0, `(.L_x_9054) ;  /* 0x0000000108b07547 */ /* 0x000fea000b800000 */
[----:B------:R-:W-:-:S09]  /*44f0*/  UISETP.NE.AND UP0, UPT, UR4, 0x1d, UPT ;  /* 0x0000001d0400788c */ /* 0x000fd2000bf05270 */
[----:B------:R-:W-:Y:S05]  /*4500*/  BRA.U !UP0, `(.L_x_9055) ;  /* 0x00000001089c7547 */ /* 0x000fea000b800000 */
[----:B------:R-:W-:-:S09]  /*4510*/  UISETP.NE.AND UP0, UPT, UR4, 0x2c, UPT ;  /* 0x0000002c0400788c */ /* 0x000fd2000bf05270 */
[----:B------:R-:W-:Y:S05]  /*4520*/  BRA.U !UP0, `(.L_x_9056) ;  /* 0x0000000108447547 */ /* 0x000fea000b800000 */
.L_x_9026:
[----:B------:R-:W-:Y:S01]  /*4530*/  MOV R0, 0x0 ;  /* 0x0000000000007802 */ /* 0x000fe20000000f00 */
[----:B------:R-:W0:Y:S01]  /*4540*/  LDCU.64 UR6, c[0x4][0x128] ;  /* 0x01002500ff0677ac */ /* 0x000e220008000a00 */
[----:B------:R-:W-:Y:S02]  /*4550*/  HFMA2 R8, -RZ, RZ, 0, 6.020069122314453125e-06 ;  /* 0x00000065ff087431 */ /* 0x000fe400000001ff */
[----:B------:R-:W-:Y:S01]  /*4560*/  IMAD.MOV.U32 R12, RZ, RZ, 0x1 ;  /* 0x00000001ff0c7424 */ /* 0x000fe200078e00ff */
[----:B------:R2:W1:Y:S01]  /*4570*/  LDC.64 R2, c[0x4][R0] ;  /* 0x0100000000027b82 */ /* 0x0004620000000a00 */
[----:B------:R-:W5:Y:S01]  /*4580*/  LDCU.64 UR8, c[0x4][0x130] ;  /* 0x01002600ff0877ac */ /* 0x000f620008000a00 */
[----:B------:R-:W-:Y:S01]  /*4590*/  IMAD.MOV.U32 R13, RZ, RZ, RZ ;  /* 0x000000ffff0d7224 */ /* 0x000fe200078e00ff */
[----:B------:R-:W3:Y:S01]  /*45a0*/  LDCU.64 UR4, c[0x4][0x10] ;  /* 0x01000200ff0477ac */ /* 0x000ee20008000a00 */
[----:B0-----:R-:W-:Y:S01]  /*45b0*/  MOV R4, UR6 ;  /* 0x0000000600047c02 */ /* 0x001fe20008000f00 */
[----:B------:R-:W-:-:S02]  /*45c0*/  IMAD.U32 R5, RZ, RZ, UR7 ;  /* 0x00000007ff057e24 */ /* 0x000fc4000f8e00ff */
[----:B-----5:R-:W-:Y:S01]  /*45d0*/  IMAD.U32 R6, RZ, RZ, UR8 ;  /* 0x00000008ff067e24 */ /* 0x020fe2000f8e00ff */
[----:B------:R-:W-:Y:S01]  /*45e0*/  MOV R7, UR9 ;  /* 0x0000000900077c02 */ /* 0x000fe20008000f00 */
[----:B---3--:R-:W-:Y:S02]  /*45f0*/  IMAD.U32 R10, RZ, RZ, UR4 ;  /* 0x00000004ff0a7e24 */ /* 0x008fe4000f8e00ff */
[----:B--2---:R-:W-:-:S07]  /*4600*/  IMAD.U32 R11, RZ, RZ, UR5 ;  /* 0x00000005ff0b7e24 */ /* 0x004fce000f8e00ff */
[----:B------:R-:W-:-:S07]  /*4610*/  LEPC R20, `(.L_x_9057) ;  /* 0x000000001014794e */ /* 0x000fce0000000000 */
[----:B-1--4-:R-:W-:Y:S05]  /*4620*/  CALL.ABS.NOINC R2 ;  /* 0x0000000002007343 */ /* 0x012fea0003c00000 */
.L_x_9057:
[----:B------:R-:W-:Y:S05]  /*4630*/  BRA `(.L_x_9027) ;  /* 0x0000000000647947 */ /* 0x000fea0003800000 */
.L_x_9056:
[----:B------:R-:W-:Y:S01]  /*4640*/  UMOV UR4, 0xf0000000 ;  /* 0xf000000000047882 */ /* 0x000fe20000000000 */
[----:B------:R-:W-:Y:S01]  /*4650*/  UMOV UR5, 0x380fffff ;  /* 0x380fffff00057882 */ /* 0x000fe20000000000 */
[----:B------:R0:W2:Y:S01]  /*4660*/  F2F.F32.F64 R8, R4 ;  /* 0x0000000400087310 */ /* 0x0000a20000301000 */
[----:B------:R-:W-:Y:S01]  /*4670*/  DSETP.GEU.AND P0, PT, |R4|, UR4, PT ;  /* 0x0000000404007e2a */ /* 0x000fe2000bf0e200 */
[----:B0-----:R-:W-:-:S13]  /*4680*/  HFMA2 R5, -RZ, RZ, 0, 1.5199184417724609375e-05 ;  /* 0x000000ffff057431 */ /* 0x001fda00000001ff */
[----:B--2---:R-:W-:-:S05]  /*4690*/  @!P0 FMUL R8, R8, 1.175494350822287508e-38 ;  /* 0x0080000008088820 */ /* 0x004fca0000400000 */
        /* <DEDUP_REMOVED lines=14> */
.L_x_9055:
[----:B------:R-:W0:Y:S02]  /*4780*/  F2I.U64.F64.TRUNC R4, R4 ;  /* 0x0000000400047311 */ /* 0x000e24000030d800 */
[----:B0-----:R2:W-:Y:S01]  /*4790*/  STG.E.64 desc[UR36][R2.64], R4 ;  /* 0x0000000402007986 */ /* 0x0015e2000c101b24 */
[----:B------:R-:W-:Y:S05]  /*47a0*/  BRA `(.L_x_9027) ;  /* 0x0000000000087947 */ /* 0x000fea0003800000 */
.L_x_9054:
[----:B------:R-:W0:Y:S02]  /*47b0*/  F2I.U32.F64.TRUNC R5, R4 ;  /* 0x0000000400057311 */ /* 0x000e24000030d000 */
[----:B0-----:R0:W-:Y:S02]  /*47c0*/  STG.E desc[UR36][R2.64], R5 ;  /* 0x0000000502007986 */ /* 0x0011e4000c101924 */
.L_x_9027:
[----:B------:R-:W-:-:S07]  /*47d0*/  VIADD R19, R19, 0x80 ;  /* 0x0000008013137836 */ /* 0x000fce0000000000 */
.L_x_8958:
[----:B------:R-:W-:Y:S05]  /*47e0*/  BSYNC.RECONVERGENT B6 ;  /* 0x0000000000067941 */ /* 0x000fea0003800200 */
.L_x_8957:
        /* <DEDUP_REMOVED lines=10> */
[----:B------:R-:W2:Y:S01]  /*4890*/  LDCU.64 UR4, c[0x0][0x390] ;  /* 0x00007200ff0477ac */ /* 0x000ea20008000a00 */
[----:B------:R-:W-:Y:S01]  /*48a0*/  IMAD.MOV.U32 R18, RZ, RZ, RZ ;  /* 0x000000ffff127224 */ /* 0x000fe200078e00ff */
[----:B------:R-:W0:Y:S01]  /*48b0*/  LDCU UR6, c[0x0][0x38c] ;  /* 0x00007180ff0677ac */ /* 0x000e220008000800 */
[----:B------:R-:W5:Y:S01]  /*48c0*/  LDCU.64 UR8, c[0x0][0x4b8] ;  /* 0x00009700ff0877ac */ /* 0x000f620008000a00 */
[----:B------:R-:W-:Y:S01]  /*48d0*/  UISETP.NE.AND UP0, UPT, UR39, URZ, UPT ;  /* 0x000000ff2700728c */ /* 0x000fe2000bf05270 */
[----:B--2---:R-:W-:Y:S01]  /*48e0*/  IMAD.HI.U32 R2, R19, UR4, R18 ;  /* 0x0000000413027c27 */ /* 0x004fe2000f8e0012 */
[----:B------:R-:W2:Y:S04]  /*48f0*/  LDCU UR4, c[0x0][0x4c0] ;  /* 0x00009800ff0477ac */ /* 0x000ea80008000800 */
[----:B------:R-:W-:-:S04]  /*4900*/  SHF.R.U32.HI R3, RZ, UR5, R2 ;  /* 0x00000005ff037c19 */ /* 0x000fc80008011602 */
[----:B------:R-:W-:-:S05]  /*4910*/  IADD3 R22, PT, PT, -R3, RZ, RZ ;  /* 0x000000ff03167210 */ /* 0x000fca0007ffe1ff */
[----:B0-----:R-:W-:-:S04]  /*4920*/  IMAD R22, R22, UR6, R19 ;  /* 0x0000000616167c24 */ /* 0x001fc8000f8e0213 */
[C---:B-----5:R-:W-:Y:S02]  /*4930*/  IMAD R18, R22.reuse, UR8, RZ ;  /* 0x0000000816127c24 */ /* 0x060fe4000f8e02ff */
[C---:B------:R-:W-:Y:S02]  /*4940*/  IMAD R0, R22.reuse, UR9, RZ ;  /* 0x0000000916007c24 */ /* 0x040fe4000f8e02ff */
[----:B--2---:R-:W-:Y:S01]  /*4950*/  IMAD R22, R22, UR4, RZ ;  /* 0x0000000416167c24 */ /* 0x004fe2000f8e02ff */
[----:B------:R-:W-:Y:S06]  /*4960*/  BRA.U !UP0, `(.L_x_9060) ;  /* 0x0000001508387547 */ /* 0x000fec000b800000 */
[----:B------:R-:W0:Y:S01]  /*4970*/  LDCU.64 UR6, c[0x0][0x398] ;  /* 0x00007300ff0677ac */ /* 0x000e220008000a00 */
[----:B------:R-:W-:Y:S01]  /*4980*/  IMAD.MOV.U32 R2, RZ, RZ, RZ ;  /* 0x000000ffff027224 */ /* 0x000fe200078e00ff */
[----:B------:R-:W2:Y:S01]  /*4990*/  LDCU UR4, c[0x0][0x3a0] ;  /* 0x00007400ff0477ac */ /* 0x000ea20008000800 */
[----:B------:R-:W5:Y:S01]  /*49a0*/  LDCU UR5, c[0x0][0x4c4] ;  /* 0x00009880ff0577ac */ /* 0x000f620008000800 */
[----:B------:R-:W1:Y:S01]  /*49b0*/  LDCU.64 UR8, c[0x0][0x4c8] ;  /* 0x00009900ff0877ac */ /* 0x000e620008000a00 */
[----:B------:R-:W-:Y:S01]  /*49c0*/  UISETP.NE.AND UP0, UPT, UR38, 0x2, UPT ;  /* 0x000000022600788c */ /* 0x000fe2000bf05270 */
[----:B0-----:R-:W-:-:S05]  /*49d0*/  IMAD.HI.U32 R4, R3, UR7, R2 ;  /* 0x0000000703047c27 */ /* 0x001fca000f8e0002 */
[----:B--2---:R-:W-:-:S05]  /*49e0*/  SHF.R.U32.HI R5, RZ, UR4, R4 ;  /* 0x00000004ff057c19 */ /* 0x004fca0008011604 */
[----:B------:R-:W-:-:S04]  /*49f0*/  IMAD.MOV R2, RZ, RZ, -R5 ;  /* 0x000000ffff027224 */ /* 0x000fc800078e0a05 */
[----:B------:R-:W-:-:S04]  /*4a00*/  IMAD R3, R2, UR6, R3 ;  /* 0x0000000602037c24 */ /* 0x000fc8000f8e0203 */
[C---:B-----5:R-:W-:Y:S02]  /*4a10*/  IMAD R18, R3.reuse, UR5, R18 ;  /* 0x0000000503127c24 */ /* 0x060fe4000f8e0212 */
[C---:B-1----:R-:W-:Y:S02]  /*4a20*/  IMAD R0, R3.reuse, UR8, R0 ;  /* 0x0000000803007c24 */ /* 0x042fe4000f8e0200 */
        /* <DEDUP_REMOVED lines=20> */
[----:B------:R-:W5:Y:S01]  /*4b70*/  LDCU.64 UR8, c[0x0][0x4e0] ;  /* 0x00009c00ff0877ac */ /* 0x000f620008000a00 */
[----:B------:R-:W-:Y:S01]  /*4b80*/  UISETP.NE.AND UP0, UPT, UR38, 0x4, UPT ;  /* 0x000000042600788c */ /* 0x000fe2000bf05270 */
[----:B0-----:R-:W-:-:S05]  /*4b90*/  IMAD.HI.U32 R4, R3, UR7, R2 ;  /* 0x0000000703047c27 */ /* 0x001fca000f8e0002 */
[----:B-1----:R-:W-:-:S04]  /*4ba0*/  SHF.R.U32.HI R5, RZ, UR4, R4 ;  /* 0x00000004ff057c19 */ /* 0x002fc80008011604 */
[----:B------:R-:W-:-:S05]  /*4bb0*/  IADD3 R2, PT, PT, -R5, RZ, RZ ;  /* 0x000000ff05027210 */ /* 0x000fca0007ffe1ff */
[----:B------:R-:W-:-:S04]  /*4bc0*/  IMAD R3, R2, UR6, R3 ;  /* 0x0000000602037c24 */ /* 0x000fc8000f8e0203 */
[C---:B--2---:R-:W-:Y:S02]  /*4bd0*/  IMAD R18, R3.reuse, UR5, R18 ;  /* 0x0000000503127c24 */ /* 0x044fe4000f8e0212 */
[C---:B-----5:R-:W-:Y:S02]  /*4be0*/  IMAD R0, R3.reuse, UR8, R0 ;  /* 0x0000000803007c24 */ /* 0x060fe4000f8e0200 */
        /* <DEDUP_REMOVED lines=20> */
[----:B------:R-:W5:Y:S01]  /*4d30*/  LDCU.64 UR8, c[0x0][0x4f8] ;  /* 0x00009f00ff0877ac */ /* 0x000f620008000a00 */
[----:B------:R-:W-:Y:S01]  /*4d40*/  UISETP.NE.AND UP0, UPT, UR38, 0x6, UPT ;  /* 0x000000062600788c */ /* 0x000fe2000bf05270 */
[----:B0-----:R-:W-:-:S05]  /*4d50*/  IMAD.HI.U32 R4, R3, UR7, R2 ;  /* 0x0000000703047c27 */ /* 0x001fca000f8e0002 */
[----:B-1----:R-:W-:-:S05]  /*4d60*/  SHF.R.U32.HI R5, RZ, UR4, R4 ;  /* 0x00000004ff057c19 */ /* 0x002fca0008011604 */
[----:B------:R-:W-:-:S04]  /*4d70*/  IMAD.MOV R2, RZ, RZ, -R5 ;  /* 0x000000ffff027224 */ /* 0x000fc800078e0a05 */
        /* <DEDUP_REMOVED lines=269> */
.L_x_9060:
[----:B------:R-:W2:Y:S01]  /*5e50*/  LDCU.64 UR6, c[0x0][0x5f0] ;  /* 0x0000be00ff0677ac */ /* 0x000ea20008000a00 */
[----:B------:R-:W-:Y:S01]  /*5e60*/  BSSY.RECONVERGENT B7, `(.L_x_9061) ;  /* 0x00000ec000077945 */ /* 0x000fe20003800200 */
[----:B------:R-:W-:-:S04]  /*5e70*/  UPRMT UR4, UR40, 0x7771, URZ ;  /* 0x0000777128047896 */ /* 0x000fc800080000ff */
[----:B------:R-:W-:Y:S01]  /*5e80*/  UISETP.GT.AND UP0, UPT, UR4, 0x9, UPT ;  /* 0x000000090400788c */ /* 0x000fe2000bf04270 */
[----:B--2---:R-:W-:-:S05]  /*5e90*/  IADD3 R2, P0, PT, R0, UR6, RZ ;  /* 0x0000000600027c10 */ /* 0x004fca000ff1e0ff */
        /* <DEDUP_REMOVED lines=10> */
[----:B------:R-:W1:Y:S02]  /*5f40*/  LDG.E.S8 R2, desc[UR36][R2.64] ;  /* 0x0000002402027981 */ /* 0x000e64000c1e1300 */
[----:B-1-34-:R0:W1:Y:S01]  /*5f50*/  I2F.F64.S16 R16, R2 ;  /* 0x0000000200107312 */ /* 0x01a0620000101c00 */
[----:B------:R-:W-:Y:S05]  /*5f60*/  BRA `(.L_x_9067) ;  /* 0x0000000c006c7947 */ /* 0x000fea0003800000 */
.L_x_9065:
[----:B------:R-:W1:Y:S02]  /*5f70*/  LDG.E.U8 R2, desc[UR36][R2.64] ;  /* 0x0000002402027981 */ /* 0x000e64000c1e1100 */
[----:B-1-34-:R0:W1:Y:S01]  /*5f80*/  I2F.F64.U16 R16, R2 ;  /* 0x0000000200107312 */ /* 0x01a0620000101800 */
[----:B------:R-:W-:Y:S05]  /*5f90*/  BRA `(.L_x_9067) ;  /* 0x0000000c00607947 */ /* 0x000fea0003800000 */
.L_x_9064:
[----:B------:R-:W-:-:S09]  /*5fa0*/  UISETP.NE.AND UP0, UPT, UR4, 0x2, UPT ;  /* 0x000000020400788c */ /* 0x000fd2000bf05270 */
[----:B------:R-:W-:Y:S05]  /*5fb0*/  BRA.U !UP0, `(.L_x_9068) ;  /* 0x0000000108287547 */ /* 0x000fea000b800000 */
[----:B------:R-:W-:-:S09]  /*5fc0*/  UISETP.NE.AND UP0, UPT, UR4, 0x3, UPT ;  /* 0x000000030400788c */ /* 0x000fd2000bf05270 */
[----:B------:R-:W-:Y:S05]  /*5fd0*/  BRA.U !UP0, `(.L_x_9069) ;  /* 0x0000000108147547 */ /* 0x000fea000b800000 */
[----:B------:R-:W-:-:S09]  /*5fe0*/  UISETP.NE.AND UP0, UPT, UR4, 0x4, UPT ;  /* 0x000000040400788c */ /* 0x000fd2000bf05270 */
[----:B------:R-:W-:Y:S05]  /*5ff0*/  BRA.U UP0, `(.L_x_9066) ;  /* 0x0000000900ec7547 */ /* 0x000fea000b800000 */
[----:B-1-34-:R-:W2:Y:S02]  /*6000*/  LDG.E.64 R16, desc[UR36][R2.64] ;  /* 0x0000002402107981 */ /* 0x01aea4000c1e1b00 */
[----:B--2---:R-:W0:Y:S01]  /*6010*/  I2F.F64.S64 R16, R16 ;  /* 0x0000001000107312 */ /* 0x004e220000301c00 */
[----:B------:R-:W-:Y:S05]  /*6020*/  BRA `(.L_x_9067) ;  /* 0x0000000c003c7947 */ /* 0x000fea0003800000 */
.L_x_9069:
[----:B------:R-:W1:Y:S02]  /*6030*/  LDG.E R2, desc[UR36][R2.64] ;  /* 0x0000002402027981 */ /* 0x000e64000c1e1900 */
[----:B-1-34-:R0:W1:Y:S01]  /*6040*/  I2F.F64 R16, R2 ;  /* 0x0000000200107312 */ /* 0x01a0620000201c00 */
[----:B------:R-:W-:Y:S05]  /*6050*/  BRA `(.L_x_9067) ;  /* 0x0000000c00307947 */ /* 0x000fea0003800000 */
.L_x_9068:
[----:B------:R-:W1:Y:S02]  /*6060*/  LDG.E.U16 R2, desc[UR36][R2.64] ;  /* 0x0000002402027981 */ /* 0x000e64000c1e1500 */
[----:B-1-34-:R0:W1:Y:S01]  /*6070*/  I2F.F64.S16 R16, R2 ;  /* 0x0000000200107312 */ /* 0x01a0620000101c00 */
[----:B------:R-:W-:Y:S05]  /*6080*/  BRA `(.L_x_9067) ;  /* 0x0000000c00247947 */ /* 0x000fea0003800000 */
.L_x_9063:
[----:B------:R-:W-:-:S09]  /*6090*/  UISETP.GT.AND UP0, UPT, UR4, 0x6, UPT ;  /* 0x000000060400788c */ /* 0x000fd2000bf04270 */
[----:B------:R-:W-:Y:S05]  /*60a0*/  BRA.U UP0, `(.L_x_9070) ;  /* 0x0000000100347547 */ /* 0x000fea000b800000 */
[----:B------:R-:W-:-:S09]  /*60b0*/  UISETP.NE.AND UP0, UPT, UR4, 0x5, UPT ;  /* 0x000000050400788c */ /* 0x000fd2000bf05270 */
[----:B------:R-:W-:Y:S05]  /*60c0*/  BRA.U !UP0, `(.L_x_9071) ;  /* 0x0000000108187547 */ /* 0x000fea000b800000 */
[----:B------:R-:W-:-:S09]  /*60d0*/  UISETP.NE.AND UP0, UPT, UR4, 0x6, UPT ;  /* 0x000000060400788c */ /* 0x000fd2000bf05270 */
[----:B------:R-:W-:Y:S05]  /*60e0*/  BRA.U UP0, `(.L_x_9066) ;  /* 0x0000000900b07547 */ /* 0x000fea000b800000 */
[----:B-1-34-:R-:W2:Y:S02]  /*60f0*/  LDG.E R16, desc[UR36][R2.64] ;  /* 0x0000002402107981 */ /* 0x01aea4000c1e1900 */
[----:B--2---:R-:W-:-:S06]  /*6100*/  FMUL.FTZ R16, R16, 1 ;  /* 0x3f80000010107820 */ /* 0x004fcc0000410000 */
[----:B------:R-:W0:Y:S01]  /*6110*/  F2F.F64.F32 R16, R16 ;  /* 0x0000001000107310 */ /* 0x000e220000201800 */
[----:B------:R-:W-:Y:S05]  /*6120*/  BRA `(.L_x_9067) ;  /* 0x0000000800fc7947 */ /* 0x000fea0003800000 */
.L_x_9071:
[----:B------:R-:W2:Y:S02]  /*6130*/  LDG.E.U16 R0, desc[UR36][R2.64] ;  /* 0x0000002402007981 */ /* 0x000ea4000c1e1500 */
[----:B--2---:R-:W-:-:S05]  /*6140*/  HADD2.F32 R0, -RZ, R0.H0_H0 ;  /* 0x20000000ff007230 */ /* 0x004fca0000004100 */
[----:B------:R-:W-:-:S04]  /*6150*/  FMUL.FTZ R0, R0, 1 ;  /* 0x3f80000000007820 */ /* 0x000fc80000410000 */
[----:B-1-34-:R0:W1:Y:S01]  /*6160*/  F2F.F64.F32 R16, R0 ;  /* 0x0000000000107310 */ /* 0x01a0620000201800 */
[----:B------:R-:W-:Y:S05]  /*6170*/  BRA `(.L_x_9067) ;  /* 0x0000000800e87947 */ /* 0x000fea0003800000 */
.L_x_9070:
[----:B------:R-:W-:-:S09]  /*6180*/  UISETP.NE.AND UP0, UPT, UR4, 0x7, UPT ;  /* 0x000000070400788c */ /* 0x000fd2000bf05270 */
[----:B------:R-:W-:Y:S05]  /*6190*/  BRA.U !UP0, `(.L_x_9072) ;  /* 0x0000000108347547 */ /* 0x000fea000b800000 */
[----:B------:R-:W-:-:S09]  /*61a0*/  UISETP.NE.AND UP0, UPT, UR4, 0x8, UPT ;  /* 0x000000080400788c */ /* 0x000fd2000bf05270 */
[----:B------:R-:W-:Y:S05]  /*61b0*/  BRA.U !UP0, `(.L_x_9073) ;  /* 0x0000000108187547 */ /* 0x000fea000b800000 */
[----:B------:R-:W-:-:S09]  /*61c0*/  UISETP.NE.AND UP0, UPT, UR4, 0x9, UPT ;  /* 0x000000090400788c */ /* 0x000fd2000bf05270 */
[----:B------:R-:W-:Y:S05]  /*61d0*/  BRA.U UP0, `(.L_x_9066) ;  /* 0x0000000900747547 */ /* 0x000fea000b800000 */
[----:B------:R-:W1:Y:S02]  /*61e0*/  LDG.E R2, desc[UR36][R2.64] ;  /* 0x0000002402027981 */ /* 0x000e64000c1e1900 */
[----:B-1-34-:R-:W-:-:S06]  /*61f0*/  FMUL.FTZ R16, R2, 1 ;  /* 0x3f80000002107820 */ /* 0x01afcc0000410000 */
[----:B------:R-:W0:Y:S01]  /*6200*/  F2F.F64.F32 R16, R16 ;  /* 0x0000001000107310 */ /* 0x000e220000201800 */
[----:B------:R-:W-:Y:S05]  /*6210*/  BRA `(.L_x_9067) ;  /* 0x0000000800c07947 */ /* 0x000fea0003800000 */
.L_x_9073:
[----:B------:R-:W2:Y:S02]  /*6220*/  LDG.E.U16 R2, desc[UR36][R2.64] ;  /* 0x0000002402027981 */ /* 0x000ea4000c1e1500 */
[----:B--2---:R-:W-:-:S05]  /*6230*/  HADD2.F32 R0, -RZ, R2.H0_H0 ;  /* 0x20000002ff007230 */ /* 0x004fca0000004100 */
[----:B------:R-:W-:-:S04]  /*6240*/  FMUL.FTZ R0, R0, 1 ;  /* 0x3f80000000007820 */ /* 0x000fc80000410000 */
[----:B-1-34-:R0:W1:Y:S01]  /*6250*/  F2F.F64.F32 R16, R0 ;  /* 0x0000000000107310 */ /* 0x01a0620000201800 */
[----:B------:R-:W-:Y:S05]  /*6260*/  BRA `(.L_x_9067) ;  /* 0x0000000800ac7947 */ /* 0x000fea0003800000 */
.L_x_9072:
[----:B-1-34-:R0:W5:Y:S01]  /*6270*/  LDG.E.64 R16, desc[UR36][R2.64] ;  /* 0x0000002402107981 */ /* 0x01a162000c1e1b00 */
[----:B------:R-:W-:Y:S05]  /*6280*/  BRA `(.L_x_9067) ;  /* 0x0000000800a47947 */ /* 0x000fea0003800000 */
.L_x_9062:
        /* <DEDUP_REMOVED lines=9> */
[----:B-1-34-:R-:W-:Y:S01]  /*6320*/  IMAD.MOV.U32 R16, RZ, RZ, RZ ;  /* 0x000000ffff107224 */ /* 0x01afe200078e00ff */
[----:B--2---:R-:W-:-:S04]  /*6330*/  ISETP.NE.AND P0, PT, R2, RZ, PT ;  /* 0x000000ff0200720c */ /* 0x004fc80003f05270 */
[----:B------:R-:W-:Y:S01]  /*6340*/  FSEL R17, RZ, 1.875, !P0 ;  /* 0x3ff00000ff117808 */ /* 0x000fe20004000000 */
[----:B------:R-:W-:Y:S08]  /*6350*/  BRA `(.L_x_9067) ;  /* 0x0000000800707947 */ /* 0x000ff00003800000 */
.L_x_9076:
[----:B-1-34-:R0:W5:Y:S01]  /*6360*/  LDG.E.64 R16, desc[UR36][R2.64] ;  /* 0x0000002402107981 */ /* 0x01a162000c1e1b00 */
[----:B------:R-:W-:Y:S05]  /*6370*/  BRA `(.L_x_9067) ;  /* 0x0000000800687947 */ /* 0x000fea0003800000 */
.L_x_9075:
        /* <DEDUP_REMOVED lines=25> */
[----:B-1-34-:R3:W4:Y:S01]  /*6510*/  F2F.F64.F32 R16, R5 ;  /* 0x0000000500107310 */ /* 0x01a7220000201800 */
[----:B------:R-:W-:Y:S05]  /*6520*/  BRA `(.L_x_9067) ;  /* 0x0000000400fc7947 */ /* 0x000fea0003800000 */
.L_x_9078:
        /* <DEDUP_REMOVED lines=12> */
[----:B-1-34-:R1:W2:Y:S01]  /*65f0*/  F2F.F64.F32 R16, R0 ;  /* 0x0000000000107310 */ /* 0x01a2a20000201800 */
[----:B------:R-:W-:Y:S05]  /*6600*/  BRA `(.L_x_9067) ;  /* 0x0000000400c47947 */ /* 0x000fea0003800000 */
.L_x_9077:
[----:B------:R-:W2:Y:S02]  /*6610*/  LDG.E.U16 R0, desc[UR36][R2.64] ;  /* 0x0000002402007981 */ /* 0x000ea4000c1e1500 */
[----:B--2---:R-:W-:-:S05]  /*6620*/  SHF.L.U32 R0, R0, 0x10, RZ ;  /* 0x0000001000007819 */ /* 0x004fca00000006ff */
[----:B------:R-:W-:-:S04]  /*6630*/  FMUL.FTZ R0, R0, 1 ;  /* 0x3f80000000007820 */ /* 0x000fc80000410000 */
[----:B-1-34-:R0:W1:Y:S01]  /*6640*/  F2F.F64.F32 R16, R0 ;  /* 0x0000000000107310 */ /* 0x01a0620000201800 */
[----:B------:R-:W-:Y:S05]  /*6650*/  BRA `(.L_x_9067) ;  /* 0x0000000400b07947 */ /* 0x000fea0003800000 */
.L_x_9074:
        /* <DEDUP_REMOVED lines=8> */
[----:B------:R-:W1:Y:S02]  /*66e0*/  LDG.E.U16 R2, desc[UR36][R2.64] ;  /* 0x0000002402027981 */ /* 0x000e64000c1e1500 */
[----:B-1-34-:R0:W1:Y:S01]  /*66f0*/  I2F.F64.U16 R16, R2 ;  /* 0x0000000200107312 */ /* 0x01a0620000101800 */
[----:B------:R-:W-:Y:S05]  /*6700*/  BRA `(.L_x_9067) ;  /* 0x0000000400847947 */ /* 0x000fea0003800000 */
.L_x_9081:
[----:B------:R-:W2:Y:S01]  /*6710*/  LDG.E.U8 R3, desc[UR36][R2.64] ;  /* 0x0000002402037981 */ /* 0x000ea2000c1e1100 */
[----:B-1-34-:R-:W-:Y:S02]  /*6720*/  CS2R R16, SRZ ;  /* 0x0000000000107805 */ /* 0x01afe4000001ff00 */
        /* <DEDUP_REMOVED lines=19> */
.L_x_9083:
[----:B------:R-:W-:Y:S05]  /*6860*/  BSYNC.RECONVERGENT B0 ;  /* 0x0000000000007941 */ /* 0x000fea0003800200 */
.L_x_9082:
[----:B------:R-:W-:Y:S01]  /*6870*/  IMAD.SHL.U32 R0, R0, 0x100000, RZ ;  /* 0x0010000000007824 */ /* 0x000fe200078e00ff */
[----:B------:R-:W-:-:S04]  /*6880*/  LEA R2, R2, 0x3b800000, 0x17 ;  /* 0x3b80000002027811 */ /* 0x000fc800078eb8ff */
[----:B------:R-:W-:-:S05]  /*6890*/  LOP3.LUT R0, R2, R0, R7, 0xfe, !PT ;  /* 0x0000000002007212 */ /* 0x000fca00078efe07 */
[----:B------:R-:W-:-:S04]  /*68a0*/  FMUL.FTZ R0, R0, 1 ;  /* 0x3f80000000007820 */ /* 0x000fc80000410000 */
[----:B------:R0:W1:Y:S01]  /*68b0*/  F2F.F64.F32 R16, R0 ;  /* 0x0000000000107310 */ /* 0x0000620000201800 */
[----:B------:R-:W-:Y:S05]  /*68c0*/  BRA `(.L_x_9067) ;  /* 0x0000000400147947 */ /* 0x000fea0003800000 */
.L_x_9080:
[----:B------:R-:W2:Y:S01]  /*68d0*/  LDG.E.U8 R3, desc[UR36][R2.64] ;  /* 0x0000002402037981 */ /* 0x000ea2000c1e1100 */
[----:B-1-34-:R-:W-:Y:S02]  /*68e0*/  CS2R R16, SRZ ;  /* 0x0000000000107805 */ /* 0x01afe4000001ff00 */
        /* <DEDUP_REMOVED lines=19> */
.L_x_9085:
[----:B------:R-:W-:Y:S05]  /*6a20*/  BSYNC.RECONVERGENT B0 ;  /* 0x0000000000007941 */ /* 0x000fea0003800200 */
.L_x_9084:
[----:B------:R-:W-:Y:S01]  /*6a30*/  IMAD.SHL.U32 R0, R0, 0x200000, RZ ;  /* 0x0020000000007824 */ /* 0x000fe200078e00ff */
[----:B------:R-:W-:-:S04]  /*6a40*/  LEA R2, R2, 0x37800000, 0x17 ;  /* 0x3780000002027811 */ /* 0x000fc800078eb8ff */
[----:B------:R-:W-:-:S05]  /*6a50*/  LOP3.LUT R0, R2, R0, R7, 0xfe, !PT ;  /* 0x0000000002007212 */ /* 0x000fca00078efe07 */
[----:B------:R-:W-:-:S04]  /*6a60*/  FMUL.FTZ R0, R0, 1 ;  /* 0x3f80000000007820 */ /* 0x000fc80000410000 */
[----:B------:R0:W1:Y:S01]  /*6a70*/  F2F.F64.F32 R16, R0 ;  /* 0x0000000000107310 */ /* 0x0000620000201800 */
[----:B------:R-:W-:Y:S05]  /*6a80*/  BRA `(.L_x_9067) ;  /* 0x0000000000a47947 */ /* 0x000fea0003800000 */
.L_x_9079:
[----:B------:R-:W-:-:S09]  /*6a90*/  UISETP.NE.AND UP0, UPT, UR4, 0x1c, UPT ;  /* 0x0000001c0400788c */ /* 0x000fd2000bf05270 */
[----:B------:R-:W-:Y:S05]  /*6aa0*/  BRA.U !UP0, `(.L_x_9086) ;  /* 0x0000000108947547 */ /* 0x000fea000b800000 */
[----:B------:R-:W-:-:S09]  /*6ab0*/  UISETP.NE.AND UP0, UPT, UR4, 0x1d, UPT ;  /* 0x0000001d0400788c */ /* 0x000fd2000bf05270 */
[----:B------:R-:W-:Y:S05]  /*6ac0*/  BRA.U !UP0, `(.L_x_9087) ;  /* 0x0000000108807547 */ /* 0x000fea000b800000 */
[----:B------:R-:W-:-:S09]  /*6ad0*/  UISETP.NE.AND UP0, UPT, UR4, 0x2c, UPT ;  /* 0x0000002c0400788c */ /* 0x000fd2000bf05270 */
[----:B------:R-:W-:Y:S05]  /*6ae0*/  BRA.U UP0, `(.L_x_9066) ;  /* 0x0000000100307547 */ /* 0x000fea000b800000 */
[----:B------:R-:W2:Y:S01]  /*6af0*/  LDG.E.U8 R0, desc[UR36][R2.64] ;  /* 0x0000002402007981 */ /* 0x000ea2000c1e1100 */
[----:B-1-34-:R-:W-:Y:S02]  /*6b00*/  HFMA2 R17, -RZ, RZ, 0.5, 0 ;  /* 0x38000000ff117431 */ /* 0x01afe400000001ff */
        /* <DEDUP_REMOVED lines=10> */
.L_x_9066:
[----:B------:R-:W-:Y:S01]  /*6bb0*/  MOV R2, 0x0 ;  /* 0x0000000000027802 */ /* 0x000fe20000000f00 */
[----:B------:R-:W0:Y:S01]  /*6bc0*/  LDCU.64 UR4, c[0x4][0x128] ;  /* 0x01002500ff0477ac */ /* 0x000e220008000a00 */
[----:B------:R-:W-:Y:S02]  /*6bd0*/  HFMA2 R13, -RZ, RZ, 0, 0 ;  /* 0x00000000ff0d7431 */ /* 0x000fe400000001ff */
[----:B------:R-:W-:Y:S01]  /*6be0*/  IMAD.MOV.U32 R8, RZ, RZ, 0x4e ;  /* 0x0000004eff087424 */ /* 0x000fe200078e00ff */
[----:B------:R-:W2:Y:S01]  /*6bf0*/  LDCU.64 UR6, c[0x4][0x130] ;  /* 0x01002600ff0677ac */ /* 0x000ea20008000a00 */
[----:B------:R-:W1:Y:S01]  /*6c00*/  LDC.64 R2, c[0x4][R2] ;  /* 0x0100000002027b82 */ /* 0x000e620000000a00 */
[----:B------:R-:W-:Y:S01]  /*6c10*/  IMAD.MOV.U32 R12, RZ, RZ, 0x1 ;  /* 0x00000001ff0c7424 */ /* 0x000fe200078e00ff */
[----:B------:R-:W5:Y:S01]  /*6c20*/  LDCU.64 UR8, c[0x4][0x8] ;  /* 0x01000100ff0877ac */ /* 0x000f620008000a00 */
[----:B0-----:R-:W-:Y:S02]  /*6c30*/  IMAD.U32 R4, RZ, RZ, UR4 ;  /* 0x00000004ff047e24 */ /* 0x001fe4000f8e00ff */
[----:B------:R-:W-:Y:S01]  /*6c40*/  IMAD.U32 R5, RZ, RZ, UR5 ;  /* 0x00000005ff057e24 */ /* 0x000fe2000f8e00ff */
[----:B--2---:R-:W-:Y:S01]  /*6c50*/  MOV R6, UR6 ;  /* 0x0000000600067c02 */ /* 0x004fe20008000f00 */
[----:B------:R-:W-:-:S02]  /*6c60*/  IMAD.U32 R7, RZ, RZ, UR7 ;  /* 0x00000007ff077e24 */ /* 0x000fc4000f8e00ff */
[----:B-----5:R-:W-:Y:S01]  /*6c70*/  IMAD.U32 R10, RZ, RZ, UR8 ;  /* 0x00000008ff0a7e24 */ /* 0x020fe2000f8e00ff */
[----:B------:R-:W-:-:S07]  /*6c80*/  MOV R11, UR9 ;  /* 0x00000009000b7c02 */ /* 0x000fce0008000f00 */
[----:B------:R-:W-:-:S07]  /*6c90*/  LEPC R20, `(.L_x_9088) ;  /* 0x000000001014794e */ /* 0x000fce0000000000 */
[----:B-1-34-:R-:W-:Y:S05]  /*6ca0*/  CALL.ABS.NOINC R2 ;  /* 0x0000000002007343 */ /* 0x01afea0003c00000 */
.L_x_9088:
[----:B------:R-:W-:Y:S01]  /*6cb0*/  CS2R R16, SRZ ;  /* 0x0000000000107805 */ /* 0x000fe2000001ff00 */
[----:B------:R-:W-:Y:S06]  /*6cc0*/  BRA `(.L_x_9067) ;  /* 0x0000000000147947 */ /* 0x000fec0003800000 */
.L_x_9087:
[----:B-1-34-:R-:W2:Y:S02]  /*6cd0*/  LDG.E.64 R16, desc[UR36][R2.64] ;  /* 0x0000002402107981 */ /* 0x01aea4000c1e1b00 */
[----:B--2---:R-:W0:Y:S01]  /*6ce0*/  I2F.F64.U64 R16, R16 ;  /* 0x0000001000107312 */ /* 0x004e220000301800 */
[----:B------:R-:W-:Y:S05]  /*6cf0*/  BRA `(.L_x_9067) ;  /* 0x0000000000087947 */ /* 0x000fea0003800000 */
.L_x_9086:
[----:B------:R-:W1:Y:S02]  /*6d00*/  LDG.E R2, desc[UR36][R2.64] ;  /* 0x0000002402027981 */ /* 0x000e64000c1e1900 */
[----:B-1-34-:R0:W1:Y:S02]  /*6d10*/  I2F.F64.U32 R16, R2 ;  /* 0x0000000200107312 */ /* 0x01a0640000201800 */
.L_x_9067:
[----:B------:R-:W-:Y:S05]  /*6d20*/  BSYNC.RECONVERGENT B7 ;  /* 0x0000000000077941 */ /* 0x000fea0003800200 */
.L_x_9061:
        /* <DEDUP_REMOVED lines=18> */
.L_x_9093:
[----:B0-----:R-:W3:Y:S02]  /*6e50*/  LDG.E.U8 R2, desc[UR36][R22.64] ;  /* 0x0000002416027981 */ /* 0x001ee4000c1e1100 */
[----:B---3--:R-:W0:Y:S01]  /*6e60*/  I2F.F64.U16 R2, R2 ;  /* 0x0000000200027312 */ /* 0x008e220000101800 */
[----:B------:R-:W-:Y:S05]  /*6e70*/  BRA `(.L_x_9095) ;  /* 0x0000000c00607947 */ /* 0x000fea0003800000 */
.L_x_9092:
[----:B------:R-:W-:-:S09]  /*6e80*/  UISETP.NE.AND UP0, UPT, UR4, 0x2, UPT ;  /* 0x000000020400788c */ /* 0x000fd2000bf05270 */
[----:B------:R-:W-:Y:S05]  /*6e90*/  BRA.U !UP0, `(.L_x_9096) ;  /* 0x0000000108287547 */ /* 0x000fea000b800000 */
[----:B------:R-:W-:-:S09]  /*6ea0*/  UISETP.NE.AND UP0, UPT, UR4, 0x3, UPT ;  /* 0x000000030400788c */ /* 0x000fd2000bf05270 */
[----:B------:R-:W-:Y:S05]  /*6eb0*/  BRA.U !UP0, `(.L_x_9097) ;  /* 0x0000000108147547 */ /* 0x000fea000b800000 */
[----:B------:R-:W-:-:S09]  /*6ec0*/  UISETP.NE.AND UP0, UPT, UR4, 0x4, UPT ;  /* 0x000000040400788c */ /* 0x000fd2000bf05270 */
[----:B------:R-:W-:Y:S05]  /*6ed0*/  BRA.U UP0, `(.L_x_9094) ;  /* 0x0000000900ec7547 */ /* 0x000fea000b800000 */
[----:B0-----:R-:W3:Y:S02]  /*6ee0*/  LDG.E.64 R2, desc[UR36][R22.64] ;  /* 0x0000002416027981 */ /* 0x001ee4000c1e1b00 */
[----:B---3--:R-:W3:Y:S01]  /*6ef0*/  I2F.F64.S64 R2, R2 ;  /* 0x0000000200027312 */ /* 0x008ee20000301c00 */
[----:B------:R-:W-:Y:S05]  /*6f00*/  BRA `(.L_x_9095) ;  /* 0x0000000c003c7947 */ /* 0x000fea0003800000 */
.L_x_9097:
[----:B0-----:R-:W3:Y:S02]  /*6f10*/  LDG.E R2, desc[UR36][R22.64] ;  /* 0x0000002416027981 */ /* 0x001ee4000c1e1900 */
[----:B---3--:R-:W0:Y:S01]  /*6f20*/  I2F.F64 R2, R2 ;  /* 0x0000000200027312 */ /* 0x008e220000201c00 */
[----:B------:R-:W-:Y:S05]  /*6f30*/  BRA `(.L_x_9095) ;  /* 0x0000000c00307947 */ /* 0x000fea0003800000 */
.L_x_9096:
[----:B0-----:R-:W3:Y:S02]  /*6f40*/  LDG.E.U16 R2, desc[UR36][R22.64] ;  /* 0x0000002416027981 */ /* 0x001ee4000c1e1500 */
[----:B---3--:R-:W0:Y:S01]  /*6f50*/  I2F.F64.S16 R2, R2 ;  /* 0x0000000200027312 */ /* 0x008e220000101c00 */
[----:B------:R-:W-:Y:S05]  /*6f60*/  BRA `(.L_x_9095) ;  /* 0x0000000c00247947 */ /* 0x000fea0003800000 */
.L_x_9091:
        /* <DEDUP_REMOVED lines=10> */
.L_x_9099:
[----:B01----:R-:W3:Y:S02]  /*7010*/  LDG.E.U16 R0, desc[UR36][R22.64] ;  /* 0x0000002416007981 */ /* 0x003ee4000c1e1500 */
[----:B---3--:R-:W-:-:S05]  /*7020*/  HADD2.F32 R0, -RZ, R0.H0_H0 ;  /* 0x20000000ff007230 */ /* 0x008fca0000004100 */
[----:B------:R-:W-:-:S04]  /*7030*/  FMUL.FTZ R0, R0, 1 ;  /* 0x3f80000000007820 */ /* 0x000fc80000410000 */
[----:B------:R0:W1:Y:S01]  /*7040*/  F2F.F64.F32 R2, R0 ;  /* 0x0000000000027310 */ /* 0x0000620000201800 */
[----:B------:R-:W-:Y:S05]  /*7050*/  BRA `(.L_x_9095) ;  /* 0x0000000800e87947 */ /* 0x000fea0003800000 */
.L_x_9098:
        /* <DEDUP_REMOVED lines=10> */
.L_x_9101:
[----:B------:R-:W0:Y:S02]  /*7100*/  LDG.E.U16 R22, desc[UR36][R22.64] ;  /* 0x0000002416167981 */ /* 0x000e24000c1e1500 */
[----:B01----:R-:W-:-:S05]  /*7110*/  HADD2.F32 R0, -RZ, R22.H0_H0 ;  /* 0x20000016ff007230 */ /* 0x003fca0000004100 */
[----:B------:R-:W-:-:S04]  /*7120*/  FMUL.FTZ R0, R0, 1 ;  /* 0x3f80000000007820 */ /* 0x000fc80000410000 */
[----:B------:R0:W1:Y:S01]  /*7130*/  F2F.F64.F32 R2, R0 ;  /* 0x0000000000027310 */ /* 0x0000620000201800 */
[----:B------:R-:W-:Y:S05]  /*7140*/  BRA `(.L_x_9095) ;  /* 0x0000000800ac7947 */ /* 0x000fea0003800000 */
.L_x_9100:
[----:B0-----:R0:W5:Y:S01]  /*7150*/  LDG.E.64 R2, desc[UR36][R22.64] ;  /* 0x0000002416027981 */ /* 0x001162000c1e1b00 */
[----:B------:R-:W-:Y:S05]  /*7160*/  BRA `(.L_x_9095) ;  /* 0x0000000800a47947 */ /* 0x000fea0003800000 */
.L_x_9090:
        /* <DEDUP_REMOVED lines=13> */
.L_x_9104:
[----:B0-----:R0:W5:Y:S01]  /*7240*/  LDG.E.64 R2, desc[UR36][R22.64] ;  /* 0x0000002416027981 */ /* 0x001162000c1e1b00 */
[----:B------:R-:W-:Y:S05]  /*7250*/  BRA `(.L_x_9095) ;  /* 0x0000000800687947 */ /* 0x000fea0003800000 */
.L_x_9103:
        /* <DEDUP_REMOVED lines=27> */
.L_x_9106:
[----:B0-----:R-:W1:Y:S02]  /*7410*/  LDG.E.U8 R3, desc[UR36][R22.64] ;  /* 0x0000002416037981 */ /* 0x001e64000c1e1100 */
[C---:B-1----:R-:W-:Y:S02]  /*7420*/  IMAD.SHL.U32 R0, R3.reuse, 0x2000000, RZ ;  /* 0x0200000003007824 */ /* 0x042fe400078e00ff */
        /* <DEDUP_REMOVED lines=12> */
.L_x_9105:
[----:B01----:R-:W3:Y:S02]  /*74f0*/  LDG.E.U16 R0, desc[UR36][R22.64] ;  /* 0x0000002416007981 */ /* 0x003ee4000c1e1500 */
[----:B---3--:R-:W-:-:S05]  /*7500*/  SHF.L.U32 R0, R0, 0x10, RZ ;  /* 0x0000001000007819 */ /* 0x008fca00000006ff */
[----:B------:R-:W-:-:S04]  /*7510*/  FMUL.FTZ R0, R0, 1 ;  /* 0x3f80000000007820 */ /* 0x000fc80000410000 */
[----:B------:R0:W1:Y:S01]  /*7520*/  F2F.F64.F32 R2, R0 ;  /* 0x0000000000027310 */ /* 0x0000620000201800 */
[----:B------:R-:W-:Y:S05]  /*7530*/  BRA `(.L_x_9095) ;  /* 0x0000000400b07947 */ /* 0x000fea0003800000 */
.L_x_9102:
        /* <DEDUP_REMOVED lines=11> */
.L_x_9109:
[----:B------:R-:W3:Y:S01]  /*75f0*/  LDG.E.U8 R22, desc[UR36][R22.64] ;  /* 0x0000002416167981 */ /* 0x000ee2000c1e1100 */
[----:B0-----:R-:W-:Y:S02]  /*7600*/  CS2R R2, SRZ ;  /* 0x0000000000027805 */ /* 0x001fe4000001ff00 */
[----:B---3--:R-:W-:-:S13]  /*7610*/  ISETP.NE.AND P0, PT, R22, RZ, PT ;  /* 0x000000ff1600720c */ /* 0x008fda0003f05270 */
[----:B------:R-:W-:Y:S05]  /*7620*/  @!P0 BRA `(.L_x_9095) ;  /* 0x0000000400748947 */ /* 0x000fea0003800000 */
[----:B------:R-:W-:-:S13]  /*7630*/  ISETP.NE.AND P0, PT, R22, 0x80, PT ;  /* 0x000000801600780c */ /* 0x000fda0003f05270 */
[----:B------:R-:W-:Y:S02]  /*7640*/  @!P0 IMAD.MOV.U32 R2, RZ, RZ, 0x20000000 ;  /* 0x20000000ff028424 */ /* 0x000fe400078e00ff */
        /* <DEDUP_REMOVED lines=15> */
.L_x_9111:
[----:B------:R-:W-:Y:S05]  /*7740*/  BSYNC.RECONVERGENT B0 ;  /* 0x0000000000007941 */ /* 0x000fea0003800200 */
.L_x_9110:
[----:B------:R-:W-:Y:S01]  /*7750*/  IMAD.SHL.U32 R0, R0, 0x100000, RZ ;  /* 0x0010000000007824 */ /* 0x000fe200078e00ff */
[----:B------:R-:W-:-:S04]  /*7760*/  LEA R2, R2, 0x3b800000, 0x17 ;  /* 0x3b80000002027811 */ /* 0x000fc800078eb8ff */
[----:B------:R-:W-:-:S05]  /*7770*/  LOP3.LUT R0, R2, R0, R7, 0xfe, !PT ;  /* 0x0000000002007212 */ /* 0x000fca00078efe07 */
[----:B------:R-:W-:-:S04]  /*7780*/  FMUL.FTZ R0, R0, 1 ;  /* 0x3f80000000007820 */ /* 0x000fc80000410000 */
[----:B------:R0:W1:Y:S01]  /*7790*/  F2F.F64.F32 R2, R0 ;  /* 0x0000000000027310 */ /* 0x0000620000201800 */
[----:B------:R-:W-:Y:S05]  /*77a0*/  BRA `(.L_x_9095) ;  /* 0x0000000400147947 */ /* 0x000fea0003800000 */
.L_x_9108:
        /* <DEDUP_REMOVED lines=21> */
.L_x_9113:
[----:B------:R-:W-:Y:S05]  /*7900*/  BSYNC.RECONVERGENT B0 ;  /* 0x0000000000007941 */ /* 0x000fea0003800200 */
.L_x_9112:
[----:B------:R-:W-:Y:S01]  /*7910*/  IMAD.SHL.U32 R0, R0, 0x200000, RZ ;  /* 0x0020000000007824 */ /* 0x000fe200078e00ff */
[----:B------:R-:W-:-:S04]  /*7920*/  LEA R2, R2, 0x37800000, 0x17 ;  /* 0x3780000002027811 */ /* 0x000fc800078eb8ff */
[----:B------:R-:W-:-:S05]  /*7930*/  LOP3.LUT R0, R2, R0, R7, 0xfe, !PT ;  /* 0x0000000002007212 */ /* 0x000fca00078efe07 */
[----:B------:R-:W-:-:S04]  /*7940*/  FMUL.FTZ R0, R0, 1 ;  /* 0x3f80000000007820 */ /* 0x000fc80000410000 */
[----:B------:R0:W1:Y:S01]  /*7950*/  F2F.F64.F32 R2, R0 ;  /* 0x0000000000027310 */ /* 0x0000620000201800 */
[----:B------:R-:W-:Y:S05]  /*7960*/  BRA `(.L_x_9095) ;  /* 0x0000000000a47947 */ /* 0x000fea0003800000 */
.L_x_9107:
        /* <DEDUP_REMOVED lines=18> */
.L_x_9094:
[----:B0-----:R-:W-:Y:S01]  /*7a90*/  MOV R2, 0x0 ;  /* 0x0000000000027802 */ /* 0x001fe20000000f00 */
[----:B------:R-:W0:Y:S01]  /*7aa0*/  LDCU.64 UR4, c[0x4][0x128] ;  /* 0x01002500ff0477ac */ /* 0x000e220008000a00 */
[----:B------:R-:W-:Y:S02]  /*7ab0*/  HFMA2 R13, -RZ, RZ, 0, 0 ;  /* 0x00000000ff0d7431 */ /* 0x000fe400000001ff */
[----:B------:R-:W-:Y:S01]  /*7ac0*/  IMAD.MOV.U32 R8, RZ, RZ, 0x4e ;  /* 0x0000004eff087424 */ /* 0x000fe200078e00ff */
[----:B------:R-:W3:Y:S01]  /*7ad0*/  LDCU.64 UR6, c[0x4][0x130] ;  /* 0x01002600ff0677ac */ /* 0x000ee20008000a00 */
[----:B------:R-:W1:Y:S01]  /*7ae0*/  LDC.64 R2, c[0x4][R2] ;  /* 0x0100000002027b82 */ /* 0x000e620000000a00 */
[----:B------:R-:W-:Y:S01]  /*7af0*/  IMAD.MOV.U32 R12, RZ, RZ, 0x1 ;  /* 0x00000001ff0c7424 */ /* 0x000fe200078e00ff */
[----:B------:R-:W2:Y:S01]  /*7b00*/  LDCU.64 UR8, c[0x4][0x8] ;  /* 0x01000100ff0877ac */ /* 0x000ea20008000a00 */
[----:B0-----:R-:W-:Y:S02]  /*7b10*/  IMAD.U32 R4, RZ, RZ, UR4 ;  /* 0x00000004ff047e24 */ /* 0x001fe4000f8e00ff */
[----:B------:R-:W-:Y:S01]  /*7b20*/  IMAD.U32 R5, RZ, RZ, UR5 ;  /* 0x00000005ff057e24 */ /* 0x000fe2000f8e00ff */
[----:B---3--:R-:W-:Y:S01]  /*7b30*/  MOV R6, UR6 ;  /* 0x0000000600067c02 */ /* 0x008fe20008000f00 */
[----:B------:R-:W-:-:S02]  /*7b40*/  IMAD.U32 R7, RZ, RZ, UR7 ;  /* 0x00000007ff077e24 */ /* 0x000fc4000f8e00ff */
[----:B--2---:R-:W-:Y:S01]  /*7b50*/  IMAD.U32 R10, RZ, RZ, UR8 ;  /* 0x00000008ff0a7e24 */ /* 0x004fe2000f8e00ff */
[----:B------:R-:W-:-:S07]  /*7b60*/  MOV R11, UR9 ;  /* 0x00000009000b7c02 */ /* 0x000fce0008000f00 */
[----:B------:R-:W-:-:S07]  /*7b70*/  LEPC R20, `(.L_x_9116) ;  /* 0x000000001014794e */ /* 0x000fce0000000000 */
[----:B-1--45:R-:W-:Y:S05]  /*7b80*/  CALL.ABS.NOINC R2 ;  /* 0x0000000002007343 */ /* 0x032fea0003c00000 */
.L_x_9116:
[----:B------:R-:W-:Y:S01]  /*7b90*/  CS2R R2, SRZ ;  /* 0x0000000000027805 */ /* 0x000fe2000001ff00 */
[----:B------:R-:W-:Y:S06]  /*7ba0*/  BRA `(.L_x_9095) ;  /* 0x0000000000147947 */ /* 0x000fec0003800000 */
.L_x_9115:
[----:B0-----:R-:W3:Y:S02]  /*7bb0*/  LDG.E.64 R2, desc[UR36][R22.64] ;  /* 0x0000002416027981 */ /* 0x001ee4000c1e1b00 */
[----:B---3--:R-:W0:Y:S01]  /*7bc0*/  I2F.F64.U64 R2, R2 ;  /* 0x0000000200027312 */ /* 0x008e220000301800 */
[----:B------:R-:W-:Y:S05]  /*7bd0*/  BRA `(.L_x_9095) ;  /* 0x0000000000087947 */ /* 0x000fea0003800000 */
.L_x_9114:
[----:B0-----:R-:W3:Y:S02]  /*7be0*/  LDG.E R2, desc[UR36][R22.64] ;  /* 0x0000002416027981 */ /* 0x001ee4000c1e1900 */
[----:B---3--:R-:W0:Y:S02]  /*7bf0*/  I2F.F64.U32 R2, R2 ;  /* 0x0000000200027312 */ /* 0x008e240000201800 */
.L_x_9095:
[----:B------:R-:W-:Y:S05]  /*7c00*/  BSYNC.RECONVERGENT B7 ;  /* 0x0000000000077941 */ /* 0x000fea0003800200 */
.L_x_9089:
[----:B------:R-:W0:Y:S01]  /*7c10*/  LDCU.128 UR4, c[0x0][0x600] ;  /* 0x0000c000ff0477ac */ /* 0x000e220008000c00 */
[----:B------:R-:W-:Y:S01]  /*7c20*/  BSSY.RECONVERGENT B0, `(.L_x_9117) ;  /* 0x000001d000007945 */ /* 0x000fe20003800200 */
[----:B------:R-:W-:Y:S01]  /*7c30*/  CS2R R4, SRZ ;  /* 0x0000000000047805 */ /* 0x000fe2000001ff00 */
[----:B01-3-5:R-:W-:-:S06]  /*7c40*/  DSETP.GT.AND P0, PT, R2, UR6, PT ;  /* 0x0000000602007e2a */ /* 0x02bfcc000bf04000 */
[----:B------:R-:W-:-:S14]  /*7c50*/  DSETP.LT.OR P0, PT, R2, UR4, P0 ;  /* 0x0000000402007e2a */ /* 0x000fdc0008701400 */
[----:B------:R-:W-:Y:S05]  /*7c60*/  @P0 BRA `(.L_x_9118) ;  /* 0x0000000000600947 */ /* 0x000fea0003800000 */
[----:B------:R-:W-:Y:S01]  /*7c70*/  DADD R4, -R2, 1 ;  /* 0x3ff0000002047429 */ /* 0x000fe20000000100 */
[----:B--2-4-:R-:W-:Y:S01]  /*7c80*/  FSETP.GEU.AND P1, PT, |R17|, 6.5827683646048100446e-37, PT ;  /* 0x036000001100780b */ /* 0x014fe20003f2e200 */
[----:B------:R-:W-:Y:S06]  /*7c90*/  BSSY.RECONVERGENT B1, `(.L_x_9119) ;  /* 0x0000013000017945 */ /* 0x000fec0003800200 */
[----:B------:R-:W-:Y:S01]  /*7ca0*/  DMUL R4, R4, R2 ;  /* 0x0000000204047228 */ /* 0x000fe20000000000 */
[----:B------:R-:W-:-:S05]  /*7cb0*/  IMAD.MOV.U32 R2, RZ, RZ, 0x1 ;  /* 0x00000001ff027424 */ /* 0x000fca00078e00ff */
        /* <DEDUP_REMOVED lines=13> */
[----:B------:R-:W-:Y:S02]  /*7d90*/  MOV R7, R17 ;  /* 0x0000001100077202 */ /* 0x000fe40000000f00 */
[----:B------:R-:W-:-:S07]  /*7da0*/  MOV R20, 0x7dc0 ;  /* 0x00007dc000147802 */ /* 0x000fce0000000f00 */
[----:B------:R-:W-:Y:S05]  /*7db0*/  CALL.REL.NOINC `($__internal_0_$__cuda_sm20_div_rn_f64_full) ;  /* 0x0000009c00c47944 */ /* 0x000fea0003c00000 */
.L_x_9120:
[----:B------:R-:W-:Y:S05]  /*7dc0*/  BSYNC.RECONVERGENT B1 ;  /* 0x0000000000017941 */ /* 0x000fea0003800200 */
.L_x_9119:
[----:B------:R-:W-:Y:S02]  /*7dd0*/  IMAD.MOV.U32 R4, RZ, RZ, R2 ;  /* 0x000000ffff047224 */ /* 0x000fe400078e0002 */
[----:B------:R-:W-:-:S07]  /*7de0*/  IMAD.MOV.U32 R5, RZ, RZ, R3 ;  /* 0x000000ffff057224 */ /* 0x000fce00078e0003 */
.L_x_9118:
[----:B------:R-:W-:Y:S05]  /*7df0*/  BSYNC.RECONVERGENT B0 ;  /* 0x0000000000007941 */ /* 0x000fea0003800200 */
.L_x_9117:
[----:B------:R-:W0:Y:S01]  /*7e00*/  LDCU.64 UR4, c[0x0][0x5e8] ;  /* 0x0000bd00ff0477ac */ /* 0x000e220008000a00 */
[----:B------:R-:W-:-:S04]  /*7e10*/  ULOP3.LUT UR6, UR40, 0xff, URZ, 0xc0, !UPT ;  /* 0x000000ff28067892 */ /* 0x000fc8000f8ec0ff */
        /* <DEDUP_REMOVED lines=15> */
.L_x_9124:
[----:B------:R-:W0:Y:S02]  /*7f10*/  F2I.S64.F64.TRUNC R4, R4 ;  /* 0x0000000400047311 */ /* 0x000e24000030d900 */
[----:B0-----:R-:W-:-:S05]  /*7f20*/  IMAD.MOV.U32 R7, RZ, RZ, R4 ;  /* 0x000000ffff077224 */ /* 0x001fca00078e0004 */
[----:B------:R0:W-:Y:S01]  /*7f30*/  STG.E.U8 desc[UR36][R2.64], R7 ;  /* 0x0000000702007986 */ /* 0x0001e2000c101124 */
[----:B------:R-:W-:Y:S05]  /*7f40*/  BRA `(.L_x_9126) ;  /* 0x0000000c00e07947 */ /* 0x000fea0003800000 */
.L_x_9123:
        /* <DEDUP_REMOVED lines=9> */
.L_x_9128:
[----:B------:R-:W0:Y:S02]  /*7fe0*/  F2I.F64.TRUNC R5, R4 ;  /* 0x0000000400057311 */ /* 0x000e24000030d100 */
[----:B0-----:R3:W-:Y:S01]  /*7ff0*/  STG.E desc[UR36][R2.64], R5 ;  /* 0x0000000502007986 */ /* 0x0017e2000c101924 */
[----:B------:R-:W-:Y:S05]  /*8000*/  BRA `(.L_x_9126) ;  /* 0x0000000c00b07947 */ /* 0x000fea0003800000 */
.L_x_9127:
[----:B------:R-:W0:Y:S02]  /*8010*/  F2I.F64.TRUNC R5, R4 ;  /* 0x0000000400057311 */ /* 0x000e24000030d100 */
[----:B0-----:R0:W-:Y:S01]  /*8020*/  STG.E.U16 desc[UR36][R2.64], R5 ;  /* 0x0000000502007986 */ /* 0x0011e2000c101524 */
[----:B------:R-:W-:Y:S05]  /*8030*/  BRA `(.L_x_9126) ;  /* 0x0000000c00a47947 */ /* 0x000fea0003800000 */
.L_x_9122:
        /* <DEDUP_REMOVED lines=13> */
.L_x_9130:
        /* <DEDUP_REMOVED lines=8> */
.L_x_9129:
        /* <DEDUP_REMOVED lines=14> */
.L_x_9132:
        /* <DEDUP_REMOVED lines=9> */
.L_x_9131:
[----:B------:R0:W-:Y:S01]  /*8300*/  STG.E.64 desc[UR36][R2.64], R4 ;  /* 0x0000000402007986 */ /* 0x0001e2000c101b24 */
[----:B------:R-:W-:Y:S05]  /*8310*/  BRA `(.L_x_9126) ;  /* 0x0000000800ec7947 */ /* 0x000fea0003800000 */
.L_x_9121:
        /* <DEDUP_REMOVED lines=13> */
.L_x_9136:
        /* <DEDUP_REMOVED lines=22> */
.L_x_9139:
[----:B------:R-:W-:-:S04]  /*8550*/  SHF.R.U32.HI R5, RZ, 0x18, R7 ;  /* 0x00000018ff057819 */ /* 0x000fc80000011607 */
[----:B------:R-:W-:-:S07]  /*8560*/  LOP3.LUT R0, R0, 0x80, R5, 0xf8, !PT ;  /* 0x0000008000007812 */ /* 0x000fce00078ef805 */
.L_x_9138:
[----:B------:R-:W-:Y:S05]  /*8570*/  BSYNC.RECONVERGENT B0 ;  /* 0x0000000000007941 */ /* 0x000fea0003800200 */
.L_x_9137:
[----:B------:R0:W-:Y:S01]  /*8580*/  STG.E.U8 desc[UR36][R2.64], R0 ;  /* 0x0000000002007986 */ /* 0x0001e2000c101124 */
[----:B------:R-:W-:Y:S05]  /*8590*/  BRA `(.L_x_9126) ;  /* 0x00000008004c7947 */ /* 0x000fea0003800000 */
.L_x_9135:
        /* <DEDUP_REMOVED lines=22> */
.L_x_9142:
[----:B------:R-:W-:-:S04]  /*8700*/  SHF.R.U32.HI R5, RZ, 0x18, R7 ;  /* 0x00000018ff057819 */ /* 0x000fc80000011607 */
[----:B------:R-:W-:-:S07]  /*8710*/  LOP3.LUT R0, R0, 0x80, R5, 0xf8, !PT ;  /* 0x0000008000007812 */ /* 0x000fce00078ef805 */
.L_x_9141:
[----:B------:R-:W-:Y:S05]  /*8720*/  BSYNC.RECONVERGENT B0 ;  /* 0x0000000000007941 */ /* 0x000fea0003800200 */
.L_x_9140:
[----:B------:R0:W-:Y:S01]  /*8730*/  STG.E.U8 desc[UR36][R2.64], R0 ;  /* 0x0000000002007986 */ /* 0x0001e2000c101124 */
[----:B------:R-:W-:Y:S05]  /*8740*/  BRA `(.L_x_9126) ;  /* 0x0000000400e07947 */ /* 0x000fea0003800000 */
.L_x_9134:
        /* <DEDUP_REMOVED lines=26> */
.L_x_9144:
[----:B------:R-:W0:Y:S02]  /*88f0*/  F2I.U64.F64.TRUNC R4, R4 ;  /* 0x0000000400047311 */ /* 0x000e24000030d800 */
[----:B0-----:R0:W-:Y:S01]  /*8900*/  STG.E.64 desc[UR36][R2.64], R4 ;  /* 0x0000000402007986 */ /* 0x0011e2000c101b24 */
[----:B------:R-:W-:Y:S05]  /*8910*/  BRA `(.L_x_9126) ;  /* 0x00000004006c7947 */ /* 0x000fea0003800000 */
.L_x_9143:
[----:B------:R-:W0:Y:S02]  /*8920*/  F2I.U32.F64.TRUNC R5, R4 ;  /* 0x0000000400057311 */ /* 0x000e24000030d000 */
[----:B0-----:R0:W-:Y:S01]  /*8930*/  STG.E desc[UR36][R2.64], R5 ;  /* 0x0000000502007986 */ /* 0x0011e2000c101924 */
[----:B------:R-:W-:Y:S05]  /*8940*/  BRA `(.L_x_9126) ;  /* 0x0000000400607947 */ /* 0x000fea0003800000 */
.L_x_9133:
        /* <DEDUP_REMOVED lines=10> */
.L_x_9146:
[----:B------:R-:W-:-:S05]  /*89f0*/  CS2R R6, SRZ ;  /* 0x0000000000067805 */ /* 0x000fca000001ff00 */
[----:B------:R0:W-:Y:S01]  /*8a00*/  STG.E.128 desc[UR36][R2.64], R4 ;  /* 0x0000000402007986 */ /* 0x0001e2000c101d24 */
[----:B------:R-:W-:Y:S05]  /*8a10*/  BRA `(.L_x_9126) ;  /* 0x00000004002c7947 */ /* 0x000fea0003800000 */
.L_x_9145:
[----:B------:R-:W-:-:S09]  /*8a20*/  UISETP.NE.AND UP0, UPT, UR6, 0xf, UPT ;  /* 0x0000000f0600788c */ /* 0x000fd2000bf05270 */
[----:B------:R-:W-:Y:S05]  /*8a30*/  BRA.U !UP0, `(.L_x_9147) ;  /* 0x0000000508087547 */ /* 0x000fea000b800000 */
[----:B------:R-:W-:-:S09]  /*8a40*/  UISETP.NE.AND UP0, UPT, UR6, 0x17, UPT ;  /* 0x000000170600788c */ /* 0x000fd2000bf05270 */
[----:B------:R-:W-:Y:S05]  /*8a50*/  BRA.U !UP0, `(.L_x_9148) ;  /* 0x0000000108a07547 */ /* 0x000fea000b800000 */
[----:B------:R-:W-:-:S09]  /*8a60*/  UISETP.NE.AND UP0, UPT, UR6, 0x18, UPT ;  /* 0x000000180600788c */ /* 0x000fd2000bf05270 */
[----:B------:R-:W-:Y:S05]  /*8a70*/  BRA.U !UP0, `(.L_x_9149) ;  /* 0x0000000108447547 */ /* 0x000fea000b800000 */
.L_x_9125:
[----:B------:R-:W-:Y:S01]  /*8a80*/  MOV R0, 0x0 ;  /* 0x0000000000007802 */ /* 0x000fe20000000f00 */
[----:B------:R-:W0:Y:S01]  /*8a90*/  LDCU.64 UR4, c[0x4][0x128] ;  /* 0x01002500ff0477ac */ /* 0x000e220008000a00 */
[----:B------:R-:W-:Y:S02]  /*8aa0*/  HFMA2 R12, -RZ, RZ, 0, 5.9604644775390625e-08 ;  /* 0x00000001ff0c7431 */ /* 0x000fe400000001ff */
[----:B------:R-:W-:Y:S01]  /*8ab0*/  IMAD.MOV.U32 R8, RZ, RZ, 0x65 ;  /* 0x00000065ff087424 */ /* 0x000fe200078e00ff */
[----:B------:R1:W3:Y:S01]  /*8ac0*/  LDC.64 R2, c[0x4][R0] ;  /* 0x0100000000027b82 */ /* 0x0002e20000000a00 */
[----:B------:R-:W5:Y:S01]  /*8ad0*/  LDCU.64 UR6, c[0x4][0x130] ;  /* 0x01002600ff0677ac */ /* 0x000f620008000a00 */
[----:B------:R-:W-:Y:S01]  /*8ae0*/  IMAD.MOV.U32 R13, RZ, RZ, RZ ;  /* 0x000000ffff0d7224 */ /* 0x000fe200078e00ff */
[----:B------:R-:W2:Y:S01]  /*8af0*/  LDCU.64 UR8, c[0x4][0x10] ;  /* 0x01000200ff0877ac */ /* 0x000ea20008000a00 */
[----:B0-----:R-:W-:Y:S01]  /*8b00*/  IMAD.U32 R4, RZ, RZ, UR4 ;  /* 0x00000004ff047e24 */ /* 0x001fe2000f8e00ff */
[----:B------:R-:W-:Y:S01]  /*8b10*/  MOV R5, UR5 ;  /* 0x0000000500057c02 */ /* 0x000fe20008000f00 */
[----:B-----5:R-:W-:-:S02]  /*8b20*/  IMAD.U32 R6, RZ, RZ, UR6 ;  /* 0x00000006ff067e24 */ /* 0x020fc4000f8e00ff */
[----:B------:R-:W-:Y:S01]  /*8b30*/  IMAD.U32 R7, RZ, RZ, UR7 ;  /* 0x00000007ff077e24 */ /* 0x000fe2000f8e00ff */
[----:B--2---:R-:W-:Y:S01]  /*8b40*/  MOV R10, UR8 ;  /* 0x00000008000a7c02 */ /* 0x004fe20008000f00 */
[----:B-1----:R-:W-:-:S07]  /*8b50*/  IMAD.U32 R11, RZ, RZ, UR9 ;  /* 0x00000009ff0b7e24 */ /* 0x002fce000f8e00ff */
[----:B------:R-:W-:-:S07]  /*8b60*/  LEPC R20, `(.L_x_9150) ;  /* 0x000000001014794e */ /* 0x000fce0000000000 */
[----:B---34-:R-:W-:Y:S05]  /*8b70*/  CALL.ABS.NOINC R2 ;  /* 0x0000000002007343 */ /* 0x018fea0003c00000 */
.L_x_9150:
[----:B------:R-:W-:Y:S05]  /*8b80*/  BRA `(.L_x_9126) ;  /* 0x0000000000d07947 */ /* 0x000fea0003800000 */
.L_x_9149:
        /* <DEDUP_REMOVED lines=17> */
.L_x_9152:
[----:B------:R-:W-:Y:S05]  /*8ca0*/  BSYNC.RECONVERGENT B0 ;  /* 0x0000000000007941 */ /* 0x000fea0003800200 */
.L_x_9151:
[----:B------:R-:W-:-:S05]  /*8cb0*/  LOP3.LUT R7, R0, 0x80, R7, 0xf8, !PT ;  /* 0x0000008000077812 */ /* 0x000fca00078ef807 */
[----:B------:R0:W-:Y:S01]  /*8cc0*/  STG.E.U8 desc[UR36][R2.64], R7 ;  /* 0x0000000702007986 */ /* 0x0001e2000c101124 */
[----:B------:R-:W-:Y:S05]  /*8cd0*/  BRA `(.L_x_9126) ;  /* 0x00000000007c7947 */ /* 0x000fea0003800000 */
.L_x_9148:
        /* <DEDUP_REMOVED lines=16> */
.L_x_9154:
[----:B------:R-:W-:Y:S02]  /*8de0*/  ISETP.GT.U32.AND P0, PT, R6, 0x7f800000, PT ;  /* 0x7f8000000600780c */ /* 0x000fe40003f04070 */
[----:B------:R-:W-:-:S04]  /*8df0*/  MOV R0, 0x7f ;  /* 0x0000007f00007802 */ /* 0x000fc80000000f00 */
[----:B------:R-:W-:-:S07]  /*8e00*/  SEL R0, R0, 0x7c, P0 ;  /* 0x0000007c00007807 */ /* 0x000fce0000000000 */
.L_x_9155:
[----:B------:R-:W-:Y:S05]  /*8e10*/  BSYNC.RECONVERGENT B0 ;  /* 0x0000000000007941 */ /* 0x000fea0003800200 */
.L_x_9153:
[----:B------:R-:W-:-:S04]  /*8e20*/  SHF.R.U32.HI R5, RZ, 0x18, R7 ;  /* 0x00000018ff057819 */ /* 0x000fc80000011607 */
[----:B------:R-:W-:-:S05]  /*8e30*/  LOP3.LUT R5, R0, 0x80, R5, 0xf8, !PT ;  /* 0x0000008000057812 */ /* 0x000fca00078ef805 */
[----:B------:R0:W-:Y:S01]  /*8e40*/  STG.E.U8 desc[UR36][R2.64], R5 ;  /* 0x0000000502007986 */ /* 0x0001e2000c101124 */
[----:B------:R-:W-:Y:S05]  /*8e50*/  BRA `(.L_x_9126) ;  /* 0x00000000001c7947 */ /* 0x000fea0003800000 */
.L_x_9147:
[----:B------:R-:W-:Y:S01]  /*8e60*/  UMOV UR4, 0xf0000000 ;  /* 0xf000000000047882 */ /* 0x000fe20000000000 */
[----:B------:R-:W-:Y:S01]  /*8e70*/  UMOV UR5, 0x380fffff ;  /* 0x380fffff00057882 */ /* 0x000fe20000000000 */
[----:B------:R-:W0:Y:S01]  /*8e80*/  F2F.F32.F64 R0, R4 ;  /* 0x0000000400007310 */ /* 0x000e220000301000 */
[----:B------:R-:W-:-:S14]  /*8e90*/  DSETP.GEU.AND P0, PT, |R4|, UR4, PT ;  /* 0x0000000404007e2a */ /* 0x000fdc000bf0e200 */
[----:B0-----:R-:W-:-:S05]  /*8ea0*/  @!P0 FMUL R0, R0, 1.175494350822287508e-38 ;  /* 0x0080000000008820 */ /* 0x001fca0000400000 */
[----:B------:R-:W-:-:S05]  /*8eb0*/  F2FP.BF16.F32.PACK_AB R0, RZ, R0 ;  /* 0x00000000ff00723e */ /* 0x000fca00000010ff */
[----:B------:R0:W-:Y:S02]  /*8ec0*/  STG.E.U16 desc[UR36][R2.64], R0 ;  /* 0x0000000002007986 */ /* 0x0001e4000c101524 */
.L_x_9126:
[----:B------:R-:W-:-:S07]  /*8ed0*/  VIADD R19, R19, 0x80 ;  /* 0x0000008013137836 */ /* 0x000fce0000000000 */
.L_x_9059:
[----:B------:R-:W-:Y:S05]  /*8ee0*/  BSYNC.RECONVERGENT B6 ;  /* 0x0000000000067941 */ /* 0x000fea0003800200 */
.L_x_9058:
[----:B------:R-:W5:Y:S01]  /*8ef0*/  LDCU UR4, c[0x0][0x380] ;  /* 0x00007000ff0477ac */ /* 0x000f620008000800 */
[----:B------:R-:W-:Y:S01]  /*8f00*/  BSSY.RECONVERGENT B6, `(.L_x_9156) ;  /* 0x000046e000067945 */ /* 0x000fe20003800200 */
[----:B-----5:R-:W-:-:S13]  /*8f10*/  ISETP.GE.AND P0, PT, R19, UR4, PT ;  /* 0x0000000413007c0c */ /* 0x020fda000bf06270 */
[----:B------:R-:W-:Y:S05]  /*8f20*/  @P0 BRA `(.L_x_9157) ;  /* 0x0000004400ac0947 */ /* 0x000fea0003800000 */
[----:B------:R-:W5:Y:S01]  /*8f30*/  LDCU UR4, c[0x0][0x388] ;  /* 0x00007100ff0477ac */ /* 0x000f620008000800 */
[----:B------:R-:W-:Y:S01]  /*8f40*/  IMAD.MOV.U32 R22, RZ, RZ, RZ ;  /* 0x000000ffff167224 */ /* 0x000fe200078e00ff */
[----:B0-----:R-:W-:Y:S01]  /*8f50*/  MOV R0, RZ ;  /* 0x000000ff00007202 */ /* 0x001fe20000000f00 */
        /* <DEDUP_REMOVED lines=8> */
[----:B-123--:R-:W-:Y:S01]  /*8fe0*/  IMAD.HI.U32 R2, R19, UR4, R18 ;  /* 0x0000000413027c27 */ /* 0x00efe2000f8e0012 */
        /* <DEDUP_REMOVED lines=342> */
.L_x_9158:
[----:B------:R-:W1:Y:S01]  /*a550*/  LDCU.64 UR6, c[0x0][0x5f0] ;  /* 0x0000be00ff0677ac */ /* 0x000e620008000a00 */
[----:B------:R-:W-:Y:S01]  /*a560*/  BSSY.RECONVERGENT B7, `(.L_x_9159) ;  /* 0x00000ec000077945 */ /* 0x000fe20003800200 */
        /* <DEDUP_REMOVED lines=14> */
[----:B----4-:R0:W1:Y:S01]  /*a650*/  I2F.F64.S16 R16, R2 ;  /* 0x0000000200107312 */ /* 0x0100620000101c00 */
[----:B------:R-:W-:Y:S05]  /*a660*/  BRA `(.L_x_9165) ;  /* 0x0000000c006c7947 */ /* 0x000fea0003800000 */
.L_x_9163:
[----:B------:R-:W4:Y:S02]  /*a670*/  LDG.E.U8 R2, desc[UR36][R2.64] ;  /* 0x0000002402027981 */ /* 0x000f24000c1e1100 */
[----:B----4-:R0:W1:Y:S01]  /*a680*/  I2F.F64.U16 R16, R2 ;  /* 0x0000000200107312 */ /* 0x0100620000101800 */
[----:B------:R-:W-:Y:S05]  /*a690*/  BRA `(.L_x_9165) ;  /* 0x0000000c00607947 */ /* 0x000fea0003800000 */
.L_x_9162:
[----:B------:R-:W-:-:S09]  /*a6a0*/  UISETP.NE.AND UP0, UPT, UR4, 0x2, UPT ;  /* 0x000000020400788c */ /* 0x000fd2000bf05270 */
[----:B------:R-:W-:Y:S05]  /*a6b0*/  BRA.U !UP0, `(.L_x_9166) ;  /* 0x0000000108287547 */ /* 0x000fea000b800000 */
[----:B------:R-:W-:-:S09]  /*a6c0*/  UISETP.NE.AND UP0, UPT, UR4, 0x3, UPT ;  /* 0x000000030400788c */ /* 0x000fd2000bf05270 */
[----:B------:R-:W-:Y:S05]  /*a6d0*/  BRA.U !UP0, `(.L_x_9167) ;  /* 0x0000000108147547 */ /* 0x000fea000b800000 */
[----:B------:R-:W-:-:S09]  /*a6e0*/  UISETP.NE.AND UP0, UPT, UR4, 0x4, UPT ;  /* 0x000000040400788c */ /* 0x000fd2000bf05270 */
[----:B------:R-:W-:Y:S05]  /*a6f0*/  BRA.U UP0, `(.L_x_9164) ;  /* 0x0000000900ec7547 */ /* 0x000fea000b800000 */
[----:B----4-:R-:W2:Y:S02]  /*a700*/  LDG.E.64 R16, desc[UR36][R2.64] ;  /* 0x0000002402107981 */ /* 0x010ea4000c1e1b00 */
[----:B--2---:R-:W0:Y:S01]  /*a710*/  I2F.F64.S64 R16, R16 ;  /* 0x0000001000107312 */ /* 0x004e220000301c00 */
[----:B------:R-:W-:Y:S05]  /*a720*/  BRA `(.L_x_9165) ;  /* 0x0000000c003c7947 */ /* 0x000fea0003800000 */
.L_x_9167:
[----:B------:R-:W4:Y:S02]  /*a730*/  LDG.E R2, desc[UR36][R2.64] ;  /* 0x0000002402027981 */ /* 0x000f24000c1e1900 */
[----:B----4-:R0:W1:Y:S01]  /*a740*/  I2F.F64 R16, R2 ;  /* 0x0000000200107312 */ /* 0x0100620000201c00 */
[----:B------:R-:W-:Y:S05]  /*a750*/  BRA `(.L_x_9165) ;  /* 0x0000000c00307947 */ /* 0x000fea0003800000 */
.L_x_9166:
[----:B------:R-:W4:Y:S02]  /*a760*/  LDG.E.U16 R2, desc[UR36][R2.64] ;  /* 0x0000002402027981 */ /* 0x000f24000c1e1500 */
[----:B----4-:R0:W1:Y:S01]  /*a770*/  I2F.F64.S16 R16, R2 ;  /* 0x0000000200107312 */ /* 0x0100620000101c00 */
[----:B------:R-:W-:Y:S05]  /*a780*/  BRA `(.L_x_9165) ;  /* 0x0000000c00247947 */ /* 0x000fea0003800000 */
.L_x_9161:
[----:B------:R-:W-:-:S09]  /*a790*/  UISETP.GT.AND UP0, UPT, UR4, 0x6, UPT ;  /* 0x000000060400788c */ /* 0x000fd2000bf04270 */
[----:B------:R-:W-:Y:S05]  /*a7a0*/  BRA.U UP0, `(.L_x_9168) ;  /* 0x0000000100347547 */ /* 0x000fea000b800000 */
[----:B------:R-:W-:-:S09]  /*a7b0*/  UISETP.NE.AND UP0, UPT, UR4, 0x5, UPT ;  /* 0x000000050400788c */ /* 0x000fd2000bf05270 */
[----:B------:R-:W-:Y:S05]  /*a7c0*/  BRA.U !UP0, `(.L_x_9169) ;  /* 0x0000000108187547 */ /* 0x000fea000b800000 */
[----:B------:R-:W-:-:S09]  /*a7d0*/  UISETP.NE.AND UP0, UPT, UR4, 0x6, UPT ;  /* 0x000000060400788c */ /* 0x000fd2000bf05270 */
[----:B------:R-:W-:Y:S05]  /*a7e0*/  BRA.U UP0, `(.L_x_9164) ;  /* 0x0000000900b07547 */ /* 0x000fea000b800000 */
[----:B----4-:R-:W2:Y:S02]  /*a7f0*/  LDG.E R16, desc[UR36][R2.64] ;  /* 0x0000002402107981 */ /* 0x010ea4000c1e1900 */
[----:B--2---:R-:W-:-:S06]  /*a800*/  FMUL.FTZ R16, R16, 1 ;  /* 0x3f80000010107820 */ /* 0x004fcc0000410000 */
[----:B------:R-:W0:Y:S01]  /*a810*/  F2F.F64.F32 R16, R16 ;  /* 0x0000001000107310 */ /* 0x000e220000201800 */
[----:B------:R-:W-:Y:S05]  /*a820*/  BRA `(.L_x_9165) ;  /* 0x0000000800fc7947 */ /* 0x000fea0003800000 */
.L_x_9169:
[----:B------:R-:W2:Y:S02]  /*a830*/  LDG.E.U16 R0, desc[UR36][R2.64] ;  /* 0x0000002402007981 */ /* 0x000ea4000c1e1500 */
[----:B--2---:R-:W-:-:S05]  /*a840*/  HADD2.F32 R0, -RZ, R0.H0_H0 ;  /* 0x20000000ff007230 */ /* 0x004fca0000004100 */
[----:B------:R-:W-:-:S04]  /*a850*/  FMUL.FTZ R0, R0, 1 ;  /* 0x3f80000000007820 */ /* 0x000fc80000410000 */
[----:B----4-:R0:W1:Y:S01]  /*a860*/  F2F.F64.F32 R16, R0 ;  /* 0x0000000000107310 */ /* 0x0100620000201800 */
[----:B------:R-:W-:Y:S05]  /*a870*/  BRA `(.L_x_9165) ;  /* 0x0000000800e87947 */ /* 0x000fea0003800000 */
.L_x_9168:
[----:B------:R-:W-:-:S09]  /*a880*/  UISETP.NE.AND UP0, UPT, UR4, 0x7, UPT ;  /* 0x000000070400788c */ /* 0x000fd2000bf05270 */
[----:B------:R-:W-:Y:S05]  /*a890*/  BRA.U !UP0, `(.L_x_9170) ;  /* 0x0000000108347547 */ /* 0x000fea000b800000 */
[----:B------:R-:W-:-:S09]  /*a8a0*/  UISETP.NE.AND UP0, UPT, UR4, 0x8, UPT ;  /* 0x000000080400788c */ /* 0x000fd2000bf05270 */
[----:B------:R-:W-:Y:S05]  /*a8b0*/  BRA.U !UP0, `(.L_x_9171) ;  /* 0x0000000108187547 */ /* 0x000fea000b800000 */
[----:B------:R-:W-:-:S09]  /*a8c0*/  UISETP.NE.AND UP0, UPT, UR4, 0x9, UPT ;  /* 0x000000090400788c */ /* 0x000fd2000bf05270 */
[----:B------:R-:W-:Y:S05]  /*a8d0*/  BRA.U UP0, `(.L_x_9164) ;  /* 0x0000000900747547 */ /* 0x000fea000b800000 */
[----:B------:R-:W4:Y:S02]  /*a8e0*/  LDG.E R2, desc[UR36][R2.64] ;  /* 0x0000002402027981 */ /* 0x000f24000c1e1900 */
[----:B----4-:R-:W-:-:S06]  /*a8f0*/  FMUL.FTZ R16, R2, 1 ;  /* 0x3f80000002107820 */ /* 0x010fcc0000410000 */
[----:B------:R-:W0:Y:S01]  /*a900*/  F2F.F64.F32 R16, R16 ;  /* 0x0000001000107310 */ /* 0x000e220000201800 */
[----:B------:R-:W-:Y:S05]  /*a910*/  BRA `(.L_x_9165) ;  /* 0x0000000800c07947 */ /* 0x000fea0003800000 */
.L_x_9171:
[----:B------:R-:W2:Y:S02]  /*a920*/  LDG.E.U16 R2, desc[UR36][R2.64] ;  /* 0x0000002402027981 */ /* 0x000ea4000c1e1500 */
[----:B--2---:R-:W-:-:S05]  /*a930*/  HADD2.F32 R0, -RZ, R2.H0_H0 ;  /* 0x20000002ff007230 */ /* 0x004fca0000004100 */
[----:B------:R-:W-:-:S04]  /*a940*/  FMUL.FTZ R0, R0, 1 ;  /* 0x3f80000000007820 */ /* 0x000fc80000410000 */
[----:B----4-:R0:W1:Y:S01]  /*a950*/  F2F.F64.F32 R16, R0 ;  /* 0x0000000000107310 */ /* 0x0100620000201800 */
[----:B------:R-:W-:Y:S05]  /*a960*/  BRA `(.L_x_9165) ;  /* 0x0000000800ac7947 */ /* 0x000fea0003800000 */
.L_x_9170:
[----:B----4-:R0:W5:Y:S01]  /*a970*/  LDG.E.64 R16, desc[UR36][R2.64] ;  /* 0x0000002402107981 */ /* 0x010162000c1e1b00 */
[----:B------:R-:W-:Y:S05]  /*a980*/  BRA `(.L_x_9165) ;  /* 0x0000000800a47947 */ /* 0x000fea0003800000 */
.L_x_9160:
        /* <DEDUP_REMOVED lines=9> */
[----:B----4-:R-:W-:Y:S01]  /*aa20*/  IMAD.MOV.U32 R16, RZ, RZ, RZ ;  /* 0x000000ffff107224 */ /* 0x010fe200078e00ff */
[----:B--2---:R-:W-:-:S04]  /*aa30*/  ISETP.NE.AND P0, PT, R2, RZ, PT ;  /* 0x000000ff0200720c */ /* 0x004fc80003f05270 */
[----:B------:R-:W-:Y:S01]  /*aa40*/  FSEL R17, RZ, 1.875, !P0 ;  /* 0x3ff00000ff117808 */ /* 0x000fe20004000000 */
[----:B------:R-:W-:Y:S08]  /*aa50*/  BRA `(.L_x_9165) ;  /* 0x0000000800707947 */ /* 0x000ff00003800000 */
.L_x_9174:
[----:B----4-:R0:W5:Y:S01]  /*aa60*/  LDG.E.64 R16, desc[UR36][R2.64] ;  /* 0x0000002402107981 */ /* 0x010162000c1e1b00 */
[----:B------:R-:W-:Y:S05]  /*aa70*/  BRA `(.L_x_9165) ;  /* 0x0000000800687947 */ /* 0x000fea0003800000 */
.L_x_9173:
        /* <DEDUP_REMOVED lines=25> */
[----:B----4-:R0:W1:Y:S01]  /*ac10*/  F2F.F64.F32 R16, R5 ;  /* 0x0000000500107310 */ /* 0x0100620000201800 */
[----:B------:R-:W-:Y:S05]  /*ac20*/  BRA `(.L_x_9165) ;  /* 0x0000000400fc7947 */ /* 0x000fea0003800000 */
.L_x_9176:
        /* <DEDUP_REMOVED lines=12> */
[----:B----4-:R0:W1:Y:S01]  /*acf0*/  F2F.F64.F32 R16, R0 ;  /* 0x0000000000107310 */ /* 0x0100620000201800 */
[----:B------:R-:W-:Y:S05]  /*ad00*/  BRA `(.L_x_9165) ;  /* 0x0000000400c47947 */ /* 0x000fea0003800000 */
.L_x_9175:
[----:B------:R-:W2:Y:S02]  /*ad10*/  LDG.E.U16 R0, desc[UR36][R2.64] ;  /* 0x0000002402007981 */ /* 0x000ea4000c1e1500 */
[----:B--2---:R-:W-:-:S05]  /*ad20*/  SHF.L.U32 R0, R0, 0x10, RZ ;  /* 0x0000001000007819 */ /* 0x004fca00000006ff */
[----:B------:R-:W-:-:S04]  /*ad30*/  FMUL.FTZ R0, R0, 1 ;  /* 0x3f80000000007820 */ /* 0x000fc80000410000 */
[----:B----4-:R0:W1:Y:S01]  /*ad40*/  F2F.F64.F32 R16, R0 ;  /* 0x0000000000107310 */ /* 0x0100620000201800 */
[----:B------:R-:W-:Y:S05]  /*ad50*/  BRA `(.L_x_9165) ;  /* 0x0000000400b07947 */ /* 0x000fea0003800000 */
.L_x_9172:
        /* <DEDUP_REMOVED lines=9> */
[----:B----4-:R0:W1:Y:S01]  /*adf0*/  I2F.F64.U16 R16, R2 ;  /* 0x0000000200107312 */ /* 0x0100620000101800 */
[----:B------:R-:W-:Y:S05]  /*ae00*/  BRA `(.L_x_9165) ;  /* 0x0000000400847947 */ /* 0x000fea0003800000 */
.L_x_9179:
[----:B------:R-:W2:Y:S01]  /*ae10*/  LDG.E.U8 R3, desc[UR36][R2.64] ;  /* 0x0000002402037981 */ /* 0x000ea2000c1e1100 */
[----:B----4-:R-:W-:Y:S02]  /*ae20*/  CS2R R16, SRZ ;  /* 0x0000000000107805 */ /* 0x010fe4000001ff00 */
        /* <DEDUP_REMOVED lines=19> */
.L_x_9181:
[----:B------:R-:W-:Y:S05]  /*af60*/  BSYNC.RECONVERGENT B0 ;  /* 0x0000000000007941 */ /* 0x000fea0003800200 */
.L_x_9180:
[----:B------:R-:W-:Y:S01]  /*af70*/  IMAD.SHL.U32 R0, R0, 0x100000, RZ ;  /* 0x0010000000007824 */ /* 0x000fe200078e00ff */
[----:B------:R-:W-:-:S04]  /*af80*/  LEA R2, R2, 0x3b800000, 0x17 ;  /* 0x3b80000002027811 */ /* 0x000fc800078eb8ff */
[----:B------:R-:W-:-:S05]  /*af90*/  LOP3.LUT R0, R2, R0, R7, 0xfe, !PT ;  /* 0x0000000002007212 */ /* 0x000fca00078efe07 */
[----:B------:R-:W-:-:S04]  /*afa0*/  FMUL.FTZ R0, R0, 1 ;  /* 0x3f80000000007820 */ /* 0x000fc80000410000 */
[----:B------:R0:W1:Y:S01]  /*afb0*/  F2F.F64.F32 R16, R0 ;  /* 0x0000000000107310 */ /* 0x0000620000201800 */
[----:B------:R-:W-:Y:S05]  /*afc0*/  BRA `(.L_x_9165) ;  /* 0x0000000400147947 */ /* 0x000fea0003800000 */
.L_x_9178:
[----:B------:R-:W2:Y:S01]  /*afd0*/  LDG.E.U8 R3, desc[UR36][R2.64] ;  /* 0x0000002402037981 */ /* 0x000ea2000c1e1100 */
[----:B----4-:R-:W-:Y:S02]  /*afe0*/  CS2R R16, SRZ ;  /* 0x0000000000107805 */ /* 0x010fe4000001ff00 */
        /* <DEDUP_REMOVED lines=19> */
.L_x_9183:
[----:B------:R-:W-:Y:S05]  /*b120*/  BSYNC.RECONVERGENT B0 ;  /* 0x0000000000007941 */ /* 0x000fea0003800200 */
.L_x_9182:
[----:B------:R-:W-:Y:S01]  /*b130*/  IMAD.SHL.U32 R0, R0, 0x200000, RZ ;  /* 0x0020000000007824 */ /* 0x000fe200078e00ff */
[----:B------:R-:W-:-:S04]  /*b140*/  LEA R2, R2, 0x37800000, 0x17 ;  /* 0x3780000002027811 */ /* 0x000fc800078eb8ff */
[----:B------:R-:W-:-:S05]  /*b150*/  LOP3.LUT R0, R2, R0, R7, 0xfe, !PT ;  /* 0x0000000002007212 */ /* 0x000fca00078efe07 */
[----:B------:R-:W-:-:S04]  /*b160*/  FMUL.FTZ R0, R0, 1 ;  /* 0x3f80000000007820 */ /* 0x000fc80000410000 */
[----:B------:R0:W1:Y:S01]  /*b170*/  F2F.F64.F32 R16, R0 ;  /* 0x0000000000107310 */ /* 0x0000620000201800 */
[----:B------:R-:W-:Y:S05]  /*b180*/  BRA `(.L_x_9165) ;  /* 0x0000000000a47947 */ /* 0x000fea0003800000 */
.L_x_9177:
[----:B------:R-:W-:-:S09]  /*b190*/  UISETP.NE.AND UP0, UPT, UR4, 0x1c, UPT ;  /* 0x0000001c0400788c */ /* 0x000fd2000bf05270 */
[----:B------:R-:W-:Y:S05]  /*b1a0*/  BRA.U !UP0, `(.L_x_9184) ;  /* 0x0000000108947547 */ /* 0x000fea000b800000 */
[----:B------:R-:W-:-:S09]  /*b1b0*/  UISETP.NE.AND UP0, UPT, UR4, 0x1d, UPT ;  /* 0x0000001d0400788c */ /* 0x000fd2000bf05270 */
[----:B------:R-:W-:Y:S05]  /*b1c0*/  BRA.U !UP0, `(.L_x_9185) ;  /* 0x0000000108807547 */ /* 0x000fea000b800000 */
[----:B------:R-:W-:-:S09]  /*b1d0*/  UISETP.NE.AND UP0, UPT, UR4, 0x2c, UPT ;  /* 0x0000002c0400788c */ /* 0x000fd2000bf05270 */
[----:B------:R-:W-:Y:S05]  /*b1e0*/  BRA.U UP0, `(.L_x_9164) ;  /* 0x0000000100307547 */ /* 0x000fea000b800000 */
[----:B------:R-:W2:Y:S01]  /*b1f0*/  LDG.E.U8 R0, desc[UR36][R2.64] ;  /* 0x0000002402007981 */ /* 0x000ea2000c1e1100 */
[----:B----4-:R-:W-:Y:S02]  /*b200*/  HFMA2 R17, -RZ, RZ, 0.5, 0 ;  /* 0x38000000ff117431 */ /* 0x010fe400000001ff */
        /* <DEDUP_REMOVED lines=10> */
.L_x_9164:
        /* <DEDUP_REMOVED lines=8> */
[----:B0-----:R-:W-:Y:S02]  /*b330*/  IMAD.U32 R4, RZ, RZ, UR4 ;  /* 0x00000004ff047e24 */ /* 0x001fe4000f8e00ff */
[----:B------:R-:W-:Y:S01]  /*b340*/  IMAD.U32 R5, RZ, RZ, UR5 ;  /* 0x00000005ff057e24 */ /* 0x000fe2000f8e00ff */
[----:B-1----:R-:W-:Y:S01]  /*b350*/  MOV R6, UR6 ;  /* 0x0000000600067c02 */ /* 0x002fe20008000f00 */
[----:B------:R-:W-:Y:S01]  /*b360*/  IMAD.U32 R7, RZ, RZ, UR7 ;  /* 0x00000007ff077e24 */ /* 0x000fe2000f8e00ff */
[----:B---3--:R-:W-:Y:S01]  /*b370*/  MOV R10, UR8 ;  /* 0x00000008000a7c02 */ /* 0x008fe20008000f00 */
[----:B------:R-:W-:-:S07]  /*b380*/  IMAD.U32 R11, RZ, RZ, UR9 ;  /* 0x00000009ff0b7e24 */ /* 0x000fce000f8e00ff */
[----:B------:R-:W-:-:S07]  /*b390*/  LEPC R20, `(.L_x_9186) ;  /* 0x000000001014794e */ /* 0x000fce0000000000 */
[----:B--2-4-:R-:W-:Y:S05]  /*b3a0*/  CALL.ABS.NOINC R2 ;  /* 0x0000000002007343 */ /* 0x014fea0003c00000 */
.L_x_9186:
[----:B------:R-:W-:Y:S01]  /*b3b0*/  CS2R R16, SRZ ;  /* 0x0000000000107805 */ /* 0x000fe2000001ff00 */
[----:B------:R-:W-:Y:S06]  /*b3c0*/  BRA `(.L_x_9165) ;  /* 0x0000000000147947 */ /* 0x000fec0003800000 */
.L_x_9185:
[----:B----4-:R-:W2:Y:S02]  /*b3d0*/  LDG.E.64 R16, desc[UR36][R2.64] ;  /* 0x0000002402107981 */ /* 0x010ea4000c1e1b00 */
[----:B--2---:R-:W4:Y:S01]  /*b3e0*/  I2F.F64.U64 R16, R16 ;  /* 0x0000001000107312 */ /* 0x004f220000301800 */
[----:B------:R-:W-:Y:S05]  /*b3f0*/  BRA `(.L_x_9165) ;  /* 0x0000000000087947 */ /* 0x000fea0003800000 */
.L_x_9184:
[----:B------:R-:W4:Y:S02]  /*b400*/  LDG.E R2, desc[UR36][R2.64] ;  /* 0x0000002402027981 */ /* 0x000f24000c1e1900 */
[----:B----4-:R0:W1:Y:S02]  /*b410*/  I2F.F64.U32 R16, R2 ;  /* 0x0000000200107312 */ /* 0x0100640000201800 */
.L_x_9165:
[----:B------:R-:W-:Y:S05]  /*b420*/  BSYNC.RECONVERGENT B7 ;  /* 0x0000000000077941 */ /* 0x000fea0003800200 */
.L_x_9159:
        /* <DEDUP_REMOVED lines=18> */
.L_x_9191:
[----:B0-----:R-:W2:Y:S02]  /*b550*/  LDG.E.U8 R2, desc[UR36][R22.64] ;  /* 0x0000002416027981 */ /* 0x001ea4000c1e1100 */
[----:B--2---:R-:W0:Y:S01]  /*b560*/  I2F.F64.U16 R2, R2 ;  /* 0x0000000200027312 */ /* 0x004e220000101800 */
[----:B------:R-:W-:Y:S05]  /*b570*/  BRA `(.L_x_9193) ;  /* 0x0000000c00607947 */ /* 0x000fea0003800000 */
.L_x_9190:
        /* <DEDUP_REMOVED lines=9> */
.L_x_9195:
[----:B0-----:R-:W2:Y:S02]  /*b610*/  LDG.E R2, desc[UR36][R22.64] ;  /* 0x0000002416027981 */ /* 0x001ea4000c1e1900 */
[----:B--2---:R-:W0:Y:S01]  /*b620*/  I2F.F64 R2, R2 ;  /* 0x0000000200027312 */ /* 0x004e220000201c00 */
[----:B------:R-:W-:Y:S05]  /*b630*/  BRA `(.L_x_9193) ;  /* 0x0000000c00307947 */ /* 0x000fea0003800000 */
.L_x_9194:
[----:B0-----:R-:W2:Y:S02]  /*b640*/  LDG.E.U16 R2, desc[UR36][R22.64] ;  /* 0x0000002416027981 */ /* 0x001ea4000c1e1500 */
[----:B--2---:R-:W0:Y:S01]  /*b650*/  I2F.F64.S16 R2, R2 ;  /* 0x0000000200027312 */ /* 0x004e220000101c00 */
[----:B------:R-:W-:Y:S05]  /*b660*/  BRA `(.L_x_9193) ;  /* 0x0000000c00247947 */ /* 0x000fea0003800000 */
.L_x_9189:
        /* <DEDUP_REMOVED lines=10> */
.L_x_9197:
[----:B0-----:R-:W2:Y:S02]  /*b710*/  LDG.E.U16 R0, desc[UR36][R22.64] ;  /* 0x0000002416007981 */ /* 0x001ea4000c1e1500 */
[----:B--2---:R-:W-:-:S05]  /*b720*/  HADD2.F32 R0, -RZ, R0.H0_H0 ;  /* 0x20000000ff007230 */ /* 0x004fca0000004100 */
[----:B------:R-:W-:-:S04]  /*b730*/  FMUL.FTZ R0, R0, 1 ;  /* 0x3f80000000007820 */ /* 0x000fc80000410000 */
[----:B------:R2:W0:Y:S01]  /*b740*/  F2F.F64.F32 R2, R0 ;  /* 0x0000000000027310 */ /* 0x0004220000201800 */
[----:B------:R-:W-:Y:S05]  /*b750*/  BRA `(.L_x_9193) ;  /* 0x0000000800e87947 */ /* 0x000fea0003800000 */
.L_x_9196:
        /* <DEDUP_REMOVED lines=10> */
.L_x_9199:
[----:B------:R-:W0:Y:S02]  /*b800*/  LDG.E.U16 R22, desc[UR36][R22.64] ;  /* 0x0000002416167981 */ /* 0x000e24000c1e1500 */
[----:B0-----:R-:W-:-:S05]  /*b810*/  HADD2.F32 R0, -RZ, R22.H0_H0 ;  /* 0x20000016ff007230 */ /* 0x001fca0000004100 */
[----:B------:R-:W-:-:S04]  /*b820*/  FMUL.FTZ R0, R0, 1 ;  /* 0x3f80000000007820 */ /* 0x000fc80000410000 */
[----:B------:R0:W2:Y:S01]  /*b830*/  F2F.F64.F32 R2, R0 ;  /* 0x0000000000027310 */ /* 0x0000a20000201800 */
[----:B------:R-:W-:Y:S05]  /*b840*/  BRA `(.L_x_9193) ;  /* 0x0000000800ac7947 */ /* 0x000fea0003800000 */
.L_x_9198:
[----:B0-----:R0:W5:Y:S01]  /*b850*/  LDG.E.64 R2, desc[UR36][R22.64] ;  /* 0x0000002416027981 */ /* 0x001162000c1e1b00 */
[----:B------:R-:W-:Y:S05]  /*b860*/  BRA `(.L_x_9193) ;  /* 0x0000000800a47947 */ /* 0x000fea0003800000 */
.L_x_9188:
        /* <DEDUP_REMOVED lines=9> */
[----:B0-----:R-:W-:Y:S01]  /*b900*/  HFMA2 R2, -RZ, RZ, 0, 0 ;  /* 0x00000000ff027431 */ /* 0x001fe200000001ff */
[----:B--2---:R-:W-:-:S04]  /*b910*/  ISETP.NE.AND P0, PT, R22, RZ, PT ;  /* 0x000000ff1600720c */ /* 0x004fc80003f05270 */
[----:B------:R-:W-:Y:S01]  /*b920*/  FSEL R3, RZ, 1.875, !P0 ;  /* 0x3ff00000ff037808 */ /* 0x000fe20004000000 */
[----:B------:R-:W-:Y:S08]  /*b930*/  BRA `(.L_x_9193) ;  /* 0x0000000800707947 */ /* 0x000ff00003800000 */
.L_x_9202:
[----:B0-----:R0:W5:Y:S01]  /*b940*/  LDG.E.64 R2, desc[UR36][R22.64] ;  /* 0x0000002416027981 */ /* 0x001162000c1e1b00 */
[----:B------:R-:W-:Y:S05]  /*b950*/  BRA `(.L_x_9193) ;  /* 0x0000000800687947 */ /* 0x000fea0003800000 */
.L_x_9201:
        /* <DEDUP_REMOVED lines=27> */
.L_x_9204:
[----:B0-----:R-:W2:Y:S02]  /*bb10*/  LDG.E.U8 R3, desc[UR36][R22.64] ;  /* 0x0000002416037981 */ /* 0x001ea4000c1e1100 */
        /* <DEDUP_REMOVED lines=11> */
[----:B------:R0:W2:Y:S01]  /*bbd0*/  F2F.F64.F32 R2, R0 ;  /* 0x0000000000027310 */ /* 0x0000a20000201800 */
[----:B------:R-:W-:Y:S05]  /*bbe0*/  BRA `(.L_x_9193) ;  /* 0x0000000400c47947 */ /* 0x000fea0003800000 */
.L_x_9203:
[----:B0-----:R-:W2:Y:S02]  /*bbf0*/  LDG.E.U16 R0, desc[UR36][R22.64] ;  /* 0x0000002416007981 */ /* 0x001ea4000c1e1500 */
[----:B--2---:R-:W-:-:S05]  /*bc00*/  SHF.L.U32 R0, R0, 0x10, RZ ;  /* 0x0000001000007819 */ /* 0x004fca00000006ff */
[----:B------:R-:W-:-:S04]  /*bc10*/  FMUL.FTZ R0, R0, 1 ;  /* 0x3f80000000007820 */ /* 0x000fc80000410000 */
[----:B------:R0:W2:Y:S01]  /*bc20*/  F2F.F64.F32 R2, R0 ;  /* 0x0000000000027310 */ /* 0x0000a20000201800 */
[----:B------:R-:W-:Y:S05]  /*bc30*/  BRA `(.L_x_9193) ;  /* 0x0000000400b07947 */ /* 0x000fea0003800000 */
.L_x_9200:
        /* <DEDUP_REMOVED lines=11> */
.L_x_9207:
        /* <DEDUP_REMOVED lines=21> */
.L_x_9209:
[----:B------:R-:W-:Y:S05]  /*be40*/  BSYNC.RECONVERGENT B0 ;  /* 0x0000000000007941 */ /* 0x000fea0003800200 */
.L_x_9208:
[----:B------:R-:W-:Y:S01]  /*be50*/  IMAD.SHL.U32 R0, R0, 0x100000, RZ ;  /* 0x0010000000007824 */ /* 0x000fe200078e00ff */
[----:B------:R-:W-:-:S04]  /*be60*/  LEA R2, R2, 0x3b800000, 0x17 ;  /* 0x3b80000002027811 */ /* 0x000fc800078eb8ff */
[----:B------:R-:W-:-:S05]  /*be70*/  LOP3.LUT R0, R2, R0, R7, 0xfe, !PT ;  /* 0x0000000002007212 */ /* 0x000fca00078efe07 */
[----:B------:R-:W-:-:S04]  /*be80*/  FMUL.FTZ R0, R0, 1 ;  /* 0x3f80000000007820 */ /* 0x000fc80000410000 */
[----:B------:R0:W2:Y:S01]  /*be90*/  F2F.F64.F32 R2, R0 ;  /* 0x0000000000027310 */ /* 0x0000a20000201800 */
[----:B------:R-:W-:Y:S05]  /*bea0*/  BRA `(.L_x_9193) ;  /* 0x0000000400147947 */ /* 0x000fea0003800000 */
.L_x_9206:
        /* <DEDUP_REMOVED lines=21> */
.L_x_9211:
[----:B------:R-:W-:Y:S05]  /*c000*/  BSYNC.RECONVERGENT B0 ;  /* 0x0000000000007941 */ /* 0x000fea0003800200 */
.L_x_9210:
[----:B------:R-:W-:Y:S02]  /*c010*/  SHF.L.U32 R0, R0, 0x15, RZ ;  /* 0x0000001500007819 */ /* 0x000fe400000006ff */
[----:B------:R-:W-:-:S04]  /*c020*/  LEA R2, R2, 0x37800000, 0x17 ;  /* 0x3780000002027811 */ /* 0x000fc800078eb8ff */
[----:B------:R-:W-:-:S05]  /*c030*/  LOP3.LUT R0, R2, R0, R7, 0xfe, !PT ;  /* 0x0000000002007212 */ /* 0x000fca00078efe07 */
[----:B------:R-:W-:-:S04]  /*c040*/  FMUL.FTZ R0, R0, 1 ;  /* 0x3f80000000007820 */ /* 0x000fc80000410000 */
[----:B------:R0:W2:Y:S01]  /*c050*/  F2F.F64.F32 R2, R0 ;  /* 0x0000000000027310 */ /* 0x0000a20000201800 */
[----:B------:R-:W-:Y:S05]  /*c060*/  BRA `(.L_x_9193) ;  /* 0x0000000000a47947 */ /* 0x000fea0003800000 */
.L_x_9205:
[----:B------:R-:W-:-:S09]  /*c070*/  UISETP.NE.AND UP0, UPT, UR4, 0x1c, UPT ;  /* 0x0000001c0400788c */ /* 0x000fd2000bf05270 */
[----:B------:R-:W-:Y:S05]  /*c080*/  BRA.U !UP0, `(.L_x_9212) ;  /* 0x0000000108947547 */ /* 0x000fea000b800000 */
[----:B------:R-:W-:-:S09]  /*c090*/  UISETP.NE.AND UP0, UPT, UR4, 0x1d, UPT ;  /* 0x0000001d0400788c */ /* 0x000fd2000bf05270 */
[----:B------:R-:W-:Y:S05]  /*c0a0*/  BRA.U !UP0, `(.L_x_9213) ;  /* 0x0000000108807547 */ /* 0x000fea000b800000 */
[----:B------:R-:W-:-:S09]  /*c0b0*/  UISETP.NE.AND UP0, UPT, UR4, 0x2c, UPT ;  /* 0x0000002c0400788c */ /* 0x000fd2000bf05270 */
[----:B------:R-:W-:Y:S05]  /*c0c0*/  BRA.U UP0, `(.L_x_9192) ;  /* 0x0000000100307547 */ /* 0x000fea000b800000 */
[----:B0-----:R-:W2:Y:S01]  /*c0d0*/  LDG.E.U8 R0, desc[UR36][R22.64] ;  /* 0x0000002416007981 */ /* 0x001ea2000c1e1100 */
        /* <DEDUP_REMOVED lines=11> */
.L_x_9192:
[----:B0-----:R-:W-:Y:S01]  /*c190*/  MOV R2, 0x0 ;  /* 0x0000000000027802 */ /* 0x001fe20000000f00 */
[----:B------:R-:W0:Y:S01]  /*c1a0*/  LDCU.64 UR4, c[0x4][0x128] ;  /* 0x01002500ff0477ac */ /* 0x000e220008000a00 */
[----:B------:R-:W-:Y:S02]  /*c1b0*/  HFMA2 R8, -RZ, RZ, 0, 4.64916229248046875e-06 ;  /* 0x0000004eff087431 */ /* 0x000fe400000001ff */
[----:B------:R-:W-:Y:S01]  /*c1c0*/  IMAD.MOV.U32 R12, RZ, RZ, 0x1 ;  /* 0x00000001ff0c7424 */ /* 0x000fe200078e00ff */
[----:B------:R-:W-:Y:S01]  /*c1d0*/  MOV R13, RZ ;  /* 0x000000ff000d7202 */ /* 0x000fe20000000f00 */
[----:B------:R-:W2:Y:S01]  /*c1e0*/  LDCU.64 UR6, c[0x4][0x130] ;  /* 0x01002600ff0677ac */ /* 0x000ea20008000a00 */
[----:B------:R-:W1:Y:S01]  /*c1f0*/  LDC.64 R2, c[0x4][R2] ;  /* 0x0100000002027b82 */ /* 0x000e620000000a00 */
[----:B------:R-:W3:Y:S01]  /*c200*/  LDCU.64 UR8, c[0x4][0x8] ;  /* 0x01000100ff0877ac */ /* 0x000ee20008000a00 */
[----:B0-----:R-:W-:Y:S01]  /*c210*/  MOV R4, UR4 ;  /* 0x0000000400047c02 */ /* 0x001fe20008000f00 */
[----:B------:R-:W-:Y:S01]  /*c220*/  IMAD.U32 R5, RZ, RZ, UR5 ;  /* 0x00000005ff057e24 */ /* 0x000fe2000f8e00ff */
[----:B--2---:R-:W-:Y:S01]  /*c230*/  MOV R6, UR6 ;  /* 0x0000000600067c02 */ /* 0x004fe20008000f00 */
[----:B------:R-:W-:Y:S01]  /*c240*/  IMAD.U32 R7, RZ, RZ, UR7 ;  /* 0x00000007ff077e24 */ /* 0x000fe2000f8e00ff */
[----:B---3--:R-:W-:Y:S01]  /*c250*/  MOV R10, UR8 ;  /* 0x00000008000a7c02 */ /* 0x008fe20008000f00 */
[----:B------:R-:W-:-:S07]  /*c260*/  IMAD.U32 R11, RZ, RZ, UR9 ;  /* 0x00000009ff0b7e24 */ /* 0x000fce000f8e00ff */
[----:B------:R-:W-:-:S07]  /*c270*/  LEPC R20, `(.L_x_9214) ;  /* 0x000000001014794e */ /* 0x000fce0000000000 */
[----:B-1--45:R-:W-:Y:S05]  /*c280*/  CALL.ABS.NOINC R2 ;  /* 0x0000000002007343 */ /* 0x032fea0003c00000 */
.L_x_9214:
[----:B------:R-:W-:Y:S01]  /*c290*/  CS2R R2, SRZ ;  /* 0x0000000000027805 */ /* 0x000fe2000001ff00 */
[----:B------:R-:W-:Y:S06]  /*c2a0*/  BRA `(.L_x_9193) ;  /* 0x0000000000147947 */ /* 0x000fec0003800000 */
.L_x_9213:
[----:B0-----:R-:W2:Y:S02]  /*c2b0*/  LDG.E.64 R2, desc[UR36][R22.64] ;  /* 0x0000002416027981 */ /* 0x001ea4000c1e1b00 */
[----:B--2---:R-:W0:Y:S01]  /*c2c0*/  I2F.F64.U64 R2, R2 ;  /* 0x0000000200027312 */ /* 0x004e220000301800 */
[----:B------:R-:W-:Y:S05]  /*c2d0*/  BRA `(.L_x_9193) ;  /* 0x0000000000087947 */ /* 0x000fea0003800000 */
.L_x_9212:
[----:B0-----:R-:W2:Y:S02]  /*c2e0*/  LDG.E R2, desc[UR36][R22.64] ;  /* 0x0000002416027981 */ /* 0x001ea4000c1e1900 */
[----:B--2---:R-:W0:Y:S02]  /*c2f0*/  I2F.F64.U32 R2, R2 ;  /* 0x0000000200027312 */ /* 0x004e240000201800 */
.L_x_9193:
[----:B------:R-:W-:Y:S05]  /*c300*/  BSYNC.RECONVERGENT B7 ;  /* 0x0000000000077941 */ /* 0x000fea0003800200 */
.L_x_9187:
        /* <DEDUP_REMOVED lines=23> */
[----:B------:R-:W-:Y:S01]  /*c480*/  MOV R6, R16 ;  /* 0x0000001000067202 */ /* 0x000fe20000000f00 */
[----:B------:R-:W-:Y:S01]  /*c490*/  IMAD.MOV.U32 R7, RZ, RZ, R17 ;  /* 0x000000ffff077224 */ /* 0x000fe200078e0011 */
[----:B------:R-:W-:-:S07]  /*c4a0*/  MOV R20, 0xc4c0 ;  /* 0x0000c4c000147802 */ /* 0x000fce0000000f00 */
[----:B------:R-:W-:Y:S05]  /*c4b0*/  CALL.REL.NOINC `($__internal_0_$__cuda_sm20_div_rn_f64_full) ;  /* 0x0000005800047944 */ /* 0x000fea0003c00000 */
.L_x_9218:
[----:B------:R-:W-:Y:S05]  /*c4c0*/  BSYNC.RECONVERGENT B1 ;  /* 0x0000000000017941 */ /* 0x000fea0003800200 */
.L_x_9217:
[----:B------:R-:W-:Y:S01]  /*c4d0*/  MOV R4, R2 ;  /* 0x0000000200047202 */ /* 0x000fe20000000f00 */
[----:B------:R-:W-:-:S07]  /*c4e0*/  IMAD.MOV.U32 R5, RZ, RZ, R3 ;  /* 0x000000ffff057224 */ /* 0x000fce00078e0003 */
.L_x_9216:
[----:B------:R-:W-:Y:S05]  /*c4f0*/  BSYNC.RECONVERGENT B0 ;  /* 0x0000000000007941 */ /* 0x000fea0003800200 */
.L_x_9215:
        /* <DEDUP_REMOVED lines=17> */
.L_x_9222:
[----:B------:R-:W0:Y:S02]  /*c610*/  F2I.S64.F64.TRUNC R4, R4 ;  /* 0x0000000400047311 */ /* 0x000e24000030d900 */
[----:B0-----:R-:W-:-:S05]  /*c620*/  IMAD.MOV.U32 R7, RZ, RZ, R4 ;  /* 0x000000ffff077224 */ /* 0x001fca00078e0004 */
[----:B------:R0:W-:Y:S01]  /*c630*/  STG.E.U8 desc[UR36][R2.64], R7 ;  /* 0x0000000702007986 */ /* 0x0001e2000c101124 */
[----:B------:R-:W-:Y:S05]  /*c640*/  BRA `(.L_x_9224) ;  /* 0x0000000c00e07947 */ /* 0x000fea0003800000 */
.L_x_9221:
        /* <DEDUP_REMOVED lines=9> */
.L_x_9226:
[----:B------:R-:W0:Y:S02]  /*c6e0*/  F2I.F64.TRUNC R5, R4 ;  /* 0x0000000400057311 */ /* 0x000e24000030d100 */
[----:B0-----:R0:W-:Y:S01]  /*c6f0*/  STG.E desc[UR36][R2.64], R5 ;  /* 0x0000000502007986 */ /* 0x0011e2000c101924 */
[----:B------:R-:W-:Y:S05]  /*c700*/  BRA `(.L_x_9224) ;  /* 0x0000000c00b07947 */ /* 0x000fea0003800000 */
.L_x_9225:
[----:B------:R-:W0:Y:S02]  /*c710*/  F2I.F64.TRUNC R5, R4 ;  /* 0x0000000400057311 */ /* 0x000e24000030d100 */
[----:B0-----:R0:W-:Y:S01]  /*c720*/  STG.E.U16 desc[UR36][R2.64], R5 ;  /* 0x0000000502007986 */ /* 0x0011e2000c101524 */
[----:B------:R-:W-:Y:S05]  /*c730*/  BRA `(.L_x_9224) ;  /* 0x0000000c00a47947 */ /* 0x000fea0003800000 */
.L_x_9220:
        /* <DEDUP_REMOVED lines=13> */
.L_x_9228:
        /* <DEDUP_REMOVED lines=8> */
.L_x_9227:
        /* <DEDUP_REMOVED lines=10> */
[----:B------:R-:W-:-:S13]  /*c930*/  MOV R7, RZ ;  /* 0x000000ff00077202 */ /* 0x000fda0000000f00 */
[----:B0-----:R-:W-:-:S05]  /*c940*/  @!P0 FMUL R6, R6, 1.175494350822287508e-38 ;  /* 0x0080000006068820 */ /* 0x001fca0000400000 */
[----:B------:R0:W-:Y:S01]  /*c950*/  STG.E.64 desc[UR36][R2.64], R6 ;  /* 0x0000000602007986 */ /* 0x0001e2000c101b24 */
[----:B------:R-:W-:Y:S05]  /*c960*/  BRA `(.L_x_9224) ;  /* 0x0000000c00187947 */ /* 0x000fea0003800000 */
.L_x_9230:
        /* <DEDUP_REMOVED lines=9> */
.L_x_9229:
[----:B------:R0:W-:Y:S01]  /*ca00*/  STG.E.64 desc[UR36][R2.64], R4 ;  /* 0x0000000402007986 */ /* 0x0001e2000c101b24 */
[----:B------:R-:W-:Y:S05]  /*ca10*/  BRA `(.L_x_9224) ;  /* 0x0000000800ec7947 */ /* 0x000fea0003800000 */
.L_x_9219:
        /* <DEDUP_REMOVED lines=13> */
.L_x_9234:
        /* <DEDUP_REMOVED lines=22> */
.L_x_9237:
[----:B------:R-:W-:-:S04]  /*cc50*/  SHF.R.U32.HI R5, RZ, 0x18, R7 ;  /* 0x00000018ff057819 */ /* 0x000fc80000011607 */
[----:B------:R-:W-:-:S07]  /*cc60*/  LOP3.LUT R0, R0, 0x80, R5, 0xf8, !PT ;  /* 0x0000008000007812 */ /* 0x000fce00078ef805 */
.L_x_9236:
[----:B------:R-:W-:Y:S05]  /*cc70*/  BSYNC.RECONVERGENT B0 ;  /* 0x0000000000007941 */ /* 0x000fea0003800200 */
.L_x_9235:
[----:B------:R0:W-:Y:S01]  /*cc80*/  STG.E.U8 desc[UR36][R2.64], R0 ;  /* 0x0000000002007986 */ /* 0x0001e2000c101124 */
[----:B------:R-:W-:Y:S05]  /*cc90*/  BRA `(.L_x_9224) ;  /* 0x00000008004c7947 */ /* 0x000fea0003800000 */
.L_x_9233:
        /* <DEDUP_REMOVED lines=22> */
.L_x_9240:
[----:B------:R-:W-:-:S04]  /*ce00*/  SHF.R.U32.HI R5, RZ, 0x18, R7 ;  /* 0x00000018ff057819 */ /* 0x000fc80000011607 */
[----:B------:R-:W-:-:S07]  /*ce10*/  LOP3.LUT R0, R0, 0x80, R5, 0xf8, !PT ;  /* 0x0000008000007812 */ /* 0x000fce00078ef805 */
.L_x_9239:
[----:B------:R-:W-:Y:S05]  /*ce20*/  BSYNC.RECONVERGENT B0 ;  /* 0x0000000000007941 */ /* 0x000fea0003800200 */
.L_x_9238:
[----:B------:R0:W-:Y:S01]  /*ce30*/  STG.E.U8 desc[UR36][R2.64], R0 ;  /* 0x0000000002007986 */ /* 0x0001e2000c101124 */
[----:B------:R-:W-:Y:S05]  /*ce40*/  BRA `(.L_x_9224) ;  /* 0x0000000400e07947 */ /* 0x000fea0003800000 */
.L_x_9232:
        /* <DEDUP_REMOVED lines=8> */
[----:B------:R0:W2:Y:S01]  /*ced0*/  F2F.F32.F64 R8, R4 ;  /* 0x0000000400087310 */ /* 0x0000a20000301000 */
[----:B------:R-:W-:Y:S01]  /*cee0*/  DSETP.GEU.AND P0, PT, |R4|, UR4, PT ;  /* 0x0000000404007e2a */ /* 0x000fe2000bf0e200 */
[----:B0-----:R-:W-:-:S13]  /*cef0*/  IMAD.MOV.U32 R5, RZ, RZ, 0xff ;  /* 0x000000ffff057424 */ /* 0x001fda00078e00ff */
[----:B--2---:R-:W-:-:S05]  /*cf00*/  @!P0 FMUL R8, R8, 1.175494350822287508e-38 ;  /* 0x0080000008088820 */ /* 0x004fca0000400000 */
        /* <DEDUP_REMOVED lines=10> */
[----:B------:R-:W-:-:S05]  /*cfb0*/  @!P0 IMAD.MOV R0, RZ, RZ, R6 ;  /* 0x000000ffff008224 */ /* 0x000fca00078e0206 */
[----:B------:R-:W-:-:S05]  /*cfc0*/  @P2 MOV R5, R0 ;  /* 0x0000000000052202 */ /* 0x000fca0000000f00 */
[----:B------:R0:W-:Y:S01]  /*cfd0*/  STG.E.U8 desc[UR36][R2.64], R5 ;  /* 0x0000000502007986 */ /* 0x0001e2000c101124 */
[----:B------:R-:W-:Y:S05]  /*cfe0*/  BRA `(.L_x_9224) ;  /* 0x0000000400787947 */ /* 0x000fea0003800000 */
.L_x_9242:
[----:B------:R-:W0:Y:S02]  /*cff0*/  F2I.U64.F64.TRUNC R4, R4 ;  /* 0x0000000400047311 */ /* 0x000e24000030d800 */
[----:B0-----:R0:W-:Y:S01]  /*d000*/  STG.E.64 desc[UR36][R2.64], R4 ;  /* 0x0000000402007986 */ /* 0x0011e2000c101b24 */
[----:B------:R-:W-:Y:S05]  /*d010*/  BRA `(.L_x_9224) ;  /* 0x00000004006c7947 */ /* 0x000fea0003800000 */
.L_x_9241:
[----:B------:R-:W0:Y:S02]  /*d020*/  F2I.U32.F64.TRUNC R5, R4 ;  /* 0x0000000400057311 */ /* 0x000e24000030d000 */
[----:B0-----:R0:W-:Y:S01]  /*d030*/  STG.E desc[UR36][R2.64], R5 ;  /* 0x0000000502007986 */ /* 0x0011e2000c101924 */
[----:B------:R-:W-:Y:S05]  /*d040*/  BRA `(.L_x_9224) ;  /* 0x0000000400607947 */ /* 0x000fea0003800000 */
.L_x_9231:
        /* <DEDUP_REMOVED lines=10> */
.L_x_9244:
[----:B------:R-:W-:-:S05]  /*d0f0*/  CS2R R6, SRZ ;  /* 0x0000000000067805 */ /* 0x000fca000001ff00 */
[----:B------:R0:W-:Y:S01]  /*d100*/  STG.E.128 desc[UR36][R2.64], R4 ;  /* 0x0000000402007986 */ /* 0x0001e2000c101d24 */
[----:B------:R-:W-:Y:S05]  /*d110*/  BRA `(.L_x_9224) ;  /* 0x00000004002c7947 */ /* 0x000fea0003800000 */
.L_x_9243:
[----:B------:R-:W-:-:S09]  /*d120*/  UISETP.NE.AND UP0, UPT, UR6, 0xf, UPT ;  /* 0x0000000f0600788c */ /* 0x000fd2000bf05270 */
[----:B------:R-:W-:Y:S05]  /*d130*/  BRA.U !UP0, `(.L_x_9245) ;  /* 0x0000000508087547 */ /* 0x000fea000b800000 */
[----:B------:R-:W-:-:S09]  /*d140*/  UISETP.NE.AND UP0, UPT, UR6, 0x17, UPT ;  /* 0x000000170600788c */ /* 0x000fd2000bf05270 */
[----:B------:R-:W-:Y:S05]  /*d150*/  BRA.U !UP0, `(.L_x_9246) ;  /* 0x0000000108a07547 */ /* 0x000fea000b800000 */
[----:B------:R-:W-:-:S09]  /*d160*/  UISETP.NE.AND UP0, UPT, UR6, 0x18, UPT ;  /* 0x000000180600788c */ /* 0x000fd2000bf05270 */
[----:B------:R-:W-:Y:S05]  /*d170*/  BRA.U !UP0, `(.L_x_9247) ;  /* 0x0000000108447547 */ /* 0x000fea000b800000 */
.L_x_9223:
[----:B------:R-:W-:Y:S01]  /*d180*/  MOV R0, 0x0 ;  /* 0x0000000000007802 */ /* 0x000fe20000000f00 */
[----:B------:R-:W0:Y:S01]  /*d190*/  LDCU.64 UR4, c[0x4][0x128] ;  /* 0x01002500ff0477ac */ /* 0x000e220008000a00 */
[----:B------:R-:W-:Y:S02]  /*d1a0*/  HFMA2 R12, -RZ, RZ, 0, 5.9604644775390625e-08 ;  /* 0x00000001ff0c7431 */ /* 0x000fe400000001ff */
[----:B------:R-:W-:Y:S01]  /*d1b0*/  IMAD.MOV.U32 R8, RZ, RZ, 0x65 ;  /* 0x00000065ff087424 */ /* 0x000fe200078e00ff */
[----:B------:R2:W1:Y:S01]  /*d1c0*/  LDC.64 R2, c[0x4][R0] ;  /* 0x0100000000027b82 */ /* 0x0004620000000a00 */
[----:B------:R-:W5:Y:S01]  /*d1d0*/  LDCU.64 UR6, c[0x4][0x130] ;  /* 0x01002600ff0677ac */ /* 0x000f620008000a00 */
[----:B------:R-:W-:Y:S01]  /*d1e0*/  IMAD.MOV.U32 R13, RZ, RZ, RZ ;  /* 0x000000ffff0d7224 */ /* 0x000fe200078e00ff */
[----:B------:R-:W3:Y:S01]  /*d1f0*/  LDCU.64 UR8, c[0x4][0x10] ;  /* 0x01000200ff0877ac */ /* 0x000ee20008000a00 */
[----:B0-----:R-:W-:Y:S01]  /*d200*/  IMAD.U32 R4, RZ, RZ, UR4 ;  /* 0x00000004ff047e24 */ /* 0x001fe2000f8e00ff */
[----:B------:R-:W-:Y:S01]  /*d210*/  MOV R5, UR5 ;  /* 0x0000000500057c02 */ /* 0x000fe20008000f00 */
[----:B-----5:R-:W-:Y:S01]  /*d220*/  IMAD.U32 R6, RZ, RZ, UR6 ;  /* 0x00000006ff067e24 */ /* 0x020fe2000f8e00ff */
[----:B------:R-:W-:Y:S01]  /*d230*/  MOV R7, UR7 ;  /* 0x0000000700077c02 */ /* 0x000fe20008000f00 */
[----:B---3--:R-:W-:Y:S01]  /*d240*/  IMAD.U32 R10, RZ, RZ, UR8 ;  /* 0x00000008ff0a7e24 */ /* 0x008fe2000f8e00ff */
[----:B--2---:R-:W-:-:S07]  /*d250*/  MOV R11, UR9 ;  /* 0x00000009000b7c02 */ /* 0x004fce0008000f00 */
[----:B------:R-:W-:-:S07]  /*d260*/  LEPC R20, `(.L_x_9248) ;  /* 0x000000001014794e */ /* 0x000fce0000000000 */
[----:B-1--4-:R-:W-:Y:S05]  /*d270*/  CALL.ABS.NOINC R2 ;  /* 0x0000000002007343 */ /* 0x012fea0003c00000 */
.L_x_9248:
[----:B------:R-:W-:Y:S05]  /*d280*/  BRA `(.L_x_9224) ;  /* 0x0000000000d07947 */ /* 0x000fea0003800000 */
.L_x_9247:
        /* <DEDUP_REMOVED lines=17> */
.L_x_9250:
[----:B------:R-:W-:Y:S05]  /*d3a0*/  BSYNC.RECONVERGENT B0 ;  /* 0x0000000000007941 */ /* 0x000fea0003800200 */
.L_x_9249:
[----:B------:R-:W-:-:S05]  /*d3b0*/  LOP3.LUT R7, R0, 0x80, R7, 0xf8, !PT ;  /* 0x0000008000077812 */ /* 0x000fca00078ef807 */
[----:B------:R0:W-:Y:S01]  /*d3c0*/  STG.E.U8 desc[UR36][R2.64], R7 ;  /* 0x0000000702007986 */ /* 0x0001e2000c101124 */
[----:B------:R-:W-:Y:S05]  /*d3d0*/  BRA `(.L_x_9224) ;  /* 0x00000000007c7947 */ /* 0x000fea0003800000 */
.L_x_9246:
        /* <DEDUP_REMOVED lines=16> */
.L_x_9252:
[----:B------:R-:W-:Y:S01]  /*d4e0*/  IMAD.MOV.U32 R0, RZ, RZ, 0x7f ;  /* 0x0000007fff007424 */ /* 0x000fe200078e00ff */
[----:B------:R-:W-:-:S04]  /*d4f0*/  ISETP.GT.U32.AND P0, PT, R6, 0x7f800000, PT ;  /* 0x7f8000000600780c */ /* 0x000fc80003f04070 */
[----:B------:R-:W-:-:S09]  /*d500*/  SEL R0, R0, 0x7c, P0 ;  /* 0x0000007c00007807 */ /* 0x000fd20000000000 */
.L_x_9253:
[----:B------:R-:W-:Y:S05]  /*d510*/  BSYNC.RECONVERGENT B0 ;  /* 0x0000000000007941 */ /* 0x000fea0003800200 */
.L_x_9251:
[----:B------:R-:W-:-:S04]  /*d520*/  SHF.R.U32.HI R5, RZ, 0x18, R7 ;  /* 0x00000018ff057819 */ /* 0x000fc80000011607 */
[----:B------:R-:W-:-:S05]  /*d530*/  LOP3.LUT R5, R0, 0x80, R5, 0xf8, !PT ;  /* 0x0000008000057812 */ /* 0x000fca00078ef805 */
[----:B------:R0:W-:Y:S01]  /*d540*/  STG.E.U8 desc[UR36][R2.64], R5 ;  /* 0x0000000502007986 */ /* 0x0001e2000c101124 */
[----:B------:R-:W-:Y:S05]  /*d550*/  BRA `(.L_x_9224) ;  /* 0x00000000001c7947 */ /* 0x000fea0003800000 */
.L_x_9245:
[----:B------:R-:W-:Y:S01]  /*d560*/  UMOV UR4, 0xf0000000 ;  /* 0xf000000000047882 */ /* 0x000fe20000000000 */
[----:B------:R-:W-:Y:S01]  /*d570*/  UMOV UR5, 0x380fffff ;  /* 0x380fffff00057882 */ /* 0x000fe20000000000 */
[----:B------:R-:W0:Y:S01]  /*d580*/  F2F.F32.F64 R0, R4 ;  /* 0x0000000400007310 */ /* 0x000e220000301000 */
[----:B------:R-:W-:-:S14]  /*d590*/  DSETP.GEU.AND P0, PT, |R4|, UR4, PT ;  /* 0x0000000404007e2a */ /* 0x000fdc000bf0e200 */
[----:B0-----:R-:W-:-:S05]  /*d5a0*/  @!P0 FMUL R0, R0, 1.175494350822287508e-38 ;  /* 0x0080000000008820 */ /* 0x001fca0000400000 */
[----:B------:R-:W-:-:S05]  /*d5b0*/  F2FP.BF16.F32.PACK_AB R0, RZ, R0 ;  /* 0x00000000ff00723e */ /* 0x000fca00000010ff */
[----:B------:R0:W-:Y:S02]  /*d5c0*/  STG.E.U16 desc[UR36][R2.64], R0 ;  /* 0x0000000002007986 */ /* 0x0001e4000c101524 */
.L_x_9224:
[----:B------:R-:W-:-:S07]  /*d5d0*/  IADD3 R19, PT, PT, R19, 0x80, RZ ;  /* 0x0000008013137810 */ /* 0x000fce0007ffe0ff */
.L_x_9157:
[----:B------:R-:W-:Y:S05]  /*d5e0*/  BSYNC.RECONVERGENT B6 ;  /* 0x0000000000067941 */ /* 0x000fea0003800200 */
.L_x_9156:
[----:B------:R-:W5:Y:S02]  /*d5f0*/  LDCU UR4, c[0x0][0x380] ;  /* 0x00007000ff0477ac */ /* 0x000f640008000800 */
[----:B-----5:R-:W-:-:S13]  /*d600*/  ISETP.GE.AND P0, PT, R19, UR4, PT ;  /* 0x0000000413007c0c */ /* 0x020fda000bf06270 */
[----:B------:R-:W-:Y:S05]  /*d610*/  @P0 EXIT ;  /* 0x000000000000094d */ /* 0x000fea0003800000 */
[----:B------:R-:W5:Y:S01]  /*d620*/  LDCU UR4, c[0x0][0x388] ;  /* 0x00007100ff0477ac */ /* 0x000f620008000800 */
[----:B------:R-:W-:Y:S01]  /*d630*/  IMAD.MOV.U32 R22, RZ, RZ, RZ ;  /* 0x000000ffff167224 */ /* 0x000fe200078e00ff */
[----:B0-2---:R-:W-:Y:S01]  /*d640*/  MOV R0, RZ ;  /* 0x000000ff00007202 */ /* 0x005fe20000000f00 */
[----:B-1-34-:R-:W-:Y:S01]  /*d650*/  IMAD.MOV.U32 R16, RZ, RZ, RZ ;  /* 0x000000ffff107224 */ /* 0x01afe200078e00ff */
[----:B-----5:R-:W-:-:S09]  /*d660*/  UISETP.NE.AND UP0, UPT, UR4, URZ, UPT ;  /* 0x000000ff0400728c */ /* 0x020fd2000bf05270 */
        /* <DEDUP_REMOVED lines=349> */
.L_x_9254:
[----:B------:R-:W0:Y:S01]  /*ec40*/  LDCU.64 UR8, c[0x0][0x5f0] ;  /* 0x0000be00ff0877ac */ /* 0x000e220008000a00 */
[----:B------:R-:W-:Y:S01]  /*ec50*/  BSSY.RECONVERGENT B6, `(.L_x_9255) ;  /* 0x00000ef000067945 */ /* 0x000fe20003800200 */
[----:B------:R-:W1:Y:S01]  /*ec60*/  LDCU.64 UR6, c[0x0][0x5e8] ;  /* 0x0000bd00ff0677ac */ /* 0x000e620008000a00 */
[----:B------:R-:W-:-:S04]  /*ec70*/  UPRMT UR4, UR40, 0x7771, URZ ;  /* 0x0000777128047896 */ /* 0x000fc800080000ff */
[----:B------:R-:W-:Y:S01]  /*ec80*/  UISETP.GT.AND UP0, UPT, UR4, 0x9, UPT ;  /* 0x000000090400788c */ /* 0x000fe2000bf04270 */
[----:B0-----:R-:W-:Y:S02]  /*ec90*/  IADD3 R2, P1, PT, R0, UR8, RZ ;  /* 0x0000000800027c10 */ /* 0x001fe4000ff3e0ff */
[----:B-1----:R-:W-:-:S03]  /*eca0*/  IADD3 R16, P0, PT, R16, UR6, RZ ;  /* 0x0000000610107c10 */ /* 0x002fc6000ff1e0ff */
        /* <DEDUP_REMOVED lines=14> */
.L_x_9259:
[----:B------:R-:W2:Y:S02]  /*ed90*/  LDG.E.U8 R2, desc[UR36][R2.64] ;  /* 0x0000002402027981 */ /* 0x000ea4000c1e1100 */
[----:B--2---:R0:W1:Y:S01]  /*eda0*/  I2F.F64.U16 R18, R2 ;  /* 0x0000000200127312 */ /* 0x0040620000101800 */
[----:B------:R-:W-:Y:S05]  /*edb0*/  BRA `(.L_x_9261) ;  /* 0x0000000c00607947 */ /* 0x000fea0003800000 */
.L_x_9258:
        /* <DEDUP_REMOVED lines=9> */
.L_x_9263:
[----:B------:R-:W2:Y:S02]  /*ee50*/  LDG.E R2, desc[UR36][R2.64] ;  /* 0x0000002402027981 */ /* 0x000ea4000c1e1900 */
[----:B--2---:R3:W4:Y:S01]  /*ee60*/  I2F.F64 R18, R2 ;  /* 0x0000000200127312 */ /* 0x0047220000201c00 */
[----:B------:R-:W-:Y:S05]  /*ee70*/  BRA `(.L_x_9261) ;  /* 0x0000000c00307947 */ /* 0x000fea0003800000 */
.L_x_9262:
[----:B------:R-:W2:Y:S02]  /*ee80*/  LDG.E.U16 R2, desc[UR36][R2.64] ;  /* 0x0000002402027981 */ /* 0x000ea4000c1e1500 */
[----:B--2---:R0:W1:Y:S01]  /*ee90*/  I2F.F64.S16 R18, R2 ;  /* 0x0000000200127312 */ /* 0x0040620000101c00 */
[----:B------:R-:W-:Y:S05]  /*eea0*/  BRA `(.L_x_9261) ;  /* 0x0000000c00247947 */ /* 0x000fea0003800000 */
.L_x_9257:
        /* <DEDUP_REMOVED lines=10> */
.L_x_9265:
[----:B------:R-:W2:Y:S02]  /*ef50*/  LDG.E.U16 R0, desc[UR36][R2.64] ;  /* 0x0000002402007981 */ /* 0x000ea4000c1e1500 */
[----:B--2---:R-:W-:-:S05]  /*ef60*/  HADD2.F32 R0, -RZ, R0.H0_H0 ;  /* 0x20000000ff007230 */ /* 0x004fca0000004100 */
[----:B------:R-:W-:-:S04]  /*ef70*/  FMUL.FTZ R0, R0, 1 ;  /* 0x3f80000000007820 */ /* 0x000fc80000410000 */
[----:B------:R0:W1:Y:S01]  /*ef80*/  F2F.F64.F32 R18, R0 ;  /* 0x0000000000127310 */ /* 0x0000620000201800 */
[----:B------:R-:W-:Y:S05]  /*ef90*/  BRA `(.L_x_9261) ;  /* 0x0000000800e87947 */ /* 0x000fea0003800000 */
.L_x_9264:
        /* <DEDUP_REMOVED lines=10> */
.L_x_9267:
[----:B------:R-:W2:Y:S02]  /*f040*/  LDG.E.U16 R2, desc[UR36][R2.64] ;  /* 0x0000002402027981 */ /* 0x000ea4000c1e1500 */
[----:B--2---:R-:W-:-:S05]  /*f050*/  HADD2.F32 R0, -RZ, R2.H0_H0 ;  /* 0x20000002ff007230 */ /* 0x004fca0000004100 */
[----:B------:R-:W-:-:S04]  /*f060*/  FMUL.FTZ R0, R0, 1 ;  /* 0x3f80000000007820 */ /* 0x000fc80000410000 */
[----:B------:R0:W1:Y:S01]  /*f070*/  F2F.F64.F32 R18, R0 ;  /* 0x0000000000127310 */ /* 0x0000620000201800 */
[----:B------:R-:W-:Y:S05]  /*f080*/  BRA `(.L_x_9261) ;  /* 0x0000000800ac7947 */ /* 0x000fea0003800000 */
.L_x_9266:
[----:B------:R0:W5:Y:S01]  /*f090*/  LDG.E.64 R18, desc[UR36][R2.64] ;  /* 0x0000002402127981 */ /* 0x000162000c1e1b00 */
[----:B------:R-:W-:Y:S05]  /*f0a0*/  BRA `(.L_x_9261) ;  /* 0x0000000800a47947 */ /* 0x000fea0003800000 */
.L_x_9256:
        /* <DEDUP_REMOVED lines=13> */
.L_x_9270:
[----:B------:R0:W5:Y:S01]  /*f180*/  LDG.E.64 R18, desc[UR36][R2.64] ;  /* 0x0000002402127981 */ /* 0x000162000c1e1b00 */
[----:B------:R-:W-:Y:S05]  /*f190*/  BRA `(.L_x_9261) ;  /* 0x0000000800687947 */ /* 0x000fea0003800000 */
.L_x_9269:
        /* <DEDUP_REMOVED lines=27> */
.L_x_9272:
        /* <DEDUP_REMOVED lines=14> */
.L_x_9271:
[----:B------:R-:W2:Y:S02]  /*f430*/  LDG.E.U16 R0, desc[UR36][R2.64] ;  /* 0x0000002402007981 */ /* 0x000ea4000c1e1500 */
[----:B--2---:R-:W-:-:S05]  /*f440*/  SHF.L.U32 R0, R0, 0x10, RZ ;  /* 0x0000001000007819 */ /* 0x004fca00000006ff */
[----:B------:R-:W-:-:S04]  /*f450*/  FMUL.FTZ R0, R0, 1 ;  /* 0x3f80000000007820 */ /* 0x000fc80000410000 */
[----:B------:R0:W1:Y:S01]  /*f460*/  F2F.F64.F32 R18, R0 ;  /* 0x0000000000127310 */ /* 0x0000620000201800 */
[----:B------:R-:W-:Y:S05]  /*f470*/  BRA `(.L_x_9261) ;  /* 0x0000000400b07947 */ /* 0x000fea0003800000 */
.L_x_9268:
        /* <DEDUP_REMOVED lines=11> */
.L_x_9275:
        /* <DEDUP_REMOVED lines=21> */
.L_x_9277:
[----:B------:R-:W-:Y:S05]  /*f680*/  BSYNC.RECONVERGENT B0 ;  /* 0x0000000000007941 */ /* 0x000fea0003800200 */
.L_x_9276:
[----:B------:R-:W-:Y:S01]  /*f690*/  IMAD.SHL.U32 R0, R0, 0x100000, RZ ;  /* 0x0010000000007824 */ /* 0x000fe200078e00ff */
[----:B------:R-:W-:-:S04]  /*f6a0*/  LEA R2, R2, 0x3b800000, 0x17 ;  /* 0x3b80000002027811 */ /* 0x000fc800078eb8ff */
[----:B------:R-:W-:-:S05]  /*f6b0*/  LOP3.LUT R0, R2, R0, R7, 0xfe, !PT ;  /* 0x0000000002007212 */ /* 0x000fca00078efe07 */
[----:B------:R-:W-:-:S04]  /*f6c0*/  FMUL.FTZ R0, R0, 1 ;  /* 0x3f80000000007820 */ /* 0x000fc80000410000 */
[----:B------:R0:W1:Y:S01]  /*f6d0*/  F2F.F64.F32 R18, R0 ;  /* 0x0000000000127310 */ /* 0x0000620000201800 */
[----:B------:R-:W-:Y:S05]  /*f6e0*/  BRA `(.L_x_9261) ;  /* 0x0000000400147947 */ /* 0x000fea0003800000 */
.L_x_9274:
        /* <DEDUP_REMOVED lines=21> */
.L_x_9279:
[----:B------:R-:W-:Y:S05]  /*f840*/  BSYNC.RECONVERGENT B0 ;  /* 0x0000000000007941 */ /* 0x000fea0003800200 */
.L_x_9278:
[----:B------:R-:W-:Y:S02]  /*f850*/  SHF.L.U32 R0, R0, 0x15, RZ ;  /* 0x0000001500007819 */ /* 0x000fe400000006ff */
[----:B------:R-:W-:-:S04]  /*f860*/  LEA R2, R2, 0x37800000, 0x17 ;  /* 0x3780000002027811 */ /* 0x000fc800078eb8ff */
[----:B------:R-:W-:-:S05]  /*f870*/  LOP3.LUT R0, R2, R0, R7, 0xfe, !PT ;  /* 0x0000000002007212 */ /* 0x000fca00078efe07 */
[----:B------:R-:W-:-:S04]  /*f880*/  FMUL.FTZ R0, R0, 1 ;  /* 0x3f80000000007820 */ /* 0x000fc80000410000 */
[----:B------:R0:W1:Y:S01]  /*f890*/  F2F.F64.F32 R18, R0 ;  /* 0x0000000000127310 */ /* 0x0000620000201800 */
[----:B------:R-:W-:Y:S05]  /*f8a0*/  BRA `(.L_x_9261) ;  /* 0x0000000000a47947 */ /* 0x000fea0003800000 */
.L_x_9273:
        /* <DEDUP_REMOVED lines=18> */
.L_x_9260:
        /* <DEDUP_REMOVED lines=16> */
.L_x_9282:
[----:B------:R-:W-:Y:S01]  /*fad0*/  CS2R R18, SRZ ;  /* 0x0000000000127805 */ /* 0x000fe2000001ff00 */
[----:B------:R-:W-:Y:S06]  /*fae0*/  BRA `(.L_x_9261) ;  /* 0x0000000000147947 */ /* 0x000fec0003800000 */
.L_x_9281:
[----:B------:R-:W2:Y:S02]  /*faf0*/  LDG.E.64 R18, desc[UR36][R2.64] ;  /* 0x0000002402127981 */ /* 0x000ea4000c1e1b00 */
[----:B--2---:R-:W0:Y:S01]  /*fb00*/  I2F.F64.U64 R18, R18 ;  /* 0x0000001200127312 */ /* 0x004e220000301800 */
[----:B------:R-:W-:Y:S05]  /*fb10*/  BRA `(.L_x_9261) ;  /* 0x0000000000087947 */ /* 0x000fea0003800000 */
.L_x_9280:
[----:B------:R-:W2:Y:S02]  /*fb20*/  LDG.E R2, desc[UR36][R2.64] ;  /* 0x0000002402027981 */ /* 0x000ea4000c1e1900 */
[----:B--2---:R0:W1:Y:S02]  /*fb30*/  I2F.F64.U32 R18, R2 ;  /* 0x0000000200127312 */ /* 0x0040640000201800 */
.L_x_9261:
[----:B------:R-:W-:Y:S05]  /*fb40*/  BSYNC.RECONVERGENT B6 ;  /* 0x0000000000067941 */ /* 0x000fea0003800200 */
.L_x_9255:
        /* <DEDUP_REMOVED lines=18> */
.L_x_9287:
[----:B0-----:R-:W3:Y:S02]  /*fc70*/  LDG.E.U8 R2, desc[UR36][R22.64] ;  /* 0x0000002416027981 */ /* 0x001ee4000c1e1100 */
[----:B---3--:R-:W0:Y:S01]  /*fc80*/  I2F.F64.U16 R2, R2 ;  /* 0x0000000200027312 */ /* 0x008e220000101800 */
[----:B------:R-:W-:Y:S05]  /*fc90*/  BRA `(.L_x_9289) ;  /* 0x0000000c00607947 */ /* 0x000fea0003800000 */
.L_x_9286:
        /* <DEDUP_REMOVED lines=9> */
.L_x_9291:
[----:B0-----:R-:W3:Y:S02]  /*fd30*/  LDG.E R2, desc[UR36][R22.64] ;  /* 0x0000002416027981 */ /* 0x001ee4000c1e1900 */
[----:B---3--:R-:W0:Y:S01]  /*fd40*/  I2F.F64 R2, R2 ;  /* 0x0000000200027312 */ /* 0x008e220000201c00 */
[----:B------:R-:W-:Y:S05]  /*fd50*/  BRA `(.L_x_9289) ;  /* 0x0000000c00307947 */ /* 0x000fea0003800000 */
.L_x_9290:
[----:B0-----:R-:W3:Y:S02]  /*fd60*/  LDG.E.U16 R2, desc[UR36][R22.64] ;  /* 0x0000002416027981 */ /* 0x001ee4000c1e1500 */
[----:B---3--:R-:W0:Y:S01]  /*fd70*/  I2F.F64.S16 R2, R2 ;  /* 0x0000000200027312 */ /* 0x008e220000101c00 */
[----:B------:R-:W-:Y:S05]  /*fd80*/  BRA `(.L_x_9289) ;  /* 0x0000000c00247947 */ /* 0x000fea0003800000 */
.L_x_9285:
        /* <DEDUP_REMOVED lines=10> */
.L_x_9293:
[----:B0-----:R-:W3:Y:S02]  /*fe30*/  LDG.E.U16 R0, desc[UR36][R22.64] ;  /* 0x0000002416007981 */ /* 0x001ee4000c1e1500 */
[----:B---3--:R-:W-:-:S05]  /*fe40*/  HADD2.F32 R0, -RZ, R0.H0_H0 ;  /* 0x20000000ff007230 */ /* 0x008fca0000004100 */
[----:B------:R-:W-:-:S04]  /*fe50*/  FMUL.FTZ R0, R0, 1 ;  /* 0x3f80000000007820 */ /* 0x000fc80000410000 */
[----:B------:R0:W3:Y:S01]  /*fe60*/  F2F.F64.F32 R2, R0 ;  /* 0x0000000000027310 */ /* 0x0000e20000201800 */
[----:B------:R-:W-:Y:S05]  /*fe70*/  BRA `(.L_x_9289) ;  /* 0x0000000800e87947 */ /* 0x000fea0003800000 */
.L_x_9292:
        /* <DEDUP_REMOVED lines=10> */
.L_x_9295:
[----:B------:R-:W0:Y:S02]  /*ff20*/  LDG.E.U16 R22, desc[UR36][R22.64] ;  /* 0x0000002416167981 */ /* 0x000e24000c1e1500 */
[----:B0-----:R-:W-:-:S05]  /*ff30*/  HADD2.F32 R0, -RZ, R22.H0_H0 ;  /* 0x20000016ff007230 */ /* 0x001fca0000004100 */
[----:B------:R-:W-:-:S04]  /*ff40*/  FMUL.FTZ R0, R0, 1 ;  /* 0x3f80000000007820 */ /* 0x000fc80000410000 */
[----:B------:R0:W3:Y:S01]  /*ff50*/  F2F.F64.F32 R2, R0 ;  /* 0x0000000000027310 */ /* 0x0000e20000201800 */
[----:B------:R-:W-:Y:S05]  /*ff60*/  BRA `(.L_x_9289) ;  /* 0x0000000800ac7947 */ /* 0x000fea0003800000 */
.L_x_9294:
[----:B0-----:R0:W5:Y:S01]  /*ff70*/  LDG.E.64 R2, desc[UR36][R22.64] ;  /* 0x0000002416027981 */ /* 0x001162000c1e1b00 */
[----:B------:R-:W-:Y:S05]  /*ff80*/  BRA `(.L_x_9289) ;  /* 0x0000000800a47947 */ /* 0x000fea0003800000 */
.L_x_9284:
        /* <DEDUP_REMOVED lines=13> */
.L_x_9298:
[----:B0-----:R0:W5:Y:S01]  /*10060*/  LDG.E.64 R2, desc[UR36][R22.64] ;  /* 0x0000002416027981 */ /* 0x001162000c1e1b00 */
[----:B------:R-:W-:Y:S05]  /*10070*/  BRA `(.L_x_9289) ;  /* 0x0000000800687947 */ /* 0x000fea0003800000 */
.L_x_9297:
[----:B------:R-:W-:-:S09]  /*10080*/  UISETP.NE.AND UP0, UPT, UR4, 0xf, UPT ;  /* 0x0000000f0400788c */ /* 0x000fd2000bf05270 */
[----:B------:R-:W-:Y:S05]  /*10090*/  BRA.U !UP0, `(.L_x_9299) ;  /* 0x00000001089c7547 */ /* 0x000fea000b800000 */
[----:B------:R-:W-:-:S09]  /*100a0*/  UISETP.NE.AND UP0, UPT, UR4, 0x17, UPT ;  /* 0x000000170400788c */ /* 0x000fd2000bf05270 */
[----:B------:R-:W-:Y:S05]  /*100b0*/  BRA.U !UP0, `(.L_x_9300) ;  /* 0x00000001085c7547 */ /* 0x000fea000b800000 */
[----:B------:R-:W-:-:S09]  /*100c0*/  UISETP.NE.AND UP0, UPT, UR4, 0x18, UPT ;  /* 0x000000180400788c */ /* 0x000fd2000bf05270 */
[----:B------:R-:W-:Y:S05]  /*100d0*/  BRA.U UP0, `(.L_x_9288) ;  /* 0x0000000500f47547 */ /* 0x000fea000b800000 */
[----:B0-----:R-:W3:Y:S01]  /*100e0*/  LDG.E.U8 R0, desc[UR36][R22.64] ;  /* 0x0000002416007981 */ /* 0x001ee2000c1e1100 */
        /* <DEDUP_REMOVED lines=18> */
[----:B------:R-:W3:Y:S01]  /*10210*/  F2F.F64.F32 R2, R3 ;  /* 0x0000000300027310 */ /* 0x000ee20000201800 */
[----:B------:R-:W-:Y:S05]  /*10220*/  BRA `(.L_x_9289) ;  /* 0x0000000400fc7947 */ /* 0x000fea0003800000 */
.L_x_9300:
        /* <DEDUP_REMOVED lines=14> */
.L_x_9299:
[----:B0-----:R-:W3:Y:S02]  /*10310*/  LDG.E.U16 R0, desc[UR36][R22.64] ;  /* 0x0000002416007981 */ /* 0x001ee4000c1e1500 */
[----:B---3--:R-:W-:-:S05]  /*10320*/  SHF.L.U32 R0, R0, 0x10, RZ ;  /* 0x0000001000007819 */ /* 0x008fca00000006ff */
[----:B------:R-:W-:-:S04]  /*10330*/  FMUL.FTZ R0, R0, 1 ;  /* 0x3f80000000007820 */ /* 0x000fc80000410000 */
[----:B------:R0:W3:Y:S01]  /*10340*/  F2F.F64.F32 R2, R0 ;  /* 0x0000000000027310 */ /* 0x0000e20000201800 */
[----:B------:R-:W-:Y:S05]  /*10350*/  BRA `(.L_x_9289) ;  /* 0x0000000400b07947 */ /* 0x000fea0003800000 */
.L_x_9296:
        /* <DEDUP_REMOVED lines=11> */
.L_x_9303:
        /* <DEDUP_REMOVED lines=21> */
.L_x_9305:
[----:B------:R-:W-:Y:S05]  /*10560*/  BSYNC.RECONVERGENT B0 ;  /* 0x0000000000007941 */ /* 0x000fea0003800200 */
.L_x_9304:
[----:B------:R-:W-:Y:S01]  /*10570*/  IMAD.SHL.U32 R0, R0, 0x100000, RZ ;  /* 0x0010000000007824 */ /* 0x000fe200078e00ff */
[----:B------:R-:W-:-:S04]  /*10580*/  LEA R2, R2, 0x3b800000, 0x17 ;  /* 0x3b80000002027811 */ /* 0x000fc800078eb8ff */
[----:B------:R-:W-:-:S05]  /*10590*/  LOP3.LUT R0, R2, R0, R7, 0xfe, !PT ;  /* 0x0000000002007212 */ /* 0x000fca00078efe07 */
[----:B------:R-:W-:-:S04]  /*105a0*/  FMUL.FTZ R0, R0, 1 ;  /* 0x3f80000000007820 */ /* 0x000fc80000410000 */
[----:B------:R0:W3:Y:S01]  /*105b0*/  F2F.F64.F32 R2, R0 ;  /* 0x0000000000027310 */ /* 0x0000e20000201800 */
[----:B------:R-:W-:Y:S05]  /*105c0*/  BRA `(.L_x_9289) ;  /* 0x0000000400147947 */ /* 0x000fea0003800000 */
.L_x_9302:
        /* <DEDUP_REMOVED lines=21> */
.L_x_9307:
[----:B------:R-:W-:Y:S05]  /*10720*/  BSYNC.RECONVERGENT B0 ;  /* 0x0000000000007941 */ /* 0x000fea0003800200 */
.L_x_9306:
[----:B------:R-:W-:Y:S02]  /*10730*/  SHF.L.U32 R0, R0, 0x15, RZ ;  /* 0x0000001500007819 */ /* 0x000fe400000006ff */
[----:B------:R-:W-:-:S04]  /*10740*/  LEA R2, R2, 0x37800000, 0x17 ;  /* 0x3780000002027811 */ /* 0x000fc800078eb8ff */
[----:B------:R-:W-:-:S05]  /*10750*/  LOP3.LUT R0, R2, R0, R7, 0xfe, !PT ;  /* 0x0000000002007212 */ /* 0x000fca00078efe07 */
[----:B------:R-:W-:-:S04]  /*10760*/  FMUL.FTZ R0, R0, 1 ;  /* 0x3f80000000007820 */ /* 0x000fc80000410000 */
[----:B------:R0:W3:Y:S01]  /*10770*/  F2F.F64.F32 R2, R0 ;  /* 0x0000000000027310 */ /* 0x0000e20000201800 */
[----:B------:R-:W-:Y:S05]  /*10780*/  BRA `(.L_x_9289) ;  /* 0x0000000000a47947 */ /* 0x000fea0003800000 */
.L_x_9301:
        /* <DEDUP_REMOVED lines=18> */
.L_x_9288:
        /* <DEDUP_REMOVED lines=16> */
.L_x_9310:
[----:B------:R-:W-:Y:S01]  /*109b0*/  CS2R R2, SRZ ;  /* 0x0000000000027805 */ /* 0x000fe2000001ff00 */
[----:B------:R-:W-:Y:S06]  /*109c0*/  BRA `(.L_x_9289) ;  /* 0x0000000000147947 */ /* 0x000fec0003800000 */
.L_x_9309:
[----:B0-----:R-:W3:Y:S02]  /*109d0*/  LDG.E.64 R2, desc[UR36][R22.64] ;  /* 0x0000002416027981 */ /* 0x001ee4000c1e1b00 */
[----:B---3--:R-:W0:Y:S01]  /*109e0*/  I2F.F64.U64 R2, R2 ;  /* 0x0000000200027312 */ /* 0x008e220000301800 */
[----:B------:R-:W-:Y:S05]  /*109f0*/  BRA `(.L_x_9289) ;  /* 0x0000000000087947 */ /* 0x000fea0003800000 */
.L_x_9308:
[----:B0-----:R-:W3:Y:S02]  /*10a00*/  LDG.E R2, desc[UR36][R22.64] ;  /* 0x0000002416027981 */ /* 0x001ee4000c1e1900 */
[----:B---3--:R-:W0:Y:S02]  /*10a10*/  I2F.F64.U32 R2, R2 ;  /* 0x0000000200027312 */ /* 0x008e240000201800 */
.L_x_9289:
[----:B------:R-:W-:Y:S05]  /*10a20*/  BSYNC.RECONVERGENT B6 ;  /* 0x0000000000067941 */ /* 0x000fea0003800200 */
.L_x_9283:
[----:B------:R-:W0:Y:S01]  /*10a30*/  LDCU.128 UR4, c[0x0][0x600] ;  /* 0x0000c000ff0477ac */ /* 0x000e220008000c00 */
[----:B------:R-:W-:Y:S01]  /*10a40*/  BSSY.RECONVERGENT B0, `(.L_x_9311) ;  /* 0x000001d000007945 */ /* 0x000fe20003800200 */
[----:B------:R-:W-:Y:S01]  /*10a50*/  CS2R R4, SRZ ;  /* 0x0000000000047805 */ /* 0x000fe2000001ff00 */
[----:B0--3-5:R-:W-:-:S06]  /*10a60*/  DSETP.GT.AND P0, PT, R2, UR6, PT ;  /* 0x0000000602007e2a */ /* 0x029fcc000bf04000 */
        /* <DEDUP_REMOVED lines=23> */
.L_x_9314:
[----:B------:R-:W-:Y:S05]  /*10be0*/  BSYNC.RECONVERGENT B1 ;  /* 0x0000000000017941 */ /* 0x000fea0003800200 */
.L_x_9313:
[----:B------:R-:W-:Y:S01]  /*10bf0*/  MOV R4, R2 ;  /* 0x0000000200047202 */ /* 0x000fe20000000f00 */
[----:B------:R-:W-:-:S07]  /*10c00*/  IMAD.MOV.U32 R5, RZ, RZ, R3 ;  /* 0x000000ffff057224 */ /* 0x000fce00078e0003 */
.L_x_9312:
[----:B------:R-:W-:Y:S05]  /*10c10*/  BSYNC.RECONVERGENT B0 ;  /* 0x0000000000007941 */ /* 0x000fea0003800200 */
.L_x_9311:
[----:B------:R-:W-:-:S04]  /*10c20*/  ULOP3.LUT UR4, UR40, 0xff, URZ, 0xc0, !UPT ;  /* 0x000000ff28047892 */ /* 0x000fc8000f8ec0ff */
[----:B------:R-:W-:-:S09]  /*10c30*/  UISETP.GT.AND UP0, UPT, UR4, 0x9, UPT ;  /* 0x000000090400788c */ /* 0x000fd2000bf04270 */
        /* <DEDUP_REMOVED lines=12> */
.L_x_9318:
[----:B------:R-:W0:Y:S02]  /*10d00*/  F2I.S64.F64.TRUNC R4, R4 ;  /* 0x0000000400047311 */ /* 0x000e24000030d900 */
[----:B0-----:R-:W-:-:S05]  /*10d10*/  MOV R3, R4 ;  /* 0x0000000400037202 */ /* 0x001fca0000000f00 */
[----:B------:R-:W-:Y:S01]  /*10d20*/  STG.E.U8 desc[UR36][R16.64], R3 ;  /* 0x0000000310007986 */ /* 0x000fe2000c101124 */
[----:B------:R-:W-:Y:S05]  /*10d30*/  EXIT ;  /* 0x000000000000794d */ /* 0x000fea0003800000 */
.L_x_9317:
        /* <DEDUP_REMOVED lines=9> */
.L_x_9321:
[----:B------:R-:W0:Y:S02]  /*10dd0*/  F2I.F64.TRUNC R5, R4 ;  /* 0x0000000400057311 */ /* 0x000e24000030d100 */
[----:B0-----:R-:W-:Y:S01]  /*10de0*/  STG.E desc[UR36][R16.64], R5 ;  /* 0x0000000510007986 */ /* 0x001fe2000c101924 */
[----:B------:R-:W-:Y:S05]  /*10df0*/  EXIT ;  /* 0x000000000000794d */ /* 0x000fea0003800000 */
.L_x_9320:
[----:B------:R-:W0:Y:S02]  /*10e00*/  F2I.F64.TRUNC R5, R4 ;  /* 0x0000000400057311 */ /* 0x000e24000030d100 */
[----:B0-----:R-:W-:Y:S01]  /*10e10*/  STG.E.U16 desc[UR36][R16.64], R5 ;  /* 0x0000000510007986 */ /* 0x001fe2000c101524 */
[----:B------:R-:W-:Y:S05]  /*10e20*/  EXIT ;  /* 0x000000000000794d */ /* 0x000fea0003800000 */
.L_x_9316:
        /* <DEDUP_REMOVED lines=13> */
.L_x_9323:
        /* <DEDUP_REMOVED lines=8> */
.L_x_9322:
        /* <DEDUP_REMOVED lines=14> */
.L_x_9325:
        /* <DEDUP_REMOVED lines=9> */
.L_x_9324:
[----:B------:R-:W-:Y:S01]  /*110f0*/  STG.E.64 desc[UR36][R16.64], R4 ;  /* 0x0000000410007986 */ /* 0x000fe2000c101b24 */
[----:B------:R-:W-:Y:S05]  /*11100*/  EXIT ;  /* 0x000000000000794d */ /* 0x000fea0003800000 */
.L_x_9315:
        /* <DEDUP_REMOVED lines=13> */
.L_x_9329:
        /* <DEDUP_REMOVED lines=21> */
.L_x_9332:
[----:B------:R-:W-:-:S04]  /*11330*/  SHF.R.U32.HI R3, RZ, 0x18, R3 ;  /* 0x00000018ff037819 */ /* 0x000fc80000011603 */
[----:B------:R-:W-:-:S04]  /*11340*/  LOP3.LUT R0, R0, 0x80, R3, 0xf8, !PT ;  /* 0x0000008000007812 */ /* 0x000fc800078ef803 */
[----:B------:R-:W-:-:S07]  /*11350*/  PRMT R8, R0, 0x7610, R8 ;  /* 0x0000761000087816 */ /* 0x000fce0000000008 */
.L_x_9331:
[----:B------:R-:W-:Y:S05]  /*11360*/  BSYNC.RECONVERGENT B0 ;  /* 0x0000000000007941 */ /* 0x000fea0003800200 */
.L_x_9330:
[----:B------:R-:W-:Y:S01]  /*11370*/  STG.E.U8 desc[UR36][R16.64], R8 ;  /* 0x0000000810007986 */ /* 0x000fe2000c101124 */
[----:B------:R-:W-:Y:S05]  /*11380*/  EXIT ;  /* 0x000000000000794d */ /* 0x000fea0003800000 */
.L_x_9328:
        /* <DEDUP_REMOVED lines=21> */
.L_x_9335:
[----:B------:R-:W-:-:S04]  /*114e0*/  SHF.R.U32.HI R3, RZ, 0x18, R3 ;  /* 0x00000018ff037819 */ /* 0x000fc80000011603 */
[----:B------:R-:W-:-:S04]  /*114f0*/  LOP3.LUT R0, R0, 0x80, R3, 0xf8, !PT ;  /* 0x0000008000007812 */ /* 0x000fc800078ef803 */
[----:B------:R-:W-:-:S07]  /*11500*/  PRMT R8, R0, 0x7610, R8 ;  /* 0x0000761000087816 */ /* 0x000fce0000000008 */
.L_x_9334:
[----:B------:R-:W-:Y:S05]  /*11510*/  BSYNC.RECONVERGENT B0 ;  /* 0x0000000000007941 */ /* 0x000fea0003800200 */
.L_x_9333:
[----:B------:R-:W-:Y:S01]  /*11520*/  STG.E.U8 desc[UR36][R16.64], R8 ;  /* 0x0000000810007986 */ /* 0x000fe2000c101124 */
[----:B------:R-:W-:Y:S05]  /*11530*/  EXIT ;  /* 0x000000000000794d */ /* 0x000fea0003800000 */
.L_x_9327:
        /* <DEDUP_REMOVED lines=26> */
.L_x_9337:
[----:B------:R-:W0:Y:S02]  /*116e0*/  F2I.U64.F64.TRUNC R4, R4 ;  /* 0x0000000400047311 */ /* 0x000e24000030d800 */
[----:B0-----:R-:W-:Y:S01]  /*116f0*/  STG.E.64 desc[UR36][R16.64], R4 ;  /* 0x0000000410007986 */ /* 0x001fe2000c101b24 */
[----:B------:R-:W-:Y:S05]  /*11700*/  EXIT ;  /* 0x000000000000794d */ /* 0x000fea0003800000 */
.L_x_9336:
[----:B------:R-:W0:Y:S02]  /*11710*/  F2I.U32.F64.TRUNC R5, R4 ;  /* 0x0000000400057311 */ /* 0x000e24000030d000 */
[----:B0-----:R-:W-:Y:S01]  /*11720*/  STG.E desc[UR36][R16.64], R5 ;  /* 0x0000000510007986 */ /* 0x001fe2000c101924 */
[----:B------:R-:W-:Y:S05]  /*11730*/  EXIT ;  /* 0x000000000000794d */ /* 0x000fea0003800000 */
.L_x_9326:
        /* <DEDUP_REMOVED lines=10> */
.L_x_9339:
[----:B------:R-:W-:-:S05]  /*117e0*/  CS2R R6, SRZ ;  /* 0x0000000000067805 */ /* 0x000fca000001ff00 */
[----:B------:R-:W-:Y:S01]  /*117f0*/  STG.E.128 desc[UR36][R16.64], R4 ;  /* 0x0000000410007986 */ /* 0x000fe2000c101d24 */
[----:B------:R-:W-:Y:S05]  /*11800*/  EXIT ;  /* 0x000000000000794d */ /* 0x000fea0003800000 */
.L_x_9338:
[----:B------:R-:W-:-:S09]  /*11810*/  UISETP.NE.AND UP0, UPT, UR4, 0xf, UPT ;  /* 0x0000000f0400788c */ /* 0x000fd2000bf05270 */
[----:B------:R-:W-:Y:S05]  /*11820*/  BRA.U !UP0, `(.L_x_9340) ;  /* 0x0000000508087547 */ /* 0x000fea000b800000 */
[----:B------:R-:W-:-:S09]  /*11830*/  UISETP.NE.AND UP0, UPT, UR4, 0x17, UPT ;  /* 0x000000170400788c */ /* 0x000fd2000bf05270 */
[----:B------:R-:W-:Y:S05]  /*11840*/  BRA.U !UP0, `(.L_x_9341) ;  /* 0x0000000108a07547 */ /* 0x000fea000b800000 */
[----:B------:R-:W-:-:S09]  /*11850*/  UISETP.NE.AND UP0, UPT, UR4, 0x18, UPT ;  /* 0x000000180400788c */ /* 0x000fd2000bf05270 */
[----:B------:R-:W-:Y:S05]  /*11860*/  BRA.U !UP0, `(.L_x_9342) ;  /* 0x0000000108447547 */ /* 0x000fea000b800000 */
.L_x_9319:
[----:B------:R-:W-:Y:S01]  /*11870*/  MOV R0, 0x0 ;  /* 0x0000000000007802 */ /* 0x000fe20000000f00 */
[----:B------:R-:W0:Y:S01]  /*11880*/  LDCU.64 UR4, c[0x4][0x128] ;  /* 0x01002500ff0477ac */ /* 0x000e220008000a00 */
[----:B------:R-:W-:Y:S02]  /*11890*/  HFMA2 R8, -RZ, RZ, 0, 6.020069122314453125e-06 ;  /* 0x00000065ff087431 */ /* 0x000fe400000001ff */
[----:B------:R-:W-:Y:S01]  /*118a0*/  IMAD.MOV.U32 R12, RZ, RZ, 0x1 ;  /* 0x00000001ff0c7424 */ /* 0x000fe200078e00ff */
[----:B------:R3:W1:Y:S01]  /*118b0*/  LDC.64 R2, c[0x4][R0] ;  /* 0x0100000000027b82 */ /* 0x0006620000000a00 */
[----:B------:R-:W5:Y:S01]  /*118c0*/  LDCU.64 UR6, c[0x4][0x130] ;  /* 0x01002600ff0677ac */ /* 0x000f620008000a00 */
[----:B------:R-:W-:Y:S01]  /*118d0*/  MOV R13, RZ ;  /* 0x000000ff000d7202 */ /* 0x000fe20000000f00 */
[----:B------:R-:W2:Y:S01]  /*118e0*/  LDCU.64 UR8, c[0x4][0x10] ;  /* 0x01000200ff0877ac */ /* 0x000ea20008000a00 */
[----:B0-----:R-:W-:Y:S01]  /*118f0*/  MOV R4, UR4 ;  /* 0x0000000400047c02 */ /* 0x001fe20008000f00 */
[----:B------:R-:W-:Y:S01]  /*11900*/  IMAD.U32 R5, RZ, RZ, UR5 ;  /* 0x00000005ff057e24 */ /* 0x000fe2000f8e00ff */
[----:B-----5:R-:W-:Y:S01]  /*11910*/  MOV R6, UR6 ;  /* 0x0000000600067c02 */ /* 0x020fe20008000f00 */
[----:B------:R-:W-:Y:S01]  /*11920*/  IMAD.U32 R7, RZ, RZ, UR7 ;  /* 0x00000007ff077e24 */ /* 0x000fe2000f8e00ff */
[----:B--2---:R-:W-:Y:S01]  /*11930*/  MOV R10, UR8 ;  /* 0x00000008000a7c02 */ /* 0x004fe20008000f00 */
[----:B---3--:R-:W-:-:S07]  /*11940*/  IMAD.U32 R11, RZ, RZ, UR9 ;  /* 0x00000009ff0b7e24 */ /* 0x008fce000f8e00ff */
[----:B------:R-:W-:-:S07]  /*11950*/  LEPC R20, `(.L_x_9343) ;  /* 0x000000001014794e */ /* 0x000fce0000000000 */
[----:B-1--4-:R-:W-:Y:S05]  /*11960*/  CALL.ABS.NOINC R2 ;  /* 0x0000000002007343 */ /* 0x012fea0003c00000 */
.L_x_9343:
[----:B------:R-:W-:Y:S05]  /*11970*/  EXIT ;  /* 0x000000000000794d */ /* 0x000fea0003800000 */
.L_x_9342:
        /* <DEDUP_REMOVED lines=17> */
.L_x_9345:
[----:B------:R-:W-:Y:S05]  /*11a90*/  BSYNC.RECONVERGENT B0 ;  /* 0x0000000000007941 */ /* 0x000fea0003800200 */
.L_x_9344:
[----:B------:R-:W-:-:S05]  /*11aa0*/  LOP3.LUT R3, R0, 0x80, R3, 0xf8, !PT ;  /* 0x0000008000037812 */ /* 0x000fca00078ef803 */
[----:B------:R-:W-:Y:S01]  /*11ab0*/  STG.E.U8 desc[UR36][R16.64], R3 ;  /* 0x0000000310007986 */ /* 0x000fe2000c101124 */
[----:B------:R-:W-:Y:S05]  /*11ac0*/  EXIT ;  /* 0x000000000000794d */ /* 0x000fea0003800000 */
.L_x_9341:
        /* <DEDUP_REMOVED lines=16> */
.L_x_9347:
[----:B------:R-:W-:Y:S02]  /*11bd0*/  ISETP.GT.U32.AND P0, PT, R2, 0x7f800000, PT ;  /* 0x7f8000000200780c */ /* 0x000fe40003f04070 */
[----:B------:R-:W-:-:S04]  /*11be0*/  MOV R0, 0x7f ;  /* 0x0000007f00007802 */ /* 0x000fc80000000f00 */
[----:B------:R-:W-:-:S07]  /*11bf0*/  SEL R0, R0, 0x7c, P0 ;  /* 0x0000007c00007807 */ /* 0x000fce0000000000 */
.L_x_9348:
[----:B------:R-:W-:Y:S05]  /*11c00*/  BSYNC.RECONVERGENT B0 ;  /* 0x0000000000007941 */ /* 0x000fea0003800200 */
.L_x_9346:
[----:B------:R-:W-:-:S04]  /*11c10*/  SHF.R.U32.HI R3, RZ, 0x18, R3 ;  /* 0x00000018ff037819 */ /* 0x000fc80000011603 */
[----:B------:R-:W-:-:S05]  /*11c20*/  LOP3.LUT R3, R0, 0x80, R3, 0xf8, !PT ;  /* 0x0000008000037812 */ /* 0x000fca00078ef803 */
[----:B------:R-:W-:Y:S01]  /*11c30*/  STG.E.U8 desc[UR36][R16.64], R3 ;  /* 0x0000000310007986 */ /* 0x000fe2000c101124 */
[----:B------:R-:W-:Y:S05]  /*11c40*/  EXIT ;  /* 0x000000000000794d */ /* 0x000fea0003800000 */
.L_x_9340:
        /* <DEDUP_REMOVED lines=8> */
        .weak           $__internal_0_$__cuda_sm20_div_rn_f64_full
        .type           $__internal_0_$__cuda_sm20_div_rn_f64_full,@function
        .size           $__internal_0_$__cuda_sm20_div_rn_f64_full,(.L_x_14578 - $__internal_0_$__cuda_sm20_div_rn_f64_full)
$__internal_0_$__cuda_sm20_div_rn_f64_full:
[C---:B------:R-:W-:Y:S01]  /*11cd0*/  FSETP.GEU.AND P0, PT, |R5|.reuse, 1.469367938527859385e-39, PT ;  /* 0x001000000500780b */ /* 0x040fe20003f0e200 */
[----:B------:R-:W-:Y:S01]  /*11ce0*/  BSSY.RECONVERGENT B2, `(.L_x_9349) ;  /* 0x0000056000027945 */ /* 0x000fe20003800200 */
[----:B------:R-:W-:Y:S02]  /*11cf0*/  LOP3.LUT R2, R5, 0x800fffff, RZ, 0xc0, !PT ;  /* 0x800fffff05027812 */ /* 0x000fe400078ec0ff */
[C---:B------:R-:W-:Y:S02]  /*11d00*/  FSETP.GEU.AND P2, PT, |R7|.reuse, 1.469367938527859385e-39, PT ;  /* 0x001000000700780b */ /* 0x040fe40003f4e200 */
[----:B------:R-:W-:Y:S01]  /*11d10*/  LOP3.LUT R3, R2, 0x3ff00000, RZ, 0xfc, !PT ;  /* 0x3ff0000002037812 */ /* 0x000fe200078efcff */
[----:B------:R-:W-:Y:S01]  /*11d20*/  IMAD.MOV.U32 R2, RZ, RZ, R4 ;  /* 0x000000ffff027224 */ /* 0x000fe200078e0004 */
[----:B------:R-:W-:Y:S02]  /*11d30*/  MOV R10, 0x1 ;  /* 0x00000001000a7802 */ /* 0x000fe40000000f00 */
[----:B------:R-:W-:-:S02]  /*11d40*/  LOP3.LUT R21, R7, 0x7ff00000, RZ, 0xc0, !PT ;  /* 0x7ff0000007157812 */ /* 0x000fc400078ec0ff */
[----:B------:R-:W-:Y:S01]  /*11d50*/  LOP3.LUT R22, R5, 0x7ff00000, RZ, 0xc0, !PT ;  /* 0x7ff0000005167812 */ /* 0x000fe200078ec0ff */
[----:B------:R-:W-:Y:S01]  /*11d60*/  @!P0 DMUL R2, R4, 8.98846567431157953865e+307 ;  /* 0x7fe0000004028828 */ /* 0x000fe20000000000 */
[----:B------:R-:W-:Y:S02]  /*11d70*/  MOV R23, R21 ;  /* 0x0000001500177202 */ /* 0x000fe40000000f00 */
[----:B------:R-:W-:Y:S02]  /*11d80*/  ISETP.GE.U32.AND P1, PT, R21, R22, PT ;  /* 0x000000161500720c */ /* 0x000fe40003f26070 */
[----:B------:R-:W-:Y:S01]  /*11d90*/  @!P2 LOP3.LUT R0, R5, 0x7ff00000, RZ, 0xc0, !PT ;  /* 0x7ff000000500a812 */ /* 0x000fe200078ec0ff */
[----:B------:R-:W0:Y:S03]  /*11da0*/  MUFU.RCP64H R11, R3 ;  /* 0x00000003000b7308 */ /* 0x000e260000001800 */
[----:B------:R-:W-:Y:S01]  /*11db0*/  @!P2 ISETP.GE.U32.AND P3, PT, R21, R0, PT ;  /* 0x000000001500a20c */ /* 0x000fe20003f66070 */
[----:B------:R-:W-:Y:S01]  /*11dc0*/  IMAD.MOV.U32 R0, RZ, RZ, 0x1ca00000 ;  /* 0x1ca00000ff007424 */ /* 0x000fe200078e00ff */
[----:B------:R-:W-:-:S04]  /*11dd0*/  @!P0 LOP3.LUT R22, R3, 0x7ff00000, RZ, 0xc0, !PT ;  /* 0x7ff0000003168812 */ /* 0x000fc800078ec0ff */
[----:B------:R-:W-:Y:S02]  /*11de0*/  @!P2 SEL R13, R0, 0x63400000, !P3 ;  /* 0x63400000000da807 */ /* 0x000fe40005800000 */
[----:B------:R-:W-:Y:S02]  /*11df0*/  IADD3 R25, PT, PT, R22, -0x1, RZ ;  /* 0xffffffff16197810 */ /* 0x000fe40007ffe0ff */
[----:B------:R-:W-:Y:S01]  /*11e00*/  @!P2 LOP3.LUT R14, R13, 0x80000000, R7, 0xf8, !PT ;  /* 0x800000000d0ea812 */ /* 0x000fe200078ef807 */
[----:B0-----:R-:W-:-:S03]  /*11e10*/  DFMA R8, R10, -R2, 1 ;  /* 0x3ff000000a08742b */ /* 0x001fc60000000802 */
[----:B------:R-:W-:Y:S01]  /*11e20*/  @!P2 LOP3.LUT R15, R14, 0x100000, RZ, 0xfc, !PT ;  /* 0x001000000e0fa812 */ /* 0x000fe200078efcff */
[----:B------:R-:W-:-:S04]  /*11e30*/  @!P2 IMAD.MOV.U32 R14, RZ, RZ, RZ ;  /* 0x000000ffff0ea224 */ /* 0x000fc800078e00ff */
[----:B------:R-:W-:-:S08]  /*11e40*/  DFMA R8, R8, R8, R8 ;  /* 0x000000080808722b */ /* 0x000fd00000000008 */
[----:B------:R-:W-:Y:S01]  /*11e50*/  DFMA R10, R10, R8, R10 ;  /* 0x000000080a0a722b */ /* 0x000fe2000000000a */
[----:B------:R-:W-:Y:S02]  /*11e60*/  SEL R9, R0, 0x63400000, !P1 ;  /* 0x6340000000097807 */ /* 0x000fe40004800000 */
[----:B------:R-:W-:Y:S02]  /*11e70*/  MOV R8, R6 ;  /* 0x0000000600087202 */ /* 0x000fe40000000f00 */
[----:B------:R-:W-:-:S03]  /*11e80*/  LOP3.LUT R9, R9, 0x800fffff, R7, 0xf8, !PT ;  /* 0x800fffff09097812 */ /* 0x000fc600078ef807 */
[----:B------:R-:W-:-:S03]  /*11e90*/  DFMA R12, R10, -R2, 1 ;  /* 0x3ff000000a0c742b */ /* 0x000fc60000000802 */
[----:B------:R-:W-:-:S05]  /*11ea0*/  @!P2 DFMA R8, R8, 2, -R14 ;  /* 0x400000000808a82b */ /* 0x000fca000000080e */
[----:B------:R-:W-:-:S05]  /*11eb0*/  DFMA R12, R10, R12, R10 ;  /* 0x0000000c0a0c722b */ /* 0x000fca000000000a */
[----:B------:R-:W-:-:S03]  /*11ec0*/  @!P2 LOP3.LUT R23, R9, 0x7ff00000, RZ, 0xc0, !PT ;  /* 0x7ff000000917a812 */ /* 0x000fc600078ec0ff */
[----:B------:R-:W-:Y:S02]  /*11ed0*/  DMUL R10, R12, R8 ;  /* 0x000000080c0a7228 */ /* 0x000fe40000000000 */
[----:B------:R-:W-:-:S05]  /*11ee0*/  VIADD R24, R23, 0xffffffff ;  /* 0xffffffff17187836 */ /* 0x000fca0000000000 */
[----:B------:R-:W-:Y:S01]  /*11ef0*/  ISETP.GT.U32.AND P0, PT, R24, 0x7feffffe, PT ;  /* 0x7feffffe1800780c */ /* 0x000fe20003f04070 */
[----:B------:R-:W-:-:S03]  /*11f00*/  DFMA R14, R10, -R2, R8 ;  /* 0x800000020a0e722b */ /* 0x000fc60000000008 */
[----:B------:R-:W-:-:S05]  /*11f10*/  ISETP.GT.U32.OR P0, PT, R25, 0x7feffffe, P0 ;  /* 0x7feffffe1900780c */ /* 0x000fca0000704470 */
[----:B------:R-:W-:-:S08]  /*11f20*/  DFMA R14, R12, R14, R10 ;  /* 0x0000000e0c0e722b */ /* 0x000fd0000000000a */
[----:B------:R-:W-:Y:S05]  /*11f30*/  @P0 BRA `(.L_x_9350) ;  /* 0x00000000006c0947 */ /* 0x000fea0003800000 */
[----:B------:R-:W-:-:S04]  /*11f40*/  LOP3.LUT R10, R5, 0x7ff00000, RZ, 0xc0, !PT ;  /* 0x7ff00000050a7812 */ /* 0x000fc800078ec0ff */
[CC--:B------:R-:W-:Y:S02]  /*11f50*/  VIADDMNMX R6, R21.reuse, -R10.reuse, 0xb9600000, !PT ;  /* 0xb960000015067446 */ /* 0x0c0fe4000780090a */
[----:B------:R-:W-:Y:S02]  /*11f60*/  ISETP.GE.U32.AND P0, PT, R21, R10, PT ;  /* 0x0000000a1500720c */ /* 0x000fe40003f06070 */
[----:B------:R-:W-:Y:S02]  /*11f70*/  VIMNMX R6, PT, PT, R6, 0x46a00000, PT ;  /* 0x46a0000006067848 */ /* 0x000fe40003fe0100 */
[----:B------:R-:W-:-:S05]  /*11f80*/  SEL R7, R0, 0x63400000, !P0 ;  /* 0x6340000000077807 */ /* 0x000fca0004000000 */
[----:B------:R-:W-:Y:S02]  /*11f90*/  IMAD.IADD R0, R6, 0x1, -R7 ;  /* 0x0000000106007824 */ /* 0x000fe400078e0a07 */
[----:B------:R-:W-:-:S03]  /*11fa0*/  IMAD.MOV.U32 R6, RZ, RZ, RZ ;  /* 0x000000ffff067224 */ /* 0x000fc600078e00ff */
[----:B------:R-:W-:-:S06]  /*11fb0*/  IADD3 R7, PT, PT, R0, 0x7fe00000, RZ ;  /* 0x7fe0000000077810 */ /* 0x000fcc0007ffe0ff */
[----:B------:R-:W-:-:S10]  /*11fc0*/  DMUL R10, R14, R6 ;  /* 0x000000060e0a7228 */ /* 0x000fd40000000000 */
[----:B------:R-:W-:-:S13]  /*11fd0*/  FSETP.GTU.AND P0, PT, |R11|, 1.469367938527859385e-39, PT ;  /* 0x001000000b00780b */ /* 0x000fda0003f0c200 */
[----:B------:R-:W-:Y:S05]  /*11fe0*/  @P0 BRA `(.L_x_9351) ;  /* 0x0000000000940947 */ /* 0x000fea0003800000 */
[----:B------:R-:W-:Y:S01]  /*11ff0*/  DFMA R2, R14, -R2, R8 ;  /* 0x800000020e02722b */ /* 0x000fe20000000008 */
[----:B------:R-:W-:-:S09]  /*12000*/  MOV R6, RZ ;  /* 0x000000ff00067202 */ /* 0x000fd20000000f00 */
[C---:B------:R-:W-:Y:S02]  /*12010*/  FSETP.NEU.AND P0, PT, R3.reuse, RZ, PT ;  /* 0x000000ff0300720b */ /* 0x040fe40003f0d000 */
[----:B------:R-:W-:-:S04]  /*12020*/  LOP3.LUT R5, R3, 0x80000000, R5, 0x48, !PT ;  /* 0x8000000003057812 */ /* 0x000fc800078e4805 */
[----:B------:R-:W-:-:S07]  /*12030*/  LOP3.LUT R7, R5, R7, RZ, 0xfc, !PT ;  /* 0x0000000705077212 */ /* 0x000fce00078efcff */
[----:B------:R-:W-:Y:S05]  /*12040*/  @!P0 BRA `(.L_x_9351) ;  /* 0x00000000007c8947 */ /* 0x000fea0003800000 */
[----:B------:R-:W-:Y:S01]  /*12050*/  IMAD.MOV R3, RZ, RZ, -R0 ;  /* 0x000000ffff037224 */ /* 0x000fe200078e0a00 */
[----:B------:R-:W-:Y:S01]  /*12060*/  MOV R2, RZ ;  /* 0x000000ff00027202 */ /* 0x000fe20000000f00 */
[----:B------:R-:W-:-:S05]  /*12070*/  DMUL.RP R6, R14, R6 ;  /* 0x000000060e067228 */ /* 0x000fca0000008000 */
[----:B------:R-:W-:-:S05]  /*12080*/  DFMA R2, R10, -R2, R14 ;  /* 0x800000020a02722b */ /* 0x000fca000000000e */
[----:B------:R-:W-:Y:S02]  /*12090*/  LOP3.LUT R5, R7, R5, RZ, 0x3c, !PT ;  /* 0x0000000507057212 */ /* 0x000fe400078e3cff */
[----:B------:R-:W-:-:S04]  /*120a0*/  IADD3 R2, PT, PT, -R0, -0x43300000, RZ ;  /* 0xbcd0000000027810 */ /* 0x000fc80007ffe1ff */
[----:B------:R-:W-:-:S04]  /*120b0*/  FSETP.NEU.AND P0, PT, |R3|, R2, PT ;  /* 0x000000020300720b */ /* 0x000fc80003f0d200 */
[----:B------:R-:W-:Y:S02]  /*120c0*/  FSEL R10, R6, R10, !P0 ;  /* 0x0000000a060a7208 */ /* 0x000fe40004000000 */
[----:B------:R-:W-:Y:S01]  /*120d0*/  FSEL R11, R5, R11, !P0 ;  /* 0x0000000b050b7208 */ /* 0x000fe20004000000 */
[----:B------:R-:W-:Y:S06]  /*120e0*/  BRA `(.L_x_9351) ;  /* 0x0000000000547947 */ /* 0x000fec0003800000 */
.L_x_9350:
[----:B------:R-:W-:-:S14]  /*120f0*/  DSETP.NAN.AND P0, PT, R6, R6, PT ;  /* 0x000000060600722a */ /* 0x000fdc0003f08000 */
[----:B------:R-:W-:Y:S05]  /*12100*/  @P0 BRA `(.L_x_9352) ;  /* 0x0000000000440947 */ /* 0x000fea0003800000 */
[----:B------:R-:W-:-:S14]  /*12110*/  DSETP.NAN.AND P0, PT, R4, R4, PT ;  /* 0x000000040400722a */ /* 0x000fdc0003f08000 */
[----:B------:R-:W-:Y:S05]  /*12120*/  @P0 BRA `(.L_x_9353) ;  /* 0x0000000000300947 */ /* 0x000fea0003800000 */
[----:B------:R-:W-:Y:S01]  /*12130*/  ISETP.NE.AND P0, PT, R23, R22, PT ;  /* 0x000000161700720c */ /* 0x000fe20003f05270 */
[----:B------:R-:W-:Y:S01]  /*12140*/  IMAD.MOV.U32 R10, RZ, RZ, 0x0 ;  /* 0x00000000ff0a7424 */ /* 0x000fe200078e00ff */
[----:B------:R-:W-:-:S11]  /*12150*/  MOV R11, 0xfff80000 ;  /* 0xfff80000000b7802 */ /* 0x000fd60000000f00 */
[----:B------:R-:W-:Y:S05]  /*12160*/  @!P0 BRA `(.L_x_9351) ;  /* 0x0000000000348947 */ /* 0x000fea0003800000 */
[----:B------:R-:W-:Y:S02]  /*12170*/  ISETP.NE.AND P0, PT, R23, 0x7ff00000, PT ;  /* 0x7ff000001700780c */ /* 0x000fe40003f05270 */
[----:B------:R-:W-:Y:S02]  /*12180*/  LOP3.LUT R11, R7, 0x80000000, R5, 0x48, !PT ;  /* 0x80000000070b7812 */ /* 0x000fe400078e4805 */
[----:B------:R-:W-:-:S13]  /*12190*/  ISETP.EQ.OR P0, PT, R22, RZ, !P0 ;  /* 0x000000ff1600720c */ /* 0x000fda0004702670 */
[----:B------:R-:W-:Y:S01]  /*121a0*/  @P0 LOP3.LUT R0, R11, 0x7ff00000, RZ, 0xfc, !PT ;  /* 0x7ff000000b000812 */ /* 0x000fe200078efcff */
[----:B------:R-:W-:Y:S01]  /*121b0*/  @!P0 IMAD.MOV.U32 R10, RZ, RZ, RZ ;  /* 0x000000ffff0a8224 */ /* 0x000fe200078e00ff */
[----:B------:R-:W-:-:S03]  /*121c0*/  @P0 MOV R10, RZ ;  /* 0x000000ff000a0202 */ /* 0x000fc60000000f00 */
[----:B------:R-:W-:Y:S01]  /*121d0*/  @P0 IMAD.MOV.U32 R11, RZ, RZ, R0 ;  /* 0x000000ffff0b0224 */ /* 0x000fe200078e0000 */
[----:B------:R-:W-:Y:S06]  /*121e0*/  BRA `(.L_x_9351) ;  /* 0x0000000000147947 */ /* 0x000fec0003800000 */
.L_x_9353:
[----:B------:R-:W-:Y:S02]  /*121f0*/  LOP3.LUT R11, R5, 0x80000, RZ, 0xfc, !PT ;  /* 0x00080000050b7812 */ /* 0x000fe400078efcff */
[----:B------:R-:W-:Y:S01]  /*12200*/  MOV R10, R4 ;  /* 0x00000004000a7202 */ /* 0x000fe20000000f00 */
[----:B------:R-:W-:Y:S06]  /*12210*/  BRA `(.L_x_9351) ;  /* 0x0000000000087947 */ /* 0x000fec0003800000 */
.L_x_9352:
[----:B------:R-:W-:Y:S01]  /*12220*/  LOP3.LUT R11, R7, 0x80000, RZ, 0xfc, !PT ;  /* 0x00080000070b7812 */ /* 0x000fe200078efcff */
[----:B------:R-:W-:-:S07]  /*12230*/  IMAD.MOV.U32 R10, RZ, RZ, R6 ;  /* 0x000000ffff0a7224 */ /* 0x000fce00078e0006 */
.L_x_9351:
[----:B------:R-:W-:Y:S05]  /*12240*/  BSYNC.RECONVERGENT B2 ;  /* 0x0000000000027941 */ /* 0x000fea0003800200 */
.L_x_9349:
[----:B------:R-:W-:Y:S01]  /*12250*/  HFMA2 R21, -RZ, RZ, 0, 0 ;  /* 0x00000000ff157431 */ /* 0x000fe200000001ff */
[----:B------:R-:W-:Y:S01]  /*12260*/  MOV R2, R10 ;  /* 0x0000000a00027202 */ /* 0x000fe20000000f00 */
[----:B------:R-:W-:Y:S02]  /*12270*/  IMAD.MOV.U32 R3, RZ, RZ, R11 ;  /* 0x000000ffff037224 */ /* 0x000fe400078e000b */
[----:B------:R-:W-:Y:S05]  /*12280*/  RET.REL.NODEC R20 `(_ZN2at6native18elementwise_kernelILi128ELi4EZNS0_15gpu_kernel_implIZZZNS0_26logit_backward_kernel_cudaERNS_18TensorIteratorBaseERKN3c106ScalarEENKUlvE_clEvENKUlvE_clEvEUlddE0_EEvS4_RKT_EUliE_EEviT1_) ;  /* 0xfffffedc145c7950 */ /* 0x000fea0003c3ffff */
.L_x_9354:
        /* <DEDUP_REMOVED lines=15> */
.L_x_14578:


//--------------------- .text._ZN2at6native27unrolled_elementwise_kernelIZZZNS0_26logit_backward_kernel_cudaERNS_18TensorIteratorBaseERKN3c106ScalarEENKUlvE_clEvENKUlvE_clEvEUlddE0_St5arrayIPcLm3EELi4E23TrivialOffsetCalculatorILi2EjESE_ILi1EjENS0_6memory12LoadWithCastILi2EEENSH_13StoreWithCastILi1EEEEEviT_T0_T2_T3_T4_T5_ --------------------------
	.section	.text._ZN2at6native27unrolled_elementwise_kernelIZZZNS0_26logit_backward_kernel_cudaERNS_18TensorIteratorBaseERKN3c106ScalarEENKUlvE_clEvENKUlvE_clEvEUlddE0_St5arrayIPcLm3EELi4E23TrivialOffsetCalculatorILi2EjESE_ILi1EjENS0_6memory12LoadWithCastILi2EEENSH_13StoreWithCastILi1EEEEEviT_T0_T2_T3_T4_T5_,"ax",@progbits
	.align	128
        .global         _ZN2at6native27unrolled_elementwise_kernelIZZZNS0_26logit_backward_kernel_cudaERNS_18TensorIteratorBaseERKN3c106ScalarEENKUlvE_clEvENKUlvE_clEvEUlddE0_St5arrayIPcLm3EELi4E23TrivialOffsetCalculatorILi2EjESE_ILi1EjENS0_6memory12LoadWithCastILi2EEENSH_13StoreWithCastILi1EEEEEviT_T0_T2_T3_T4_T5_
        .type           _ZN2at6native27unrolled_elementwise_kernelIZZZNS0_26logit_backward_kernel_cudaERNS_18TensorIteratorBaseERKN3c106ScalarEENKUlvE_clEvENKUlvE_clEvEUlddE0_St5arrayIPcLm3EELi4E23TrivialOffsetCalculatorILi2EjESE_ILi1EjENS0_6memory12LoadWithCastILi2EEENSH_13StoreWithCastILi1EEEEEviT_T0_T2_T3_T4_T5_,@function
        .size           _ZN2at6native27unrolled_elementwise_kernelIZZZNS0_26logit_backward_kernel_cudaERNS_18TensorIteratorBaseERKN3c106ScalarEENKUlvE_clEvENKUlvE_clEvEUlddE0_St5arrayIPcLm3EELi4E23TrivialOffsetCalculatorILi2EjESE_ILi1EjENS0_6memory12LoadWithCastILi2EEENSH_13StoreWithCastILi1EEEEEviT_T0_T2_T3_T4_T5_,(.L_x_14579 - _ZN2at6native27unrolled_elementwise_kernelIZZZNS0_26logit_backward_kernel_cudaERNS_18TensorIteratorBaseERKN3c106ScalarEENKUlvE_clEvENKUlvE_clEvEUlddE0_St5arrayIPcLm3EELi4E23TrivialOffsetCalculatorILi2EjESE_ILi1EjENS0_6memory12LoadWithCastILi2EEENSH_13StoreWithCastILi1EEEEEviT_T0_T2_T3_T4_T5_)
        .other          _ZN2at6native27unrolled_elementwise_kernelIZZZNS0_26logit_backward_kernel_cudaERNS_18TensorIteratorBaseERKN3c106ScalarEENKUlvE_clEvENKUlvE_clEvEUlddE0_St5arrayIPcLm3EELi4E23TrivialOffsetCalculatorILi2EjESE_ILi1EjENS0_6memory12LoadWithCastILi2EEENSH_13StoreWithCastILi1EEEEEviT_T0_T2_T3_T4_T5_,@"STO_CUDA_ENTRY STV_DEFAULT"
_ZN2at6native27unrolled_elementwise_kernelIZZZNS0_26logit_backward_kernel_cudaERNS_18TensorIteratorBaseERKN3c106ScalarEENKUlvE_clEvENKUlvE_clEvEUlddE0_St5arrayIPcLm3EELi4E23TrivialOffsetCalculatorILi2EjESE_ILi1EjENS0_6memory12LoadWithCastILi2EEENSH_13StoreWithCastILi1EEEEEviT_T0_T2_T3_T4_T5_:
.text._ZN2at6native27unrolled_elementwise_kernelIZZZNS0_26logit_backward_kernel_cudaERNS_18TensorIteratorBaseERKN3c106ScalarEENKUlvE_clEvENKUlvE_clEvEUlddE0_St5arrayIPcLm3EELi4E23TrivialOffsetCalculatorILi2EjESE_ILi1EjENS0_6memory12LoadWithCastILi2EEENSH_13StoreWithCastILi1EEEEEviT_T0_T2_T3_T4_T5_:
[----:B------:R-:W0:Y:S01]  /*0000*/  LDC R1, c[0x0][0x37c] ;  /* 0x0000df00ff017b82 */ /* 0x000e220000000800 */
[----:B------:R-:W1:Y:S07]  /*0010*/  S2R R29, SR_CTAID.X ;  /* 0x00000000001d7919 */ /* 0x000e6e0000002500 */
[----:B------:R-:W1:Y:S01]  /*0020*/  LDC R0, c[0x0][0x380] ;  /* 0x0000e000ff007b82 */ /* 0x000e620000000800 */
[----:B------:R-:W2:Y:S01]  /*0030*/  LDCU.64 UR36, c[0x0][0x358] ;  /* 0x00006b00ff2477ac */ /* 0x000ea20008000a00 */
[----:B------:R-:W-:Y:S01]  /*0040*/  BSSY.RECONVERGENT B6, `(.L_x_9355) ;  /* 0x00001ed000067945 */ /* 0x000fe20003800200 */
[----:B------:R-:W3:Y:S01]  /*0050*/  S2R R28, SR_TID.X ;  /* 0x00000000001c7919 */ /* 0x000ee20000002100 */
[----:B0-----:R-:W-:Y:S01]  /*0060*/  VIADD R1, R1, 0xfffffff8 ;  /* 0xfffffff801017836 */ /* 0x001fe20000000000 */
[----:B------:R-:W0:Y:S01]  /*0070*/  LDCU.U8 UR38, c[0x0][0x3bc] ;  /* 0x00007780ff2677ac */ /* 0x000e220008000000 */
[----:B------:R-:W-:-:S02]  /*0080*/  CS2R R16, SRZ ;  /* 0x0000000000107805 */ /* 0x000fc4000001ff00 */
[----:B------:R-:W-:Y:S01]  /*0090*/  CS2R R18, SRZ ;  /* 0x0000000000127805 */ /* 0x000fe2000001ff00 */
[----:B------:R-:W4:Y:S01]  /*00a0*/  LDCU.U8 UR39, c[0x0][0x3bd] ;  /* 0x000077a0ff2777ac */ /* 0x000f220008000000 */
[----:B-1----:R-:W-:Y:S02]  /*00b0*/  IMAD R37, R29, -0x200, R0 ;  /* 0xfffffe001d257824 */ /* 0x002fe400078e0200 */
        /* <DEDUP_REMOVED lines=24> */
.L_x_9361:
[----:B------:R-:W2:Y:S02]  /*0240*/  LDG.E.U8 R2, desc[UR36][R2.64] ;  /* 0x0000002402027981 */ /* 0x000ea4000c1e1100 */
[----:B--2---:R0:W1:Y:S01]  /*0250*/  I2F.F64.U16 R16, R2 ;  /* 0x0000000200107312 */ /* 0x0040620000101800 */
[----:B------:R-:W-:Y:S05]  /*0260*/  BRA `(.L_x_9363) ;  /* 0x0000000c00607947 */ /* 0x000fea0003800000 */
.L_x_9360:
        /* <DEDUP_REMOVED lines=9> */
.L_x_9365:
[----:B------:R-:W2:Y:S02]  /*0300*/  LDG.E R2, desc[UR36][R2.64] ;  /* 0x0000002402027981 */ /* 0x000ea4000c1e1900 */
[----:B--2---:R1:W2:Y:S01]  /*0310*/  I2F.F64 R16, R2 ;  /* 0x0000000200107312 */ /* 0x0042a20000201c00 */
[----:B------:R-:W-:Y:S05]  /*0320*/  BRA `(.L_x_9363) ;  /* 0x0000000c00307947 */ /* 0x000fea0003800000 */
.L_x_9364:
[----:B------:R-:W2:Y:S02]  /*0330*/  LDG.E.U16 R2, desc[UR36][R2.64] ;  /* 0x0000002402027981 */ /* 0x000ea4000c1e1500 */
[----:B--2---:R3:W4:Y:S01]  /*0340*/  I2F.F64.S16 R16, R2 ;  /* 0x0000000200107312 */ /* 0x0047220000101c00 */
[----:B------:R-:W-:Y:S05]  /*0350*/  BRA `(.L_x_9363) ;  /* 0x0000000c00247947 */ /* 0x000fea0003800000 */
.L_x_9359:
        /* <DEDUP_REMOVED lines=10> */
.L_x_9367:
[----:B------:R-:W2:Y:S02]  /*0400*/  LDG.E.U16 R0, desc[UR36][R2.64] ;  /* 0x0000002402007981 */ /* 0x000ea4000c1e1500 */
[----:B--2---:R-:W-:-:S05]  /*0410*/  HADD2.F32 R0, -RZ, R0.H0_H0 ;  /* 0x20000000ff007230 */ /* 0x004fca0000004100 */
[----:B------:R-:W-:-:S04]  /*0420*/  FMUL.FTZ R0, R0, 1 ;  /* 0x3f80000000007820 */ /* 0x000fc80000410000 */
[----:B------:R0:W1:Y:S01]  /*0430*/  F2F.F64.F32 R16, R0 ;  /* 0x0000000000107310 */ /* 0x0000620000201800 */
[----:B------:R-:W-:Y:S05]  /*0440*/  BRA `(.L_x_9363) ;  /* 0x0000000800e87947 */ /* 0x000fea0003800000 */
.L_x_9366:
        /* <DEDUP_REMOVED lines=10> */
.L_x_9369:
[----:B------:R-:W2:Y:S02]  /*04f0*/  LDG.E.U16 R2, desc[UR36][R2.64] ;  /* 0x0000002402027981 */ /* 0x000ea4000c1e1500 */
[----:B--2---:R-:W-:-:S05]  /*0500*/  HADD2.F32 R0, -RZ, R2.H0_H0 ;  /* 0x20000002ff007230 */ /* 0x004fca0000004100 */
[----:B------:R-:W-:-:S04]  /*0510*/  FMUL.FTZ R0, R0, 1 ;  /* 0x3f80000000007820 */ /* 0x000fc80000410000 */
[----:B------:R0:W1:Y:S01]  /*0520*/  F2F.F64.F32 R16, R0 ;  /* 0x0000000000107310 */ /* 0x0000620000201800 */
[----:B------:R-:W-:Y:S05]  /*0530*/  BRA `(.L_x_9363) ;  /* 0x0000000800ac7947 */ /* 0x000fea0003800000 */
.L_x_9368:
[----:B------:R0:W5:Y:S01]  /*0540*/  LDG.E.64 R16, desc[UR36][R2.64] ;  /* 0x0000002402107981 */ /* 0x000162000c1e1b00 */
[----:B------:R-:W-:Y:S05]  /*0550*/  BRA `(.L_x_9363) ;  /* 0x0000000800a47947 */ /* 0x000fea0003800000 */
.L_x_9358:
        /* <DEDUP_REMOVED lines=13> */
.L_x_9372:
[----:B------:R0:W5:Y:S01]  /*0630*/  LDG.E.64 R16, desc[UR36][R2.64] ;  /* 0x0000002402107981 */ /* 0x000162000c1e1b00 */
[----:B------:R-:W-:Y:S05]  /*0640*/  BRA `(.L_x_9363) ;  /* 0x0000000800687947 */ /* 0x000fea0003800000 */
.L_x_9371:
        /* <DEDUP_REMOVED lines=27> */
.L_x_9374:
        /* <DEDUP_REMOVED lines=14> */
.L_x_9373:
[----:B------:R-:W2:Y:S02]  /*08e0*/  LDG.E.U16 R0, desc[UR36][R2.64] ;  /* 0x0000002402007981 */ /* 0x000ea4000c1e1500 */
[----:B--2---:R-:W-:-:S04]  /*08f0*/  IMAD.U32 R0, R0, 0x10000, RZ ;  /* 0x0001000000007824 */ /* 0x004fc800078e00ff */
[----:B------:R-:W-:-:S04]  /*0900*/  FMUL.FTZ R0, R0, 1 ;  /* 0x3f80000000007820 */ /* 0x000fc80000410000 */
[----:B------:R0:W1:Y:S01]  /*0910*/  F2F.F64.F32 R16, R0 ;  /* 0x0000000000107310 */ /* 0x0000620000201800 */
[----:B------:R-:W-:Y:S05]  /*0920*/  BRA `(.L_x_9363) ;  /* 0x0000000400b07947 */ /* 0x000fea0003800000 */
.L_x_9370:
        /* <DEDUP_REMOVED lines=11> */
.L_x_9377:
        /* <DEDUP_REMOVED lines=21> */
.L_x_9379:
[----:B------:R-:W-:Y:S05]  /*0b30*/  BSYNC.RECONVERGENT B0 ;  /* 0x0000000000007941 */ /* 0x000fea0003800200 */
.L_x_9378:
[----:B------:R-:W-:Y:S01]  /*0b40*/  IMAD.SHL.U32 R0, R0, 0x100000, RZ ;  /* 0x0010000000007824 */ /* 0x000fe200078e00ff */
[----:B------:R-:W-:-:S04]  /*0b50*/  LEA R2, R2, 0x3b800000, 0x17 ;  /* 0x3b80000002027811 */ /* 0x000fc800078eb8ff */
[----:B------:R-:W-:-:S05]  /*0b60*/  LOP3.LUT R0, R2, R0, R7, 0xfe, !PT ;  /* 0x0000000002007212 */ /* 0x000fca00078efe07 */
[----:B------:R-:W-:-:S04]  /*0b70*/  FMUL.FTZ R0, R0, 1 ;  /* 0x3f80000000007820 */ /* 0x000fc80000410000 */
[----:B------:R0:W1:Y:S01]  /*0b80*/  F2F.F64.F32 R16, R0 ;  /* 0x0000000000107310 */ /* 0x0000620000201800 */
[----:B------:R-:W-:Y:S05]  /*0b90*/  BRA `(.L_x_9363) ;  /* 0x0000000400147947 */ /* 0x000fea0003800000 */
.L_x_9376:
        /* <DEDUP_REMOVED lines=21> */
.L_x_9381:
[----:B------:R-:W-:Y:S05]  /*0cf0*/  BSYNC.RECONVERGENT B0 ;  /* 0x0000000000007941 */ /* 0x000fea0003800200 */
.L_x_9380:
[----:B------:R-:W-:Y:S01]  /*0d00*/  IMAD.SHL.U32 R0, R0, 0x200000, RZ ;  /* 0x0020000000007824 */ /* 0x000fe200078e00ff */
[----:B------:R-:W-:-:S04]  /*0d10*/  LEA R2, R2, 0x37800000, 0x17 ;  /* 0x3780000002027811 */ /* 0x000fc800078eb8ff */
[----:B------:R-:W-:-:S05]  /*0d20*/  LOP3.LUT R0, R2, R0, R7, 0xfe, !PT ;  /* 0x0000000002007212 */ /* 0x000fca00078efe07 */
[----:B------:R-:W-:-:S04]  /*0d30*/  FMUL.FTZ R0, R0, 1 ;  /* 0x3f80000000007820 */ /* 0x000fc80000410000 */
[----:B------:R0:W1:Y:S01]  /*0d40*/  F2F.F64.F32 R16, R0 ;  /* 0x0000000000107310 */ /* 0x0000620000201800 */
[----:B------:R-:W-:Y:S05]  /*0d50*/  BRA `(.L_x_9363) ;  /* 0x0000000000a47947 */ /* 0x000fea0003800000 */
.L_x_9375:
[----:B------:R-:W-:-:S09]  /*0d60*/  UISETP.NE.AND UP0, UPT, UR4, 0x1c, UPT ;  /* 0x0000001c0400788c */ /* 0x000fd2000bf05270 */
[----:B------:R-:W-:Y:S05]  /*0d70*/  BRA.U !UP0, `(.L_x_9382) ;  /* 0x0000000108947547 */ /* 0x000fea000b800000 */
[----:B------:R-:W-:-:S09]  /*0d80*/  UISETP.NE.AND UP0, UPT, UR4, 0x1d, UPT ;  /* 0x0000001d0400788c */ /* 0x000fd2000bf05270 */
[----:B------:R-:W-:Y:S05]  /*0d90*/  BRA.U !UP0, `(.L_x_9383) ;  /* 0x0000000108807547 */ /* 0x000fea000b800000 */
[----:B------:R-:W-:-:S09]  /*0da0*/  UISETP.NE.AND UP0, UPT, UR4, 0x2c, UPT ;  /* 0x0000002c0400788c */ /* 0x000fd2000bf05270 */
[----:B------:R-:W-:Y:S05]  /*0db0*/  BRA.U !UP0, `(.L_x_9384) ;  /* 0x0000000108487547 */ /* 0x000fea000b800000 */
.L_x_9362:
        /* <DEDUP_REMOVED lines=16> */
.L_x_9385:
[----:B------:R-:W-:Y:S01]  /*0ec0*/  CS2R R16, SRZ ;  /* 0x0000000000107805 */ /* 0x000fe2000001ff00 */
[----:B------:R-:W-:Y:S06]  /*0ed0*/  BRA `(.L_x_9363) ;  /* 0x0000000000447947 */ /* 0x000fec0003800000 */
.L_x_9384:
        /* <DEDUP_REMOVED lines=12> */
.L_x_9383:
[----:B------:R-:W2:Y:S02]  /*0fa0*/  LDG.E.64 R16, desc[UR36][R2.64] ;  /* 0x0000002402107981 */ /* 0x000ea4000c1e1b00 */
[----:B--2---:R-:W0:Y:S01]  /*0fb0*/  I2F.F64.U64 R16, R16 ;  /* 0x0000001000107312 */ /* 0x004e220000301800 */
[----:B------:R-:W-:Y:S05]  /*0fc0*/  BRA `(.L_x_9363) ;  /* 0x0000000000087947 */ /* 0x000fea0003800000 */
.L_x_9382:
[----:B------:R-:W2:Y:S02]  /*0fd0*/  LDG.E R2, desc[UR36][R2.64] ;  /* 0x0000002402027981 */ /* 0x000ea4000c1e1900 */
[----:B--2---:R0:W1:Y:S02]  /*0fe0*/  I2F.F64.U32 R16, R2 ;  /* 0x0000000200107312 */ /* 0x0040640000201800 */
.L_x_9363:
[----:B------:R-:W-:Y:S05]  /*0ff0*/  BSYNC.RECONVERGENT B7 ;  /* 0x0000000000077941 */ /* 0x000fea0003800200 */
.L_x_9357:
        /* <DEDUP_REMOVED lines=20> */
.L_x_9390:
[----:B------:R-:W3:Y:S02]  /*1140*/  LDG.E.U8 R2, desc[UR36][R2.64] ;  /* 0x0000002402027981 */ /* 0x000ee4000c1e1100 */
[----:B---3--:R0:W1:Y:S01]  /*1150*/  I2F.F64.U16 R18, R2 ;  /* 0x0000000200127312 */ /* 0x0080620000101800 */
[----:B------:R-:W-:Y:S05]  /*1160*/  BRA `(.L_x_9392) ;  /* 0x0000000c00607947 */ /* 0x000fea0003800000 */
.L_x_9389:
        /* <DEDUP_REMOVED lines=9> */
.L_x_9394:
[----:B------:R-:W3:Y:S02]  /*1200*/  LDG.E R2, desc[UR36][R2.64] ;  /* 0x0000002402027981 */ /* 0x000ee4000c1e1900 */
[----:B---3--:R0:W1:Y:S01]  /*1210*/  I2F.F64 R18, R2 ;  /* 0x0000000200127312 */ /* 0x0080620000201c00 */
[----:B------:R-:W-:Y:S05]  /*1220*/  BRA `(.L_x_9392) ;  /* 0x0000000c00307947 */ /* 0x000fea0003800000 */
.L_x_9393:
[----:B------:R-:W3:Y:S02]  /*1230*/  LDG.E.U16 R2, desc[UR36][R2.64] ;  /* 0x0000002402027981 */ /* 0x000ee4000c1e1500 */
[----:B---3--:R0:W1:Y:S01]  /*1240*/  I2F.F64.S16 R18, R2 ;  /* 0x0000000200127312 */ /* 0x0080620000101c00 */
[----:B------:R-:W-:Y:S05]  /*1250*/  BRA `(.L_x_9392) ;  /* 0x0000000c00247947 */ /* 0x000fea0003800000 */
.L_x_9388:
        /* <DEDUP_REMOVED lines=10> */
.L_x_9396:
[----:B------:R-:W3:Y:S02]  /*1300*/  LDG.E.U16 R0, desc[UR36][R2.64] ;  /* 0x0000002402007981 */ /* 0x000ee4000c1e1500 */
[----:B---3--:R-:W-:-:S05]  /*1310*/  HADD2.F32 R0, -RZ, R0.H0_H0 ;  /* 0x20000000ff007230 */ /* 0x008fca0000004100 */
[----:B------:R-:W-:-:S04]  /*1320*/  FMUL.FTZ R0, R0, 1 ;  /* 0x3f80000000007820 */ /* 0x000fc80000410000 */
[----:B------:R0:W1:Y:S01]  /*1330*/  F2F.F64.F32 R18, R0 ;  /* 0x0000000000127310 */ /* 0x0000620000201800 */
[----:B------:R-:W-:Y:S05]  /*1340*/  BRA `(.L_x_9392) ;  /* 0x0000000800e87947 */ /* 0x000fea0003800000 */
.L_x_9395:
        /* <DEDUP_REMOVED lines=10> */
.L_x_9398:
[----:B------:R-:W3:Y:S02]  /*13f0*/  LDG.E.U16 R2, desc[UR36][R2.64] ;  /* 0x0000002402027981 */ /* 0x000ee4000c1e1500 */
[----:B---3--:R-:W-:-:S05]  /*1400*/  HADD2.F32 R0, -RZ, R2.H0_H0 ;  /* 0x20000002ff007230 */ /* 0x008fca0000004100 */
[----:B------:R-:W-:-:S04]  /*1410*/  FMUL.FTZ R0, R0, 1 ;  /* 0x3f80000000007820 */ /* 0x000fc80000410000 */
[----:B------:R0:W1:Y:S01]  /*1420*/  F2F.F64.F32 R18, R0 ;  /* 0x0000000000127310 */ /* 0x0000620000201800 */
[----:B------:R-:W-:Y:S05]  /*1430*/  BRA `(.L_x_9392) ;  /* 0x0000000800ac7947 */ /* 0x000fea0003800000 */
.L_x_9397:
[----:B------:R0:W5:Y:S01]  /*1440*/  LDG.E.64 R18, desc[UR36][R2.64] ;  /* 0x0000002402127981 */ /* 0x000162000c1e1b00 */
[----:B------:R-:W-:Y:S05]  /*1450*/  BRA `(.L_x_9392) ;  /* 0x0000000800a47947 */ /* 0x000fea0003800000 */
.L_x_9387:
        /* <DEDUP_REMOVED lines=13> */
.L_x_9401:
[----:B------:R0:W5:Y:S01]  /*1530*/  LDG.E.64 R18, desc[UR36][R2.64] ;  /* 0x0000002402127981 */ /* 0x000162000c1e1b00 */
[----:B------:R-:W-:Y:S05]  /*1540*/  BRA `(.L_x_9392) ;  /* 0x0000000800687947 */ /* 0x000fea0003800000 */
.L_x_9400:
        /* <DEDUP_REMOVED lines=27> */
.L_x_9403:
[----:B------:R-:W3:Y:S02]  /*1700*/  LDG.E.U8 R2, desc[UR36][R2.64] ;  /* 0x0000002402027981 */ /* 0x000ee4000c1e1100 */
[C---:B---3--:R-:W-:Y:S02]  /*1710*/  IMAD.SHL.U32 R4, R2.reuse, 0x2000000, RZ ;  /* 0x0200000002047824 */ /* 0x048fe400078e00ff */
        /* <DEDUP_REMOVED lines=10> */
[----:B------:R3:W0:Y:S01]  /*17c0*/  F2F.F64.F32 R18, R0 ;  /* 0x0000000000127310 */ /* 0x0006220000201800 */
[----:B------:R-:W-:Y:S05]  /*17d0*/  BRA `(.L_x_9392) ;  /* 0x0000000400c47947 */ /* 0x000fea0003800000 */
.L_x_9402:
[----:B------:R-:W3:Y:S02]  /*17e0*/  LDG.E.U16 R0, desc[UR36][R2.64] ;  /* 0x0000002402007981 */ /* 0x000ee4000c1e1500 */
[----:B---3--:R-:W-:-:S04]  /*17f0*/  IMAD.U32 R0, R0, 0x10000, RZ ;  /* 0x0001000000007824 */ /* 0x008fc800078e00ff */
[----:B------:R-:W-:-:S04]  /*1800*/  FMUL.FTZ R0, R0, 1 ;  /* 0x3f80000000007820 */ /* 0x000fc80000410000 */
[----:B------:R0:W1:Y:S01]  /*1810*/  F2F.F64.F32 R18, R0 ;  /* 0x0000000000127310 */ /* 0x0000620000201800 */
[----:B------:R-:W-:Y:S05]  /*1820*/  BRA `(.L_x_9392) ;  /* 0x0000000400b07947 */ /* 0x000fea0003800000 */
.L_x_9399:
        /* <DEDUP_REMOVED lines=11> */
.L_x_9406:
        /* <DEDUP_REMOVED lines=21> */
.L_x_9408:
[----:B------:R-:W-:Y:S05]  /*1a30*/  BSYNC.RECONVERGENT B0 ;  /* 0x0000000000007941 */ /* 0x000fea0003800200 */
.L_x_9407:
[----:B------:R-:W-:Y:S01]  /*1a40*/  IMAD.SHL.U32 R0, R0, 0x100000, RZ ;  /* 0x0010000000007824 */ /* 0x000fe200078e00ff */
[----:B------:R-:W-:-:S04]  /*1a50*/  LEA R2, R2, 0x3b800000, 0x17 ;  /* 0x3b80000002027811 */ /* 0x000fc800078eb8ff */
[----:B------:R-:W-:-:S05]  /*1a60*/  LOP3.LUT R0, R2, R0, R7, 0xfe, !PT ;  /* 0x0000000002007212 */ /* 0x000fca00078efe07 */
[----:B------:R-:W-:-:S04]  /*1a70*/  FMUL.FTZ R0, R0, 1 ;  /* 0x3f80000000007820 */ /* 0x000fc80000410000 */
[----:B------:R0:W1:Y:S01]  /*1a80*/  F2F.F64.F32 R18, R0 ;  /* 0x0000000000127310 */ /* 0x0000620000201800 */
[----:B------:R-:W-:Y:S05]  /*1a90*/  BRA `(.L_x_9392) ;  /* 0x0000000400147947 */ /* 0x000fea0003800000 */
.L_x_9405:
        /* <DEDUP_REMOVED lines=21> */
.L_x_9410:
[----:B------:R-:W-:Y:S05]  /*1bf0*/  BSYNC.RECONVERGENT B0 ;  /* 0x0000000000007941 */ /* 0x000fea0003800200 */
.L_x_9409:
[----:B------:R-:W-:Y:S01]  /*1c00*/  IMAD.SHL.U32 R0, R0, 0x200000, RZ ;  /* 0x0020000000007824 */ /* 0x000fe200078e00ff */
[----:B------:R-:W-:-:S04]  /*1c10*/  LEA R2, R2, 0x37800000, 0x17 ;  /* 0x3780000002027811 */ /* 0x000fc800078eb8ff */
[----:B------:R-:W-:-:S05]  /*1c20*/  LOP3.LUT R0, R2, R0, R7, 0xfe, !PT ;  /* 0x0000000002007212 */ /* 0x000fca00078efe07 */
[----:B------:R-:W-:-:S04]  /*1c30*/  FMUL.FTZ R0, R0, 1 ;  /* 0x3f80000000007820 */ /* 0x000fc80000410000 */
[----:B------:R0:W1:Y:S01]  /*1c40*/  F2F.F64.F32 R18, R0 ;  /* 0x0000000000127310 */ /* 0x0000620000201800 */
[----:B------:R-:W-:Y:S05]  /*1c50*/  BRA `(.L_x_9392) ;  /* 0x0000000000a47947 */ /* 0x000fea0003800000 */
.L_x_9404:
[----:B------:R-:W-:-:S09]  /*1c60*/  UISETP.NE.AND UP0, UPT, UR4, 0x1c, UPT ;  /* 0x0000001c0400788c */ /* 0x000fd2000bf05270 */
[----:B------:R-:W-:Y:S05]  /*1c70*/  BRA.U !UP0, `(.L_x_9411) ;  /* 0x0000000108947547 */ /* 0x000fea000b800000 */
[----:B------:R-:W-:-:S09]  /*1c80*/  UISETP.NE.AND UP0, UPT, UR4, 0x1d, UPT ;  /* 0x0000001d0400788c */ /* 0x000fd2000bf05270 */
[----:B------:R-:W-:Y:S05]  /*1c90*/  BRA.U !UP0, `(.L_x_9412) ;  /* 0x0000000108807547 */ /* 0x000fea000b800000 */
[----:B------:R-:W-:-:S09]  /*1ca0*/  UISETP.NE.AND UP0, UPT, UR4, 0x2c, UPT ;  /* 0x0000002c0400788c */ /* 0x000fd2000bf05270 */
[----:B------:R-:W-:Y:S05]  /*1cb0*/  BRA.U !UP0, `(.L_x_9413) ;  /* 0x0000000108487547 */ /* 0x000fea000b800000 */
.L_x_9391:
        /* <DEDUP_REMOVED lines=16> */
.L_x_9414:
[----:B------:R-:W-:Y:S01]  /*1dc0*/  CS2R R18, SRZ ;  /* 0x0000000000127805 */ /* 0x000fe2000001ff00 */
[----:B------:R-:W-:Y:S06]  /*1dd0*/  BRA `(.L_x_9392) ;  /* 0x0000000000447947 */ /* 0x000fec0003800000 */
.L_x_9413:
        /* <DEDUP_REMOVED lines=12> */
.L_x_9412:
[----:B------:R-:W3:Y:S02]  /*1ea0*/  LDG.E.64 R18, desc[UR36][R2.64] ;  /* 0x0000002402127981 */ /* 0x000ee4000c1e1b00 */
[----:B---3--:R-:W0:Y:S01]  /*1eb0*/  I2F.F64.U64 R18, R18 ;  /* 0x0000001200127312 */ /* 0x008e220000301800 */
[----:B------:R-:W-:Y:S05]  /*1ec0*/  BRA `(.L_x_9392) ;  /* 0x0000000000087947 */ /* 0x000fea0003800000 */
.L_x_9411:
[----:B------:R-:W3:Y:S02]  /*1ed0*/  LDG.E R2, desc[UR36][R2.64] ;  /* 0x0000002402027981 */ /* 0x000ee4000c1e1900 */
[----:B---3--:R0:W1:Y:S02]  /*1ee0*/  I2F.F64.U32 R18, R2 ;  /* 0x0000000200127312 */ /* 0x0080640000201800 */
.L_x_9392:
[----:B------:R-:W-:Y:S05]  /*1ef0*/  BSYNC.RECONVERGENT B7 ;  /* 0x0000000000077941 */ /* 0x000fea0003800200 */
.L_x_9386:
[----:B------:R-:W-:-:S07]  /*1f00*/  VIADD R28, R36, 0x80 ;  /* 0x00000080241c7836 */ /* 0x000fce0000000000 */
.L_x_9356:
[----:B------:R-:W-:Y:S05]  /*1f10*/  BSYNC.RECONVERGENT B6 ;  /* 0x0000000000067941 */ /* 0x000fea0003800200 */
.L_x_9355:
        /* <DEDUP_REMOVED lines=26> */
.L_x_9421:
[----:B------:R-:W2:Y:S02]  /*20c0*/  LDG.E.U8 R2, desc[UR36][R2.64] ;  /* 0x0000002402027981 */ /* 0x000ea4000c1e1100 */
[----:B--2---:R0:W1:Y:S01]  /*20d0*/  I2F.F64.U16 R22, R2 ;  /* 0x0000000200167312 */ /* 0x0040620000101800 */
[----:B------:R-:W-:Y:S05]  /*20e0*/  BRA `(.L_x_9423) ;  /* 0x0000000c00607947 */ /* 0x000fea0003800000 */
.L_x_9420:
        /* <DEDUP_REMOVED lines=9> */
.L_x_9425:
[----:B------:R-:W2:Y:S02]  /*2180*/  LDG.E R2, desc[UR36][R2.64] ;  /* 0x0000002402027981 */ /* 0x000ea4000c1e1900 */
[----:B--2---:R0:W1:Y:S01]  /*2190*/  I2F.F64 R22, R2 ;  /* 0x0000000200167312 */ /* 0x0040620000201c00 */
[----:B------:R-:W-:Y:S05]  /*21a0*/  BRA `(.L_x_9423) ;  /* 0x0000000c00307947 */ /* 0x000fea0003800000 */
.L_x_9424:
[----:B------:R-:W2:Y:S02]  /*21b0*/  LDG.E.U16 R2, desc[UR36][R2.64] ;  /* 0x0000002402027981 */ /* 0x000ea4000c1e1500 */
[----:B--2---:R0:W1:Y:S01]  /*21c0*/  I2F.F64.S16 R22, R2 ;  /* 0x0000000200167312 */ /* 0x0040620000101c00 */
[----:B------:R-:W-:Y:S05]  /*21d0*/  BRA `(.L_x_9423) ;  /* 0x0000000c00247947 */ /* 0x000fea0003800000 */
.L_x_9419:
        /* <DEDUP_REMOVED lines=10> */
.L_x_9427:
[----:B---3--:R-:W3:Y:S02]  /*2280*/  LDG.E.U16 R0, desc[UR36][R2.64] ;  /* 0x0000002402007981 */ /* 0x008ee4000c1e1500 */
[----:B---3--:R-:W-:-:S05]  /*2290*/  HADD2.F32 R0, -RZ, R0.H0_H0 ;  /* 0x20000000ff007230 */ /* 0x008fca0000004100 */
[----:B------:R-:W-:-:S04]  /*22a0*/  FMUL.FTZ R0, R0, 1 ;  /* 0x3f80000000007820 */ /* 0x000fc80000410000 */
[----:B------:R0:W1:Y:S01]  /*22b0*/  F2F.F64.F32 R22, R0 ;  /* 0x0000000000167310 */ /* 0x0000620000201800 */
[----:B------:R-:W-:Y:S05]  /*22c0*/  BRA `(.L_x_9423) ;  /* 0x0000000800e87947 */ /* 0x000fea0003800000 */
.L_x_9426:
        /* <DEDUP_REMOVED lines=10> */
.L_x_9429:
[----:B------:R-:W3:Y:S02]  /*2370*/  LDG.E.U16 R2, desc[UR36][R2.64] ;  /* 0x0000002402027981 */ /* 0x000ee4000c1e1500 */
[----:B---3--:R-:W-:-:S05]  /*2380*/  HADD2.F32 R0, -RZ, R2.H0_H0 ;  /* 0x20000002ff007230 */ /* 0x008fca0000004100 */
[----:B------:R-:W-:-:S04]  /*2390*/  FMUL.FTZ R0, R0, 1 ;  /* 0x3f80000000007820 */ /* 0x000fc80000410000 */
[----:B------:R0:W1:Y:S01]  /*23a0*/  F2F.F64.F32 R22, R0 ;  /* 0x0000000000167310 */ /* 0x0000620000201800 */
[----:B------:R-:W-:Y:S05]  /*23b0*/  BRA `(.L_x_9423) ;  /* 0x0000000800ac7947 */ /* 0x000fea0003800000 */
.L_x_9428:
[----:B------:R0:W5:Y:S01]  /*23c0*/  LDG.E.64 R22, desc[UR36][R2.64] ;  /* 0x0000002402167981 */ /* 0x000162000c1e1b00 */
[----:B------:R-:W-:Y:S05]  /*23d0*/  BRA `(.L_x_9423) ;  /* 0x0000000800a47947 */ /* 0x000fea0003800000 */
.L_x_9418:
        /* <DEDUP_REMOVED lines=13> */
.L_x_9432:
[----:B------:R0:W5:Y:S01]  /*24b0*/  LDG.E.64 R22, desc[UR36][R2.64] ;  /* 0x0000002402167981 */ /* 0x000162000c1e1b00 */
[----:B------:R-:W-:Y:S05]  /*24c0*/  BRA `(.L_x_9423) ;  /* 0x0000000800687947 */ /* 0x000fea0003800000 */
.L_x_9431:
        /* <DEDUP_REMOVED lines=27> */
.L_x_9434:
[----:B------:R-:W3:Y:S02]  /*2680*/  LDG.E.U8 R2, desc[UR36][R2.64] ;  /* 0x0000002402027981 */ /* 0x000ee4000c1e1100 */
[C---:B---3--:R-:W-:Y:S02]  /*2690*/  IMAD.SHL.U32 R0, R2.reuse, 0x2000000, RZ ;  /* 0x0200000002007824 */ /* 0x048fe400078e00ff */
        /* <DEDUP_REMOVED lines=12> */
.L_x_9433:
[----:B---3--:R-:W3:Y:S02]  /*2760*/  LDG.E.U16 R0, desc[UR36][R2.64] ;  /* 0x0000002402007981 */ /* 0x008ee4000c1e1500 */
[----:B---3--:R-:W-:-:S04]  /*2770*/  IMAD.U32 R0, R0, 0x10000, RZ ;  /* 0x0001000000007824 */ /* 0x008fc800078e00ff */
[----:B------:R-:W-:-:S04]  /*2780*/  FMUL.FTZ R0, R0, 1 ;  /* 0x3f80000000007820 */ /* 0x000fc80000410000 */
[----:B------:R0:W1:Y:S01]  /*2790*/  F2F.F64.F32 R22, R0 ;  /* 0x0000000000167310 */ /* 0x0000620000201800 */
[----:B------:R-:W-:Y:S05]  /*27a0*/  BRA `(.L_x_9423) ;  /* 0x0000000400b07947 */ /* 0x000fea0003800000 */
.L_x_9430:
        /* <DEDUP_REMOVED lines=11> */
.L_x_9437:
        /* <DEDUP_REMOVED lines=21> */
.L_x_9439:
[----:B------:R-:W-:Y:S05]  /*29b0*/  BSYNC.RECONVERGENT B0 ;  /* 0x0000000000007941 */ /* 0x000fea0003800200 */
.L_x_9438:
[----:B------:R-:W-:Y:S01]  /*29c0*/  IMAD.SHL.U32 R0, R0, 0x100000, RZ ;  /* 0x0010000000007824 */ /* 0x000fe200078e00ff */
[----:B------:R-:W-:-:S04]  /*29d0*/  LEA R2, R2, 0x3b800000, 0x17 ;  /* 0x3b80000002027811 */ /* 0x000fc800078eb8ff */
[----:B------:R-:W-:-:S05]  /*29e0*/  LOP3.LUT R0, R2, R0, R7, 0xfe, !PT ;  /* 0x0000000002007212 */ /* 0x000fca00078efe07 */
[----:B------:R-:W-:-:S04]  /*29f0*/  FMUL.FTZ R0, R0, 1 ;  /* 0x3f80000000007820 */ /* 0x000fc80000410000 */
[----:B------:R0:W1:Y:S01]  /*2a00*/  F2F.F64.F32 R22, R0 ;  /* 0x0000000000167310 */ /* 0x0000620000201800 */
[----:B------:R-:W-:Y:S05]  /*2a10*/  BRA `(.L_x_9423) ;  /* 0x0000000400147947 */ /* 0x000fea0003800000 */
.L_x_9436:
        /* <DEDUP_REMOVED lines=21> */
.L_x_9441:
[----:B------:R-:W-:Y:S05]  /*2b70*/  BSYNC.RECONVERGENT B0 ;  /* 0x0000000000007941 */ /* 0x000fea0003800200 */
.L_x_9440:
[----:B------:R-:W-:Y:S01]  /*2b80*/  IMAD.SHL.U32 R0, R0, 0x200000, RZ ;  /* 0x0020000000007824 */ /* 0x000fe200078e00ff */
[----:B------:R-:W-:-:S04]  /*2b90*/  LEA R2, R2, 0x37800000, 0x17 ;  /* 0x3780000002027811 */ /* 0x000fc800078eb8ff */
[----:B------:R-:W-:-:S05]  /*2ba0*/  LOP3.LUT R0, R2, R0, R7, 0xfe, !PT ;  /* 0x0000000002007212 */ /* 0x000fca00078efe07 */
[----:B------:R-:W-:-:S04]  /*2bb0*/  FMUL.FTZ R0, R0, 1 ;  /* 0x3f80000000007820 */ /* 0x000fc80000410000 */
[----:B------:R0:W1:Y:S01]  /*2bc0*/  F2F.F64.F32 R22, R0 ;  /* 0x0000000000167310 */ /* 0x0000620000201800 */
[----:B------:R-:W-:Y:S05]  /*2bd0*/  BRA `(.L_x_9423) ;  /* 0x0000000000a47947 */ /* 0x000fea0003800000 */
.L_x_9435:
        /* <DEDUP_REMOVED lines=18> */
.L_x_9422:
        /* <DEDUP_REMOVED lines=16> */
.L_x_9444:
[----:B------:R-:W-:Y:S01]  /*2e00*/  CS2R R22, SRZ ;  /* 0x0000000000167805 */ /* 0x000fe2000001ff00 */
[----:B------:R-:W-:Y:S06]  /*2e10*/  BRA `(.L_x_9423) ;  /* 0x0000000000147947 */ /* 0x000fec0003800000 */
.L_x_9443:
[----:B------:R-:W2:Y:S02]  /*2e20*/  LDG.E.64 R22, desc[UR36][R2.64] ;  /* 0x0000002402167981 */ /* 0x000ea4000c1e1b00 */
[----:B--2---:R-:W0:Y:S01]  /*2e30*/  I2F.F64.U64 R22, R22 ;  /* 0x0000001600167312 */ /* 0x004e220000301800 */
[----:B------:R-:W-:Y:S05]  /*2e40*/  BRA `(.L_x_9423) ;  /* 0x0000000000087947 */ /* 0x000fea0003800000 */
.L_x_9442:
[----:B------:R-:W2:Y:S02]  /*2e50*/  LDG.E R2, desc[UR36][R2.64] ;  /* 0x0000002402027981 */ /* 0x000ea4000c1e1900 */
[----:B--2---:R0:W1:Y:S02]  /*2e60*/  I2F.F64.U32 R22, R2 ;  /* 0x0000000200167312 */ /* 0x0040640000201800 */
.L_x_9423:
[----:B------:R-:W-:Y:S05]  /*2e70*/  BSYNC.RECONVERGENT B7 ;  /* 0x0000000000077941 */ /* 0x000fea0003800200 */
.L_x_9417:
        /* <DEDUP_REMOVED lines=20> */
.L_x_9449:
[----:B------:R-:W2:Y:S02]  /*2fc0*/  LDG.E.U8 R2, desc[UR36][R2.64] ;  /* 0x0000002402027981 */ /* 0x000ea4000c1e1100 */
[----:B--2---:R0:W2:Y:S01]  /*2fd0*/  I2F.F64.U16 R24, R2 ;  /* 0x0000000200187312 */ /* 0x0040a20000101800 */
[----:B------:R-:W-:Y:S05]  /*2fe0*/  BRA `(.L_x_9451) ;  /* 0x0000000c00607947 */ /* 0x000fea0003800000 */
.L_x_9448:
        /* <DEDUP_REMOVED lines=9> */
.L_x_9453:
[----:B------:R-:W2:Y:S02]  /*3080*/  LDG.E R2, desc[UR36][R2.64] ;  /* 0x0000002402027981 */ /* 0x000ea4000c1e1900 */
[----:B--2---:R0:W2:Y:S01]  /*3090*/  I2F.F64 R24, R2 ;  /* 0x0000000200187312 */ /* 0x0040a20000201c00 */
[----:B------:R-:W-:Y:S05]  /*30a0*/  BRA `(.L_x_9451) ;  /* 0x0000000c00307947 */ /* 0x000fea0003800000 */
.L_x_9452:
[----:B------:R-:W2:Y:S02]  /*30b0*/  LDG.E.U16 R2, desc[UR36][R2.64] ;  /* 0x0000002402027981 */ /* 0x000ea4000c1e1500 */
[----:B--2---:R0:W2:Y:S01]  /*30c0*/  I2F.F64.S16 R24, R2 ;  /* 0x0000000200187312 */ /* 0x0040a20000101c00 */
[----:B------:R-:W-:Y:S05]  /*30d0*/  BRA `(.L_x_9451) ;  /* 0x0000000c00247947 */ /* 0x000fea0003800000 */
.L_x_9447:
        /* <DEDUP_REMOVED lines=10> */
.L_x_9455:
[----:B-1-3--:R-:W2:Y:S02]  /*3180*/  LDG.E.U16 R0, desc[UR36][R2.64] ;  /* 0x0000002402007981 */ /* 0x00aea4000c1e1500 */
[----:B--2---:R-:W-:-:S05]  /*3190*/  HADD2.F32 R0, -RZ, R0.H0_H0 ;  /* 0x20000000ff007230 */ /* 0x004fca0000004100 */
[----:B------:R-:W-:-:S04]  /*31a0*/  FMUL.FTZ R0, R0, 1 ;  /* 0x3f80000000007820 */ /* 0x000fc80000410000 */
[----:B------:R0:W1:Y:S01]  /*31b0*/  F2F.F64.F32 R24, R0 ;  /* 0x0000000000187310 */ /* 0x0000620000201800 */
[----:B------:R-:W-:Y:S05]  /*31c0*/  BRA `(.L_x_9451) ;  /* 0x0000000800e87947 */ /* 0x000fea0003800000 */
.L_x_9454:
        /* <DEDUP_REMOVED lines=10> */
.L_x_9457:
[----:B------:R-:W1:Y:S02]  /*3270*/  LDG.E.U16 R2, desc[UR36][R2.64] ;  /* 0x0000002402027981 */ /* 0x000e64000c1e1500 */
[----:B-1-3--:R-:W-:-:S05]  /*3280*/  HADD2.F32 R0, -RZ, R2.H0_H0 ;  /* 0x20000002ff007230 */ /* 0x00afca0000004100 */
[----:B------:R-:W-:-:S04]  /*3290*/  FMUL.FTZ R0, R0, 1 ;  /* 0x3f80000000007820 */ /* 0x000fc80000410000 */
[----:B------:R0:W1:Y:S01]  /*32a0*/  F2F.F64.F32 R24, R0 ;  /* 0x0000000000187310 */ /* 0x0000620000201800 */
[----:B------:R-:W-:Y:S05]  /*32b0*/  BRA `(.L_x_9451) ;  /* 0x0000000800ac7947 */ /* 0x000fea0003800000 */
.L_x_9456:
[----:B------:R0:W5:Y:S01]  /*32c0*/  LDG.E.64 R24, desc[UR36][R2.64] ;  /* 0x0000002402187981 */ /* 0x000162000c1e1b00 */
[----:B------:R-:W-:Y:S05]  /*32d0*/  BRA `(.L_x_9451) ;  /* 0x0000000800a47947 */ /* 0x000fea0003800000 */
.L_x_9446:
        /* <DEDUP_REMOVED lines=13> */
.L_x_9460:
[----:B------:R0:W5:Y:S01]  /*33b0*/  LDG.E.64 R24, desc[UR36][R2.64] ;  /* 0x0000002402187981 */ /* 0x000162000c1e1b00 */
[----:B------:R-:W-:Y:S05]  /*33c0*/  BRA `(.L_x_9451) ;  /* 0x0000000800687947 */ /* 0x000fea0003800000 */
.L_x_9459:
        /* <DEDUP_REMOVED lines=27> */
.L_x_9462:
[----:B------:R-:W1:Y:S02]  /*3580*/  LDG.E.U8 R2, desc[UR36][R2.64] ;  /* 0x0000002402027981 */ /* 0x000e64000c1e1100 */
[C---:B-1-3--:R-:W-:Y:S02]  /*3590*/  IMAD.SHL.U32 R0, R2.reuse, 0x2000000, RZ ;  /* 0x0200000002007824 */ /* 0x04afe400078e00ff */
        /* <DEDUP_REMOVED lines=12> */
.L_x_9461:
[----:B-1-3--:R-:W2:Y:S02]  /*3660*/  LDG.E.U16 R0, desc[UR36][R2.64] ;  /* 0x0000002402007981 */ /* 0x00aea4000c1e1500 */
[----:B--2---:R-:W-:-:S04]  /*3670*/  IMAD.U32 R0, R0, 0x10000, RZ ;  /* 0x0001000000007824 */ /* 0x004fc800078e00ff */
[----:B------:R-:W-:-:S04]  /*3680*/  FMUL.FTZ R0, R0, 1 ;  /* 0x3f80000000007820 */ /* 0x000fc80000410000 */
[----:B------:R0:W1:Y:S01]  /*3690*/  F2F.F64.F32 R24, R0 ;  /* 0x0000000000187310 */ /* 0x0000620000201800 */
[----:B------:R-:W-:Y:S05]  /*36a0*/  BRA `(.L_x_9451) ;  /* 0x0000000400b07947 */ /* 0x000fea0003800000 */
.L_x_9458:
        /* <DEDUP_REMOVED lines=11> */
.L_x_9465:
        /* <DEDUP_REMOVED lines=21> */
.L_x_9467:
[----:B------:R-:W-:Y:S05]  /*38b0*/  BSYNC.RECONVERGENT B0 ;  /* 0x0000000000007941 */ /* 0x000fea0003800200 */
.L_x_9466:
[----:B------:R-:W-:Y:S01]  /*38c0*/  IMAD.SHL.U32 R0, R0, 0x100000, RZ ;  /* 0x0010000000007824 */ /* 0x000fe200078e00ff */
[----:B------:R-:W-:-:S04]  /*38d0*/  LEA R2, R2, 0x3b800000, 0x17 ;  /* 0x3b80000002027811 */ /* 0x000fc800078eb8ff */
[----:B------:R-:W-:-:S05]  /*38e0*/  LOP3.LUT R0, R2, R0, R7, 0xfe, !PT ;  /* 0x0000000002007212 */ /* 0x000fca00078efe07 */
[----:B------:R-:W-:-:S04]  /*38f0*/  FMUL.FTZ R0, R0, 1 ;  /* 0x3f80000000007820 */ /* 0x000fc80000410000 */
[----:B------:R0:W1:Y:S01]  /*3900*/  F2F.F64.F32 R24, R0 ;  /* 0x0000000000187310 */ /* 0x0000620000201800 */
[----:B------:R-:W-:Y:S05]  /*3910*/  BRA `(.L_x_9451) ;  /* 0x0000000400147947 */ /* 0x000fea0003800000 */
.L_x_9464:
        /* <DEDUP_REMOVED lines=21> */
.L_x_9469:
[----:B------:R-:W-:Y:S05]  /*3a70*/  BSYNC.RECONVERGENT B0 ;  /* 0x0000000000007941 */ /* 0x000fea0003800200 */
.L_x_9468:
[----:B------:R-:W-:Y:S01]  /*3a80*/  IMAD.SHL.U32 R0, R0, 0x200000, RZ ;  /* 0x0020000000007824 */ /* 0x000fe200078e00ff */
[----:B------:R-:W-:-:S04]  /*3a90*/  LEA R2, R2, 0x37800000, 0x17 ;  /* 0x3780000002027811 */ /* 0x000fc800078eb8ff */
[----:B------:R-:W-:-:S05]  /*3aa0*/  LOP3.LUT R0, R2, R0, R7, 0xfe, !PT ;  /* 0x0000000002007212 */ /* 0x000fca00078efe07 */
[----:B------:R-:W-:-:S04]  /*3ab0*/  FMUL.FTZ R0, R0, 1 ;  /* 0x3f80000000007820 */ /* 0x000fc80000410000 */
[----:B------:R0:W1:Y:S01]  /*3ac0*/  F2F.F64.F32 R24, R0 ;  /* 0x0000000000187310 */ /* 0x0000620000201800 */
[----:B------:R-:W-:Y:S05]  /*3ad0*/  BRA `(.L_x_9451) ;  /* 0x0000000000a47947 */ /* 0x000fea0003800000 */
.L_x_9463:
        /* <DEDUP_REMOVED lines=18> */
.L_x_9450:
        /* <DEDUP_REMOVED lines=16> */
.L_x_9472:
[----:B------:R-:W-:Y:S01]  /*3d00*/  CS2R R24, SRZ ;  /* 0x0000000000187805 */ /* 0x000fe2000001ff00 */
[----:B------:R-:W-:Y:S06]  /*3d10*/  BRA `(.L_x_9451) ;  /* 0x0000000000147947 */ /* 0x000fec0003800000 */
.L_x_9471:
[----:B------:R-:W2:Y:S02]  /*3d20*/  LDG.E.64 R24, desc[UR36][R2.64] ;  /* 0x0000002402187981 */ /* 0x000ea4000c1e1b00 */
[----:B--2---:R-:W0:Y:S01]  /*3d30*/  I2F.F64.U64 R24, R24 ;  /* 0x0000001800187312 */ /* 0x004e220000301800 */
[----:B------:R-:W-:Y:S05]  /*3d40*/  BRA `(.L_x_9451) ;  /* 0x0000000000087947 */ /* 0x000fea0003800000 */
.L_x_9470:
[----:B------:R-:W2:Y:S02]  /*3d50*/  LDG.E R2, desc[UR36][R2.64] ;  /* 0x0000002402027981 */ /* 0x000ea4000c1e1900 */
[----:B--2---:R0:W2:Y:S02]  /*3d60*/  I2F.F64.U32 R24, R2 ;  /* 0x0000000200187312 */ /* 0x0040a40000201800 */
.L_x_9451:
[----:B------:R-:W-:Y:S05]  /*3d70*/  BSYNC.RECONVERGENT B7 ;  /* 0x0000000000077941 */ /* 0x000fea0003800200 */
.L_x_9445:
[----:B------:R-:W-:-:S07]  /*3d80*/  VIADD R28, R28, 0x80 ;  /* 0x000000801c1c7836 */ /* 0x000fce0000000000 */
.L_x_9416:
[----:B------:R-:W-:Y:S05]  /*3d90*/  BSYNC.RECONVERGENT B6 ;  /* 0x0000000000067941 */ /* 0x000fea0003800200 */
.L_x_9415:
        /* <DEDUP_REMOVED lines=26> */
.L_x_9479:
[----:B------:R-:W2:Y:S02]  /*3f40*/  LDG.E.U8 R2, desc[UR36][R2.64] ;  /* 0x0000002402027981 */ /* 0x000ea4000c1e1100 */
[----:B--2---:R0:W1:Y:S01]  /*3f50*/  I2F.F64.U16 R26, R2 ;  /* 0x00000002001a7312 */ /* 0x0040620000101800 */
[----:B------:R-:W-:Y:S05]  /*3f60*/  BRA `(.L_x_9481) ;  /* 0x0000000c00607947 */ /* 0x000fea0003800000 */
.L_x_9478:
        /* <DEDUP_REMOVED lines=9> */
.L_x_9483:
[----:B------:R-:W2:Y:S02]  /*4000*/  LDG.E R2, desc[UR36][R2.64] ;  /* 0x0000002402027981 */ /* 0x000ea4000c1e1900 */
[----:B--2---:R0:W1:Y:S01]  /*4010*/  I2F.F64 R26, R2 ;  /* 0x00000002001a7312 */ /* 0x0040620000201c00 */
[----:B------:R-:W-:Y:S05]  /*4020*/  BRA `(.L_x_9481) ;  /* 0x0000000c00307947 */ /* 0x000fea0003800000 */
.L_x_9482:
[----:B------:R-:W2:Y:S02]  /*4030*/  LDG.E.U16 R2, desc[UR36][R2.64] ;  /* 0x0000002402027981 */ /* 0x000ea4000c1e1500 */
[----:B--2---:R0:W1:Y:S01]  /*4040*/  I2F.F64.S16 R26, R2 ;  /* 0x00000002001a7312 */ /* 0x0040620000101c00 */
[----:B------:R-:W-:Y:S05]  /*4050*/  BRA `(.L_x_9481) ;  /* 0x0000000c00247947 */ /* 0x000fea0003800000 */
.L_x_9477:
        /* <DEDUP_REMOVED lines=10> */
.L_x_9485:
[----:B---3--:R-:W3:Y:S02]  /*4100*/  LDG.E.U16 R0, desc[UR36][R2.64] ;  /* 0x0000002402007981 */ /* 0x008ee4000c1e1500 */
[----:B---3--:R-:W-:-:S05]  /*4110*/  HADD2.F32 R0, -RZ, R0.H0_H0 ;  /* 0x20000000ff007230 */ /* 0x008fca0000004100 */
[----:B------:R-:W-:-:S04]  /*4120*/  FMUL.FTZ R0, R0, 1 ;  /* 0x3f80000000007820 */ /* 0x000fc80000410000 */
[----:B------:R0:W1:Y:S01]  /*4130*/  F2F.F64.F32 R26, R0 ;  /* 0x00000000001a7310 */ /* 0x0000620000201800 */
[----:B------:R-:W-:Y:S05]  /*4140*/  BRA `(.L_x_9481) ;  /* 0x0000000800e87947 */ /* 0x000fea0003800000 */
.L_x_9484:
        /* <DEDUP_REMOVED lines=10> */
.L_x_9487:
[----:B------:R-:W3:Y:S02]  /*41f0*/  LDG.E.U16 R2, desc[UR36][R2.64] ;  /* 0x0000002402027981 */ /* 0x000ee4000c1e1500 */
[----:B---3--:R-:W-:-:S05]  /*4200*/  HADD2.F32 R0, -RZ, R2.H0_H0 ;  /* 0x20000002ff007230 */ /* 0x008fca0000004100 */
[----:B------:R-:W-:-:S04]  /*4210*/  FMUL.FTZ R0, R0, 1 ;  /* 0x3f80000000007820 */ /* 0x000fc80000410000 */
[----:B------:R0:W1:Y:S01]  /*4220*/  F2F.F64.F32 R26, R0 ;  /* 0x00000000001a7310 */ /* 0x0000620000201800 */
[----:B------:R-:W-:Y:S05]  /*4230*/  BRA `(.L_x_9481) ;  /* 0x0000000800ac7947 */ /* 0x000fea0003800000 */
.L_x_9486:
[----:B------:R0:W5:Y:S01]  /*4240*/  LDG.E.64 R26, desc[UR36][R2.64] ;  /* 0x00000024021a7981 */ /* 0x000162000c1e1b00 */
[----:B------:R-:W-:Y:S05]  /*4250*/  BRA `(.L_x_9481) ;  /* 0x0000000800a47947 */ /* 0x000fea0003800000 */
.L_x_9476:
        /* <DEDUP_REMOVED lines=13> */
.L_x_9490:
[----:B------:R0:W5:Y:S01]  /*4330*/  LDG.E.64 R26, desc[UR36][R2.64] ;  /* 0x00000024021a7981 */ /* 0x000162000c1e1b00 */
[----:B------:R-:W-:Y:S05]  /*4340*/  BRA `(.L_x_9481) ;  /* 0x0000000800687947 */ /* 0x000fea0003800000 */
.L_x_9489:
        /* <DEDUP_REMOVED lines=27> */
.L_x_9492:
        /* <DEDUP_REMOVED lines=14> */
.L_x_9491:
[----:B---3--:R-:W3:Y:S02]  /*45e0*/  LDG.E.U16 R0, desc[UR36][R2.64] ;  /* 0x0000002402007981 */ /* 0x008ee4000c1e1500 */
[----:B---3--:R-:W-:-:S04]  /*45f0*/  IMAD.U32 R0, R0, 0x10000, RZ ;  /* 0x0001000000007824 */ /* 0x008fc800078e00ff */
[----:B------:R-:W-:-:S04]  /*4600*/  FMUL.FTZ R0, R0, 1 ;  /* 0x3f80000000007820 */ /* 0x000fc80000410000 */
[----:B------:R0:W1:Y:S01]  /*4610*/  F2F.F64.F32 R26, R0 ;  /* 0x00000000001a7310 */ /* 0x0000620000201800 */
[----:B------:R-:W-:Y:S05]  /*4620*/  BRA `(.L_x_9481) ;  /* 0x0000000400b07947 */ /* 0x000fea0003800000 */
.L_x_9488:
        /* <DEDUP_REMOVED lines=11> */
.L_x_9495:
        /* <DEDUP_REMOVED lines=21> */
.L_x_9497:
[----:B------:R-:W-:Y:S05]  /*4830*/  BSYNC.RECONVERGENT B0 ;  /* 0x0000000000007941 */ /* 0x000fea0003800200 */
.L_x_9496:
[----:B------:R-:W-:Y:S01]  /*4840*/  IMAD.SHL.U32 R0, R0, 0x100000, RZ ;  /* 0x0010000000007824 */ /* 0x000fe200078e00ff */
[----:B------:R-:W-:-:S04]  /*4850*/  LEA R2, R2, 0x3b800000, 0x17 ;  /* 0x3b80000002027811 */ /* 0x000fc800078eb8ff */
[----:B------:R-:W-:-:S05]  /*4860*/  LOP3.LUT R0, R2, R0, R7, 0xfe, !PT ;  /* 0x0000000002007212 */ /* 0x000fca00078efe07 */
[----:B------:R-:W-:-:S04]  /*4870*/  FMUL.FTZ R0, R0, 1 ;  /* 0x3f80000000007820 */ /* 0x000fc80000410000 */
[----:B------:R0:W1:Y:S01]  /*4880*/  F2F.F64.F32 R26, R0 ;  /* 0x00000000001a7310 */ /* 0x0000620000201800 */
[----:B------:R-:W-:Y:S05]  /*4890*/  BRA `(.L_x_9481) ;  /* 0x0000000400147947 */ /* 0x000fea0003800000 */
.L_x_9494:
        /* <DEDUP_REMOVED lines=21> */
.L_x_9499:
[----:B------:R-:W-:Y:S05]  /*49f0*/  BSYNC.RECONVERGENT B0 ;  /* 0x0000000000007941 */ /* 0x000fea0003800200 */
.L_x_9498:
[----:B------:R-:W-:Y:S01]  /*4a00*/  IMAD.SHL.U32 R0, R0, 0x200000, RZ ;  /* 0x0020000000007824 */ /* 0x000fe200078e00ff */
[----:B------:R-:W-:-:S04]  /*4a10*/  LEA R2, R2, 0x37800000, 0x17 ;  /* 0x3780000002027811 */ /* 0x000fc800078eb8ff */
[----:B------:R-:W-:-:S05]  /*4a20*/  LOP3.LUT R0, R2, R0, R7, 0xfe, !PT ;  /* 0x0000000002007212 */ /* 0x000fca00078efe07 */
[----:B------:R-:W-:-:S04]  /*4a30*/  FMUL.FTZ R0, R0, 1 ;  /* 0x3f80000000007820 */ /* 0x000fc80000410000 */
[----:B------:R0:W1:Y:S01]  /*4a40*/  F2F.F64.F32 R26, R0 ;  /* 0x00000000001a7310 */ /* 0x0000620000201800 */
[----:B------:R-:W-:Y:S05]  /*4a50*/  BRA `(.L_x_9481) ;  /* 0x0000000000a47947 */ /* 0x000fea0003800000 */
.L_x_9493:
        /* <DEDUP_REMOVED lines=18> */
.L_x_9480:
        /* <DEDUP_REMOVED lines=16> */
.L_x_9502:
[----:B------:R-:W-:Y:S01]  /*4c80*/  CS2R R26, SRZ ;  /* 0x00000000001a7805 */ /* 0x000fe2000001ff00 */
[----:B------:R-:W-:Y:S06]  /*4c90*/  BRA `(.L_x_9481) ;  /* 0x0000000000147947 */ /* 0x000fec0003800000 */
.L_x_9501:
[----:B------:R-:W2:Y:S02]  /*4ca0*/  LDG.E.64 R26, desc[UR36][R2.64] ;  /* 0x00000024021a7981 */ /* 0x000ea4000c1e1b00 */
[----:B--2---:R-:W0:Y:S01]  /*4cb0*/  I2F.F64.U64 R26, R26 ;  /* 0x0000001a001a7312 */ /* 0x004e220000301800 */
[----:B------:R-:W-:Y:S05]  /*4cc0*/  BRA `(.L_x_9481) ;  /* 0x0000000000087947 */ /* 0x000fea0003800000 */
.L_x_9500:
[----:B------:R-:W2:Y:S02]  /*4cd0*/  LDG.E R2, desc[UR36][R2.64] ;  /* 0x0000002402027981 */ /* 0x000ea4000c1e1900 */
[----:B--2---:R0:W1:Y:S02]  /*4ce0*/  I2F.F64.U32 R26, R2 ;  /* 0x00000002001a7312 */ /* 0x0040640000201800 */
.L_x_9481:
[----:B------:R-:W-:Y:S05]  /*4cf0*/  BSYNC.RECONVERGENT B7 ;  /* 0x0000000000077941 */ /* 0x000fea0003800200 */
.L_x_9475:
        /* <DEDUP_REMOVED lines=20> */
.L_x_9507:
[----:B------:R-:W3:Y:S02]  /*4e40*/  LDG.E.U8 R2, desc[UR36][R2.64] ;  /* 0x0000002402027981 */ /* 0x000ee4000c1e1100 */
[----:B---3--:R0:W3:Y:S01]  /*4e50*/  I2F.F64.U16 R32, R2 ;  /* 0x0000000200207312 */ /* 0x0080e20000101800 */
[----:B------:R-:W-:Y:S05]  /*4e60*/  BRA `(.L_x_9509) ;  /* 0x0000000c00607947 */ /* 0x000fea0003800000 */
.L_x_9506:
        /* <DEDUP_REMOVED lines=9> */
.L_x_9511:
[----:B------:R-:W3:Y:S02]  /*4f00*/  LDG.E R2, desc[UR36][R2.64] ;  /* 0x0000002402027981 */ /* 0x000ee4000c1e1900 */
[----:B---3--:R0:W3:Y:S01]  /*4f10*/  I2F.F64 R32, R2 ;  /* 0x0000000200207312 */ /* 0x0080e20000201c00 */
[----:B------:R-:W-:Y:S05]  /*4f20*/  BRA `(.L_x_9509) ;  /* 0x0000000c00307947 */ /* 0x000fea0003800000 */
.L_x_9510:
[----:B------:R-:W3:Y:S02]  /*4f30*/  LDG.E.U16 R2, desc[UR36][R2.64] ;  /* 0x0000002402027981 */ /* 0x000ee4000c1e1500 */
[----:B---3--:R0:W3:Y:S01]  /*4f40*/  I2F.F64.S16 R32, R2 ;  /* 0x0000000200207312 */ /* 0x0080e20000101c00 */
[----:B------:R-:W-:Y:S05]  /*4f50*/  BRA `(.L_x_9509) ;  /* 0x0000000c00247947 */ /* 0x000fea0003800000 */
.L_x_9505:
        /* <DEDUP_REMOVED lines=10> */
.L_x_9513:
[----:B------:R-:W3:Y:S02]  /*5000*/  LDG.E.U16 R0, desc[UR36][R2.64] ;  /* 0x0000002402007981 */ /* 0x000ee4000c1e1500 */
[----:B---3--:R-:W-:-:S05]  /*5010*/  HADD2.F32 R0, -RZ, R0.H0_H0 ;  /* 0x20000000ff007230 */ /* 0x008fca0000004100 */
[----:B------:R-:W-:-:S04]  /*5020*/  FMUL.FTZ R0, R0, 1 ;  /* 0x3f80000000007820 */ /* 0x000fc80000410000 */
[----:B------:R0:W3:Y:S01]  /*5030*/  F2F.F64.F32 R32, R0 ;  /* 0x0000000000207310 */ /* 0x0000e20000201800 */
[----:B------:R-:W-:Y:S05]  /*5040*/  BRA `(.L_x_9509) ;  /* 0x0000000800e87947 */ /* 0x000fea0003800000 */
.L_x_9512:
        /* <DEDUP_REMOVED lines=10> */
.L_x_9515:
[----:B------:R-:W3:Y:S02]  /*50f0*/  LDG.E.U16 R2, desc[UR36][R2.64] ;  /* 0x0000002402027981 */ /* 0x000ee4000c1e1500 */
[----:B---3--:R-:W-:-:S05]  /*5100*/  HADD2.F32 R0, -RZ, R2.H0_H0 ;  /* 0x20000002ff007230 */ /* 0x008fca0000004100 */
[----:B------:R-:W-:-:S04]  /*5110*/  FMUL.FTZ R0, R0, 1 ;  /* 0x3f80000000007820 */ /* 0x000fc80000410000 */
[----:B------:R0:W3:Y:S01]  /*5120*/  F2F.F64.F32 R32, R0 ;  /* 0x0000000000207310 */ /* 0x0000e20000201800 */
[----:B------:R-:W-:Y:S05]  /*5130*/  BRA `(.L_x_9509) ;  /* 0x0000000800ac7947 */ /* 0x000fea0003800000 */
.L_x_9514:
[----:B------:R0:W5:Y:S01]  /*5140*/  LDG.E.64 R32, desc[UR36][R2.64] ;  /* 0x0000002402207981 */ /* 0x000162000c1e1b00 */
[----:B------:R-:W-:Y:S05]  /*5150*/  BRA `(.L_x_9509) ;  /* 0x0000000800a47947 */ /* 0x000fea0003800000 */
.L_x_9504:
        /* <DEDUP_REMOVED lines=13> */
.L_x_9518:
[----:B------:R0:W5:Y:S01]  /*5230*/  LDG.E.64 R32, desc[UR36][R2.64] ;  /* 0x0000002402207981 */ /* 0x000162000c1e1b00 */
[----:B------:R-:W-:Y:S05]  /*5240*/  BRA `(.L_x_9509) ;  /* 0x0000000800687947 */ /* 0x000fea0003800000 */
.L_x_9517:
        /* <DEDUP_REMOVED lines=27> */
.L_x_9520:
        /* <DEDUP_REMOVED lines=14> */
.L_x_9519:
[----:B------:R-:W3:Y:S02]  /*54e0*/  LDG.E.U16 R0, desc[UR36][R2.64] ;  /* 0x0000002402007981 */ /* 0x000ee4000c1e1500 */
[----:B---3--:R-:W-:-:S04]  /*54f0*/  IMAD.U32 R0, R0, 0x10000, RZ ;  /* 0x0001000000007824 */ /* 0x008fc800078e00ff */
[----:B------:R-:W-:-:S04]  /*5500*/  FMUL.FTZ R0, R0, 1 ;  /* 0x3f80000000007820 */ /* 0x000fc80000410000 */
[----:B------:R0:W3:Y:S01]  /*5510*/  F2F.F64.F32 R32, R0 ;  /* 0x0000000000207310 */ /* 0x0000e20000201800 */
[----:B------:R-:W-:Y:S05]  /*5520*/  BRA `(.L_x_9509) ;  /* 0x0000000400b07947 */ /* 0x000fea0003800000 */
.L_x_9516:
        /* <DEDUP_REMOVED lines=11> */
.L_x_9523:
        /* <DEDUP_REMOVED lines=21> */
.L_x_9525:
[----:B------:R-:W-:Y:S05]  /*5730*/  BSYNC.RECONVERGENT B0 ;  /* 0x0000000000007941 */ /* 0x000fea0003800200 */
.L_x_9524:
[----:B------:R-:W-:Y:S01]  /*5740*/  IMAD.SHL.U32 R0, R0, 0x100000, RZ ;  /* 0x0010000000007824 */ /* 0x000fe200078e00ff */
[----:B------:R-:W-:-:S04]  /*5750*/  LEA R2, R2, 0x3b800000, 0x17 ;  /* 0x3b80000002027811 */ /* 0x000fc800078eb8ff */
[----:B------:R-:W-:-:S05]  /*5760*/  LOP3.LUT R0, R2, R0, R7, 0xfe, !PT ;  /* 0x0000000002007212 */ /* 0x000fca00078efe07 */
[----:B------:R-:W-:-:S04]  /*5770*/  FMUL.FTZ R0, R0, 1 ;  /* 0x3f80000000007820 */ /* 0x000fc80000410000 */
[----:B------:R0:W3:Y:S01]  /*5780*/  F2F.F64.F32 R32, R0 ;  /* 0x0000000000207310 */ /* 0x0000e20000201800 */
[----:B------:R-:W-:Y:S05]  /*5790*/  BRA `(.L_x_9509) ;  /* 0x0000000400147947 */ /* 0x000fea0003800000 */
.L_x_9522:
        /* <DEDUP_REMOVED lines=21> */
.L_x_9527:
[----:B------:R-:W-:Y:S05]  /*58f0*/  BSYNC.RECONVERGENT B0 ;  /* 0x0000000000007941 */ /* 0x000fea0003800200 */
.L_x_9526:
[----:B------:R-:W-:Y:S01]  /*5900*/  IMAD.SHL.U32 R0, R0, 0x200000, RZ ;  /* 0x0020000000007824 */ /* 0x000fe200078e00ff */
[----:B------:R-:W-:-:S04]  /*5910*/  LEA R2, R2, 0x37800000, 0x17 ;  /* 0x3780000002027811 */ /* 0x000fc800078eb8ff */
[----:B------:R-:W-:-:S05]  /*5920*/  LOP3.LUT R0, R2, R0, R7, 0xfe, !PT ;  /* 0x0000000002007212 */ /* 0x000fca00078efe07 */
[----:B------:R-:W-:-:S04]  /*5930*/  FMUL.FTZ R0, R0, 1 ;  /* 0x3f80000000007820 */ /* 0x000fc80000410000 */
[----:B------:R0:W3:Y:S01]  /*5940*/  F2F.F64.F32 R32, R0 ;  /* 0x0000000000207310 */ /* 0x0000e20000201800 */
[----:B------:R-:W-:Y:S05]  /*5950*/  BRA `(.L_x_9509) ;  /* 0x0000000000a47947 */ /* 0x000fea0003800000 */
.L_x_9521:
        /* <DEDUP_REMOVED lines=18> */
.L_x_9508:
        /* <DEDUP_REMOVED lines=16> */
.L_x_9530:
[----:B------:R-:W-:Y:S01]  /*5b80*/  CS2R R32, SRZ ;  /* 0x0000000000207805 */ /* 0x000fe2000001ff00 */
[----:B------:R-:W-:Y:S06]  /*5b90*/  BRA `(.L_x_9509) ;  /* 0x0000000000147947 */ /* 0x000fec0003800000 */
.L_x_9529:
[----:B------:R-:W3:Y:S02]  /*5ba0*/  LDG.E.64 R32, desc[UR36][R2.64] ;  /* 0x0000002402207981 */ /* 0x000ee4000c1e1b00 */
[----:B---3--:R-:W0:Y:S01]  /*5bb0*/  I2F.F64.U64 R32, R32 ;  /* 0x0000002000207312 */ /* 0x008e220000301800 */
[----:B------:R-:W-:Y:S05]  /*5bc0*/  BRA `(.L_x_9509) ;  /* 0x0000000000087947 */ /* 0x000fea0003800000 */
.L_x_9528:
[----:B------:R-:W3:Y:S02]  /*5bd0*/  LDG.E R2, desc[UR36][R2.64] ;  /* 0x0000002402027981 */ /* 0x000ee4000c1e1900 */
[----:B---3--:R0:W3:Y:S02]  /*5be0*/  I2F.F64.U32 R32, R2 ;  /* 0x0000000200207312 */ /* 0x0080e40000201800 */
.L_x_9509:
[----:B------:R-:W-:Y:S05]  /*5bf0*/  BSYNC.RECONVERGENT B7 ;  /* 0x0000000000077941 */ /* 0x000fea0003800200 */
.L_x_9503:
[----:B------:R-:W-:-:S07]  /*5c00*/  VIADD R28, R28, 0x80 ;  /* 0x000000801c1c7836 */ /* 0x000fce0000000000 */
.L_x_9474:
[----:B------:R-:W-:Y:S05]  /*5c10*/  BSYNC.RECONVERGENT B6 ;  /* 0x0000000000067941 */ /* 0x000fea0003800200 */
.L_x_9473:
[----:B------:R-:W-:Y:S01]  /*5c20*/  ISETP.GE.AND P0, PT, R28, R37, PT ;  /* 0x000000251c00720c */ /* 0x000fe20003f06270 */
[----:B------:R-:W-:Y:S01]  /*5c30*/  BSSY.RECONVERGENT B7, `(.L_x_9531) ;  /* 0x00001e1000077945 */ /* 0x000fe20003800200 */
[----:B------:R-:W-:Y:S02]  /*5c40*/  CS2R R34, SRZ ;  /* 0x0000000000227805 */ /* 0x000fe4000001ff00 */
[----:B------:R-:W-:-:S09]  /*5c50*/  CS2R R30, SRZ ;  /* 0x00000000001e7805 */ /* 0x000fd2000001ff00 */
[----:B------:R-:W-:Y:S05]  /*5c60*/  @P0 BRA `(.L_x_9532) ;  /* 0x0000001c00740947 */ /* 0x000fea0003800000 */
[----:B01-3--:R-:W0:Y:S01]  /*5c70*/  S2R R0, SR_CTAID.X ;  /* 0x0000000000007919 */ /* 0x00be220000002500 */
[----:B------:R-:W1:Y:S01]  /*5c80*/  LDC.64 R2, c[0x0][0x3a8] ;  /* 0x0000ea00ff027b82 */ /* 0x000e620000000a00 */
[----:B------:R-:W3:Y:S01]  /*5c90*/  LDCU UR5, c[0x0][0x3c0] ;  /* 0x00007800ff0577ac */ /* 0x000ee20008000800 */
[----:B------:R-:W-:Y:S01]  /*5ca0*/  BSSY.RECONVERGENT B6, `(.L_x_9533) ;  /* 0x00000ee000067945 */ /* 0x000fe20003800200 */
[----:B------:R-:W-:-:S04]  /*5cb0*/  UPRMT UR4, UR38, 0x9910, URZ ;  /* 0x0000991026047896 */ /* 0x000fc800080000ff */
[----:B------:R-:W-:Y:S01]  /*5cc0*/  UISETP.GT.AND UP0, UPT, UR4, 0x9, UPT ;  /* 0x000000090400788c */ /* 0x000fe2000bf04270 */
[----:B0-----:R-:W-:-:S04]  /*5cd0*/  IMAD R28, R0, 0x200, R28 ;  /* 0x00000200001c7824 */ /* 0x001fc800078e021c */
[----:B---3--:R-:W-:-:S05]  /*5ce0*/  IMAD R5, R28, UR5, RZ ;  /* 0x000000051c057c24 */ /* 0x008fca000f8e02ff */
[----:B-1----:R-:W-:-:S05]  /*5cf0*/  IADD3 R2, P0, PT, R5, R2, RZ ;  /* 0x0000000205027210 */ /* 0x002fca0007f1e0ff */
        /* <DEDUP_REMOVED lines=13> */
.L_x_9537:
[----:B------:R-:W3:Y:S02]  /*5dd0*/  LDG.E.U8 R2, desc[UR36][R2.64] ;  /* 0x0000002402027981 */ /* 0x000ee4000c1e1100 */
[----:B---3--:R0:W1:Y:S01]  /*5de0*/  I2F.F64.U16 R30, R2 ;  /* 0x00000002001e7312 */ /* 0x0080620000101800 */
[----:B------:R-:W-:Y:S05]  /*5df0*/  BRA `(.L_x_9539) ;  /* 0x0000000c00607947 */ /* 0x000fea0003800000 */
.L_x_9536:
[----:B------:R-:W-:-:S09]  /*5e00*/  UISETP.NE.AND UP0, UPT, UR4, 0x2, UPT ;  /* 0x000000020400788c */ /* 0x000fd2000bf05270 */
[----:B------:R-:W-:Y:S05]  /*5e10*/  BRA.U !UP0, `(.L_x_9540) ;  /* 0x0000000108287547 */ /* 0x000fea000b800000 */
[----:B------:R-:W-:-:S09]  /*5e20*/  UISETP.NE.AND UP0, UPT, UR4, 0x3, UPT ;  /* 0x000000030400788c */ /* 0x000fd2000bf05270 */
[----:B------:R-:W-:Y:S05]  /*5e30*/  BRA.U !UP0, `(.L_x_9541) ;  /* 0x0000000108147547 */ /* 0x000fea000b800000 */
[----:B------:R-:W-:-:S09]  /*5e40*/  UISETP.NE.AND UP0, UPT, UR4, 0x4, UPT ;  /* 0x000000040400788c */ /* 0x000fd2000bf05270 */
[----:B------:R-:W-:Y:S05]  /*5e50*/  BRA.U UP0, `(.L_x_9538) ;  /* 0x0000000900ec7547 */ /* 0x000fea000b800000 */
[----:B------:R-:W3:Y:S02]  /*5e60*/  LDG.E.64 R30, desc[UR36][R2.64] ;  /* 0x00000024021e7981 */ /* 0x000ee4000c1e1b00 */
[----:B---3--:R-:W3:Y:S01]  /*5e70*/  I2F.F64.S64 R30, R30 ;  /* 0x0000001e001e7312 */ /* 0x008ee20000301c00 */
[----:B------:R-:W-:Y:S05]  /*5e80*/  BRA `(.L_x_9539) ;  /* 0x0000000c003c7947 */ /* 0x000fea0003800000 */
.L_x_9541:
[----:B------:R-:W3:Y:S02]  /*5e90*/  LDG.E R2, desc[UR36][R2.64] ;  /* 0x0000002402027981 */ /* 0x000ee4000c1e1900 */
[----:B---3--:R0:W1:Y:S01]  /*5ea0*/  I2F.F64 R30, R2 ;  /* 0x00000002001e7312 */ /* 0x0080620000201c00 */
[----:B------:R-:W-:Y:S05]  /*5eb0*/  BRA `(.L_x_9539) ;  /* 0x0000000c00307947 */ /* 0x000fea0003800000 */
.L_x_9540:
[----:B------:R-:W3:Y:S02]  /*5ec0*/  LDG.E.U16 R2, desc[UR36][R2.64] ;  /* 0x0000002402027981 */ /* 0x000ee4000c1e1500 */
[----:B---3--:R0:W1:Y:S01]  /*5ed0*/  I2F.F64.S16 R30, R2 ;  /* 0x00000002001e7312 */ /* 0x0080620000101c00 */
[----:B------:R-:W-:Y:S05]  /*5ee0*/  BRA `(.L_x_9539) ;  /* 0x0000000c00247947 */ /* 0x000fea0003800000 */
.L_x_9535:
        /* <DEDUP_REMOVED lines=10> */
.L_x_9543:
[----:B------:R-:W3:Y:S02]  /*5f90*/  LDG.E.U16 R0, desc[UR36][R2.64] ;  /* 0x0000002402007981 */ /* 0x000ee4000c1e1500 */
[----:B---3--:R-:W-:-:S05]  /*5fa0*/  HADD2.F32 R0, -RZ, R0.H0_H0 ;  /* 0x20000000ff007230 */ /* 0x008fca0000004100 */
[----:B------:R-:W-:-:S04]  /*5fb0*/  FMUL.FTZ R0, R0, 1 ;  /* 0x3f80000000007820 */ /* 0x000fc80000410000 */
[----:B------:R0:W1:Y:S01]  /*5fc0*/  F2F.F64.F32 R30, R0 ;  /* 0x00000000001e7310 */ /* 0x0000620000201800 */
[----:B------:R-:W-:Y:S05]  /*5fd0*/  BRA `(.L_x_9539) ;  /* 0x0000000800e87947 */ /* 0x000fea0003800000 */
.L_x_9542:
        /* <DEDUP_REMOVED lines=10> */
.L_x_9545:
[----:B------:R-:W3:Y:S02]  /*6080*/  LDG.E.U16 R2, desc[UR36][R2.64] ;  /* 0x0000002402027981 */ /* 0x000ee4000c1e1500 */
[----:B---3--:R-:W-:-:S05]  /*6090*/  HADD2.F32 R0, -RZ, R2.H0_H0 ;  /* 0x20000002ff007230 */ /* 0x008fca0000004100 */
[----:B------:R-:W-:-:S04]  /*60a0*/  FMUL.FTZ R0, R0, 1 ;  /* 0x3f80000000007820 */ /* 0x000fc80000410000 */
[----:B------:R0:W1:Y:S01]  /*60b0*/  F2F.F64.F32 R30, R0 ;  /* 0x00000000001e7310 */ /* 0x0000620000201800 */
[----:B------:R-:W-:Y:S05]  /*60c0*/  BRA `(.L_x_9539) ;  /* 0x0000000800ac7947 */ /* 0x000fea0003800000 */
.L_x_9544:
[----:B------:R0:W5:Y:S01]  /*60d0*/  LDG.E.64 R30, desc[UR36][R2.64] ;  /* 0x00000024021e7981 */ /* 0x000162000c1e1b00 */
[----:B------:R-:W-:Y:S05]  /*60e0*/  BRA `(.L_x_9539) ;  /* 0x0000000800a47947 */ /* 0x000fea0003800000 */
.L_x_9534:
        /* <DEDUP_REMOVED lines=13> */
.L_x_9548:
[----:B------:R0:W5:Y:S01]  /*61c0*/  LDG.E.64 R30, desc[UR36][R2.64] ;  /* 0x00000024021e7981 */ /* 0x000162000c1e1b00 */
[----:B------:R-:W-:Y:S05]  /*61d0*/  BRA `(.L_x_9539) ;  /* 0x0000000800687947 */ /* 0x000fea0003800000 */
.L_x_9547:
        /* <DEDUP_REMOVED lines=27> */
.L_x_9550:
        /* <DEDUP_REMOVED lines=14> */
.L_x_9549:
[----:B------:R-:W3:Y:S02]  /*6470*/  LDG.E.U16 R0, desc[UR36][R2.64] ;  /* 0x0000002402007981 */ /* 0x000ee4000c1e1500 */
[----:B---3--:R-:W-:-:S04]  /*6480*/  IMAD.U32 R0, R0, 0x10000, RZ ;  /* 0x0001000000007824 */ /* 0x008fc800078e00ff */
[----:B------:R-:W-:-:S04]  /*6490*/  FMUL.FTZ R0, R0, 1 ;  /* 0x3f80000000007820 */ /* 0x000fc80000410000 */
[----:B------:R0:W1:Y:S01]  /*64a0*/  F2F.F64.F32 R30, R0 ;  /* 0x00000000001e7310 */ /* 0x0000620000201800 */
[----:B------:R-:W-:Y:S05]  /*64b0*/  BRA `(.L_x_9539) ;  /* 0x0000000400b07947 */ /* 0x000fea0003800000 */
.L_x_9546:
        /* <DEDUP_REMOVED lines=11> */
.L_x_9553:
        /* <DEDUP_REMOVED lines=21> */
.L_x_9555:
[----:B------:R-:W-:Y:S05]  /*66c0*/  BSYNC.RECONVERGENT B0 ;  /* 0x0000000000007941 */ /* 0x000fea0003800200 */
.L_x_9554:
[----:B------:R-:W-:Y:S01]  /*66d0*/  IMAD.SHL.U32 R0, R0, 0x100000, RZ ;  /* 0x0010000000007824 */ /* 0x000fe200078e00ff */
[----:B------:R-:W-:-:S04]  /*66e0*/  LEA R2, R2, 0x3b800000, 0x17 ;  /* 0x3b80000002027811 */ /* 0x000fc800078eb8ff */
[----:B------:R-:W-:-:S05]  /*66f0*/  LOP3.LUT R0, R2, R0, R7, 0xfe, !PT ;  /* 0x0000000002007212 */ /* 0x000fca00078efe07 */
[----:B------:R-:W-:-:S04]  /*6700*/  FMUL.FTZ R0, R0, 1 ;  /* 0x3f80000000007820 */ /* 0x000fc80000410000 */
[----:B------:R0:W1:Y:S01]  /*6710*/  F2F.F64.F32 R30, R0 ;  /* 0x00000000001e7310 */ /* 0x0000620000201800 */
[----:B------:R-:W-:Y:S05]  /*6720*/  BRA `(.L_x_9539) ;  /* 0x0000000400147947 */ /* 0x000fea0003800000 */
.L_x_9552:
        /* <DEDUP_REMOVED lines=21> */
.L_x_9557:
[----:B------:R-:W-:Y:S05]  /*6880*/  BSYNC.RECONVERGENT B0 ;  /* 0x0000000000007941 */ /* 0x000fea0003800200 */
.L_x_9556:
[----:B------:R-:W-:Y:S01]  /*6890*/  IMAD.SHL.U32 R0, R0, 0x200000, RZ ;  /* 0x0020000000007824 */ /* 0x000fe200078e00ff */
[----:B------:R-:W-:-:S04]  /*68a0*/  LEA R2, R2, 0x37800000, 0x17 ;  /* 0x3780000002027811 */ /* 0x000fc800078eb8ff */
[----:B------:R-:W-:-:S05]  /*68b0*/  LOP3.LUT R0, R2, R0, R7, 0xfe, !PT ;  /* 0x0000000002007212 */ /* 0x000fca00078efe07 */
[----:B------:R-:W-:-:S04]  /*68c0*/  FMUL.FTZ R0, R0, 1 ;  /* 0x3f80000000007820 */ /* 0x000fc80000410000 */
[----:B------:R0:W1:Y:S01]  /*68d0*/  F2F.F64.F32 R30, R0 ;  /* 0x00000000001e7310 */ /* 0x0000620000201800 */
[----:B------:R-:W-:Y:S05]  /*68e0*/  BRA `(.L_x_9539) ;  /* 0x0000000000a47947 */ /* 0x000fea0003800000 */
.L_x_9551:
        /* <DEDUP_REMOVED lines=18> */
.L_x_9538:
[----:B------:R-:W-:Y:S01]  /*6a10*/  MOV R2, 0x0 ;  /* 0x0000000000027802 */ /* 0x000fe20000000f00 */
[----:B------:R-:W0:Y:S01]  /*6a20*/  LDCU.64 UR4, c[0x4][0x128] ;  /* 0x01002500ff0477ac */ /* 0x000e220008000a00 */
[----:B------:R-:W-:Y:S02]  /*6a30*/  IMAD.MOV.U32 R8, RZ, RZ, 0x4e ;  /* 0x0000004eff087424 */ /* 0x000fe400078e00ff */
[----:B------:R-:W-:Y:S01]  /*6a40*/  IMAD.MOV.U32 R12, RZ, RZ, 0x1 ;  /* 0x00000001ff0c7424 */ /* 0x000fe200078e00ff */
[----:B------:R-:W1:Y:S01]  /*6a50*/  LDCU.64 UR6, c[0x4][0x130] ;  /* 0x01002600ff0677ac */ /* 0x000e620008000a00 */
[----:B------:R-:W3:Y:S01]  /*6a60*/  LDC.64 R2, c[0x4][R2] ;  /* 0x0100000002027b82 */ /* 0x000ee20000000a00 */
        /* <DEDUP_REMOVED lines=10> */
.L_x_9560:
[----:B------:R-:W-:Y:S01]  /*6b10*/  CS2R R30, SRZ ;  /* 0x00000000001e7805 */ /* 0x000fe2000001ff00 */
[----:B------:R-:W-:Y:S06]  /*6b20*/  BRA `(.L_x_9539) ;  /* 0x0000000000147947 */ /* 0x000fec0003800000 */
.L_x_9559:
[----:B------:R-:W3:Y:S02]  /*6b30*/  LDG.E.64 R30, desc[UR36][R2.64] ;  /* 0x00000024021e7981 */ /* 0x000ee4000c1e1b00 */
[----:B---3--:R-:W0:Y:S01]  /*6b40*/  I2F.F64.U64 R30, R30 ;  /* 0x0000001e001e7312 */ /* 0x008e220000301800 */
[----:B------:R-:W-:Y:S05]  /*6b50*/  BRA `(.L_x_9539) ;  /* 0x0000000000087947 */ /* 0x000fea0003800000 */
.L_x_9558:
[----:B------:R-:W3:Y:S02]  /*6b60*/  LDG.E R2, desc[UR36][R2.64] ;  /* 0x0000002402027981 */ /* 0x000ee4000c1e1900 */
[----:B---3--:R0:W1:Y:S02]  /*6b70*/  I2F.F64.U32 R30, R2 ;  /* 0x00000002001e7312 */ /* 0x0080640000201800 */
.L_x_9539:
[----:B------:R-:W-:Y:S05]  /*6b80*/  BSYNC.RECONVERGENT B6 ;  /* 0x0000000000067941 */ /* 0x000fea0003800200 */
.L_x_9533:
[----:B0-----:R-:W0:Y:S01]  /*6b90*/  LDC.64 R2, c[0x0][0x3b0] ;  /* 0x0000ec00ff027b82 */ /* 0x001e220000000a00 */
[----:B------:R-:W2:Y:S01]  /*6ba0*/  LDCU UR5, c[0x0][0x3c4] ;  /* 0x00007880ff0577ac */ /* 0x000ea20008000800 */
        /* <DEDUP_REMOVED lines=17> */
.L_x_9564:
[----:B------:R-:W2:Y:S02]  /*6cc0*/  LDG.E.U8 R2, desc[UR36][R2.64] ;  /* 0x0000002402027981 */ /* 0x000ea4000c1e1100 */
[----:B--2---:R0:W2:Y:S01]  /*6cd0*/  I2F.F64.U16 R34, R2 ;  /* 0x0000000200227312 */ /* 0x0040a20000101800 */
[----:B------:R-:W-:Y:S05]  /*6ce0*/  BRA `(.L_x_9532) ;  /* 0x0000000c00547947 */ /* 0x000fea0003800000 */
.L_x_9563:
        /* <DEDUP_REMOVED lines=9> */
.L_x_9567:
[----:B------:R-:W2:Y:S02]  /*6d80*/  LDG.E R2, desc[UR36][R2.64] ;  /* 0x0000002402027981 */ /* 0x000ea4000c1e1900 */
[----:B--2---:R0:W2:Y:S01]  /*6d90*/  I2F.F64 R34, R2 ;  /* 0x0000000200227312 */ /* 0x0040a20000201c00 */
[----:B------:R-:W-:Y:S05]  /*6da0*/  BRA `(.L_x_9532) ;  /* 0x0000000c00247947 */ /* 0x000fea0003800000 */
.L_x_9566:
[----:B------:R-:W2:Y:S02]  /*6db0*/  LDG.E.U16 R2, desc[UR36][R2.64] ;  /* 0x0000002402027981 */ /* 0x000ea4000c1e1500 */
[----:B--2---:R0:W2:Y:S01]  /*6dc0*/  I2F.F64.S16 R34, R2 ;  /* 0x0000000200227312 */ /* 0x0040a20000101c00 */
[----:B------:R-:W-:Y:S05]  /*6dd0*/  BRA `(.L_x_9532) ;  /* 0x0000000c00187947 */ /* 0x000fea0003800000 */
.L_x_9562:
        /* <DEDUP_REMOVED lines=10> */
.L_x_9569:
[----:B------:R-:W2:Y:S02]  /*6e80*/  LDG.E.U16 R0, desc[UR36][R2.64] ;  /* 0x0000002402007981 */ /* 0x000ea4000c1e1500 */
[----:B--2---:R-:W-:-:S05]  /*6e90*/  HADD2.F32 R0, -RZ, R0.H0_H0 ;  /* 0x20000000ff007230 */ /* 0x004fca0000004100 */
[----:B------:R-:W-:-:S04]  /*6ea0*/  FMUL.FTZ R0, R0, 1 ;  /* 0x3f80000000007820 */ /* 0x000fc80000410000 */
[----:B------:R0:W2:Y:S01]  /*6eb0*/  F2F.F64.F32 R34, R0 ;  /* 0x0000000000227310 */ /* 0x0000a20000201800 */
[----:B------:R-:W-:Y:S05]  /*6ec0*/  BRA `(.L_x_9532) ;  /* 0x0000000800dc7947 */ /* 0x000fea0003800000 */
.L_x_9568:
        /* <DEDUP_REMOVED lines=10> */
.L_x_9571:
[----:B------:R-:W2:Y:S02]  /*6f70*/  LDG.E.U16 R2, desc[UR36][R2.64] ;  /* 0x0000002402027981 */ /* 0x000ea4000c1e1500 */
[----:B--2---:R-:W-:-:S05]  /*6f80*/  HADD2.F32 R0, -RZ, R2.H0_H0 ;  /* 0x20000002ff007230 */ /* 0x004fca0000004100 */
[----:B------:R-:W-:-:S04]  /*6f90*/  FMUL.FTZ R0, R0, 1 ;  /* 0x3f80000000007820 */ /* 0x000fc80000410000 */
[----:B------:R0:W2:Y:S01]  /*6fa0*/  F2F.F64.F32 R34, R0 ;  /* 0x0000000000227310 */ /* 0x0000a20000201800 */
[----:B------:R-:W-:Y:S05]  /*6fb0*/  BRA `(.L_x_9532) ;  /* 0x0000000800a07947 */ /* 0x000fea0003800000 */
.L_x_9570:
[----:B------:R0:W5:Y:S01]  /*6fc0*/  LDG.E.64 R34, desc[UR36][R2.64] ;  /* 0x0000002402227981 */ /* 0x000162000c1e1b00 */
[----:B------:R-:W-:Y:S05]  /*6fd0*/  BRA `(.L_x_9532) ;  /* 0x0000000800987947 */ /* 0x000fea0003800000 */
.L_x_9561:
        /* <DEDUP_REMOVED lines=13> */
.L_x_9574:
[----:B------:R0:W5:Y:S01]  /*70b0*/  LDG.E.64 R34, desc[UR36][R2.64] ;  /* 0x0000002402227981 */ /* 0x000162000c1e1b00 */
[----:B------:R-:W-:Y:S05]  /*70c0*/  BRA `(.L_x_9532) ;  /* 0x00000008005c7947 */ /* 0x000fea0003800000 */
.L_x_9573:
        /* <DEDUP_REMOVED lines=25> */
[----:B------:R0:W2:Y:S01]  /*7260*/  F2F.F64.F32 R34, R5 ;  /* 0x0000000500227310 */ /* 0x0000a20000201800 */
[----:B------:R-:W-:Y:S05]  /*7270*/  BRA `(.L_x_9532) ;  /* 0x0000000400f07947 */ /* 0x000fea0003800000 */
.L_x_9576:
        /* <DEDUP_REMOVED lines=14> */
.L_x_9575:
[----:B------:R-:W2:Y:S02]  /*7360*/  LDG.E.U16 R0, desc[UR36][R2.64] ;  /* 0x0000002402007981 */ /* 0x000ea4000c1e1500 */
[----:B--2---:R-:W-:-:S04]  /*7370*/  IMAD.U32 R0, R0, 0x10000, RZ ;  /* 0x0001000000007824 */ /* 0x004fc800078e00ff */
[----:B------:R-:W-:-:S04]  /*7380*/  FMUL.FTZ R0, R0, 1 ;  /* 0x3f80000000007820 */ /* 0x000fc80000410000 */
[----:B------:R0:W2:Y:S01]  /*7390*/  F2F.F64.F32 R34, R0 ;  /* 0x0000000000227310 */ /* 0x0000a20000201800 */
[----:B------:R-:W-:Y:S05]  /*73a0*/  BRA `(.L_x_9532) ;  /* 0x0000000400a47947 */ /* 0x000fea0003800000 */
.L_x_9572:
        /* <DEDUP_REMOVED lines=11> */
.L_x_9579:
[----:B------:R-:W2:Y:S02]  /*7460*/  LDG.E.U8 R3, desc[UR36][R2.64] ;  /* 0x0000002402037981 */ /* 0x000ea4000c1e1100 */
        /* <DEDUP_REMOVED lines=19> */
.L_x_9581:
[----:B------:R-:W-:Y:S05]  /*75a0*/  BSYNC.RECONVERGENT B0 ;  /* 0x0000000000007941 */ /* 0x000fea0003800200 */
.L_x_9580:
[----:B------:R-:W-:Y:S01]  /*75b0*/  IMAD.SHL.U32 R0, R0, 0x100000, RZ ;  /* 0x0010000000007824 */ /* 0x000fe200078e00ff */
[----:B------:R-:W-:-:S04]  /*75c0*/  LEA R2, R2, 0x3b800000, 0x17 ;  /* 0x3b80000002027811 */ /* 0x000fc800078eb8ff */
[----:B------:R-:W-:-:S05]  /*75d0*/  LOP3.LUT R0, R2, R0, R7, 0xfe, !PT ;  /* 0x0000000002007212 */ /* 0x000fca00078efe07 */
[----:B------:R-:W-:-:S04]  /*75e0*/  FMUL.FTZ R0, R0, 1 ;  /* 0x3f80000000007820 */ /* 0x000fc80000410000 */
[----:B------:R0:W2:Y:S01]  /*75f0*/  F2F.F64.F32 R34, R0 ;  /* 0x0000000000227310 */ /* 0x0000a20000201800 */
[----:B------:R-:W-:Y:S05]  /*7600*/  BRA `(.L_x_9532) ;  /* 0x00000004000c7947 */ /* 0x000fea0003800000 */
.L_x_9578:
        /* <DEDUP_REMOVED lines=20> */
.L_x_9583:
[----:B------:R-:W-:Y:S05]  /*7750*/  BSYNC.RECONVERGENT B0 ;  /* 0x0000000000007941 */ /* 0x000fea0003800200 */
.L_x_9582:
[----:B------:R-:W-:Y:S01]  /*7760*/  IMAD.SHL.U32 R0, R0, 0x200000, RZ ;  /* 0x0020000000007824 */ /* 0x000fe200078e00ff */
[----:B------:R-:W-:-:S04]  /*7770*/  LEA R2, R2, 0x37800000, 0x17 ;  /* 0x3780000002027811 */ /* 0x000fc800078eb8ff */
[----:B------:R-:W-:-:S05]  /*7780*/  LOP3.LUT R0, R2, R0, R7, 0xfe, !PT ;  /* 0x0000000002007212 */ /* 0x000fca00078efe07 */
[----:B------:R-:W-:-:S04]  /*7790*/  FMUL.FTZ R0, R0, 1 ;  /* 0x3f80000000007820 */ /* 0x000fc80000410000 */
[----:B------:R0:W2:Y:S01]  /*77a0*/  F2F.F64.F32 R34, R0 ;  /* 0x0000000000227310 */ /* 0x0000a20000201800 */
[----:B------:R-:W-:Y:S05]  /*77b0*/  BRA `(.L_x_9532) ;  /* 0x0000000000a07947 */ /* 0x000fea0003800000 */
.L_x_9577:
        /* <DEDUP_REMOVED lines=16> */
[----:B------:R0:W2:Y:S01]  /*78c0*/  @P0 F2F.F64.F32 R34, R0 ;  /* 0x0000000000220310 */ /* 0x0000a20000201800 */
[----:B------:R-:W-:Y:S05]  /*78d0*/  BRA `(.L_x_9532) ;  /* 0x0000000000587947 */ /* 0x000fea0003800000 */
.L_x_9565:
        /* <DEDUP_REMOVED lines=16> */
.L_x_9586:
[----:B------:R-:W-:Y:S05]  /*79e0*/  BRA `(.L_x_9532) ;  /* 0x0000000000147947 */ /* 0x000fea0003800000 */
.L_x_9585:
[----:B------:R-:W2:Y:S02]  /*79f0*/  LDG.E.64 R34, desc[UR36][R2.64] ;  /* 0x0000002402227981 */ /* 0x000ea4000c1e1b00 */
[----:B--2---:R-:W0:Y:S01]  /*7a00*/  I2F.F64.U64 R34, R34 ;  /* 0x0000002200227312 */ /* 0x004e220000301800 */
[----:B------:R-:W-:Y:S05]  /*7a10*/  BRA `(.L_x_9532) ;  /* 0x0000000000087947 */ /* 0x000fea0003800000 */
.L_x_9584:
[----:B------:R-:W2:Y:S02]  /*7a20*/  LDG.E R2, desc[UR36][R2.64] ;  /* 0x0000002402027981 */ /* 0x000ea4000c1e1900 */
[----:B--2---:R0:W2:Y:S02]  /*7a30*/  I2F.F64.U32 R34, R2 ;  /* 0x0000000200227312 */ /* 0x0040a40000201800 */
.L_x_9532:
[----:B------:R-:W-:Y:S05]  /*7a40*/  BSYNC.RECONVERGENT B7 ;  /* 0x0000000000077941 */ /* 0x000fea0003800200 */
.L_x_9531:
[----:B------:R-:W-:Y:S01]  /*7a50*/  ISETP.GE.AND P0, PT, R36, R37, PT ;  /* 0x000000252400720c */ /* 0x000fe20003f06270 */
[----:B------:R-:W-:-:S12]  /*7a60*/  BSSY.RECONVERGENT B0, `(.L_x_9587) ;  /* 0x0000021000007945 */ /* 0x000fd80003800200 */
[----:B------:R-:W-:Y:S05]  /*7a70*/  @P0 BRA `(.L_x_9588) ;  /* 0x00000000007c0947 */ /* 0x000fea0003800000 */
[----:B------:R-:W1:Y:S01]  /*7a80*/  LDCU.64 UR4, c[0x0][0x390] ;  /* 0x00007200ff0477ac */ /* 0x000e620008000a00 */
[----:B0-----:R-:W-:Y:S01]  /*7a90*/  CS2R R4, SRZ ;  /* 0x0000000000047805 */ /* 0x001fe2000001ff00 */
[----:B------:R-:W0:Y:S01]  /*7aa0*/  LDCU.64 UR6, c[0x0][0x388] ;  /* 0x00007100ff0677ac */ /* 0x000e220008000a00 */
[----:B-1---5:R-:W-:-:S06]  /*7ab0*/  DSETP.GT.AND P0, PT, R18, UR4, PT ;  /* 0x0000000412007e2a */ /* 0x022fcc000bf04000 */
[----:B0-----:R-:W-:-:S14]  /*7ac0*/  DSETP.LT.OR P0, PT, R18, UR6, P0 ;  /* 0x0000000612007e2a */ /* 0x001fdc0008701400 */
[----:B------:R-:W-:Y:S05]  /*7ad0*/  @P0 BRA `(.L_x_9588) ;  /* 0x0000000000640947 */ /* 0x000fea0003800000 */
[----:B------:R-:W-:Y:S01]  /*7ae0*/  DADD R2, -R18, 1 ;  /* 0x3ff0000012027429 */ /* 0x000fe20000000100 */
[----:B------:R-:W-:Y:S01]  /*7af0*/  IMAD.MOV.U32 R4, RZ, RZ, 0x1 ;  /* 0x00000001ff047424 */ /* 0x000fe200078e00ff */
[----:B--2-4-:R-:W-:Y:S01]  /*7b00*/  FSETP.GEU.AND P1, PT, |R17|, 6.5827683646048100446e-37, PT ;  /* 0x036000001100780b */ /* 0x014fe20003f2e200 */
[----:B------:R-:W-:Y:S05]  /*7b10*/  BSSY.RECONVERGENT B1, `(.L_x_9588) ;  /* 0x0000015000017945 */ /* 0x000fea0003800200 */
[----:B------:R-:W-:-:S06]  /*7b20*/  DMUL R2, R2, R18 ;  /* 0x0000001202027228 */ /* 0x000fcc0000000000 */
        /* <DEDUP_REMOVED lines=9> */
[----:B---3--:R-:W-:-:S05]  /*7bc0*/  FFMA R0, RZ, R3, R5 ;  /* 0x00000003ff007223 */ /* 0x008fca0000000005 */
[----:B------:R-:W-:-:S13]  /*7bd0*/  FSETP.GT.AND P0, PT, |R0|, 1.469367938527859385e-39, PT ;  /* 0x001000000000780b */ /* 0x000fda0003f04200 */
[----:B------:R-:W-:Y:S05]  /*7be0*/  @P0 BRA P1, `(.L_x_9589) ;  /* 0x00000000001c0947 */ /* 0x000fea0000800000 */
[----:B------:R-:W-:Y:S01]  /*7bf0*/  IMAD.MOV.U32 R10, RZ, RZ, R16 ;  /* 0x000000ffff0a7224 */ /* 0x000fe200078e0010 */
[----:B------:R-:W-:Y:S01]  /*7c00*/  MOV R16, 0x7c40 ;  /* 0x00007c4000107802 */ /* 0x000fe20000000f00 */
[----:B------:R-:W-:Y:S02]  /*7c10*/  IMAD.MOV.U32 R11, RZ, RZ, R17 ;  /* 0x000000ffff0b7224 */ /* 0x000fe400078e0011 */
[----:B------:R-:W-:-:S07]  /*7c20*/  IMAD.MOV.U32 R6, RZ, RZ, R2 ;  /* 0x000000ffff067224 */ /* 0x000fce00078e0002 */
[----:B------:R-:W-:Y:S05]  /*7c30*/  CALL.REL.NOINC `($__internal_1_$__cuda_sm20_div_rn_f64_full) ;  /* 0x0000004c009c7944 */ /* 0x000fea0003c00000 */
[----:B------:R-:W-:Y:S02]  /*7c40*/  IMAD.MOV.U32 R4, RZ, RZ, R18 ;  /* 0x000000ffff047224 */ /* 0x000fe400078e0012 */
[----:B------:R-:W-:-:S07]  /*7c50*/  IMAD.MOV.U32 R5, RZ, RZ, R19 ;  /* 0x000000ffff057224 */ /* 0x000fce00078e0013 */
.L_x_9589:
[----:B------:R-:W-:Y:S05]  /*7c60*/  BSYNC.RECONVERGENT B1 ;  /* 0x0000000000017941 */ /* 0x000fea0003800200 */
.L_x_9588:
[----:B------:R-:W-:Y:S05]  /*7c70*/  BSYNC.RECONVERGENT B0 ;  /* 0x0000000000007941 */ /* 0x000fea0003800200 */
.L_x_9587:
[----:B0-----:R-:W0:Y:S01]  /*7c80*/  S2R R2, SR_CTAID.X ;  /* 0x0000000000027919 */ /* 0x001e220000002500 */
[----:B-1-3--:R-:W0:Y:S01]  /*7c90*/  LDC R0, c[0x0][0x380] ;  /* 0x0000e000ff007b82 */ /* 0x00ae220000000800 */
[----:B------:R-:W-:Y:S01]  /*7ca0*/  BSSY.RECONVERGENT B0, `(.L_x_9590) ;  /* 0x0000024000007945 */ /* 0x000fe20003800200 */
[----:B0-----:R-:W-:Y:S02]  /*7cb0*/  IMAD R0, R2, -0x200, R0 ;  /* 0xfffffe0002007824 */ /* 0x001fe400078e0200 */
[----:B------:R-:W-:-:S05]  /*7cc0*/  VIADD R2, R36, 0x80 ;  /* 0x0000008024027836 */ /* 0x000fca0000000000 */
[----:B------:R-:W-:-:S13]  /*7cd0*/  ISETP.GE.AND P0, PT, R2, R0, PT ;  /* 0x000000000200720c */ /* 0x000fda0003f06270 */
[----:B------:R-:W-:Y:S05]  /*7ce0*/  @P0 BRA `(.L_x_9591) ;  /* 0x00000000007c0947 */ /* 0x000fea0003800000 */
[----:B------:R-:W2:Y:S01]  /*7cf0*/  LDCU.64 UR4, c[0x0][0x390] ;  /* 0x00007200ff0477ac */ /* 0x000ea20008000a00 */
[----:B------:R-:W-:Y:S01]  /*7d00*/  CS2R R28, SRZ ;  /* 0x00000000001c7805 */ /* 0x000fe2000001ff00 */
[----:B------:R-:W0:Y:S01]  /*7d10*/  LDCU.64 UR6, c[0x0][0x388] ;  /* 0x00007100ff0677ac */ /* 0x000e220008000a00 */
[----:B--2--5:R-:W-:-:S06]  /*7d20*/  DSETP.GT.AND P0, PT, R24, UR4, PT ;  /* 0x0000000418007e2a */ /* 0x024fcc000bf04000 */
[----:B0-----:R-:W-:-:S14]  /*7d30*/  DSETP.LT.OR P0, PT, R24, UR6, P0 ;  /* 0x0000000618007e2a */ /* 0x001fdc0008701400 */
[----:B------:R-:W-:Y:S05]  /*7d40*/  @P0 BRA `(.L_x_9591) ;  /* 0x0000000000640947 */ /* 0x000fea0003800000 */
[----:B------:R-:W-:Y:S01]  /*7d50*/  DADD R6, -R24, 1 ;  /* 0x3ff0000018067429 */ /* 0x000fe20000000100 */
[----:B------:R-:W-:Y:S01]  /*7d60*/  IMAD.MOV.U32 R8, RZ, RZ, 0x1 ;  /* 0x00000001ff087424 */ /* 0x000fe200078e00ff */
[----:B------:R-:W-:Y:S01]  /*7d70*/  FSETP.GEU.AND P1, PT, |R23|, 6.5827683646048100446e-37, PT ;  /* 0x036000001700780b */ /* 0x000fe20003f2e200 */
        /* <DEDUP_REMOVED lines=15> */
[----:B----4-:R-:W-:Y:S01]  /*7e70*/  MOV R16, 0x7eb0 ;  /* 0x00007eb000107802 */ /* 0x010fe20000000f00 */
[----:B------:R-:W-:Y:S02]  /*7e80*/  IMAD.MOV.U32 R11, RZ, RZ, R23 ;  /* 0x000000ffff0b7224 */ /* 0x000fe400078e0017 */
[----:B------:R-:W-:-:S07]  /*7e90*/  IMAD.MOV.U32 R3, RZ, RZ, R7 ;  /* 0x000000ffff037224 */ /* 0x000fce00078e0007 */
[----:B------:R-:W-:Y:S05]  /*7ea0*/  CALL.REL.NOINC `($__internal_1_$__cuda_sm20_div_rn_f64_full) ;  /* 0x0000004c00007944 */ /* 0x000fea0003c00000 */
[----:B------:R-:W-:Y:S02]  /*7eb0*/  IMAD.MOV.U32 R28, RZ, RZ, R18 ;  /* 0x000000ffff1c7224 */ /* 0x000fe400078e0012 */
[----:B------:R-:W-:-:S07]  /*7ec0*/  IMAD.MOV.U32 R29, RZ, RZ, R19 ;  /* 0x000000ffff1d7224 */ /* 0x000fce00078e0013 */
.L_x_9592:
[----:B------:R-:W-:Y:S05]  /*7ed0*/  BSYNC.RECONVERGENT B1 ;  /* 0x0000000000017941 */ /* 0x000fea0003800200 */
.L_x_9591:
[----:B------:R-:W-:Y:S05]  /*7ee0*/  BSYNC.RECONVERGENT B0 ;  /* 0x0000000000007941 */ /* 0x000fea0003800200 */
.L_x_9590:
[----:B------:R-:W0:Y:S01]  /*7ef0*/  S2R R0, SR_CTAID.X ;  /* 0x0000000000007919 */ /* 0x000e220000002500 */
[----:B------:R-:W0:Y:S01]  /*7f00*/  LDC R3, c[0x0][0x380] ;  /* 0x0000e000ff037b82 */ /* 0x000e220000000800 */
[----:B------:R-:W-:Y:S01]  /*7f10*/  BSSY.RECONVERGENT B0, `(.L_x_9593) ;  /* 0x0000024000007945 */ /* 0x000fe20003800200 */
[----:B0-----:R-:W-:Y:S02]  /*7f20*/  IMAD R3, R0, -0x200, R3 ;  /* 0xfffffe0000037824 */ /* 0x001fe400078e0203 */
[----:B------:R-:W-:-:S05]  /*7f30*/  VIADD R0, R36, 0x100 ;  /* 0x0000010024007836 */ /* 0x000fca0000000000 */
[----:B------:R-:W-:-:S13]  /*7f40*/  ISETP.GE.AND P0, PT, R0, R3, PT ;  /* 0x000000030000720c */ /* 0x000fda0003f06270 */
[----:B------:R-:W-:Y:S05]  /*7f50*/  @P0 BRA `(.L_x_9594) ;  /* 0x00000000007c0947 */ /* 0x000fea0003800000 */
[----:B------:R-:W0:Y:S01]  /*7f60*/  LDCU.64 UR4, c[0x0][0x390] ;  /* 0x00007200ff0477ac */ /* 0x000e220008000a00 */
[----:B--2--5:R-:W-:Y:S01]  /*7f70*/  CS2R R24, SRZ ;  /* 0x0000000000187805 */ /* 0x024fe2000001ff00 */
[----:B------:R-:W1:Y:S01]  /*7f80*/  LDCU.64 UR6, c[0x0][0x388] ;  /* 0x00007100ff0677ac */ /* 0x000e620008000a00 */
[----:B0-----:R-:W-:-:S06]  /*7f90*/  DSETP.GT.AND P0, PT, R32, UR4, PT ;  /* 0x0000000420007e2a */ /* 0x001fcc000bf04000 */
[----:B-1----:R-:W-:-:S14]  /*7fa0*/  DSETP.LT.OR P0, PT, R32, UR6, P0 ;  /* 0x0000000620007e2a */ /* 0x002fdc0008701400 */
        /* <DEDUP_REMOVED lines=25> */
.L_x_9595:
[----:B------:R-:W-:Y:S05]  /*8140*/  BSYNC.RECONVERGENT B1 ;  /* 0x0000000000017941 */ /* 0x000fea0003800200 */
.L_x_9594:
[----:B------:R-:W-:Y:S05]  /*8150*/  BSYNC.RECONVERGENT B0 ;  /* 0x0000000000007941 */ /* 0x000fea0003800200 */
.L_x_9593:
        /* <DEDUP_REMOVED lines=8> */
[----:B--2-45:R-:W-:Y:S01]  /*81e0*/  CS2R R16, SRZ ;  /* 0x0000000000107805 */ /* 0x034fe2000001ff00 */
        /* <DEDUP_REMOVED lines=28> */
.L_x_9598:
[----:B------:R-:W-:Y:S05]  /*83b0*/  BSYNC.RECONVERGENT B1 ;  /* 0x0000000000017941 */ /* 0x000fea0003800200 */
.L_x_9597:
[----:B------:R-:W-:Y:S05]  /*83c0*/  BSYNC.RECONVERGENT B0 ;  /* 0x0000000000007941 */ /* 0x000fea0003800200 */
.L_x_9596:
[----:B-----5:R-:W0:Y:S01]  /*83d0*/  S2R R22, SR_CTAID.X ;  /* 0x0000000000167919 */ /* 0x020e220000002500 */
[----:B------:R-:W0:Y:S01]  /*83e0*/  LDC R19, c[0x0][0x380] ;  /* 0x0000e000ff137b82 */ /* 0x000e220000000800 */
[----:B------:R-:W-:Y:S04]  /*83f0*/  BSSY.RECONVERGENT B7, `(.L_x_9599) ;  /* 0x0000357000077945 */ /* 0x000fe80003800200 */
[----:B------:R-:W-:Y:S03]  /*8400*/  BSSY.RELIABLE B6, `(.L_x_9600) ;  /* 0x0000243000067945 */ /* 0x000fe60003800100 */
[----:B------:R-:W1:Y:S01]  /*8410*/  LDC.U8 R18, c[0x0][0x3c8] ;  /* 0x0000f200ff127b82 */ /* 0x000e620000000000 */
[----:B0-----:R-:W-:-:S05]  /*8420*/  IMAD R19, R22, -0x200, R19 ;  /* 0xfffffe0016137824 */ /* 0x001fca00078e0213 */
[----:B------:R-:W-:-:S13]  /*8430*/  ISETP.GE.AND P0, PT, R36, R19, PT ;  /* 0x000000132400720c */ /* 0x000fda0003f06270 */
[----:B-1----:R-:W-:Y:S05]  /*8440*/  @P0 BRA `(.L_x_9601) ;  /* 0x0000002000ec0947 */ /* 0x002fea0003800000 */
[----:B------:R-:W0:Y:S01]  /*8450*/  LDCU UR4, c[0x0][0x3cc] ;  /* 0x00007980ff0477ac */ /* 0x000e220008000800 */
[----:B------:R-:W1:Y:S01]  /*8460*/  LDC.64 R8, c[0x0][0x3a0] ;  /* 0x0000e800ff087b82 */ /* 0x000e620000000a00 */
[----:B------:R-:W-:Y:S01]  /*8470*/  IMAD R0, R22, 0x200, R36 ;  /* 0x0000020016007824 */ /* 0x000fe200078e0224 */
[----:B------:R-:W-:-:S03]  /*8480*/  PRMT R6, R18, 0x9910, RZ ;  /* 0x0000991012067816 */ /* 0x000fc600000000ff */
        /* <DEDUP_REMOVED lines=14> */
[----:B------:R-:W0:Y:S01]  /*8570*/  F2I.F64.TRUNC R5, R4 ;  /* 0x0000000400057311 */ /* 0x000e22000030d100 */
[----:B------:R-:W-:Y:S01]  /*8580*/  IMAD.MOV.U32 R36, RZ, RZ, R2 ;  /* 0x000000ffff247224 */ /* 0x000fe200078e0002 */
[----:B0-----:R0:W-:Y:S01]  /*8590*/  STG.E.U8 desc[UR36][R8.64], R5 ;  /* 0x0000000508007986 */ /* 0x0011e2000c101124 */
[----:B------:R-:W-:Y:S05]  /*85a0*/  BRA `(.L_x_9607) ;  /* 0x0000001000407947 */ /* 0x000fea0003800000 */
.L_x_9605:
[----:B------:R-:W0:Y:S01]  /*85b0*/  F2I.S64.F64.TRUNC R4, R4 ;  /* 0x0000000400047311 */ /* 0x000e22000030d900 */
[----:B------:R-:W-:Y:S02]  /*85c0*/  IMAD.MOV.U32 R36, RZ, RZ, R2 ;  /* 0x000000ffff247224 */ /* 0x000fe400078e0002 */
[----:B0-----:R-:W-:-:S05]  /*85d0*/  IMAD.MOV.U32 R3, RZ, RZ, R4 ;  /* 0x000000ffff037224 */ /* 0x001fca00078e0004 */
[----:B------:R0:W-:Y:S01]  /*85e0*/  STG.E.U8 desc[UR36][R8.64], R3 ;  /* 0x0000000308007986 */ /* 0x0001e2000c101124 */
[----:B------:R-:W-:Y:S05]  /*85f0*/  BRA `(.L_x_9607) ;  /* 0x00000010002c7947 */ /* 0x000fea0003800000 */
.L_x_9604:
[----:B------:R-:W-:-:S13]  /*8600*/  ISETP.NE.AND P0, PT, R0, 0x2, PT ;  /* 0x000000020000780c */ /* 0x000fda0003f05270 */
[----:B------:R-:W-:Y:S05]  /*8610*/  @!P0 BRA `(.L_x_9608) ;  /* 0x0000000000308947 */ /* 0x000fea0003800000 */
[----:B------:R-:W-:-:S13]  /*8620*/  ISETP.NE.AND P0, PT, R0, 0x3, PT ;  /* 0x000000030000780c */ /* 0x000fda0003f05270 */
[----:B------:R-:W-:Y:S05]  /*8630*/  @!P0 BRA `(.L_x_9609) ;  /* 0x0000000000188947 */ /* 0x000fea0003800000 */
[----:B------:R-:W-:-:S13]  /*8640*/  ISETP.NE.AND P0, PT, R0, 0x4, PT ;  /* 0x000000040000780c */ /* 0x000fda0003f05270 */
[----:B------:R-:W-:Y:S05]  /*8650*/  @P0 BRA `(.L_x_9606) ;  /* 0x0000000c005c0947 */ /* 0x000fea0003800000 */
[----:B------:R-:W0:Y:S01]  /*8660*/  F2I.S64.F64.TRUNC R4, R4 ;  /* 0x0000000400047311 */ /* 0x000e22000030d900 */
[----:B------:R-:W-:Y:S01]  /*8670*/  IMAD.MOV.U32 R36, RZ, RZ, R2 ;  /* 0x000000ffff247224 */ /* 0x000fe200078e0002 */
[----:B0-----:R0:W-:Y:S01]  /*8680*/  STG.E.64 desc[UR36][R8.64], R4 ;  /* 0x0000000408007986 */ /* 0x0011e2000c101b24 */
[----:B------:R-:W-:Y:S05]  /*8690*/  BRA `(.L_x_9607) ;  /* 0x0000001000047947 */ /* 0x000fea0003800000 */
.L_x_9609:
[----:B------:R-:W0:Y:S01]  /*86a0*/  F2I.F64.TRUNC R5, R4 ;  /* 0x0000000400057311 */ /* 0x000e22000030d100 */
[----:B------:R-:W-:Y:S01]  /*86b0*/  IMAD.MOV.U32 R36, RZ, RZ, R2 ;  /* 0x000000ffff247224 */ /* 0x000fe200078e0002 */
[----:B0-----:R0:W-:Y:S01]  /*86c0*/  STG.E desc[UR36][R8.64], R5 ;  /* 0x0000000508007986 */ /* 0x0011e2000c101924 */
[----:B------:R-:W-:Y:S05]  /*86d0*/  BRA `(.L_x_9607) ;  /* 0x0000000c00f47947 */ /* 0x000fea0003800000 */
.L_x_9608:
[----:B------:R-:W0:Y:S01]  /*86e0*/  F2I.F64.TRUNC R5, R4 ;  /* 0x0000000400057311 */ /* 0x000e22000030d100 */
[----:B------:R-:W-:Y:S01]  /*86f0*/  IMAD.MOV.U32 R36, RZ, RZ, R2 ;  /* 0x000000ffff247224 */ /* 0x000fe200078e0002 */
[----:B0-----:R0:W-:Y:S01]  /*8700*/  STG.E.U16 desc[UR36][R8.64], R5 ;  /* 0x0000000508007986 */ /* 0x0011e2000c101524 */
[----:B------:R-:W-:Y:S05]  /*8710*/  BRA `(.L_x_9607) ;  /* 0x0000000c00e47947 */ /* 0x000fea0003800000 */
.L_x_9603:
        /* <DEDUP_REMOVED lines=10> */
[----:B------:R-:W-:-:S13]  /*87c0*/  IMAD.MOV.U32 R36, RZ, RZ, R2 ;  /* 0x000000ffff247224 */ /* 0x000fda00078e0002 */
[----:B0-----:R-:W-:-:S05]  /*87d0*/  @!P0 FMUL R3, R3, 1.175494350822287508e-38 ;  /* 0x0080000003038820 */ /* 0x001fca0000400000 */
[----:B------:R0:W-:Y:S01]  /*87e0*/  STG.E desc[UR36][R8.64], R3 ;  /* 0x0000000308007986 */ /* 0x0001e2000c101924 */
[----:B------:R-:W-:Y:S05]  /*87f0*/  BRA `(.L_x_9607) ;  /* 0x0000000c00ac7947 */ /* 0x000fea0003800000 */
.L_x_9611:
[----:B------:R-:W-:Y:S01]  /*8800*/  UMOV UR4, 0xf0000000 ;  /* 0xf000000000047882 */ /* 0x000fe20000000000 */
[----:B------:R-:W-:Y:S01]  /*8810*/  UMOV UR5, 0x380fffff ;  /* 0x380fffff00057882 */ /* 0x000fe20000000000 */
[----:B------:R-:W0:Y:S01]  /*8820*/  F2F.F32.F64 R0, R4 ;  /* 0x0000000400007310 */ /* 0x000e220000301000 */
[----:B------:R-:W-:Y:S01]  /*8830*/  DSETP.GEU.AND P0, PT, |R4|, UR4, PT ;  /* 0x0000000404007e2a */ /* 0x000fe2000bf0e200 */
[----:B------:R-:W-:-:S13]  /*8840*/  IMAD.MOV.U32 R36, RZ, RZ, R2 ;  /* 0x000000ffff247224 */ /* 0x000fda00078e0002 */
[----:B0-----:R-:W-:-:S05]  /*8850*/  @!P0 FMUL R0, R0, 1.175494350822287508e-38 ;  /* 0x0080000000008820 */ /* 0x001fca0000400000 */
[----:B------:R-:W-:-:S05]  /*8860*/  F2FP.F16.F32.PACK_AB R0, RZ, R0 ;  /* 0x00000000ff00723e */ /* 0x000fca00000000ff */
[----:B------:R0:W-:Y:S01]  /*8870*/  STG.E.U16 desc[UR36][R8.64], R0 ;  /* 0x0000000008007986 */ /* 0x0001e2000c101524 */
[----:B------:R-:W-:Y:S05]  /*8880*/  BRA `(.L_x_9607) ;  /* 0x0000000c00887947 */ /* 0x000fea0003800000 */
.L_x_9610:
        /* <DEDUP_REMOVED lines=10> */
[----:B------:R-:W-:Y:S02]  /*8930*/  IMAD.MOV.U32 R7, RZ, RZ, RZ ;  /* 0x000000ffff077224 */ /* 0x000fe400078e00ff */
[----:B------:R-:W-:-:S11]  /*8940*/  IMAD.MOV.U32 R36, RZ, RZ, R2 ;  /* 0x000000ffff247224 */ /* 0x000fd600078e0002 */
[----:B0-----:R-:W-:-:S05]  /*8950*/  @!P0 FMUL R6, R6, 1.175494350822287508e-38 ;  /* 0x0080000006068820 */ /* 0x001fca0000400000 */
[----:B------:R1:W-:Y:S01]  /*8960*/  STG.E.64 desc[UR36][R8.64], R6 ;  /* 0x0000000608007986 */ /* 0x0003e2000c101b24 */
[----:B------:R-:W-:Y:S05]  /*8970*/  BRA `(.L_x_9607) ;  /* 0x0000000c004c7947 */ /* 0x000fea0003800000 */
.L_x_9613:
[----:B------:R-:W-:Y:S01]  /*8980*/  UMOV UR4, 0xf0000000 ;  /* 0xf000000000047882 */ /* 0x000fe20000000000 */
[----:B------:R-:W-:Y:S01]  /*8990*/  UMOV UR5, 0x380fffff ;  /* 0x380fffff00057882 */ /* 0x000fe20000000000 */
[----:B------:R-:W0:Y:S01]  /*89a0*/  F2F.F32.F64 R0, R4 ;  /* 0x0000000400007310 */ /* 0x000e220000301000 */
[----:B------:R-:W-:Y:S01]  /*89b0*/  DSETP.GEU.AND P0, PT, |R4|, UR4, PT ;  /* 0x0000000404007e2a */ /* 0x000fe2000bf0e200 */
[----:B------:R-:W-:-:S13]  /*89c0*/  IMAD.MOV.U32 R36, RZ, RZ, R2 ;  /* 0x000000ffff247224 */ /* 0x000fda00078e0002 */
[----:B0-----:R-:W-:-:S05]  /*89d0*/  @!P0 FMUL R0, R0, 1.175494350822287508e-38 ;  /* 0x0080000000008820 */ /* 0x001fca0000400000 */
[----:B------:R-:W-:-:S04]  /*89e0*/  F2FP.F16.F32.PACK_AB R3, RZ, R0 ;  /* 0x00000000ff03723e */ /* 0x000fc800000000ff */
[----:B------:R-:W-:-:S05]  /*89f0*/  PRMT R3, R3, 0x5410, RZ ;  /* 0x0000541003037816 */ /* 0x000fca00000000ff */
[----:B------:R3:W-:Y:S01]  /*8a00*/  STG.E desc[UR36][R8.64], R3 ;  /* 0x0000000308007986 */ /* 0x0007e2000c101924 */
[----:B------:R-:W-:Y:S05]  /*8a10*/  BRA `(.L_x_9607) ;  /* 0x0000000c00247947 */ /* 0x000fea0003800000 */
.L_x_9612:
[----:B------:R0:W-:Y:S01]  /*8a20*/  STG.E.64 desc[UR36][R8.64], R4 ;  /* 0x0000000408007986 */ /* 0x0001e2000c101b24 */
[----:B------:R-:W-:Y:S01]  /*8a30*/  IMAD.MOV.U32 R36, RZ, RZ, R2 ;  /* 0x000000ffff247224 */ /* 0x000fe200078e0002 */
[----:B------:R-:W-:Y:S06]  /*8a40*/  BRA `(.L_x_9607) ;  /* 0x0000000c00187947 */ /* 0x000fec0003800000 */
.L_x_9602:
        /* <DEDUP_REMOVED lines=8> */
[----:B------:R-:W-:Y:S01]  /*8ad0*/  DSETP.NEU.AND P0, PT, R4, RZ, PT ;  /* 0x000000ff0400722a */ /* 0x000fe20003f0d000 */
[----:B------:R-:W-:-:S05]  /*8ae0*/  IMAD.MOV.U32 R36, RZ, RZ, R2 ;  /* 0x000000ffff247224 */ /* 0x000fca00078e0002 */
[----:B------:R-:W-:-:S05]  /*8af0*/  SEL R3, RZ, 0x1, !P0 ;  /* 0x00000001ff037807 */ /* 0x000fca0004000000 */
[----:B------:R0:W-:Y:S01]  /*8b00*/  STG.E.U8 desc[UR36][R8.64], R3 ;  /* 0x0000000308007986 */ /* 0x0001e2000c101124 */
[----:B------:R-:W-:Y:S05]  /*8b10*/  BRA `(.L_x_9607) ;  /* 0x0000000800e47947 */ /* 0x000fea0003800000 */
.L_x_9616:
[----:B------:R-:W-:Y:S01]  /*8b20*/  CS2R R6, SRZ ;  /* 0x0000000000067805 */ /* 0x000fe2000001ff00 */
[----:B------:R-:W-:-:S04]  /*8b30*/  IMAD.MOV.U32 R36, RZ, RZ, R2 ;  /* 0x000000ffff247224 */ /* 0x000fc800078e0002 */
[----:B------:R0:W-:Y:S01]  /*8b40*/  STG.E.128 desc[UR36][R8.64], R4 ;  /* 0x0000000408007986 */ /* 0x0001e2000c101d24 */
[----:B------:R-:W-:Y:S05]  /*8b50*/  BRA `(.L_x_9607) ;  /* 0x0000000800d47947 */ /* 0x000fea0003800000 */
.L_x_9615:
        /* <DEDUP_REMOVED lines=23> */
.L_x_9620:
[----:B------:R-:W-:Y:S05]  /*8cd0*/  BSYNC.RECONVERGENT B0 ;  /* 0x0000000000007941 */ /* 0x000fea0003800200 */
.L_x_9619:
[----:B------:R-:W-:Y:S01]  /*8ce0*/  LOP3.LUT R7, R0, 0x80, R7, 0xf8, !PT ;  /* 0x0000008000077812 */ /* 0x000fe200078ef807 */
[----:B------:R-:W-:-:S04]  /*8cf0*/  IMAD.MOV.U32 R36, RZ, RZ, R2 ;  /* 0x000000ffff247224 */ /* 0x000fc800078e0002 */
[----:B------:R0:W-:Y:S01]  /*8d00*/  STG.E.U8 desc[UR36][R8.64], R7 ;  /* 0x0000000708007986 */ /* 0x0001e2000c101124 */
[----:B------:R-:W-:Y:S05]  /*8d10*/  BRA `(.L_x_9607) ;  /* 0x0000000800647947 */ /* 0x000fea0003800000 */
.L_x_9618:
        /* <DEDUP_REMOVED lines=19> */
.L_x_9622:
[----:B------:R-:W-:Y:S05]  /*8e50*/  BSYNC.RECONVERGENT B0 ;  /* 0x0000000000007941 */ /* 0x000fea0003800200 */
.L_x_9621:
[----:B------:R-:W-:Y:S01]  /*8e60*/  LOP3.LUT R7, R0, 0x80, R7, 0xf8, !PT ;  /* 0x0000008000077812 */ /* 0x000fe200078ef807 */
[----:B------:R-:W-:-:S04]  /*8e70*/  IMAD.MOV.U32 R36, RZ, RZ, R2 ;  /* 0x000000ffff247224 */ /* 0x000fc800078e0002 */
[----:B------:R0:W-:Y:S01]  /*8e80*/  STG.E.U8 desc[UR36][R8.64], R7 ;  /* 0x0000000708007986 */ /* 0x0001e2000c101124 */
[----:B------:R-:W-:Y:S05]  /*8e90*/  BRA `(.L_x_9607) ;  /* 0x0000000800047947 */ /* 0x000fea0003800000 */
.L_x_9617:
[----:B------:R-:W-:Y:S01]  /*8ea0*/  UMOV UR4, 0xf0000000 ;  /* 0xf000000000047882 */ /* 0x000fe20000000000 */
[----:B------:R-:W-:Y:S01]  /*8eb0*/  UMOV UR5, 0x380fffff ;  /* 0x380fffff00057882 */ /* 0x000fe20000000000 */
[----:B------:R-:W0:Y:S01]  /*8ec0*/  F2F.F32.F64 R0, R4 ;  /* 0x0000000400007310 */ /* 0x000e220000301000 */
[----:B------:R-:W-:Y:S01]  /*8ed0*/  DSETP.GEU.AND P0, PT, |R4|, UR4, PT ;  /* 0x0000000404007e2a */ /* 0x000fe2000bf0e200 */
[----:B------:R-:W-:-:S13]  /*8ee0*/  IMAD.MOV.U32 R36, RZ, RZ, R2 ;  /* 0x000000ffff247224 */ /* 0x000fda00078e0002 */
[----:B0-----:R-:W-:-:S05]  /*8ef0*/  @!P0 FMUL R0, R0, 1.175494350822287508e-38 ;  /* 0x0080000000008820 */ /* 0x001fca0000400000 */
[----:B------:R-:W-:-:S05]  /*8f00*/  F2FP.BF16.F32.PACK_AB R0, RZ, R0 ;  /* 0x00000000ff00723e */ /* 0x000fca00000010ff */
[----:B------:R0:W-:Y:S01]  /*8f10*/  STG.E.U16 desc[UR36][R8.64], R0 ;  /* 0x0000000008007986 */ /* 0x0001e2000c101524 */
[----:B------:R-:W-:Y:S05]  /*8f20*/  BRA `(.L_x_9607) ;  /* 0x0000000400e07947 */ /* 0x000fea0003800000 */
.L_x_9614:
        /* <DEDUP_REMOVED lines=8> */
[----:B------:R-:W0:Y:S01]  /*8fb0*/  F2I.U32.F64.TRUNC R5, R4 ;  /* 0x0000000400057311 */ /* 0x000e22000030d000 */
[----:B------:R-:W-:Y:S01]  /*8fc0*/  IMAD.MOV.U32 R36, RZ, RZ, R2 ;  /* 0x000000ffff247224 */ /* 0x000fe200078e0002 */
[----:B0-----:R0:W-:Y:S01]  /*8fd0*/  STG.E.U16 desc[UR36][R8.64], R5 ;  /* 0x0000000508007986 */ /* 0x0011e2000c101524 */
[----:B------:R-:W-:Y:S05]  /*8fe0*/  BRA `(.L_x_9607) ;  /* 0x0000000400b07947 */ /* 0x000fea0003800000 */
.L_x_9625:
        /* <DEDUP_REMOVED lines=17> */
.L_x_9628:
[----:B------:R-:W-:-:S04]  /*9100*/  SHF.R.U32.HI R0, RZ, 0x14, R7 ;  /* 0x00000014ff007819 */ /* 0x000fc80000011607 */
[----:B------:R-:W-:-:S04]  /*9110*/  LOP3.LUT R0, R0, 0x1, RZ, 0xc0, !PT ;  /* 0x0000000100007812 */ /* 0x000fc800078ec0ff */
[----:B------:R-:W-:-:S04]  /*9120*/  IADD3 R0, PT, PT, R7, 0x487ffff, R0 ;  /* 0x0487ffff07007810 */ /* 0x000fc80007ffe000 */
[----:B------:R-:W-:-:S04]  /*9130*/  SHF.R.U32.HI R0, RZ, 0x14, R0 ;  /* 0x00000014ff007819 */ /* 0x000fc80000011600 */
[----:B------:R-:W-:-:S07]  /*9140*/  LOP3.LUT R3, R0, 0xff, RZ, 0xc0, !PT ;  /* 0x000000ff00037812 */ /* 0x000fce00078ec0ff */
.L_x_9629:
[----:B------:R-:W-:-:S04]  /*9150*/  SHF.R.U32.HI R0, RZ, 0x18, R7 ;  /* 0x00000018ff007819 */ /* 0x000fc80000011607 */
[----:B------:R-:W-:-:S07]  /*9160*/  LOP3.LUT R0, R3, 0x80, R0, 0xf8, !PT ;  /* 0x0000008003007812 */ /* 0x000fce00078ef800 */
.L_x_9627:
[----:B------:R-:W-:Y:S05]  /*9170*/  BSYNC.RECONVERGENT B0 ;  /* 0x0000000000007941 */ /* 0x000fea0003800200 */
.L_x_9626:
[----:B------:R0:W-:Y:S01]  /*9180*/  STG.E.U8 desc[UR36][R8.64], R0 ;  /* 0x0000000008007986 */ /* 0x0001e2000c101124 */
[----:B------:R-:W-:Y:S01]  /*9190*/  IMAD.MOV.U32 R36, RZ, RZ, R2 ;  /* 0x000000ffff247224 */ /* 0x000fe200078e0002 */
[----:B------:R-:W-:Y:S06]  /*91a0*/  BRA `(.L_x_9607) ;  /* 0x0000000400407947 */ /* 0x000fec0003800000 */
.L_x_9624:
        /* <DEDUP_REMOVED lines=17> */
.L_x_9632:
[----:B------:R-:W-:-:S04]  /*92c0*/  SHF.R.U32.HI R0, RZ, 0x15, R7 ;  /* 0x00000015ff007819 */ /* 0x000fc80000011607 */
[----:B------:R-:W-:-:S04]  /*92d0*/  LOP3.LUT R0, R0, 0x1, RZ, 0xc0, !PT ;  /* 0x0000000100007812 */ /* 0x000fc800078ec0ff */
[----:B------:R-:W-:-:S04]  /*92e0*/  IADD3 R0, PT, PT, R7, 0x88fffff, R0 ;  /* 0x088fffff07007810 */ /* 0x000fc80007ffe000 */
[----:B------:R-:W-:-:S04]  /*92f0*/  SHF.R.U32.HI R0, RZ, 0x15, R0 ;  /* 0x00000015ff007819 */ /* 0x000fc80000011600 */
[----:B------:R-:W-:-:S07]  /*9300*/  LOP3.LUT R3, R0, 0xff, RZ, 0xc0, !PT ;  /* 0x000000ff00037812 */ /* 0x000fce00078ec0ff */
.L_x_9633:
[----:B------:R-:W-:-:S04]  /*9310*/  SHF.R.U32.HI R0, RZ, 0x18, R7 ;  /* 0x00000018ff007819 */ /* 0x000fc80000011607 */
[----:B------:R-:W-:-:S07]  /*9320*/  LOP3.LUT R0, R3, 0x80, R0, 0xf8, !PT ;  /* 0x0000008003007812 */ /* 0x000fce00078ef800 */
.L_x_9631:
[----:B------:R-:W-:Y:S05]  /*9330*/  BSYNC.RECONVERGENT B0 ;  /* 0x0000000000007941 */ /* 0x000fea0003800200 */
.L_x_9630:
[----:B------:R0:W-:Y:S01]  /*9340*/  STG.E.U8 desc[UR36][R8.64], R0 ;  /* 0x0000000008007986 */ /* 0x0001e2000c101124 */
[----:B------:R-:W-:Y:S01]  /*9350*/  IMAD.MOV.U32 R36, RZ, RZ, R2 ;  /* 0x000000ffff247224 */ /* 0x000fe200078e0002 */
[----:B------:R-:W-:Y:S06]  /*9360*/  BRA `(.L_x_9607) ;  /* 0x0000000000d07947 */ /* 0x000fec0003800000 */
.L_x_9623:
[----:B------:R-:W-:-:S13]  /*9370*/  ISETP.NE.AND P0, PT, R0, 0x1c, PT ;  /* 0x0000001c0000780c */ /* 0x000fda0003f05270 */
[----:B------:R-:W-:Y:S05]  /*9380*/  @!P0 BRA `(.L_x_9634) ;  /* 0x0000000000bc8947 */ /* 0x000fea0003800000 */
[----:B------:R-:W-:-:S13]  /*9390*/  ISETP.NE.AND P0, PT, R0, 0x1d, PT ;  /* 0x0000001d0000780c */ /* 0x000fda0003f05270 */
[----:B------:R-:W-:Y:S05]  /*93a0*/  @!P0 BRA `(.L_x_9635) ;  /* 0x0000000000a48947 */ /* 0x000fea0003800000 */
[----:B------:R-:W-:-:S13]  /*93b0*/  ISETP.NE.AND P0, PT, R0, 0x2c, PT ;  /* 0x0000002c0000780c */ /* 0x000fda0003f05270 */
[----:B------:R-:W-:Y:S05]  /*93c0*/  @!P0 BRA `(.L_x_9636) ;  /* 0x0000000000488947 */ /* 0x000fea0003800000 */
.L_x_9606:
[----:B------:R-:W-:Y:S01]  /*93d0*/  MOV R14, 0x0 ;  /* 0x00000000000e7802 */ /* 0x000fe20000000f00 */
[----:B------:R-:W0:Y:S01]  /*93e0*/  LDCU.64 UR6, c[0x4][0x128] ;  /* 0x01002500ff0677ac */ /* 0x000e220008000a00 */
[----:B------:R-:W-:Y:S02]  /*93f0*/  IMAD.MOV.U32 R8, RZ, RZ, 0x65 ;  /* 0x00000065ff087424 */ /* 0x000fe400078e00ff */
[----:B------:R-:W-:Y:S01]  /*9400*/  IMAD.MOV.U32 R12, RZ, RZ, 0x1 ;  /* 0x00000001ff0c7424 */ /* 0x000fe200078e00ff */
[----:B------:R-:W1:Y:S01]  /*9410*/  LDCU.64 UR8, c[0x4][0x130] ;  /* 0x01002600ff0877ac */ /* 0x000e620008000a00 */
[----:B------:R-:W3:Y:S01]  /*9420*/  LDC.64 R14, c[0x4][R14] ;  /* 0x010000000e0e7b82 */ /* 0x000ee20000000a00 */
        /* <DEDUP_REMOVED lines=10> */
.L_x_9637:
[----:B------:R-:W-:Y:S01]  /*94d0*/  IMAD.MOV.U32 R36, RZ, RZ, R2 ;  /* 0x000000ffff247224 */ /* 0x000fe200078e0002 */
[----:B------:R-:W-:Y:S06]  /*94e0*/  BRA `(.L_x_9607) ;  /* 0x0000000000707947 */ /* 0x000fec0003800000 */
.L_x_9636:
[----:B------:R-:W-:Y:S01]  /*94f0*/  UMOV UR4, 0xf0000000 ;  /* 0xf000000000047882 */ /* 0x000fe20000000000 */
[----:B------:R-:W-:Y:S01]  /*9500*/  UMOV UR5, 0x380fffff ;  /* 0x380fffff00057882 */ /* 0x000fe20000000000 */
[----:B------:R-:W0:Y:S01]  /*9510*/  F2F.F32.F64 R10, R4 ;  /* 0x00000004000a7310 */ /* 0x000e220000301000 */
[----:B------:R-:W-:Y:S01]  /*9520*/  DSETP.GEU.AND P0, PT, |R4|, UR4, PT ;  /* 0x0000000404007e2a */ /* 0x000fe2000bf0e200 */
[----:B------:R-:W-:-:S13]  /*9530*/  IMAD.MOV.U32 R36, RZ, RZ, R2 ;  /* 0x000000ffff247224 */ /* 0x000fda00078e0002 */
        /* <DEDUP_REMOVED lines=16> */
.L_x_9635:
[----:B------:R-:W0:Y:S01]  /*9640*/  F2I.U64.F64.TRUNC R4, R4 ;  /* 0x0000000400047311 */ /* 0x000e22000030d800 */
[----:B------:R-:W-:Y:S01]  /*9650*/  IMAD.MOV.U32 R36, RZ, RZ, R2 ;  /* 0x000000ffff247224 */ /* 0x000fe200078e0002 */
[----:B0-----:R0:W-:Y:S01]  /*9660*/  STG.E.64 desc[UR36][R8.64], R4 ;  /* 0x0000000408007986 */ /* 0x0011e2000c101b24 */
[----:B------:R-:W-:Y:S05]  /*9670*/  BRA `(.L_x_9607) ;  /* 0x00000000000c7947 */ /* 0x000fea0003800000 */
.L_x_9634:
[----:B------:R-:W0:Y:S01]  /*9680*/  F2I.U32.F64.TRUNC R5, R4 ;  /* 0x0000000400057311 */ /* 0x000e22000030d000 */
[----:B------:R-:W-:Y:S01]  /*9690*/  IMAD.MOV.U32 R36, RZ, RZ, R2 ;  /* 0x000000ffff247224 */ /* 0x000fe200078e0002 */
[----:B0-----:R0:W-:Y:S06]  /*96a0*/  STG.E desc[UR36][R8.64], R5 ;  /* 0x0000000508007986 */ /* 0x0011ec000c101924 */
.L_x_9607:
[----:B------:R-:W-:-:S13]  /*96b0*/  ISETP.GE.AND P0, PT, R36, R19, PT ;  /* 0x000000132400720c */ /* 0x000fda0003f06270 */
[----:B------:R-:W-:Y:S05]  /*96c0*/  @P0 BREAK.RELIABLE B6 ;  /* 0x0000000000060942 */ /* 0x000fea0003800100 */
[----:B------:R-:W-:Y:S05]  /*96d0*/  @P0 BRA `(.L_x_9638) ;  /* 0x0000002000a00947 */ /* 0x000fea0003800000 */
[----:B------:R-:W5:Y:S01]  /*96e0*/  LDCU UR4, c[0x0][0x3cc] ;  /* 0x00007980ff0477ac */ /* 0x000f620008000800 */
[----:B0--3--:R-:W0:Y:S01]  /*96f0*/  LDC.64 R2, c[0x0][0x3a0] ;  /* 0x0000e800ff027b82 */ /* 0x009e220000000a00 */
        /* <DEDUP_REMOVED lines=19> */
.L_x_9642:
[----:B------:R-:W0:Y:S02]  /*9830*/  F2I.S64.F64.TRUNC R28, R28 ;  /* 0x0000001c001c7311 */ /* 0x000e24000030d900 */
[----:B0-----:R-:W-:-:S05]  /*9840*/  IMAD.MOV.U32 R5, RZ, RZ, R28 ;  /* 0x000000ffff057224 */ /* 0x001fca00078e001c */
[----:B------:R0:W-:Y:S01]  /*9850*/  STG.E.U8 desc[UR36][R2.64], R5 ;  /* 0x0000000502007986 */ /* 0x0001e2000c101124 */
[----:B------:R-:W-:Y:S05]  /*9860*/  BRA `(.L_x_9644) ;  /* 0x0000000c00e07947 */ /* 0x000fea0003800000 */
.L_x_9641:
        /* <DEDUP_REMOVED lines=9> */
.L_x_9646:
[----:B------:R-:W0:Y:S02]  /*9900*/  F2I.F64.TRUNC R29, R28 ;  /* 0x0000001c001d7311 */ /* 0x000e24000030d100 */
[----:B0-----:R0:W-:Y:S01]  /*9910*/  STG.E desc[UR36][R2.64], R29 ;  /* 0x0000001d02007986 */ /* 0x0011e2000c101924 */
[----:B------:R-:W-:Y:S05]  /*9920*/  BRA `(.L_x_9644) ;  /* 0x0000000c00b07947 */ /* 0x000fea0003800000 */
.L_x_9645:
[----:B------:R-:W0:Y:S02]  /*9930*/  F2I.F64.TRUNC R29, R28 ;  /* 0x0000001c001d7311 */ /* 0x000e24000030d100 */
[----:B0-----:R0:W-:Y:S01]  /*9940*/  STG.E.U16 desc[UR36][R2.64], R29 ;  /* 0x0000001d02007986 */ /* 0x0011e2000c101524 */
[----:B------:R-:W-:Y:S05]  /*9950*/  BRA `(.L_x_9644) ;  /* 0x0000000c00a47947 */ /* 0x000fea0003800000 */
.L_x_9640:
        /* <DEDUP_REMOVED lines=13> */
.L_x_9648:
        /* <DEDUP_REMOVED lines=8> */
.L_x_9647:
        /* <DEDUP_REMOVED lines=14> */
.L_x_9650:
        /* <DEDUP_REMOVED lines=9> */
.L_x_9649:
[----:B------:R0:W-:Y:S01]  /*9c20*/  STG.E.64 desc[UR36][R2.64], R28 ;  /* 0x0000001c02007986 */ /* 0x0001e2000c101b24 */
[----:B------:R-:W-:Y:S05]  /*9c30*/  BRA `(.L_x_9644) ;  /* 0x0000000800ec7947 */ /* 0x000fea0003800000 */
.L_x_9639:
        /* <DEDUP_REMOVED lines=13> */
.L_x_9654:
        /* <DEDUP_REMOVED lines=22> */
.L_x_9657:
[----:B------:R-:W-:-:S04]  /*9e70*/  SHF.R.U32.HI R5, RZ, 0x18, R5 ;  /* 0x00000018ff057819 */ /* 0x000fc80000011605 */
[----:B------:R-:W-:-:S07]  /*9e80*/  LOP3.LUT R0, R0, 0x80, R5, 0xf8, !PT ;  /* 0x0000008000007812 */ /* 0x000fce00078ef805 */
.L_x_9656:
[----:B------:R-:W-:Y:S05]  /*9e90*/  BSYNC.RECONVERGENT B0 ;  /* 0x0000000000007941 */ /* 0x000fea0003800200 */
.L_x_9655:
[----:B------:R0:W-:Y:S01]  /*9ea0*/  STG.E.U8 desc[UR36][R2.64], R0 ;  /* 0x0000000002007986 */ /* 0x0001e2000c101124 */
[----:B------:R-:W-:Y:S05]  /*9eb0*/  BRA `(.L_x_9644) ;  /* 0x00000008004c7947 */ /* 0x000fea0003800000 */
.L_x_9653:
        /* <DEDUP_REMOVED lines=22> */
.L_x_9660:
[----:B------:R-:W-:-:S04]  /*a020*/  SHF.R.U32.HI R5, RZ, 0x18, R5 ;  /* 0x00000018ff057819 */ /* 0x000fc80000011605 */
[----:B------:R-:W-:-:S07]  /*a030*/  LOP3.LUT R0, R0, 0x80, R5, 0xf8, !PT ;  /* 0x0000008000007812 */ /* 0x000fce00078ef805 */
.L_x_9659:
[----:B------:R-:W-:Y:S05]  /*a040*/  BSYNC.RECONVERGENT B0 ;  /* 0x0000000000007941 */ /* 0x000fea0003800200 */
.L_x_9658:
[----:B------:R0:W-:Y:S01]  /*a050*/  STG.E.U8 desc[UR36][R2.64], R0 ;  /* 0x0000000002007986 */ /* 0x0001e2000c101124 */
[----:B------:R-:W-:Y:S05]  /*a060*/  BRA `(.L_x_9644) ;  /* 0x0000000400e07947 */ /* 0x000fea0003800000 */
.L_x_9652:
        /* <DEDUP_REMOVED lines=8> */
[----:B-1----:R-:W0:Y:S01]  /*a0f0*/  F2F.F32.F64 R6, R28 ;  /* 0x0000001c00067310 */ /* 0x002e220000301000 */
        /* <DEDUP_REMOVED lines=17> */
.L_x_9662:
[----:B------:R-:W0:Y:S02]  /*a210*/  F2I.U64.F64.TRUNC R28, R28 ;  /* 0x0000001c001c7311 */ /* 0x000e24000030d800 */
[----:B0-----:R0:W-:Y:S01]  /*a220*/  STG.E.64 desc[UR36][R2.64], R28 ;  /* 0x0000001c02007986 */ /* 0x0011e2000c101b24 */
[----:B------:R-:W-:Y:S05]  /*a230*/  BRA `(.L_x_9644) ;  /* 0x00000004006c7947 */ /* 0x000fea0003800000 */
.L_x_9661:
[----:B------:R-:W0:Y:S02]  /*a240*/  F2I.U32.F64.TRUNC R29, R28 ;  /* 0x0000001c001d7311 */ /* 0x000e24000030d000 */
[----:B0-----:R0:W-:Y:S01]  /*a250*/  STG.E desc[UR36][R2.64], R29 ;  /* 0x0000001d02007986 */ /* 0x0011e2000c101924 */
[----:B------:R-:W-:Y:S05]  /*a260*/  BRA `(.L_x_9644) ;  /* 0x0000000400607947 */ /* 0x000fea0003800000 */
.L_x_9651:
        /* <DEDUP_REMOVED lines=10> */
.L_x_9664:
[----:B------:R-:W-:-:S05]  /*a310*/  CS2R R30, SRZ ;  /* 0x00000000001e7805 */ /* 0x000fca000001ff00 */
[----:B------:R3:W-:Y:S01]  /*a320*/  STG.E.128 desc[UR36][R2.64], R28 ;  /* 0x0000001c02007986 */ /* 0x0007e2000c101d24 */
[----:B------:R-:W-:Y:S05]  /*a330*/  BRA `(.L_x_9644) ;  /* 0x00000004002c7947 */ /* 0x000fea0003800000 */
.L_x_9663:
[----:B------:R-:W-:-:S13]  /*a340*/  ISETP.NE.AND P0, PT, R0, 0xf, PT ;  /* 0x0000000f0000780c */ /* 0x000fda0003f05270 */
[----:B------:R-:W-:Y:S05]  /*a350*/  @!P0 BRA `(.L_x_9665) ;  /* 0x0000000400088947 */ /* 0x000fea0003800000 */
[----:B------:R-:W-:-:S13]  /*a360*/  ISETP.NE.AND P0, PT, R0, 0x17, PT ;  /* 0x000000170000780c */ /* 0x000fda0003f05270 */
[----:B------:R-:W-:Y:S05]  /*a370*/  @!P0 BRA `(.L_x_9666) ;  /* 0x0000000000a08947 */ /* 0x000fea0003800000 */
[----:B------:R-:W-:-:S13]  /*a380*/  ISETP.NE.AND P0, PT, R0, 0x18, PT ;  /* 0x000000180000780c */ /* 0x000fda0003f05270 */
[----:B------:R-:W-:Y:S05]  /*a390*/  @!P0 BRA `(.L_x_9667) ;  /* 0x0000000000448947 */ /* 0x000fea0003800000 */
.L_x_9643:
[----:B------:R-:W-:Y:S01]  /*a3a0*/  MOV R2, 0x0 ;  /* 0x0000000000027802 */ /* 0x000fe20000000f00 */
[----:B------:R-:W0:Y:S01]  /*a3b0*/  LDCU.64 UR4, c[0x4][0x128] ;  /* 0x01002500ff0477ac */ /* 0x000e220008000a00 */
[----:B-1----:R-:W-:Y:S02]  /*a3c0*/  IMAD.MOV.U32 R8, RZ, RZ, 0x65 ;  /* 0x00000065ff087424 */ /* 0x002fe400078e00ff */
        /* <DEDUP_REMOVED lines=13> */
.L_x_9668:
[----:B------:R-:W-:Y:S05]  /*a4a0*/  BRA `(.L_x_9644) ;  /* 0x0000000000d07947 */ /* 0x000fea0003800000 */
.L_x_9667:
[----:B------:R-:W-:Y:S01]  /*a4b0*/  UMOV UR4, 0xf0000000 ;  /* 0xf000000000047882 */ /* 0x000fe20000000000 */
[----:B------:R-:W-:Y:S01]  /*a4c0*/  UMOV UR5, 0x380fffff ;  /* 0x380fffff00057882 */ /* 0x000fe20000000000 */
[----:B-1----:R-:W0:Y:S01]  /*a4d0*/  F2F.F32.F64 R7, R28 ;  /* 0x0000001c00077310 */ /* 0x002e220000301000 */
        /* <DEDUP_REMOVED lines=14> */
.L_x_9670:
[----:B------:R-:W-:Y:S05]  /*a5c0*/  BSYNC.RECONVERGENT B0 ;  /* 0x0000000000007941 */ /* 0x000fea0003800200 */
.L_x_9669:
[----:B------:R-:W-:-:S05]  /*a5d0*/  LOP3.LUT R5, R0, 0x80, R5, 0xf8, !PT ;  /* 0x0000008000057812 */ /* 0x000fca00078ef805 */
[----:B------:R0:W-:Y:S01]  /*a5e0*/  STG.E.U8 desc[UR36][R2.64], R5 ;  /* 0x0000000502007986 */ /* 0x0001e2000c101124 */
[----:B------:R-:W-:Y:S05]  /*a5f0*/  BRA `(.L_x_9644) ;  /* 0x00000000007c7947 */ /* 0x000fea0003800000 */
.L_x_9666:
        /* <DEDUP_REMOVED lines=16> */
.L_x_9672:
[----:B------:R-:W-:Y:S01]  /*a700*/  IMAD.MOV.U32 R0, RZ, RZ, 0x7f ;  /* 0x0000007fff007424 */ /* 0x000fe200078e00ff */
[----:B------:R-:W-:-:S04]  /*a710*/  ISETP.GT.U32.AND P0, PT, R4, 0x7f800000, PT ;  /* 0x7f8000000400780c */ /* 0x000fc80003f04070 */
[----:B------:R-:W-:-:S09]  /*a720*/  SEL R0, R0, 0x7c, P0 ;  /* 0x0000007c00007807 */ /* 0x000fd20000000000 */
.L_x_9673:
[----:B------:R-:W-:Y:S05]  /*a730*/  BSYNC.RECONVERGENT B0 ;  /* 0x0000000000007941 */ /* 0x000fea0003800200 */
.L_x_9671:
[----:B------:R-:W-:-:S04]  /*a740*/  SHF.R.U32.HI R5, RZ, 0x18, R5 ;  /* 0x00000018ff057819 */ /* 0x000fc80000011605 */
[----:B------:R-:W-:-:S05]  /*a750*/  LOP3.LUT R5, R0, 0x80, R5, 0xf8, !PT ;  /* 0x0000008000057812 */ /* 0x000fca00078ef805 */
[----:B------:R0:W-:Y:S01]  /*a760*/  STG.E.U8 desc[UR36][R2.64], R5 ;  /* 0x0000000502007986 */ /* 0x0001e2000c101124 */
[----:B------:R-:W-:Y:S05]  /*a770*/  BRA `(.L_x_9644) ;  /* 0x00000000001c7947 */ /* 0x000fea0003800000 */
.L_x_9665:
[----:B------:R-:W-:Y:S01]  /*a780*/  UMOV UR4, 0xf0000000 ;  /* 0xf000000000047882 */ /* 0x000fe20000000000 */
[----:B------:R-:W-:Y:S01]  /*a790*/  UMOV UR5, 0x380fffff ;  /* 0x380fffff00057882 */ /* 0x000fe20000000000 */
[----:B------:R-:W0:Y:S01]  /*a7a0*/  F2F.F32.F64 R0, R28 ;  /* 0x0000001c00007310 */ /* 0x000e220000301000 */
[----:B------:R-:W-:-:S14]  /*a7b0*/  DSETP.GEU.AND P0, PT, |R28|, UR4, PT ;  /* 0x000000041c007e2a */ /* 0x000fdc000bf0e200 */
[----:B0-----:R-:W-:-:S05]  /*a7c0*/  @!P0 FMUL R0, R0, 1.175494350822287508e-38 ;  /* 0x0080000000008820 */ /* 0x001fca0000400000 */
[----:B------:R-:W-:-:S05]  /*a7d0*/  F2FP.BF16.F32.PACK_AB R0, RZ, R0 ;  /* 0x00000000ff00723e */ /* 0x000fca00000010ff */
[----:B------:R0:W-:Y:S02]  /*a7e0*/  STG.E.U16 desc[UR36][R2.64], R0 ;  /* 0x0000000002007986 */ /* 0x0001e4000c101524 */
.L_x_9644:
[----:B------:R-:W-:-:S07]  /*a7f0*/  VIADD R36, R36, 0x80 ;  /* 0x0000008024247836 */ /* 0x000fce0000000000 */
.L_x_9601:
[----:B------:R-:W-:-:S13]  /*a800*/  ISETP.GE.AND P0, PT, R36, R19, PT ;  /* 0x000000132400720c */ /* 0x000fda0003f06270 */
[----:B------:R-:W-:Y:S05]  /*a810*/  @P0 BREAK.RELIABLE B6 ;  /* 0x0000000000060942 */ /* 0x000fea0003800100 */
[----:B------:R-:W-:Y:S05]  /*a820*/  @P0 BRA `(.L_x_9638) ;  /* 0x00000010004c0947 */ /* 0x000fea0003800000 */
[----:B------:R-:W-:Y:S05]  /*a830*/  BSYNC.RELIABLE B6 ;  /* 0x0000000000067941 */ /* 0x000fea0003800100 */
.L_x_9600:
        /* <DEDUP_REMOVED lines=18> */
[----:B--2---:R-:W0:Y:S02]  /*a960*/  F2I.F64.TRUNC R25, R24 ;  /* 0x0000001800197311 */ /* 0x004e24000030d100 */
[----:B0-----:R0:W-:Y:S01]  /*a970*/  STG.E.U8 desc[UR36][R2.64], R25 ;  /* 0x0000001902007986 */ /* 0x0011e2000c101124 */
[----:B------:R-:W-:Y:S05]  /*a980*/  BRA `(.L_x_9679) ;  /* 0x0000000c00f07947 */ /* 0x000fea0003800000 */
.L_x_9677:
[----:B--2---:R-:W0:Y:S02]  /*a990*/  F2I.S64.F64.TRUNC R24, R24 ;  /* 0x0000001800187311 */ /* 0x004e24000030d900 */
[----:B0-----:R-:W-:-:S05]  /*a9a0*/  IMAD.MOV.U32 R5, RZ, RZ, R24 ;  /* 0x000000ffff057224 */ /* 0x001fca00078e0018 */
[----:B------:R0:W-:Y:S01]  /*a9b0*/  STG.E.U8 desc[UR36][R2.64], R5 ;  /* 0x0000000502007986 */ /* 0x0001e2000c101124 */
[----:B------:R-:W-:Y:S05]  /*a9c0*/  BRA `(.L_x_9679) ;  /* 0x0000000c00e07947 */ /* 0x000fea0003800000 */
.L_x_9676:
[----:B------:R-:W-:-:S13]  /*a9d0*/  ISETP.NE.AND P0, PT, R0, 0x2, PT ;  /* 0x000000020000780c */ /* 0x000fda0003f05270 */
[----:B------:R-:W-:Y:S05]  /*a9e0*/  @!P0 BRA `(.L_x_9680) ;  /* 0x0000000000288947 */ /* 0x000fea0003800000 */
[----:B------:R-:W-:-:S13]  /*a9f0*/  ISETP.NE.AND P0, PT, R0, 0x3, PT ;  /* 0x000000030000780c */ /* 0x000fda0003f05270 */
[----:B------:R-:W-:Y:S05]  /*aa00*/  @!P0 BRA `(.L_x_9681) ;  /* 0x0000000000148947 */ /* 0x000fea0003800000 */
[----:B------:R-:W-:-:S13]  /*aa10*/  ISETP.NE.AND P0, PT, R0, 0x4, PT ;  /* 0x000000040000780c */ /* 0x000fda0003f05270 */
[----:B------:R-:W-:Y:S05]  /*aa20*/  @P0 BRA `(.L_x_9678) ;  /* 0x0000000800b40947 */ /* 0x000fea0003800000 */
[----:B--2---:R-:W0:Y:S02]  /*aa30*/  F2I.S64.F64.TRUNC R24, R24 ;  /* 0x0000001800187311 */ /* 0x004e24000030d900 */
[----:B0-----:R0:W-:Y:S01]  /*aa40*/  STG.E.64 desc[UR36][R2.64], R24 ;  /* 0x0000001802007986 */ /* 0x0011e2000c101b24 */
[----:B------:R-:W-:Y:S05]  /*aa50*/  BRA `(.L_x_9679) ;  /* 0x0000000c00bc7947 */ /* 0x000fea0003800000 */
.L_x_9681:
[----:B--2---:R-:W0:Y:S02]  /*aa60*/  F2I.F64.TRUNC R25, R24 ;  /* 0x0000001800197311 */ /* 0x004e24000030d100 */
[----:B0-----:R0:W-:Y:S01]  /*aa70*/  STG.E desc[UR36][R2.64], R25 ;  /* 0x0000001902007986 */ /* 0x0011e2000c101924 */
[----:B------:R-:W-:Y:S05]  /*aa80*/  BRA `(.L_x_9679) ;  /* 0x0000000c00b07947 */ /* 0x000fea0003800000 */
.L_x_9680:
[----:B--2---:R-:W0:Y:S02]  /*aa90*/  F2I.F64.TRUNC R25, R24 ;  /* 0x0000001800197311 */ /* 0x004e24000030d100 */
[----:B0-----:R0:W-:Y:S01]  /*aaa0*/  STG.E.U16 desc[UR36][R2.64], R25 ;  /* 0x0000001902007986 */ /* 0x0011e2000c101524 */
[----:B------:R-:W-:Y:S05]  /*aab0*/  BRA `(.L_x_9679) ;  /* 0x0000000c00a47947 */ /* 0x000fea0003800000 */
.L_x_9675:
        /* <DEDUP_REMOVED lines=8> */
[----:B--2---:R-:W0:Y:S01]  /*ab40*/  F2F.F32.F64 R5, R24 ;  /* 0x0000001800057310 */ /* 0x004e220000301000 */
[----:B------:R-:W-:-:S14]  /*ab50*/  DSETP.GEU.AND P0, PT, |R24|, UR4, PT ;  /* 0x0000000418007e2a */ /* 0x000fdc000bf0e200 */
[----:B0-----:R-:W-:-:S05]  /*ab60*/  @!P0 FMUL R5, R5, 1.175494350822287508e-38 ;  /* 0x0080000005058820 */ /* 0x001fca0000400000 */
[----:B------:R0:W-:Y:S01]  /*ab70*/  STG.E desc[UR36][R2.64], R5 ;  /* 0x0000000502007986 */ /* 0x0001e2000c101924 */
[----:B------:R-:W-:Y:S05]  /*ab80*/  BRA `(.L_x_9679) ;  /* 0x0000000c00707947 */ /* 0x000fea0003800000 */
.L_x_9683:
[----:B------:R-:W-:Y:S01]  /*ab90*/  UMOV UR4, 0xf0000000 ;  /* 0xf000000000047882 */ /* 0x000fe20000000000 */
[----:B------:R-:W-:Y:S01]  /*aba0*/  UMOV UR5, 0x380fffff ;  /* 0x380fffff00057882 */ /* 0x000fe20000000000 */
[----:B--2---:R-:W0:Y:S01]  /*abb0*/  F2F.F32.F64 R0, R24 ;  /* 0x0000001800007310 */ /* 0x004e220000301000 */
[----:B------:R-:W-:-:S14]  /*abc0*/  DSETP.GEU.AND P0, PT, |R24|, UR4, PT ;  /* 0x0000000418007e2a */ /* 0x000fdc000bf0e200 */
[----:B0-----:R-:W-:-:S05]  /*abd0*/  @!P0 FMUL R0, R0, 1.175494350822287508e-38 ;  /* 0x0080000000008820 */ /* 0x001fca0000400000 */
[----:B------:R-:W-:-:S05]  /*abe0*/  F2FP.F16.F32.PACK_AB R0, RZ, R0 ;  /* 0x00000000ff00723e */ /* 0x000fca00000000ff */
[----:B------:R0:W-:Y:S01]  /*abf0*/  STG.E.U16 desc[UR36][R2.64], R0 ;  /* 0x0000000002007986 */ /* 0x0001e2000c101524 */
[----:B------:R-:W-:Y:S05]  /*ac00*/  BRA `(.L_x_9679) ;  /* 0x0000000c00507947 */ /* 0x000fea0003800000 */
.L_x_9682:
        /* <DEDUP_REMOVED lines=8> */
[----:B--2---:R-:W0:Y:S01]  /*ac90*/  F2F.F32.F64 R4, R24 ;  /* 0x0000001800047310 */ /* 0x004e220000301000 */
[----:B------:R-:W-:Y:S01]  /*aca0*/  DSETP.GEU.AND P0, PT, |R24|, UR4, PT ;  /* 0x0000000418007e2a */ /* 0x000fe2000bf0e200 */
[----:B------:R-:W-:-:S13]  /*acb0*/  IMAD.MOV.U32 R5, RZ, RZ, RZ ;  /* 0x000000ffff057224 */ /* 0x000fda00078e00ff */
[----:B0-----:R-:W-:-:S05]  /*acc0*/  @!P0 FMUL R4, R4, 1.175494350822287508e-38 ;  /* 0x0080000004048820 */ /* 0x001fca0000400000 */
[----:B------:R0:W-:Y:S01]  /*acd0*/  STG.E.64 desc[UR36][R2.64], R4 ;  /* 0x0000000402007986 */ /* 0x0001e2000c101b24 */
[----:B------:R-:W-:Y:S05]  /*ace0*/  BRA `(.L_x_9679) ;  /* 0x0000000c00187947 */ /* 0x000fea0003800000 */
.L_x_9685:
[----:B------:R-:W-:Y:S01]  /*acf0*/  UMOV UR4, 0xf0000000 ;  /* 0xf000000000047882 */ /* 0x000fe20000000000 */
[----:B------:R-:W-:Y:S01]  /*ad00*/  UMOV UR5, 0x380fffff ;  /* 0x380fffff00057882 */ /* 0x000fe20000000000 */
[----:B--2---:R-:W0:Y:S01]  /*ad10*/  F2F.F32.F64 R0, R24 ;  /* 0x0000001800007310 */ /* 0x004e220000301000 */
[----:B------:R-:W-:-:S14]  /*ad20*/  DSETP.GEU.AND P0, PT, |R24|, UR4, PT ;  /* 0x0000000418007e2a */ /* 0x000fdc000bf0e200 */
[----:B0-----:R-:W-:-:S05]  /*ad30*/  @!P0 FMUL R0, R0, 1.175494350822287508e-38 ;  /* 0x0080000000008820 */ /* 0x001fca0000400000 */
[----:B------:R-:W-:-:S04]  /*ad40*/  F2FP.F16.F32.PACK_AB R5, RZ, R0 ;  /* 0x00000000ff05723e */ /* 0x000fc800000000ff */
[----:B------:R-:W-:-:S05]  /*ad50*/  PRMT R5, R5, 0x5410, RZ ;  /* 0x0000541005057816 */ /* 0x000fca00000000ff */
[----:B------:R0:W-:Y:S01]  /*ad60*/  STG.E desc[UR36][R2.64], R5 ;  /* 0x0000000502007986 */ /* 0x0001e2000c101924 */
[----:B------:R-:W-:Y:S05]  /*ad70*/  BRA `(.L_x_9679) ;  /* 0x0000000800f47947 */ /* 0x000fea0003800000 */
.L_x_9684:
[----:B--2---:R0:W-:Y:S01]  /*ad80*/  STG.E.64 desc[UR36][R2.64], R24 ;  /* 0x0000001802007986 */ /* 0x0041e2000c101b24 */
[----:B------:R-:W-:Y:S05]  /*ad90*/  BRA `(.L_x_9679) ;  /* 0x0000000800ec7947 */ /* 0x000fea0003800000 */
.L_x_9674:
        /* <DEDUP_REMOVED lines=10> */
[----:B--2---:R-:W0:Y:S02]  /*ae40*/  F2I.U32.F64.TRUNC R25, R24 ;  /* 0x0000001800197311 */ /* 0x004e24000030d000 */
[----:B0-----:R0:W-:Y:S01]  /*ae50*/  STG.E.U16 desc[UR36][R2.64], R25 ;  /* 0x0000001902007986 */ /* 0x0011e2000c101524 */
[----:B------:R-:W-:Y:S05]  /*ae60*/  BRA `(.L_x_9679) ;  /* 0x0000000800b87947 */ /* 0x000fea0003800000 */
.L_x_9689:
[----:B------:R-:W-:Y:S01]  /*ae70*/  UMOV UR4, 0xf0000000 ;  /* 0xf000000000047882 */ /* 0x000fe20000000000 */
[----:B------:R-:W-:Y:S01]  /*ae80*/  UMOV UR5, 0x380fffff ;  /* 0x380fffff00057882 */ /* 0x000fe20000000000 */
[----:B--2---:R-:W0:Y:S01]  /*ae90*/  F2F.F32.F64 R5, R24 ;  /* 0x0000001800057310 */ /* 0x004e220000301000 */
        /* <DEDUP_REMOVED lines=19> */
.L_x_9692:
[----:B------:R-:W-:-:S04]  /*afd0*/  SHF.R.U32.HI R5, RZ, 0x18, R5 ;  /* 0x00000018ff057819 */ /* 0x000fc80000011605 */
[----:B------:R-:W-:-:S07]  /*afe0*/  LOP3.LUT R0, R0, 0x80, R5, 0xf8, !PT ;  /* 0x0000008000007812 */ /* 0x000fce00078ef805 */
.L_x_9691:
[----:B------:R-:W-:Y:S05]  /*aff0*/  BSYNC.RECONVERGENT B0 ;  /* 0x0000000000007941 */ /* 0x000fea0003800200 */
.L_x_9690:
[----:B------:R0:W-:Y:S01]  /*b000*/  STG.E.U8 desc[UR36][R2.64], R0 ;  /* 0x0000000002007986 */ /* 0x0001e2000c101124 */
[----:B------:R-:W-:Y:S05]  /*b010*/  BRA `(.L_x_9679) ;  /* 0x00000008004c7947 */ /* 0x000fea0003800000 */
.L_x_9688:
        /* <DEDUP_REMOVED lines=22> */
.L_x_9695:
[----:B------:R-:W-:-:S04]  /*b180*/  SHF.R.U32.HI R5, RZ, 0x18, R5 ;  /* 0x00000018ff057819 */ /* 0x000fc80000011605 */
[----:B------:R-:W-:-:S07]  /*b190*/  LOP3.LUT R0, R0, 0x80, R5, 0xf8, !PT ;  /* 0x0000008000007812 */ /* 0x000fce00078ef805 */
.L_x_9694:
[----:B------:R-:W-:Y:S05]  /*b1a0*/  BSYNC.RECONVERGENT B0 ;  /* 0x0000000000007941 */ /* 0x000fea0003800200 */
.L_x_9693:
[----:B------:R0:W-:Y:S01]  /*b1b0*/  STG.E.U8 desc[UR36][R2.64], R0 ;  /* 0x0000000002007986 */ /* 0x0001e2000c101124 */
[----:B------:R-:W-:Y:S05]  /*b1c0*/  BRA `(.L_x_9679) ;  /* 0x0000000400e07947 */ /* 0x000fea0003800000 */
.L_x_9687:
        /* <DEDUP_REMOVED lines=8> */
[----:B-12---:R-:W0:Y:S01]  /*b250*/  F2F.F32.F64 R6, R24 ;  /* 0x0000001800067310 */ /* 0x006e220000301000 */
        /* <DEDUP_REMOVED lines=17> */
.L_x_9697:
[----:B--2---:R-:W0:Y:S02]  /*b370*/  F2I.U64.F64.TRUNC R24, R24 ;  /* 0x0000001800187311 */ /* 0x004e24000030d800 */
[----:B0-----:R0:W-:Y:S01]  /*b380*/  STG.E.64 desc[UR36][R2.64], R24 ;  /* 0x0000001802007986 */ /* 0x0011e2000c101b24 */
[----:B------:R-:W-:Y:S05]  /*b390*/  BRA `(.L_x_9679) ;  /* 0x00000004006c7947 */ /* 0x000fea0003800000 */
.L_x_9696:
[----:B--2---:R-:W0:Y:S02]  /*b3a0*/  F2I.U32.F64.TRUNC R25, R24 ;  /* 0x0000001800197311 */ /* 0x004e24000030d000 */
[----:B0-----:R0:W-:Y:S01]  /*b3b0*/  STG.E desc[UR36][R2.64], R25 ;  /* 0x0000001902007986 */ /* 0x0011e2000c101924 */
[----:B------:R-:W-:Y:S05]  /*b3c0*/  BRA `(.L_x_9679) ;  /* 0x0000000400607947 */ /* 0x000fea0003800000 */
.L_x_9686:
[----:B------:R-:W-:-:S13]  /*b3d0*/  ISETP.GT.AND P0, PT, R0, 0xe, PT ;  /* 0x0000000e0000780c */ /* 0x000fda0003f04270 */
[----:B------:R-:W-:Y:S05]  /*b3e0*/  @P0 BRA `(.L_x_9698) ;  /* 0x00000000002c0947 */ /* 0x000fea0003800000 */
[----:B------:R-:W-:-:S13]  /*b3f0*/  ISETP.NE.AND P0, PT, R0, 0xa, PT ;  /* 0x0000000a0000780c */ /* 0x000fda0003f05270 */
[----:B------:R-:W-:Y:S05]  /*b400*/  @!P0 BRA `(.L_x_9699) ;  /* 0x0000000000188947 */ /* 0x000fea0003800000 */
[----:B------:R-:W-:-:S13]  /*b410*/  ISETP.NE.AND P0, PT, R0, 0xb, PT ;  /* 0x0000000b0000780c */ /* 0x000fda0003f05270 */
[----:B------:R-:W-:Y:S05]  /*b420*/  @P0 BRA `(.L_x_9678) ;  /* 0x0000000000340947 */ /* 0x000fea0003800000 */
[----:B--2---:R-:W-:-:S06]  /*b430*/  DSETP.NEU.AND P0, PT, R24, RZ, PT ;  /* 0x000000ff1800722a */ /* 0x004fcc0003f0d000 */
[----:B------:R-:W-:-:S05]  /*b440*/  SEL R5, RZ, 0x1, !P0 ;  /* 0x00000001ff057807 */ /* 0x000fca0004000000 */
[----:B------:R0:W-:Y:S01]  /*b450*/  STG.E.U8 desc[UR36][R2.64], R5 ;  /* 0x0000000502007986 */ /* 0x0001e2000c101124 */
[----:B------:R-:W-:Y:S05]  /*b460*/  BRA `(.L_x_9679) ;  /* 0x0000000400387947 */ /* 0x000fea0003800000 */
.L_x_9699:
[----:B--2---:R-:W-:-:S05]  /*b470*/  CS2R R26, SRZ ;  /* 0x00000000001a7805 */ /* 0x004fca000001ff00 */
[----:B------:R0:W-:Y:S01]  /*b480*/  STG.E.128 desc[UR36][R2.64], R24 ;  /* 0x0000001802007986 */ /* 0x0001e2000c101d24 */
[----:B------:R-:W-:Y:S05]  /*b490*/  BRA `(.L_x_9679) ;  /* 0x00000004002c7947 */ /* 0x000fea0003800000 */
.L_x_9698:
[----:B------:R-:W-:-:S13]  /*b4a0*/  ISETP.NE.AND P0, PT, R0, 0xf, PT ;  /* 0x0000000f0000780c */ /* 0x000fda0003f05270 */
[----:B------:R-:W-:Y:S05]  /*b4b0*/  @!P0 BRA `(.L_x_9700) ;  /* 0x0000000400088947 */ /* 0x000fea0003800000 */
[----:B------:R-:W-:-:S13]  /*b4c0*/  ISETP.NE.AND P0, PT, R0, 0x17, PT ;  /* 0x000000170000780c */ /* 0x000fda0003f05270 */
[----:B------:R-:W-:Y:S05]  /*b4d0*/  @!P0 BRA `(.L_x_9701) ;  /* 0x0000000000a08947 */ /* 0x000fea0003800000 */
[----:B------:R-:W-:-:S13]  /*b4e0*/  ISETP.NE.AND P0, PT, R0, 0x18, PT ;  /* 0x000000180000780c */ /* 0x000fda0003f05270 */
[----:B------:R-:W-:Y:S05]  /*b4f0*/  @!P0 BRA `(.L_x_9702) ;  /* 0x0000000000448947 */ /* 0x000fea0003800000 */
.L_x_9678:
[----:B------:R-:W-:Y:S01]  /*b500*/  MOV R0, 0x0 ;  /* 0x0000000000007802 */ /* 0x000fe20000000f00 */
[----:B------:R-:W0:Y:S01]  /*b510*/  LDCU.64 UR4, c[0x4][0x128] ;  /* 0x01002500ff0477ac */ /* 0x000e220008000a00 */
[----:B-1----:R-:W-:Y:S02]  /*b520*/  IMAD.MOV.U32 R8, RZ, RZ, 0x65 ;  /* 0x00000065ff087424 */ /* 0x002fe400078e00ff */
[----:B------:R1:W3:Y:S01]  /*b530*/  LDC.64 R2, c[0x4][R0] ;  /* 0x0100000000027b82 */ /* 0x0002e20000000a00 */
[----:B------:R-:W5:Y:S01]  /*b540*/  LDCU.64 UR6, c[0x4][0x130] ;  /* 0x01002600ff0677ac */ /* 0x000f620008000a00 */
[----:B------:R-:W-:Y:S02]  /*b550*/  IMAD.MOV.U32 R12, RZ, RZ, 0x1 ;  /* 0x00000001ff0c7424 */ /* 0x000fe400078e00ff */
[----:B------:R-:W-:Y:S01]  /*b560*/  IMAD.MOV.U32 R13, RZ, RZ, RZ ;  /* 0x000000ffff0d7224 */ /* 0x000fe200078e00ff */
[----:B------:R-:W2:Y:S01]  /*b570*/  LDCU.64 UR8, c[0x4][0x10] ;  /* 0x01000200ff0877ac */ /* 0x000ea20008000a00 */
[----:B0-----:R-:W-:-:S02]  /*b580*/  IMAD.U32 R4, RZ, RZ, UR4 ;  /* 0x00000004ff047e24 */ /* 0x001fc4000f8e00ff */
[----:B------:R-:W-:Y:S02]  /*b590*/  IMAD.U32 R5, RZ, RZ, UR5 ;  /* 0x00000005ff057e24 */ /* 0x000fe4000f8e00ff */
[----:B-----5:R-:W-:Y:S02]  /*b5a0*/  IMAD.U32 R6, RZ, RZ, UR6 ;  /* 0x00000006ff067e24 */ /* 0x020fe4000f8e00ff */
[----:B------:R-:W-:Y:S02]  /*b5b0*/  IMAD.U32 R7, RZ, RZ, UR7 ;  /* 0x00000007ff077e24 */ /* 0x000fe4000f8e00ff */
[----:B--2---:R-:W-:Y:S02]  /*b5c0*/  IMAD.U32 R10, RZ, RZ, UR8 ;  /* 0x00000008ff0a7e24 */ /* 0x004fe4000f8e00ff */
[----:B-1----:R-:W-:-:S07]  /*b5d0*/  IMAD.U32 R11, RZ, RZ, UR9 ;  /* 0x00000009ff0b7e24 */ /* 0x002fce000f8e00ff */
[----:B------:R-:W-:-:S07]  /*b5e0*/  LEPC R20, `(.L_x_9703) ;  /* 0x000000001014794e */ /* 0x000fce0000000000 */
[----:B---34-:R-:W-:Y:S05]  /*b5f0*/  CALL.ABS.NOINC R2 ;  /* 0x0000000002007343 */ /* 0x018fea0003c00000 */
.L_x_9703:
[----:B------:R-:W-:Y:S05]  /*b600*/  BRA `(.L_x_9679) ;  /* 0x0000000000d07947 */ /* 0x000fea0003800000 */
.L_x_9702:
[----:B------:R-:W-:Y:S01]  /*b610*/  UMOV UR4, 0xf0000000 ;  /* 0xf000000000047882 */ /* 0x000fe20000000000 */
[----:B------:R-:W-:Y:S01]  /*b620*/  UMOV UR5, 0x380fffff ;  /* 0x380fffff00057882 */ /* 0x000fe20000000000 */
[----:B-12---:R-:W0:Y:S01]  /*b630*/  F2F.F32.F64 R7, R24 ;  /* 0x0000001800077310 */ /* 0x006e220000301000 */
        /* <DEDUP_REMOVED lines=14> */
.L_x_9705:
[----:B------:R-:W-:Y:S05]  /*b720*/  BSYNC.RECONVERGENT B0 ;  /* 0x0000000000007941 */ /* 0x000fea0003800200 */
.L_x_9704:
[----:B------:R-:W-:-:S05]  /*b730*/  LOP3.LUT R5, R0, 0x80, R5, 0xf8, !PT ;  /* 0x0000008000057812 */ /* 0x000fca00078ef805 */
[----:B------:R2:W-:Y:S01]  /*b740*/  STG.E.U8 desc[UR36][R2.64], R5 ;  /* 0x0000000502007986 */ /* 0x0005e2000c101124 */
[----:B------:R-:W-:Y:S05]  /*b750*/  BRA `(.L_x_9679) ;  /* 0x00000000007c7947 */ /* 0x000fea0003800000 */
.L_x_9701:
[----:B------:R-:W-:Y:S01]  /*b760*/  UMOV UR4, 0xf0000000 ;  /* 0xf000000000047882 */ /* 0x000fe20000000000 */
[----:B------:R-:W-:Y:S01]  /*b770*/  UMOV UR5, 0x380fffff ;  /* 0x380fffff00057882 */ /* 0x000fe20000000000 */
[----:B--2---:R-:W0:Y:S01]  /*b780*/  F2F.F32.F64 R5, R24 ;  /* 0x0000001800057310 */ /* 0x004e220000301000 */
        /* <DEDUP_REMOVED lines=13> */
.L_x_9707:
[----:B------:R-:W-:Y:S01]  /*b860*/  IMAD.MOV.U32 R0, RZ, RZ, 0x7f ;  /* 0x0000007fff007424 */ /* 0x000fe200078e00ff */
[----:B------:R-:W-:-:S04]  /*b870*/  ISETP.GT.U32.AND P0, PT, R4, 0x7f800000, PT ;  /* 0x7f8000000400780c */ /* 0x000fc80003f04070 */
[----:B------:R-:W-:-:S09]  /*b880*/  SEL R0, R0, 0x7c, P0 ;  /* 0x0000007c00007807 */ /* 0x000fd20000000000 */
.L_x_9708:
[----:B------:R-:W-:Y:S05]  /*b890*/  BSYNC.RECONVERGENT B0 ;  /* 0x0000000000007941 */ /* 0x000fea0003800200 */
.L_x_9706:
[----:B------:R-:W-:-:S04]  /*b8a0*/  SHF.R.U32.HI R5, RZ, 0x18, R5 ;  /* 0x00000018ff057819 */ /* 0x000fc80000011605 */
[----:B------:R-:W-:-:S05]  /*b8b0*/  LOP3.LUT R5, R0, 0x80, R5, 0xf8, !PT ;  /* 0x0000008000057812 */ /* 0x000fca00078ef805 */
[----:B------:R3:W-:Y:S01]  /*b8c0*/  STG.E.U8 desc[UR36][R2.64], R5 ;  /* 0x0000000502007986 */ /* 0x0007e2000c101124 */
[----:B------:R-:W-:Y:S05]  /*b8d0*/  BRA `(.L_x_9679) ;  /* 0x00000000001c7947 */ /* 0x000fea0003800000 */
.L_x_9700:
[----:B------:R-:W-:Y:S01]  /*b8e0*/  UMOV UR4, 0xf0000000 ;  /* 0xf000000000047882 */ /* 0x000fe20000000000 */
[----:B------:R-:W-:Y:S01]  /*b8f0*/  UMOV UR5, 0x380fffff ;  /* 0x380fffff00057882 */ /* 0x000fe20000000000 */
[----:B--2---:R-:W0:Y:S01]  /*b900*/  F2F.F32.F64 R0, R24 ;  /* 0x0000001800007310 */ /* 0x004e220000301000 */
[----:B------:R-:W-:-:S14]  /*b910*/  DSETP.GEU.AND P0, PT, |R24|, UR4, PT ;  /* 0x0000000418007e2a */ /* 0x000fdc000bf0e200 */
[----:B0-----:R-:W-:-:S05]  /*b920*/  @!P0 FMUL R0, R0, 1.175494350822287508e-38 ;  /* 0x0080000000008820 */ /* 0x001fca0000400000 */
[----:B------:R-:W-:-:S05]  /*b930*/  F2FP.BF16.F32.PACK_AB R0, RZ, R0 ;  /* 0x00000000ff00723e */ /* 0x000fca00000010ff */
[----:B------:R0:W-:Y:S02]  /*b940*/  STG.E.U16 desc[UR36][R2.64], R0 ;  /* 0x0000000002007986 */ /* 0x0001e4000c101524 */
.L_x_9679:
[----:B------:R-:W-:-:S07]  /*b950*/  VIADD R36, R36, 0x80 ;  /* 0x0000008024247836 */ /* 0x000fce0000000000 */
.L_x_9638:
[----:B------:R-:W-:Y:S05]  /*b960*/  BSYNC.RECONVERGENT B7 ;  /* 0x0000000000077941 */ /* 0x000fea0003800200 */
.L_x_9599:
[----:B------:R-:W-:-:S13]  /*b970*/  ISETP.GE.AND P0, PT, R36, R19, PT ;  /* 0x000000132400720c */ /* 0x000fda0003f06270 */
[----:B------:R-:W-:Y:S05]  /*b980*/  @P0 EXIT ;  /* 0x000000000000094d */ /* 0x000fea0003800000 */
[----:B0-----:R-:W0:Y:S01]  /*b990*/  S2R R0, SR_CTAID.X ;  /* 0x0000000000007919 */ /* 0x001e220000002500 */
[----:B--23--:R-:W2:Y:S01]  /*b9a0*/  LDC.64 R2, c[0x0][0x3a0] ;  /* 0x0000e800ff027b82 */ /* 0x00cea20000000a00 */
[----:B------:R-:W3:Y:S01]  /*b9b0*/  LDCU UR4, c[0x0][0x3cc] ;  /* 0x00007980ff0477ac */ /* 0x000ee20008000800 */
[----:B0-----:R-:W-:Y:S01]  /*b9c0*/  IMAD R36, R0, 0x200, R36 ;  /* 0x0000020000247824 */ /* 0x001fe200078e0224 */
[----:B------:R-:W-:-:S03]  /*b9d0*/  PRMT R0, R18, 0x9910, RZ ;  /* 0x0000991012007816 */ /* 0x000fc600000000ff */
[----:B---3--:R-:W-:Y:S01]  /*b9e0*/  IMAD R5, R36, UR4, RZ ;  /* 0x0000000424057c24 */ /* 0x008fe2000f8e02ff */
[----:B------:R-:W-:-:S04]  /*b9f0*/  ISETP.GT.AND P1, PT, R0, 0x9, PT ;  /* 0x000000090000780c */ /* 0x000fc80003f24270 */
[----:B--2---:R-:W-:-:S05]  /*ba00*/  IADD3 R2, P0, PT, R5, R2, RZ ;  /* 0x0000000205027210 */ /* 0x004fca0007f1e0ff */
[----:B------:R-:W-:-:S04]  /*ba10*/  IMAD.X R3, RZ, RZ, R3, P0 ;  /* 0x000000ffff037224 */ /* 0x000fc800000e0603 */
        /* <DEDUP_REMOVED lines=9> */
[----:B----4-:R-:W0:Y:S02]  /*bab0*/  F2I.F64.TRUNC R17, R16 ;  /* 0x0000001000117311 */ /* 0x010e24000030d100 */
[----:B0-----:R-:W-:Y:S01]  /*bac0*/  STG.E.U8 desc[UR36][R2.64], R17 ;  /* 0x0000001102007986 */ /* 0x001fe2000c101124 */
[----:B------:R-:W-:Y:S05]  /*bad0*/  EXIT ;  /* 0x000000000000794d */ /* 0x000fea0003800000 */
.L_x_9712:
[----:B----4-:R-:W0:Y:S02]  /*bae0*/  F2I.S64.F64.TRUNC R16, R16 ;  /* 0x0000001000107311 */ /* 0x010e24000030d900 */
[----:B0-----:R-:W-:-:S05]  /*baf0*/  IMAD.MOV.U32 R5, RZ, RZ, R16 ;  /* 0x000000ffff057224 */ /* 0x001fca00078e0010 */
[----:B------:R-:W-:Y:S01]  /*bb00*/  STG.E.U8 desc[UR36][R2.64], R5 ;  /* 0x0000000502007986 */ /* 0x000fe2000c101124 */
[----:B------:R-:W-:Y:S05]  /*bb10*/  EXIT ;  /* 0x000000000000794d */ /* 0x000fea0003800000 */
.L_x_9711:
[----:B------:R-:W-:-:S13]  /*bb20*/  ISETP.NE.AND P0, PT, R0, 0x2, PT ;  /* 0x000000020000780c */ /* 0x000fda0003f05270 */
[----:B------:R-:W-:Y:S05]  /*bb30*/  @!P0 BRA `(.L_x_9714) ;  /* 0x0000000000288947 */ /* 0x000fea0003800000 */
[----:B------:R-:W-:-:S13]  /*bb40*/  ISETP.NE.AND P0, PT, R0, 0x3, PT ;  /* 0x000000030000780c */ /* 0x000fda0003f05270 */
[----:B------:R-:W-:Y:S05]  /*bb50*/  @!P0 BRA `(.L_x_9715) ;  /* 0x0000000000148947 */ /* 0x000fea0003800000 */
[----:B------:R-:W-:-:S13]  /*bb60*/  ISETP.NE.AND P0, PT, R0, 0x4, PT ;  /* 0x000000040000780c */ /* 0x000fda0003f05270 */
[----:B------:R-:W-:Y:S05]  /*bb70*/  @P0 BRA `(.L_x_9713) ;  /* 0x0000000800b40947 */ /* 0x000fea0003800000 */
[----:B----4-:R-:W0:Y:S02]  /*bb80*/  F2I.S64.F64.TRUNC R16, R16 ;  /* 0x0000001000107311 */ /* 0x010e24000030d900 */
[----:B0-----:R-:W-:Y:S01]  /*bb90*/  STG.E.64 desc[UR36][R2.64], R16 ;  /* 0x0000001002007986 */ /* 0x001fe2000c101b24 */
[----:B------:R-:W-:Y:S05]  /*bba0*/  EXIT ;  /* 0x000000000000794d */ /* 0x000fea0003800000 */
.L_x_9715:
[----:B----4-:R-:W0:Y:S02]  /*bbb0*/  F2I.F64.TRUNC R17, R16 ;  /* 0x0000001000117311 */ /* 0x010e24000030d100 */
[----:B0-----:R-:W-:Y:S01]  /*bbc0*/  STG.E desc[UR36][R2.64], R17 ;  /* 0x0000001102007986 */ /* 0x001fe2000c101924 */
[----:B------:R-:W-:Y:S05]  /*bbd0*/  EXIT ;  /* 0x000000000000794d */ /* 0x000fea0003800000 */
.L_x_9714:
[----:B----4-:R-:W0:Y:S02]  /*bbe0*/  F2I.F64.TRUNC R17, R16 ;  /* 0x0000001000117311 */ /* 0x010e24000030d100 */
[----:B0-----:R-:W-:Y:S01]  /*bbf0*/  STG.E.U16 desc[UR36][R2.64], R17 ;  /* 0x0000001102007986 */ /* 0x001fe2000c101524 */
[----:B------:R-:W-:Y:S05]  /*bc00*/  EXIT ;  /* 0x000000000000794d */ /* 0x000fea0003800000 */
.L_x_9710:
        /* <DEDUP_REMOVED lines=8> */
[----:B----4-:R-:W0:Y:S01]  /*bc90*/  F2F.F32.F64 R5, R16 ;  /* 0x0000001000057310 */ /* 0x010e220000301000 */
[----:B------:R-:W-:-:S14]  /*bca0*/  DSETP.GEU.AND P0, PT, |R16|, UR4, PT ;  /* 0x0000000410007e2a */ /* 0x000fdc000bf0e200 */
[----:B0-----:R-:W-:-:S05]  /*bcb0*/  @!P0 FMUL R5, R5, 1.175494350822287508e-38 ;  /* 0x0080000005058820 */ /* 0x001fca0000400000 */
[----:B------:R-:W-:Y:S01]  /*bcc0*/  STG.E desc[UR36][R2.64], R5 ;  /* 0x0000000502007986 */ /* 0x000fe2000c101924 */
[----:B------:R-:W-:Y:S05]  /*bcd0*/  EXIT ;  /* 0x000000000000794d */ /* 0x000fea0003800000 */
.L_x_9717:
[----:B------:R-:W-:Y:S01]  /*bce0*/  UMOV UR4, 0xf0000000 ;  /* 0xf000000000047882 */ /* 0x000fe20000000000 */
[----:B------:R-:W-:Y:S01]  /*bcf0*/  UMOV UR5, 0x380fffff ;  /* 0x380fffff00057882 */ /* 0x000fe20000000000 */
[----:B----4-:R-:W0:Y:S01]  /*bd00*/  F2F.F32.F64 R0, R16 ;  /* 0x0000001000007310 */ /* 0x010e220000301000 */
[----:B------:R-:W-:-:S14]  /*bd10*/  DSETP.GEU.AND P0, PT, |R16|, UR4, PT ;  /* 0x0000000410007e2a */ /* 0x000fdc000bf0e200 */
[----:B0-----:R-:W-:-:S05]  /*bd20*/  @!P0 FMUL R0, R0, 1.175494350822287508e-38 ;  /* 0x0080000000008820 */ /* 0x001fca0000400000 */
[----:B------:R-:W-:-:S05]  /*bd30*/  F2FP.F16.F32.PACK_AB R0, RZ, R0 ;  /* 0x00000000ff00723e */ /* 0x000fca00000000ff */
[----:B------:R-:W-:Y:S01]  /*bd40*/  STG.E.U16 desc[UR36][R2.64], R0 ;  /* 0x0000000002007986 */ /* 0x000fe2000c101524 */
[----:B------:R-:W-:Y:S05]  /*bd50*/  EXIT ;  /* 0x000000000000794d */ /* 0x000fea0003800000 */
.L_x_9716:
        /* <DEDUP_REMOVED lines=8> */
[----:B----4-:R-:W0:Y:S01]  /*bde0*/  F2F.F32.F64 R4, R16 ;  /* 0x0000001000047310 */ /* 0x010e220000301000 */
[----:B------:R-:W-:Y:S01]  /*bdf0*/  DSETP.GEU.AND P0, PT, |R16|, UR4, PT ;  /* 0x0000000410007e2a */ /* 0x000fe2000bf0e200 */
[----:B------:R-:W-:-:S13]  /*be00*/  IMAD.MOV.U32 R5, RZ, RZ, RZ ;  /* 0x000000ffff057224 */ /* 0x000fda00078e00ff */
[----:B0-----:R-:W-:-:S05]  /*be10*/  @!P0 FMUL R4, R4, 1.175494350822287508e-38 ;  /* 0x0080000004048820 */ /* 0x001fca0000400000 */
[----:B------:R-:W-:Y:S01]  /*be20*/  STG.E.64 desc[UR36][R2.64], R4 ;  /* 0x0000000402007986 */ /* 0x000fe2000c101b24 */
[----:B------:R-:W-:Y:S05]  /*be30*/  EXIT ;  /* 0x000000000000794d */ /* 0x000fea0003800000 */
.L_x_9719:
[----:B------:R-:W-:Y:S01]  /*be40*/  UMOV UR4, 0xf0000000 ;  /* 0xf000000000047882 */ /* 0x000fe20000000000 */
[----:B------:R-:W-:Y:S01]  /*be50*/  UMOV UR5, 0x380fffff ;  /* 0x380fffff00057882 */ /* 0x000fe20000000000 */
[----:B----4-:R-:W0:Y:S01]  /*be60*/  F2F.F32.F64 R0, R16 ;  /* 0x0000001000007310 */ /* 0x010e220000301000 */
[----:B------:R-:W-:-:S14]  /*be70*/  DSETP.GEU.AND P0, PT, |R16|, UR4, PT ;  /* 0x0000000410007e2a */ /* 0x000fdc000bf0e200 */
[----:B0-----:R-:W-:-:S05]  /*be80*/  @!P0 FMUL R0, R0, 1.175494350822287508e-38 ;  /* 0x0080000000008820 */ /* 0x001fca0000400000 */
[----:B------:R-:W-:-:S04]  /*be90*/  F2FP.F16.F32.PACK_AB R5, RZ, R0 ;  /* 0x00000000ff05723e */ /* 0x000fc800000000ff */
[----:B------:R-:W-:-:S05]  /*bea0*/  PRMT R5, R5, 0x5410, RZ ;  /* 0x0000541005057816 */ /* 0x000fca00000000ff */
[----:B------:R-:W-:Y:S01]  /*beb0*/  STG.E desc[UR36][R2.64], R5 ;  /* 0x0000000502007986 */ /* 0x000fe2000c101924 */
[----:B------:R-:W-:Y:S05]  /*bec0*/  EXIT ;  /* 0x000000000000794d */ /* 0x000fea0003800000 */
.L_x_9718:
[----:B----4-:R-:W-:Y:S01]  /*bed0*/  STG.E.64 desc[UR36][R2.64], R16 ;  /* 0x0000001002007986 */ /* 0x010fe2000c101b24 */
[----:B------:R-:W-:Y:S05]  /*bee0*/  EXIT ;  /* 0x000000000000794d */ /* 0x000fea0003800000 */
.L_x_9709:
        /* <DEDUP_REMOVED lines=10> */
[----:B----4-:R-:W0:Y:S02]  /*bf90*/  F2I.U32.F64.TRUNC R17, R16 ;  /* 0x0000001000117311 */ /* 0x010e24000030d000 */
[----:B0-----:R-:W-:Y:S01]  /*bfa0*/  STG.E.U16 desc[UR36][R2.64], R17 ;  /* 0x0000001102007986 */ /* 0x001fe2000c101524 */
[----:B------:R-:W-:Y:S05]  /*bfb0*/  EXIT ;  /* 0x000000000000794d */ /* 0x000fea0003800000 */
.L_x_9723:
[----:B------:R-:W-:Y:S01]  /*bfc0*/  UMOV UR4, 0xf0000000 ;  /* 0xf000000000047882 */ /* 0x000fe20000000000 */
[----:B------:R-:W-:Y:S01]  /*bfd0*/  UMOV UR5, 0x380fffff ;  /* 0x380fffff00057882 */ /* 0x000fe20000000000 */
[----:B----4-:R-:W0:Y:S01]  /*bfe0*/  F2F.F32.F64 R5, R16 ;  /* 0x0000001000057310 */ /* 0x010e220000301000 */
        /* <DEDUP_REMOVED lines=19> */
.L_x_9726:
[----:B------:R-:W-:-:S04]  /*c120*/  SHF.R.U32.HI R5, RZ, 0x18, R5 ;  /* 0x00000018ff057819 */ /* 0x000fc80000011605 */
[----:B------:R-:W-:-:S07]  /*c130*/  LOP3.LUT R0, R0, 0x80, R5, 0xf8, !PT ;  /* 0x0000008000007812 */ /* 0x000fce00078ef805 */
.L_x_9725:
[----:B------:R-:W-:Y:S05]  /*c140*/  BSYNC.RECONVERGENT B0 ;  /* 0x0000000000007941 */ /* 0x000fea0003800200 */
.L_x_9724:
[----:B------:R-:W-:Y:S01]  /*c150*/  STG.E.U8 desc[UR36][R2.64], R0 ;  /* 0x0000000002007986 */ /* 0x000fe2000c101124 */
[----:B------:R-:W-:Y:S05]  /*c160*/  EXIT ;  /* 0x000000000000794d */ /* 0x000fea0003800000 */
.L_x_9722:
        /* <DEDUP_REMOVED lines=22> */
.L_x_9729:
[----:B------:R-:W-:-:S04]  /*c2d0*/  SHF.R.U32.HI R5, RZ, 0x18, R5 ;  /* 0x00000018ff057819 */ /* 0x000fc80000011605 */
[----:B------:R-:W-:-:S07]  /*c2e0*/  LOP3.LUT R0, R0, 0x80, R5, 0xf8, !PT ;  /* 0x0000008000007812 */ /* 0x000fce00078ef805 */
.L_x_9728:
[----:B------:R-:W-:Y:S05]  /*c2f0*/  BSYNC.RECONVERGENT B0 ;  /* 0x0000000000007941 */ /* 0x000fea0003800200 */
.L_x_9727:
[----:B------:R-:W-:Y:S01]  /*c300*/  STG.E.U8 desc[UR36][R2.64], R0 ;  /* 0x0000000002007986 */ /* 0x000fe2000c101124 */
[----:B------:R-:W-:Y:S05]  /*c310*/  EXIT ;  /* 0x000000000000794d */ /* 0x000fea0003800000 */
.L_x_9721:
        /* <DEDUP_REMOVED lines=8> */
[----:B-1--4-:R-:W0:Y:S01]  /*c3a0*/  F2F.F32.F64 R6, R16 ;  /* 0x0000001000067310 */ /* 0x012e220000301000 */
        /* <DEDUP_REMOVED lines=17> */
.L_x_9731:
[----:B----4-:R-:W0:Y:S02]  /*c4c0*/  F2I.U64.F64.TRUNC R16, R16 ;  /* 0x0000001000107311 */ /* 0x010e24000030d800 */
[----:B0-----:R-:W-:Y:S01]  /*c4d0*/  STG.E.64 desc[UR36][R2.64], R16 ;  /* 0x0000001002007986 */ /* 0x001fe2000c101b24 */
[----:B------:R-:W-:Y:S05]  /*c4e0*/  EXIT ;  /* 0x000000000000794d */ /* 0x000fea0003800000 */
.L_x_9730:
[----:B----4-:R-:W0:Y:S02]  /*c4f0*/  F2I.U32.F64.TRUNC R17, R16 ;  /* 0x0000001000117311 */ /* 0x010e24000030d000 */
[----:B0-----:R-:W-:Y:S01]  /*c500*/  STG.E desc[UR36][R2.64], R17 ;  /* 0x0000001102007986 */ /* 0x001fe2000c101924 */
[----:B------:R-:W-:Y:S05]  /*c510*/  EXIT ;  /* 0x000000000000794d */ /* 0x000fea0003800000 */
.L_x_9720:
[----:B------:R-:W-:-:S13]  /*c520*/  ISETP.GT.AND P0, PT, R0, 0xe, PT ;  /* 0x0000000e0000780c */ /* 0x000fda0003f04270 */
[----:B------:R-:W-:Y:S05]  /*c530*/  @P0 BRA `(.L_x_9732) ;  /* 0x00000000002c0947 */ /* 0x000fea0003800000 */
[----:B------:R-:W-:-:S13]  /*c540*/  ISETP.NE.AND P0, PT, R0, 0xa, PT ;  /* 0x0000000a0000780c */ /* 0x000fda0003f05270 */
[----:B------:R-:W-:Y:S05]  /*c550*/  @!P0 BRA `(.L_x_9733) ;  /* 0x0000000000188947 */ /* 0x000fea0003800000 */
[----:B------:R-:W-:-:S13]  /*c560*/  ISETP.NE.AND P0, PT, R0, 0xb, PT ;  /* 0x0000000b0000780c */ /* 0x000fda0003f05270 */
[----:B------:R-:W-:Y:S05]  /*c570*/  @P0 BRA `(.L_x_9713) ;  /* 0x0000000000340947 */ /* 0x000fea0003800000 */
[----:B----4-:R-:W-:-:S06]  /*c580*/  DSETP.NEU.AND P0, PT, R16, RZ, PT ;  /* 0x000000ff1000722a */ /* 0x010fcc0003f0d000 */
[----:B------:R-:W-:-:S05]  /*c590*/  SEL R5, RZ, 0x1, !P0 ;  /* 0x00000001ff057807 */ /* 0x000fca0004000000 */
[----:B------:R-:W-:Y:S01]  /*c5a0*/  STG.E.U8 desc[UR36][R2.64], R5 ;  /* 0x0000000502007986 */ /* 0x000fe2000c101124 */
[----:B------:R-:W-:Y:S05]  /*c5b0*/  EXIT ;  /* 0x000000000000794d */ /* 0x000fea0003800000 */
.L_x_9733:
[----:B------:R-:W-:-:S05]  /*c5c0*/  CS2R R18, SRZ ;  /* 0x0000000000127805 */ /* 0x000fca000001ff00 */
[----:B----4-:R-:W-:Y:S01]  /*c5d0*/  STG.E.128 desc[UR36][R2.64], R16 ;  /* 0x0000001002007986 */ /* 0x010fe2000c101d24 */
[----:B------:R-:W-:Y:S05]  /*c5e0*/  EXIT ;  /* 0x000000000000794d */ /* 0x000fea0003800000 */
.L_x_9732:
[----:B------:R-:W-:-:S13]  /*c5f0*/  ISETP.NE.AND P0, PT, R0, 0xf, PT ;  /* 0x0000000f0000780c */ /* 0x000fda0003f05270 */
[----:B------:R-:W-:Y:S05]  /*c600*/  @!P0 BRA `(.L_x_9734) ;  /* 0x0000000400088947 */ /* 0x000fea0003800000 */
[----:B------:R-:W-:-:S13]  /*c610*/  ISETP.NE.AND P0, PT, R0, 0x17, PT ;  /* 0x000000170000780c */ /* 0x000fda0003f05270 */
[----:B------:R-:W-:Y:S05]  /*c620*/  @!P0 BRA `(.L_x_9735) ;  /* 0x0000000000a08947 */ /* 0x000fea0003800000 */
[----:B------:R-:W-:-:S13]  /*c630*/  ISETP.NE.AND P0, PT, R0, 0x18, PT ;  /* 0x000000180000780c */ /* 0x000fda0003f05270 */
[----:B------:R-:W-:Y:S05]  /*c640*/  @!P0 BRA `(.L_x_9736) ;  /* 0x0000000000448947 */ /* 0x000fea0003800000 */
.L_x_9713:
[----:B------:R-:W-:Y:S01]  /*c650*/  MOV R0, 0x0 ;  /* 0x0000000000007802 */ /* 0x000fe20000000f00 */
[----:B------:R-:W0:Y:S01]  /*c660*/  LDCU.64 UR4, c[0x4][0x128] ;  /* 0x01002500ff0477ac */ /* 0x000e220008000a00 */
[----:B-1----:R-:W-:Y:S02]  /*c670*/  IMAD.MOV.U32 R8, RZ, RZ, 0x65 ;  /* 0x00000065ff087424 */ /* 0x002fe400078e00ff */
        /* <DEDUP_REMOVED lines=13> */
.L_x_9737:
[----:B------:R-:W-:Y:S05]  /*c750*/  EXIT ;  /* 0x000000000000794d */ /* 0x000fea0003800000 */
.L_x_9736:
[----:B------:R-:W-:Y:S01]  /*c760*/  UMOV UR4, 0xf0000000 ;  /* 0xf000000000047882 */ /* 0x000fe20000000000 */
[----:B------:R-:W-:Y:S01]  /*c770*/  UMOV UR5, 0x380fffff ;  /* 0x380fffff00057882 */ /* 0x000fe20000000000 */
[----:B-1--4-:R-:W0:Y:S01]  /*c780*/  F2F.F32.F64 R7, R16 ;  /* 0x0000001000077310 */ /* 0x012e220000301000 */
        /* <DEDUP_REMOVED lines=14> */
.L_x_9739:
[----:B------:R-:W-:Y:S05]  /*c870*/  BSYNC.RECONVERGENT B0 ;  /* 0x0000000000007941 */ /* 0x000fea0003800200 */
.L_x_9738:
[----:B------:R-:W-:-:S05]  /*c880*/  LOP3.LUT R5, R0, 0x80, R5, 0xf8, !PT ;  /* 0x0000008000057812 */ /* 0x000fca00078ef805 */
[----:B------:R-:W-:Y:S01]  /*c890*/  STG.E.U8 desc[UR36][R2.64], R5 ;  /* 0x0000000502007986 */ /* 0x000fe2000c101124 */
[----:B------:R-:W-:Y:S05]  /*c8a0*/  EXIT ;  /* 0x000000000000794d */ /* 0x000fea0003800000 */
.L_x_9735:
[----:B------:R-:W-:Y:S01]  /*c8b0*/  UMOV UR4, 0xf0000000 ;  /* 0xf000000000047882 */ /* 0x000fe20000000000 */
[----:B------:R-:W-:Y:S01]  /*c8c0*/  UMOV UR5, 0x380fffff ;  /* 0x380fffff00057882 */ /* 0x000fe20000000000 */
[----:B----4-:R-:W0:Y:S01]  /*c8d0*/  F2F.F32.F64 R5, R16 ;  /* 0x0000001000057310 */ /* 0x010e220000301000 */
        /* <DEDUP_REMOVED lines=13> */
.L_x_9741:
[----:B------:R-:W-:Y:S01]  /*c9b0*/  IMAD.MOV.U32 R0, RZ, RZ, 0x7f ;  /* 0x0000007fff007424 */ /* 0x000fe200078e00ff */
[----:B------:R-:W-:-:S04]  /*c9c0*/  ISETP.GT.U32.AND P0, PT, R4, 0x7f800000, PT ;  /* 0x7f8000000400780c */ /* 0x000fc80003f04070 */
[----:B------:R-:W-:-:S09]  /*c9d0*/  SEL R0, R0, 0x7c, P0 ;  /* 0x0000007c00007807 */ /* 0x000fd20000000000 */
.L_x_9742:
[----:B------:R-:W-:Y:S05]  /*c9e0*/  BSYNC.RECONVERGENT B0 ;  /* 0x0000000000007941 */ /* 0x000fea0003800200 */
.L_x_9740:
[----:B------:R-:W-:-:S04]  /*c9f0*/  SHF.R.U32.HI R5, RZ, 0x18, R5 ;  /* 0x00000018ff057819 */ /* 0x000fc80000011605 */
[----:B------:R-:W-:-:S05]  /*ca00*/  LOP3.LUT R5, R0, 0x80, R5, 0xf8, !PT ;  /* 0x0000008000057812 */ /* 0x000fca00078ef805 */
[----:B------:R-:W-:Y:S01]  /*ca10*/  STG.E.U8 desc[UR36][R2.64], R5 ;  /* 0x0000000502007986 */ /* 0x000fe2000c101124 */
[----:B------:R-:W-:Y:S05]  /*ca20*/  EXIT ;  /* 0x000000000000794d */ /* 0x000fea0003800000 */
.L_x_9734:
[----:B------:R-:W-:Y:S01]  /*ca30*/  UMOV UR4, 0xf0000000 ;  /* 0xf000000000047882 */ /* 0x000fe20000000000 */
[----:B------:R-:W-:Y:S01]  /*ca40*/  UMOV UR5, 0x380fffff ;  /* 0x380fffff00057882 */ /* 0x000fe20000000000 */
[----:B----4-:R-:W0:Y:S01]  /*ca50*/  F2F.F32.F64 R0, R16 ;  /* 0x0000001000007310 */ /* 0x010e220000301000 */
[----:B------:R-:W-:-:S14]  /*ca60*/  DSETP.GEU.AND P0, PT, |R16|, UR4, PT ;  /* 0x0000000410007e2a */ /* 0x000fdc000bf0e200 */
[----:B0-----:R-:W-:-:S05]  /*ca70*/  @!P0 FMUL R0, R0, 1.175494350822287508e-38 ;  /* 0x0080000000008820 */ /* 0x001fca0000400000 */
[----:B------:R-:W-:-:S05]  /*ca80*/  F2FP.BF16.F32.PACK_AB R0, RZ, R0 ;  /* 0x00000000ff00723e */ /* 0x000fca00000010ff */
[----:B------:R-:W-:Y:S01]  /*ca90*/  STG.E.U16 desc[UR36][R2.64], R0 ;  /* 0x0000000002007986 */ /* 0x000fe2000c101524 */
[----:B------:R-:W-:Y:S05]  /*caa0*/  EXIT ;  /* 0x000000000000794d */ /* 0x000fea0003800000 */
        .weak           $__internal_1_$__cuda_sm20_div_rn_f64_full
        .type           $__internal_1_$__cuda_sm20_div_rn_f64_full,@function
        .size           $__internal_1_$__cuda_sm20_div_rn_f64_full,(.L_x_14579 - $__internal_1_$__cuda_sm20_div_rn_f64_full)
$__internal_1_$__cuda_sm20_div_rn_f64_full:
[C---:B------:R-:W-:Y:S01]  /*cab0*/  FSETP.GEU.AND P0, PT, |R3|.reuse, 1.469367938527859385e-39, PT ;  /* 0x001000000300780b */ /* 0x040fe20003f0e200 */
[----:B------:R-:W-:Y:S01]  /*cac0*/  IMAD.MOV.U32 R8, RZ, RZ, R6 ;  /* 0x000000ffff087224 */ /* 0x000fe200078e0006 */
[----:B------:R-:W-:Y:S01]  /*cad0*/  LOP3.LUT R7, R3, 0x800fffff, RZ, 0xc0, !PT ;  /* 0x800fffff03077812 */ /* 0x000fe200078ec0ff */
[----:B------:R-:W-:Y:S01]  /*cae0*/  IMAD.MOV.U32 R9, RZ, RZ, R3 ;  /* 0x000000ffff097224 */ /* 0x000fe200078e0003 */
[----:B------:R-:W-:Y:S01]  /*caf0*/  FSETP.GEU.AND P2, PT, |R11|, 1.469367938527859385e-39, PT ;  /* 0x001000000b00780b */ /* 0x000fe20003f4e200 */
[----:B------:R-:W-:Y:S01]  /*cb00*/  IMAD.MOV.U32 R12, RZ, RZ, 0x1 ;  /* 0x00000001ff0c7424 */ /* 0x000fe200078e00ff */
[----:B------:R-:W-:Y:S01]  /*cb10*/  LOP3.LUT R7, R7, 0x3ff00000, RZ, 0xfc, !PT ;  /* 0x3ff0000007077812 */ /* 0x000fe200078efcff */
[----:B------:R-:W-:Y:S01]  /*cb20*/  IMAD.MOV.U32 R19, RZ, RZ, 0x1ca00000 ;  /* 0x1ca00000ff137424 */ /* 0x000fe200078e00ff */
[----:B------:R-:W-:Y:S01]  /*cb30*/  LOP3.LUT R37, R11, 0x7ff00000, RZ, 0xc0, !PT ;  /* 0x7ff000000b257812 */ /* 0x000fe200078ec0ff */
[----:B------:R-:W-:Y:S01]  /*cb40*/  BSSY.RECONVERGENT B2, `(.L_x_9743) ;  /* 0x0000052000027945 */ /* 0x000fe20003800200 */
[----:B------:R-:W-:-:S03]  /*cb50*/  LOP3.LUT R3, R3, 0x7ff00000, RZ, 0xc0, !PT ;  /* 0x7ff0000003037812 */ /* 0x000fc600078ec0ff */
[----:B------:R-:W-:Y:S01]  /*cb60*/  @!P0 DMUL R6, R8, 8.98846567431157953865e+307 ;  /* 0x7fe0000008068828 */ /* 0x000fe20000000000 */
[----:B------:R-:W-:Y:S01]  /*cb70*/  ISETP.GE.U32.AND P1, PT, R37, R3, PT ;  /* 0x000000032500720c */ /* 0x000fe20003f26070 */
[----:B------:R0:W-:Y:S02]  /*cb80*/  STL [R1], R37 ;  /* 0x0000002501007387 */ /* 0x0001e40000100800 */
[----:B------:R-:W-:Y:S02]  /*cb90*/  @!P2 LOP3.LUT R0, R9, 0x7ff00000, RZ, 0xc0, !PT ;  /* 0x7ff000000900a812 */ /* 0x000fe400078ec0ff */
[----:B------:R-:W1:Y:S02]  /*cba0*/  MUFU.RCP64H R13, R7 ;  /* 0x00000007000d7308 */ /* 0x000e640000001800 */
[----:B------:R-:W-:Y:S01]  /*cbb0*/  @!P2 ISETP.GE.U32.AND P3, PT, R37, R0, PT ;  /* 0x000000002500a20c */ /* 0x000fe20003f66070 */
[----:B------:R-:W-:Y:S01]  /*cbc0*/  IMAD.MOV.U32 R0, RZ, RZ, R37 ;  /* 0x000000ffff007224 */ /* 0x000fe200078e0025 */
[----:B------:R-:W-:-:S02]  /*cbd0*/  @!P0 LOP3.LUT R3, R7, 0x7ff00000, RZ, 0xc0, !PT ;  /* 0x7ff0000007038812 */ /* 0x000fc400078ec0ff */
[----:B------:R-:W-:-:S04]  /*cbe0*/  @!P2 SEL R18, R19, 0x63400000, !P3 ;  /* 0x634000001312a807 */ /* 0x000fc80005800000 */
[----:B------:R-:W-:Y:S01]  /*cbf0*/  @!P2 LOP3.LUT R18, R18, 0x80000000, R11, 0xf8, !PT ;  /* 0x800000001212a812 */ /* 0x000fe200078ef80b */
[----:B-1----:R-:W-:-:S08]  /*cc00*/  DFMA R14, R12, -R6, 1 ;  /* 0x3ff000000c0e742b */ /* 0x002fd00000000806 */
[----:B------:R-:W-:-:S08]  /*cc10*/  DFMA R14, R14, R14, R14 ;  /* 0x0000000e0e0e722b */ /* 0x000fd0000000000e */
[----:B------:R-:W-:Y:S01]  /*cc20*/  DFMA R14, R12, R14, R12 ;  /* 0x0000000e0c0e722b */ /* 0x000fe2000000000c */
[----:B------:R-:W-:Y:S02]  /*cc30*/  SEL R12, R19, 0x63400000, !P1 ;  /* 0x63400000130c7807 */ /* 0x000fe40004800000 */
[----:B------:R-:W-:Y:S01]  /*cc40*/  @!P2 LOP3.LUT R19, R18, 0x100000, RZ, 0xfc, !PT ;  /* 0x001000001213a812 */ /* 0x000fe200078efcff */
[----:B------:R-:W-:Y:S01]  /*cc50*/  @!P2 IMAD.MOV.U32 R18, RZ, RZ, RZ ;  /* 0x000000ffff12a224 */ /* 0x000fe200078e00ff */
[----:B------:R-:W-:Y:S01]  /*cc60*/  LOP3.LUT R13, R12, 0x800fffff, R11, 0xf8, !PT ;  /* 0x800fffff0c0d7812 */ /* 0x000fe200078ef80b */
[----:B------:R-:W-:Y:S02]  /*cc70*/  IMAD.MOV.U32 R12, RZ, RZ, R10 ;  /* 0x000000ffff0c7224 */ /* 0x000fe400078e000a */
[----:B------:R-:W-:-:S04]  /*cc80*/  DFMA R20, R14, -R6, 1 ;  /* 0x3ff000000e14742b */ /* 0x000fc80000000806 */
[----:B------:R-:W-:-:S04]  /*cc90*/  @!P2 DFMA R12, R12, 2, -R18 ;  /* 0x400000000c0ca82b */ /* 0x000fc80000000812 */
[----:B------:R-:W-:-:S06]  /*cca0*/  DFMA R14, R14, R20, R14 ;  /* 0x000000140e0e722b */ /* 0x000fcc000000000e */
[----:B------:R-:W-:Y:S02]  /*ccb0*/  @!P2 LOP3.LUT R0, R13, 0x7ff00000, RZ, 0xc0, !PT ;  /* 0x7ff000000d00a812 */ /* 0x000fe400078ec0ff */
[----:B------:R-:W-:-:S03]  /*ccc0*/  DMUL R18, R14, R12 ;  /* 0x0000000c0e127228 */ /* 0x000fc60000000000 */
[----:B0-----:R-:W-:-:S05]  /*ccd0*/  VIADD R37, R0, 0xffffffff ;  /* 0xffffffff00257836 */ /* 0x001fca0000000000 */
[----:B------:R-:W-:Y:S01]  /*cce0*/  DFMA R20, R18, -R6, R12 ;  /* 0x800000061214722b */ /* 0x000fe2000000000c */
[----:B------:R-:W-:Y:S01]  /*ccf0*/  ISETP.GT.U32.AND P0, PT, R37, 0x7feffffe, PT ;  /* 0x7feffffe2500780c */ /* 0x000fe20003f04070 */
[----:B------:R-:W-:-:S05]  /*cd00*/  VIADD R37, R3, 0xffffffff ;  /* 0xffffffff03257836 */ /* 0x000fca0000000000 */
[----:B------:R-:W-:Y:S01]  /*cd10*/  ISETP.GT.U32.OR P0, PT, R37, 0x7feffffe, P0 ;  /* 0x7feffffe2500780c */ /* 0x000fe20000704470 */
[----:B------:R-:W-:-:S12]  /*cd20*/  DFMA R14, R14, R20, R18 ;  /* 0x000000140e0e722b */ /* 0x000fd80000000012 */
[----:B------:R-:W-:Y:S05]  /*cd30*/  @P0 BRA `(.L_x_9744) ;  /* 0x0000000000740947 */ /* 0x000fea0003800000 */
[----:B------:R-:W2:Y:S01]  /*cd40*/  LDL.LU R19, [R1] ;  /* 0x0000000001137983 */ /* 0x000ea20000300800 */
[----:B------:R-:W-:Y:S01]  /*cd50*/  LOP3.LUT R3, R9, 0x7ff00000, RZ, 0xc0, !PT ;  /* 0x7ff0000009037812 */ /* 0x000fe200078ec0ff */
[----:B------:R-:W-:Y:S02]  /*cd60*/  IMAD.MOV.U32 R37, RZ, RZ, 0x1ca00000 ;  /* 0x1ca00000ff257424 */ /* 0x000fe400078e00ff */
[----:B------:R-:W-:Y:S01]  /*cd70*/  IMAD.MOV.U32 R10, RZ, RZ, RZ ;  /* 0x000000ffff0a7224 */ /* 0x000fe200078e00ff */
[CC--:B--2---:R-:W-:Y:S02]  /*cd80*/  VIADDMNMX R0, R19.reuse, -R3.reuse, 0xb9600000, !PT ;  /* 0xb960000013007446 */ /* 0x0c4fe40007800903 */
[----:B------:R-:W-:Y:S02]  /*cd90*/  ISETP.GE.U32.AND P0, PT, R19, R3, PT ;  /* 0x000000031300720c */ /* 0x000fe40003f06070 */
[----:B------:R-:W-:Y:S02]  /*cda0*/  VIMNMX R0, PT, PT, R0, 0x46a00000, PT ;  /* 0x46a0000000007848 */ /* 0x000fe40003fe0100 */
[----:B------:R-:W-:-:S05]  /*cdb0*/  SEL R3, R37, 0x63400000, !P0 ;  /* 0x6340000025037807 */ /* 0x000fca0004000000 */
[----:B------:R-:W-:-:S04]  /*cdc0*/  IMAD.IADD R0, R0, 0x1, -R3 ;  /* 0x0000000100007824 */ /* 0x000fc800078e0a03 */
[----:B------:R-:W-:-:S06]  /*cdd0*/  VIADD R11, R0, 0x7fe00000 ;  /* 0x7fe00000000b7836 */ /* 0x000fcc0000000000 */
[----:B------:R-:W-:-:S10]  /*cde0*/  DMUL R18, R14, R10 ;  /* 0x0000000a0e127228 */ /* 0x000fd40000000000 */
[----:B------:R-:W-:-:S13]  /*cdf0*/  FSETP.GTU.AND P0, PT, |R19|, 1.469367938527859385e-39, PT ;  /* 0x001000001300780b */ /* 0x000fda0003f0c200 */
[----:B------:R-:W-:Y:S05]  /*ce00*/  @P0 BRA `(.L_x_9745) ;  /* 0x0000000000940947 */ /* 0x000fea0003800000 */
[----:B------:R-:W-:Y:S01]  /*ce10*/  DFMA R6, R14, -R6, R12 ;  /* 0x800000060e06722b */ /* 0x000fe2000000000c */
[----:B------:R-:W-:-:S09]  /*ce20*/  IMAD.MOV.U32 R10, RZ, RZ, RZ ;  /* 0x000000ffff0a7224 */ /* 0x000fd200078e00ff */
[C---:B------:R-:W-:Y:S02]  /*ce30*/  FSETP.NEU.AND P0, PT, R7.reuse, RZ, PT ;  /* 0x000000ff0700720b */ /* 0x040fe40003f0d000 */
[----:B------:R-:W-:-:S04]  /*ce40*/  LOP3.LUT R8, R7, 0x80000000, R9, 0x48, !PT ;  /* 0x8000000007087812 */ /* 0x000fc800078e4809 */
[----:B------:R-:W-:-:S07]  /*ce50*/  LOP3.LUT R11, R8, R11, RZ, 0xfc, !PT ;  /* 0x0000000b080b7212 */ /* 0x000fce00078efcff */
[----:B------:R-:W-:Y:S05]  /*ce60*/  @!P0 BRA `(.L_x_9745) ;  /* 0x00000000007c8947 */ /* 0x000fea0003800000 */
[----:B------:R-:W-:Y:S01]  /*ce70*/  IMAD.MOV R7, RZ, RZ, -R0 ;  /* 0x000000ffff077224 */ /* 0x000fe200078e0a00 */
[----:B------:R-:W-:Y:S01]  /*ce80*/  DMUL.RP R10, R14, R10 ;  /* 0x0000000a0e0a7228 */ /* 0x000fe20000008000 */
[----:B------:R-:W-:Y:S01]  /*ce90*/  IMAD.MOV.U32 R6, RZ, RZ, RZ ;  /* 0x000000ffff067224 */ /* 0x000fe200078e00ff */
[----:B------:R-:W-:-:S05]  /*cea0*/  IADD3 R3, PT, PT, -R0, -0x43300000, RZ ;  /* 0xbcd0000000037810 */ /* 0x000fca0007ffe1ff */
[----:B------:R-:W-:-:S10]  /*ceb0*/  DFMA R6, R18, -R6, R14 ;  /* 0x800000061206722b */ /* 0x000fd4000000000e */
[----:B------:R-:W-:Y:S02]  /*cec0*/  FSETP.NEU.AND P0, PT, |R7|, R3, PT ;  /* 0x000000030700720b */ /* 0x000fe40003f0d200 */
[----:B------:R-:W-:Y:S02]  /*ced0*/  LOP3.LUT R3, R11, R8, RZ, 0x3c, !PT ;  /* 0x000000080b037212 */ /* 0x000fe400078e3cff */
[----:B------:R-:W-:Y:S02]  /*cee0*/  FSEL R18, R10, R18, !P0 ;  /* 0x000000120a127208 */ /* 0x000fe40004000000 */
[----:B------:R-:W-:Y:S01]  /*cef0*/  FSEL R19, R3, R19, !P0 ;  /* 0x0000001303137208 */ /* 0x000fe20004000000 */
[----:B------:R-:W-:Y:S06]  /*cf00*/  BRA `(.L_x_9745) ;  /* 0x0000000000547947 */ /* 0x000fec0003800000 */
.L_x_9744:
[----:B------:R-:W-:-:S14]  /*cf10*/  DSETP.NAN.AND P0, PT, R10, R10, PT ;  /* 0x0000000a0a00722a */ /* 0x000fdc0003f08000 */
[----:B------:R-:W-:Y:S05]  /*cf20*/  @P0 BRA `(.L_x_9746) ;  /* 0x0000000000440947 */ /* 0x000fea0003800000 */
[----:B------:R-:W-:-:S14]  /*cf30*/  DSETP.NAN.AND P0, PT, R8, R8, PT ;  /* 0x000000080800722a */ /* 0x000fdc0003f08000 */
[----:B------:R-:W-:Y:S05]  /*cf40*/  @P0 BRA `(.L_x_9747) ;  /* 0x0000000000300947 */ /* 0x000fea0003800000 */
[----:B------:R-:W-:Y:S01]  /*cf50*/  ISETP.NE.AND P0, PT, R0, R3, PT ;  /* 0x000000030000720c */ /* 0x000fe20003f05270 */
[----:B------:R-:W-:Y:S02]  /*cf60*/  IMAD.MOV.U32 R18, RZ, RZ, 0x0 ;  /* 0x00000000ff127424 */ /* 0x000fe400078e00ff */
[----:B------:R-:W-:-:S10]  /*cf70*/  IMAD.MOV.U32 R19, RZ, RZ, -0x80000 ;  /* 0xfff80000ff137424 */ /* 0x000fd400078e00ff */
[----:B------:R-:W-:Y:S05]  /*cf80*/  @!P0 BRA `(.L_x_9745) ;  /* 0x0000000000348947 */ /* 0x000fea0003800000 */
[----:B------:R-:W-:Y:S02]  /*cf90*/  ISETP.NE.AND P0, PT, R0, 0x7ff00000, PT ;  /* 0x7ff000000000780c */ /* 0x000fe40003f05270 */
[----:B------:R-:W-:Y:S02]  /*cfa0*/  LOP3.LUT R19, R11, 0x80000000, R9, 0x48, !PT ;  /* 0x800000000b137812 */ /* 0x000fe400078e4809 */
[----:B------:R-:W-:-:S13]  /*cfb0*/  ISETP.EQ.OR P0, PT, R3, RZ, !P0 ;  /* 0x000000ff0300720c */ /* 0x000fda0004702670 */
[----:B------:R-:W-:Y:S01]  /*cfc0*/  @P0 LOP3.LUT R0, R19, 0x7ff00000, RZ, 0xfc, !PT ;  /* 0x7ff0000013000812 */ /* 0x000fe200078efcff */
[----:B------:R-:W-:Y:S02]  /*cfd0*/  @!P0 IMAD.MOV.U32 R18, RZ, RZ, RZ ;  /* 0x000000ffff128224 */ /* 0x000fe400078e00ff */
[----:B------:R-:W-:Y:S02]  /*cfe0*/  @P0 IMAD.MOV.U32 R18, RZ, RZ, RZ ;  /* 0x000000ffff120224 */ /* 0x000fe400078e00ff */
[----:B------:R-:W-:Y:S01]  /*cff0*/  @P0 IMAD.MOV.U32 R19, RZ, RZ, R0 ;  /* 0x000000ffff130224 */ /* 0x000fe200078e0000 */
[----:B------:R-:W-:Y:S06]  /*d000*/  BRA `(.L_x_9745) ;  /* 0x0000000000147947 */ /* 0x000fec0003800000 */
.L_x_9747:
[----:B------:R-:W-:Y:S01]  /*d010*/  LOP3.LUT R19, R9, 0x80000, RZ, 0xfc, !PT ;  /* 0x0008000009137812 */ /* 0x000fe200078efcff */
[----:B------:R-:W-:Y:S01]  /*d020*/  IMAD.MOV.U32 R18, RZ, RZ, R8 ;  /* 0x000000ffff127224 */ /* 0x000fe200078e0008 */
[----:B------:R-:W-:Y:S06]  /*d030*/  BRA `(.L_x_9745) ;  /* 0x0000000000087947 */ /* 0x000fec0003800000 */
.L_x_9746:
[----:B------:R-:W-:Y:S01]  /*d040*/  LOP3.LUT R19, R11, 0x80000, RZ, 0xfc, !PT ;  /* 0x000800000b137812 */ /* 0x000fe200078efcff */
[----:B------:R-:W-:-:S07]  /*d050*/  IMAD.MOV.U32 R18, RZ, RZ, R10 ;  /* 0x000000ffff127224 */ /* 0x000fce00078e000a */
.L_x_9745:
[----:B------:R-:W-:Y:S05]  /*d060*/  BSYNC.RECONVERGENT B2 ;  /* 0x0000000000027941 */ /* 0x000fea0003800200 */
.L_x_9743:
[----:B------:R-:W-:Y:S02]  /*d070*/  IMAD.MOV.U32 R6, RZ, RZ, R16 ;  /* 0x000000ffff067224 */ /* 0x000fe400078e0010 */
[----:B------:R-:W-:-:S04]  /*d080*/  IMAD.MOV.U32 R7, RZ, RZ, 0x0 ;  /* 0x00000000ff077424 */ /* 0x000fc800078e00ff */
[----:B------:R-:W-:Y:S05]  /*d090*/  RET.REL.NODEC R6 `(_ZN2at6native27unrolled_elementwise_kernelIZZZNS0_26logit_backward_kernel_cudaERNS_18TensorIteratorBaseERKN3c106ScalarEENKUlvE_clEvENKUlvE_clEvEUlddE0_St5arrayIPcLm3EELi4E23TrivialOffsetCalculatorILi2EjESE_ILi1EjENS0_6memory12LoadWithCastILi2EEENSH_13StoreWithCastILi1EEEEEviT_T0_T2_T3_T4_T5_) ;  /* 0xffffff2c06d87950 */ /* 0x000fea0003c3ffff */
.L_x_9748:
        /* <DEDUP_REMOVED lines=14> */
.L_x_14579:


//--------------------- .text._ZN2at6native18elementwise_kernelILi128ELi2EZNS0_22gpu_kernel_impl_nocastIZZZNS0_26logit_backward_kernel_cudaERNS_18TensorIteratorBaseERKN3c106ScalarEENKUlvE_clEvENKUlvE_clEvEUlddE0_EEvS4_RKT_EUliE_EEviT1_ --------------------------
	.section	.text._ZN2at6native18elementwise_kernelILi128ELi2EZNS0_22gpu_kernel_impl_nocastIZZZNS0_26logit_backward_kernel_cudaERNS_18TensorIteratorBaseERKN3c106ScalarEENKUlvE_clEvENKUlvE_clEvEUlddE0_EEvS4_RKT_EUliE_EEviT1_,"ax",@progbits
	.align	128
        .global         _ZN2at6native18elementwise_kernelILi128ELi2EZNS0_22gpu_kernel_impl_nocastIZZZNS0_26logit_backward_kernel_cudaERNS_18TensorIteratorBaseERKN3c106ScalarEENKUlvE_clEvENKUlvE_clEvEUlddE0_EEvS4_RKT_EUliE_EEviT1_
        .type           _ZN2at6native18elementwise_kernelILi128ELi2EZNS0_22gpu_kernel_impl_nocastIZZZNS0_26logit_backward_kernel_cudaERNS_18TensorIteratorBaseERKN3c106ScalarEENKUlvE_clEvENKUlvE_clEvEUlddE0_EEvS4_RKT_EUliE_EEviT1_,@function
        .size           _ZN2at6native18elementwise_kernelILi128ELi2EZNS0_22gpu_kernel_impl_nocastIZZZNS0_26logit_backward_kernel_cudaERNS_18TensorIteratorBaseERKN3c106ScalarEENKUlvE_clEvENKUlvE_clEvEUlddE0_EEvS4_RKT_EUliE_EEviT1_,(.L_x_14580 - _ZN2at6native18elementwise_kernelILi128ELi2EZNS0_22gpu_kernel_impl_nocastIZZZNS0_26logit_backward_kernel_cudaERNS_18TensorIteratorBaseERKN3c106ScalarEENKUlvE_clEvENKUlvE_clEvEUlddE0_EEvS4_RKT_EUliE_EEviT1_)
        .other          _ZN2at6native18elementwise_kernelILi128ELi2EZNS0_22gpu_kernel_impl_nocastIZZZNS0_26logit_backward_kernel_cudaERNS_18TensorIteratorBaseERKN3c106ScalarEENKUlvE_clEvENKUlvE_clEvEUlddE0_EEvS4_RKT_EUliE_EEviT1_,@"STO_CUDA_ENTRY STV_DEFAULT"
_ZN2at6native18elementwise_kernelILi128ELi2EZNS0_22gpu_kernel_impl_nocastIZZZNS0_26logit_backward_kernel_cudaERNS_18TensorIteratorBaseERKN3c106ScalarEENKUlvE_clEvENKUlvE_clEvEUlddE0_EEvS4_RKT_EUliE_EEviT1_:
.text._ZN2at6native18elementwise_kernelILi128ELi2EZNS0_22gpu_kernel_impl_nocastIZZZNS0_26logit_backward_kernel_cudaERNS_18TensorIteratorBaseERKN3c106ScalarEENKUlvE_clEvENKUlvE_clEvEUlddE0_EEvS4_RKT_EUliE_EEviT1_:
        /* <DEDUP_REMOVED lines=14> */
[----:B------:R-:W1:Y:S01]  /*00e0*/  LDCU.128 UR8, c[0x0][0x600] ;  /* 0x0000c000ff0877ac */ /* 0x000e620008000c00 */
[----:B0-----:R-:W1:Y:S01]  /*00f0*/  LDG.E.64 R2, desc[UR6][R2.64] ;  /* 0x0000000602027981 */ /* 0x001e62000c1e1b00 */
[----:B------:R-:W-:Y:S01]  /*0100*/  CS2R R4, SRZ ;  /* 0x0000000000047805 */ /* 0x000fe2000001ff00 */
[----:B-1----:R-:W-:-:S06]  /*0110*/  DSETP.GT.AND P0, PT, R2, UR10, PT ;  /* 0x0000000a02007e2a */ /* 0x002fcc000bf04000 */
[----:B------:R-:W-:-:S14]  /*0120*/  DSETP.LT.OR P0, PT, R2, UR8, P0 ;  /* 0x0000000802007e2a */ /* 0x000fdc0008701400 */
[----:B------:R-:W-:Y:S05]  /*0130*/  @P0 BRA `(.L_x_9752) ;  /* 0x0000000000600947 */ /* 0x000fea0003800000 */
[----:B------:R-:W0:Y:S02]  /*0140*/  LDC.64 R6, c[0x0][0x5f0] ;  /* 0x00017c00ff067b82 */ /* 0x000e240000000a00 */
[----:B0-----:R-:W2:Y:S01]  /*0150*/  LDG.E.64 R6, desc[UR6][R6.64] ;  /* 0x0000000606067981 */ /* 0x001ea2000c1e1b00 */
[----:B------:R-:W-:-:S08]  /*0160*/  DADD R4, -R2, 1 ;  /* 0x3ff0000002047429 */ /* 0x000fd00000000100 */
        /* <DEDUP_REMOVED lines=8> */
[----:B--2---:R-:W-:Y:S01]  /*01f0*/  DMUL R8, R6, R2 ;  /* 0x0000000206087228 */ /* 0x004fe20000000000 */
[----:B------:R-:W-:-:S07]  /*0200*/  FSETP.GEU.AND P1, PT, |R7|, 6.5827683646048100446e-37, PT ;  /* 0x036000000700780b */ /* 0x000fce0003f2e200 */
[----:B------:R-:W-:-:S08]  /*0210*/  DFMA R12, -R4, R8, R6 ;  /* 0x00000008040c722b */ /* 0x000fd00000000106 */
[----:B------:R-:W-:-:S10]  /*0220*/  DFMA R2, R2, R12, R8 ;  /* 0x0000000c0202722b */ /* 0x000fd40000000008 */
[----:B------:R-:W-:-:S05]  /*0230*/  FFMA R0, RZ, R5, R3 ;  /* 0x00000005ff007223 */ /* 0x000fca0000000003 */
[----:B------:R-:W-:-:S13]  /*0240*/  FSETP.GT.AND P0, PT, |R0|, 1.469367938527859385e-39, PT ;  /* 0x001000000000780b */ /* 0x000fda0003f04200 */
[----:B------:R-:W-:Y:S05]  /*0250*/  @P0 BRA P1, `(.L_x_9753) ;  /* 0x0000000000100947 */ /* 0x000fea0000800000 */
[----:B------:R-:W-:-:S07]  /*0260*/  MOV R18, 0x280 ;  /* 0x0000028000127802 */ /* 0x000fce0000000f00 */
[----:B------:R-:W-:Y:S05]  /*0270*/  CALL.REL.NOINC `($__internal_2_$__cuda_sm20_div_rn_f64_full) ;  /* 0x0000003400047944 */ /* 0x000fea0003c00000 */
[----:B------:R-:W-:Y:S02]  /*0280*/  MOV R2, R12 ;  /* 0x0000000c00027202 */ /* 0x000fe40000000f00 */
[----:B------:R-:W-:-:S07]  /*0290*/  MOV R3, R13 ;  /* 0x0000000d00037202 */ /* 0x000fce0000000f00 */
.L_x_9753:
[----:B------:R-:W-:Y:S01]  /*02a0*/  IMAD.MOV.U32 R4, RZ, RZ, R2 ;  /* 0x000000ffff047224 */ /* 0x000fe200078e0002 */
[----:B------:R-:W-:-:S07]  /*02b0*/  MOV R5, R3 ;  /* 0x0000000300057202 */ /* 0x000fce0000000f00 */
.L_x_9752:
[----:B------:R-:W0:Y:S01]  /*02c0*/  LDC.64 R2, c[0x0][0x5e8] ;  /* 0x00017a00ff027b82 */ /* 0x000e220000000a00 */
[----:B------:R-:W-:Y:S01]  /*02d0*/  IADD3 R11, PT, PT, R11, 0x80, RZ ;  /* 0x000000800b0b7810 */ /* 0x000fe20007ffe0ff */
[----:B0-----:R0:W-:Y:S06]  /*02e0*/  STG.E.64 desc[UR6][R2.64], R4 ;  /* 0x0000000402007986 */ /* 0x0011ec000c101b06 */
.L_x_9751:
[----:B------:R-:W-:Y:S05]  /*02f0*/  BSYNC.RECONVERGENT B0 ;  /* 0x0000000000007941 */ /* 0x000fea0003800200 */
.L_x_9750:
[----:B------:R-:W1:Y:S02]  /*0300*/  LDCU UR4, c[0x0][0x380] ;  /* 0x00007000ff0477ac */ /* 0x000e640008000800 */
[----:B-1----:R-:W-:-:S13]  /*0310*/  ISETP.GE.AND P0, PT, R11, UR4, PT ;  /* 0x000000040b007c0c */ /* 0x002fda000bf06270 */
[----:B------:R-:W-:Y:S05]  /*0320*/  @P0 EXIT ;  /* 0x000000000000094d */ /* 0x000fea0003800000 */
[----:B0-----:R-:W0:Y:S01]  /*0330*/  LDC.64 R4, c[0x0][0x5f8] ;  /* 0x00017e00ff047b82 */ /* 0x001e220000000a00 */
        /* <DEDUP_REMOVED lines=26> */
[----:B------:R-:W-:Y:S01]  /*04e0*/  IMAD.MOV.U32 R2, RZ, RZ, R12 ;  /* 0x000000ffff027224 */ /* 0x000fe200078e000c */
[----:B------:R-:W-:-:S07]  /*04f0*/  MOV R3, R13 ;  /* 0x0000000d00037202 */ /* 0x000fce0000000f00 */
.L_x_9754:
[----:B------:R-:W0:Y:S02]  /*0500*/  LDC.64 R4, c[0x0][0x5e8] ;  /* 0x00017a00ff047b82 */ /* 0x000e240000000a00 */
[----:B0-----:R-:W-:Y:S01]  /*0510*/  STG.E.64 desc[UR6][R4.64], R2 ;  /* 0x0000000204007986 */ /* 0x001fe2000c101b06 */
[----:B------:R-:W-:Y:S05]  /*0520*/  EXIT ;  /* 0x000000000000794d */ /* 0x000fea0003800000 */
.L_x_9749:
        /* <DEDUP_REMOVED lines=8> */
[----:B------:R-:W-:Y:S01]  /*05b0*/  MOV R3, R11 ;  /* 0x0000000b00037202 */ /* 0x000fe20000000f00 */
[----:B------:R-:W-:Y:S01]  /*05c0*/  IMAD.MOV.U32 R2, RZ, RZ, RZ ;  /* 0x000000ffff027224 */ /* 0x000fe200078e00ff */
[----:B------:R-:W-:Y:S01]  /*05d0*/  ISETP.NE.AND P0, PT, R10, RZ, PT ;  /* 0x000000ff0a00720c */ /* 0x000fe20003f05270 */
[----:B------:R-:W1:Y:S01]  /*05e0*/  LDCU UR8, c[0x0][0x38c] ;  /* 0x00007180ff0877ac */ /* 0x000e620008000800 */
        /* <DEDUP_REMOVED lines=17> */
[----:B-1----:R-:W-:-:S05]  /*0700*/  SHF.R.U32.HI R7, RZ, UR4, R6 ;  /* 0x00000004ff077c19 */ /* 0x002fca0008011606 */
[----:B------:R-:W-:-:S04]  /*0710*/  IMAD.MOV R3, RZ, RZ, -R7 ;  /* 0x000000ffff037224 */ /* 0x000fc800078e0a07 */
        /* <DEDUP_REMOVED lines=62> */
[----:B------:R-:W-:Y:S01]  /*0b00*/  IMAD.MOV.U32 R6, RZ, RZ, RZ ;  /* 0x000000ffff067224 */ /* 0x000fe200078e00ff */
        /* <DEDUP_REMOVED lines=69> */
[----:B------:R-:W-:Y:S01]  /*0f60*/  IMAD.MOV.U32 R4, RZ, RZ, RZ ;  /* 0x000000ffff047224 */ /* 0x000fe200078e00ff */
        /* <DEDUP_REMOVED lines=175> */
[----:B-1----:R-:W-:Y:S01]  /*1a60*/  SHF.R.U32.HI R9, RZ, UR4, R8 ;  /* 0x00000004ff097c19 */ /* 0x002fe20008011608 */
[----:B------:R-:W-:-:S03]  /*1a70*/  @P0 IMAD.MOV.U32 R8, RZ, RZ, RZ ;  /* 0x000000ffff080224 */ /* 0x000fc600078e00ff */
        /* <DEDUP_REMOVED lines=14> */
.L_x_9757:
[----:B------:R-:W0:Y:S01]  /*1b60*/  LDCU.64 UR4, c[0x0][0x5f8] ;  /* 0x0000bf00ff0477ac */ /* 0x000e220008000a00 */
[----:B------:R-:W1:Y:S01]  /*1b70*/  LDCU.128 UR8, c[0x0][0x600] ;  /* 0x0000c000ff0877ac */ /* 0x000e620008000c00 */
[----:B0-----:R-:W-:-:S04]  /*1b80*/  IADD3 R4, P0, PT, R2, UR4, RZ ;  /* 0x0000000402047c10 */ /* 0x001fc8000ff1e0ff */
[----:B------:R-:W-:-:S05]  /*1b90*/  IADD3.X R5, PT, PT, RZ, UR5, RZ, P0, !PT ;  /* 0x00000005ff057c10 */ /* 0x000fca00087fe4ff */
[----:B------:R-:W1:Y:S01]  /*1ba0*/  LDG.E.64 R8, desc[UR6][R4.64] ;  /* 0x0000000604087981 */ /* 0x000e62000c1e1b00 */
[----:B------:R-:W-:Y:S01]  /*1bb0*/  BSSY.RECONVERGENT B1, `(.L_x_9758) ;  /* 0x000001f000017945 */ /* 0x000fe20003800200 */
[----:B------:R-:W-:Y:S01]  /*1bc0*/  CS2R R2, SRZ ;  /* 0x0000000000027805 */ /* 0x000fe2000001ff00 */
[----:B-1----:R-:W-:-:S06]  /*1bd0*/  DSETP.GT.AND P0, PT, R8, UR10, PT ;  /* 0x0000000a08007e2a */ /* 0x002fcc000bf04000 */
[----:B------:R-:W-:-:S14]  /*1be0*/  DSETP.LT.OR P0, PT, R8, UR8, P0 ;  /* 0x0000000808007e2a */ /* 0x000fdc0008701400 */
[----:B------:R-:W-:Y:S05]  /*1bf0*/  @P0 BRA `(.L_x_9759) ;  /* 0x0000000000680947 */ /* 0x000fea0003800000 */
[----:B------:R-:W0:Y:S02]  /*1c00*/  LDCU.64 UR4, c[0x0][0x5f0] ;  /* 0x0000be00ff0477ac */ /* 0x000e240008000a00 */
[----:B0-----:R-:W-:-:S04]  /*1c10*/  IADD3 R6, P0, PT, R0, UR4, RZ ;  /* 0x0000000400067c10 */ /* 0x001fc8000ff1e0ff */
[----:B------:R-:W-:-:S06]  /*1c20*/  IADD3.X R7, PT, PT, RZ, UR5, RZ, P0, !PT ;  /* 0x00000005ff077c10 */ /* 0x000fcc00087fe4ff */
[----:B------:R-:W2:Y:S01]  /*1c30*/  LDG.E.64 R6, desc[UR6][R6.64] ;  /* 0x0000000606067981 */ /* 0x000ea2000c1e1b00 */
[C---:B------:R-:W-:Y:S01]  /*1c40*/  DADD R4, -R8.reuse, 1 ;  /* 0x3ff0000008047429 */ /* 0x040fe20000000100 */
[----:B------:R-:W-:Y:S01]  /*1c50*/  IMAD.MOV.U32 R2, RZ, RZ, 0x1 ;  /* 0x00000001ff027424 */ /* 0x000fe200078e00ff */
[----:B------:R-:W-:Y:S06]  /*1c60*/  BSSY.RECONVERGENT B2, `(.L_x_9759) ;  /* 0x0000013000027945 */ /* 0x000fec0003800200 */
[----:B------:R-:W-:-:S06]  /*1c70*/  DMUL R4, R8, R4 ;  /* 0x0000000408047228 */ /* 0x000fcc0000000000 */
        /* <DEDUP_REMOVED lines=17> */
.L_x_9760:
[----:B------:R-:W-:Y:S05]  /*1d90*/  BSYNC.RECONVERGENT B2 ;  /* 0x0000000000027941 */ /* 0x000fea0003800200 */
.L_x_9759:
[----:B------:R-:W-:Y:S05]  /*1da0*/  BSYNC.RECONVERGENT B1 ;  /* 0x0000000000017941 */ /* 0x000fea0003800200 */
.L_x_9758:
[----:B------:R-:W0:Y:S01]  /*1db0*/  LDCU.64 UR4, c[0x0][0x5e8] ;  /* 0x0000bd00ff0477ac */ /* 0x000e220008000a00 */
[----:B------:R-:W-:Y:S02]  /*1dc0*/  IADD3 R11, PT, PT, R11, 0x80, RZ ;  /* 0x000000800b0b7810 */ /* 0x000fe40007ffe0ff */
[----:B0-----:R-:W-:-:S04]  /*1dd0*/  IADD3 R4, P0, PT, R21, UR4, RZ ;  /* 0x0000000415047c10 */ /* 0x001fc8000ff1e0ff */
[----:B------:R-:W-:-:S05]  /*1de0*/  IADD3.X R5, PT, PT, RZ, UR5, RZ, P0, !PT ;  /* 0x00000005ff057c10 */ /* 0x000fca00087fe4ff */
[----:B------:R0:W-:Y:S04]  /*1df0*/  STG.E.64 desc[UR6][R4.64], R2 ;  /* 0x0000000204007986 */ /* 0x0001e8000c101b06 */
.L_x_9756:
[----:B------:R-:W-:Y:S05]  /*1e00*/  BSYNC.RECONVERGENT B0 ;  /* 0x0000000000007941 */ /* 0x000fea0003800200 */
.L_x_9755:
[----:B------:R-:W1:Y:S02]  /*1e10*/  LDCU UR4, c[0x0][0x380] ;  /* 0x00007000ff0477ac */ /* 0x000e640008000800 */
[----:B-1----:R-:W-:-:S13]  /*1e20*/  ISETP.GE.AND P0, PT, R11, UR4, PT ;  /* 0x000000040b007c0c */ /* 0x002fda000bf06270 */
[----:B------:R-:W-:Y:S05]  /*1e30*/  @P0 EXIT ;  /* 0x000000000000094d */ /* 0x000fea0003800000 */
[----:B------:R-:W1:Y:S01]  /*1e40*/  LDCU.64 UR4, c[0x0][0x390] ;  /* 0x00007200ff0477ac */ /* 0x000e620008000a00 */
[----:B0-----:R-:W-:Y:S01]  /*1e50*/  MOV R3, R11 ;  /* 0x0000000b00037202 */ /* 0x001fe20000000f00 */
[----:B------:R-:W-:Y:S01]  /*1e60*/  IMAD.MOV.U32 R2, RZ, RZ, RZ ;  /* 0x000000ffff027224 */ /* 0x000fe200078e00ff */
[----:B------:R-:W-:Y:S01]  /*1e70*/  ISETP.NE.AND P0, PT, R10, RZ, PT ;  /* 0x000000ff0a00720c */ /* 0x000fe20003f05270 */
[----:B------:R-:W0:Y:S01]  /*1e80*/  LDCU UR8, c[0x0][0x38c] ;  /* 0x00007180ff0877ac */ /* 0x000e220008000800 */
        /* <DEDUP_REMOVED lines=337> */
[----:B------:R-:W-:Y:S02]  /*33a0*/  IMAD R2, R5, UR11, R2 ;  /* 0x0000000b05027c24 */ /* 0x000fe4000f8e0202 */
[----:B------:R-:W-:-:S04]  /*33b0*/  @P0 IMAD.MOV R8, RZ, RZ, -R4 ;  /* 0x000000ffff080224 */ /* 0x000fc800078e0a04 */
[----:B0-----:R-:W-:-:S04]  /*33c0*/  @P0 IMAD R9, R15, R8, R9 ;  /* 0x000000080f090224 */ /* 0x001fc800078e0209 */
[C---:B-1----:R-:W-:Y:S02]  /*33d0*/  @P0 IMAD R11, R9.reuse, R6, R11 ;  /* 0x00000006090b0224 */ /* 0x042fe400078e020b */
[C---:B------:R-:W-:Y:S02]  /*33e0*/  @P0 IMAD R0, R9.reuse, R7, R0 ;  /* 0x0000000709000224 */ /* 0x040fe400078e0200 */
[----:B-----5:R-:W-:-:S07]  /*33f0*/  @P0 IMAD R2, R9, R10, R2 ;  /* 0x0000000a09020224 */ /* 0x020fce00078e0202 */
.L_x_9761:
[----:B------:R-:W0:Y:S01]  /*3400*/  LDCU.128 UR8, c[0x0][0x5f0] ;  /* 0x0000be00ff0877ac */ /* 0x000e220008000c00 */
[----:B------:R-:W1:Y:S01]  /*3410*/  LDCU.128 UR12, c[0x0][0x600] ;  /* 0x0000c000ff0c77ac */ /* 0x000e620008000c00 */
[----:B------:R-:W2:Y:S01]  /*3420*/  LDCU.64 UR4, c[0x0][0x5e8] ;  /* 0x0000bd00ff0477ac */ /* 0x000ea20008000a00 */
[----:B0-----:R-:W-:-:S04]  /*3430*/  IADD3 R4, P0, PT, R2, UR10, RZ ;  /* 0x0000000a02047c10 */ /* 0x001fc8000ff1e0ff */
[----:B------:R-:W-:-:S05]  /*3440*/  IADD3.X R5, PT, PT, RZ, UR11, RZ, P0, !PT ;  /* 0x0000000bff057c10 */ /* 0x000fca00087fe4ff */
[----:B------:R-:W1:Y:S01]  /*3450*/  LDG.E.64 R8, desc[UR6][R4.64] ;  /* 0x0000000604087981 */ /* 0x000e62000c1e1b00 */
[----:B------:R-:W-:Y:S01]  /*3460*/  IADD3 R6, P2, PT, R0, UR8, RZ ;  /* 0x0000000800067c10 */ /* 0x000fe2000ff5e0ff */
[----:B------:R-:W-:Y:S01]  /*3470*/  BSSY.RECONVERGENT B0, `(.L_x_9762) ;  /* 0x000001f000007945 */ /* 0x000fe20003800200 */
[----:B--2---:R-:W-:Y:S02]  /*3480*/  IADD3 R10, P1, PT, R11, UR4, RZ ;  /* 0x000000040b0a7c10 */ /* 0x004fe4000ff3e0ff */
[----:B------:R-:W-:Y:S02]  /*3490*/  CS2R R2, SRZ ;  /* 0x0000000000027805 */ /* 0x000fe4000001ff00 */
[----:B------:R-:W-:Y:S02]  /*34a0*/  IADD3.X R7, PT, PT, RZ, UR9, RZ, P2, !PT ;  /* 0x00000009ff077c10 */ /* 0x000fe400097fe4ff */
[----:B------:R-:W-:Y:S01]  /*34b0*/  IADD3.X R11, PT, PT, RZ, UR5, RZ, P1, !PT ;  /* 0x00000005ff0b7c10 */ /* 0x000fe20008ffe4ff */
[----:B-1----:R-:W-:-:S06]  /*34c0*/  DSETP.GT.AND P0, PT, R8, UR14, PT ;  /* 0x0000000e08007e2a */ /* 0x002fcc000bf04000 */
[----:B------:R-:W-:-:S14]  /*34d0*/  DSETP.LT.OR P0, PT, R8, UR12, P0 ;  /* 0x0000000c08007e2a */ /* 0x000fdc0008701400 */
[----:B------:R-:W-:Y:S05]  /*34e0*/  @P0 BRA `(.L_x_9763) ;  /* 0x00000000005c0947 */ /* 0x000fea0003800000 */
[----:B------:R-:W2:Y:S01]  /*34f0*/  LDG.E.64 R6, desc[UR6][R6.64] ;  /* 0x0000000606067981 */ /* 0x000ea2000c1e1b00 */
[C---:B------:R-:W-:Y:S01]  /*3500*/  DADD R4, -R8.reuse, 1 ;  /* 0x3ff0000008047429 */ /* 0x040fe20000000100 */
[----:B------:R-:W-:Y:S01]  /*3510*/  MOV R2, 0x1 ;  /* 0x0000000100027802 */ /* 0x000fe20000000f00 */
        /* <DEDUP_REMOVED lines=19> */
.L_x_9764:
[----:B------:R-:W-:Y:S05]  /*3650*/  BSYNC.RECONVERGENT B1 ;  /* 0x0000000000017941 */ /* 0x000fea0003800200 */
.L_x_9763:
[----:B------:R-:W-:Y:S05]  /*3660*/  BSYNC.RECONVERGENT B0 ;  /* 0x0000000000007941 */ /* 0x000fea0003800200 */
.L_x_9762:
[----:B------:R-:W-:Y:S01]  /*3670*/  STG.E.64 desc[UR6][R10.64], R2 ;  /* 0x000000020a007986 */ /* 0x000fe2000c101b06 */
[----:B------:R-:W-:Y:S05]  /*3680*/  EXIT ;  /* 0x000000000000794d */ /* 0x000fea0003800000 */
        .weak           $__internal_2_$__cuda_sm20_div_rn_f64_full
        .type           $__internal_2_$__cuda_sm20_div_rn_f64_full,@function
        .size           $__internal_2_$__cuda_sm20_div_rn_f64_full,(.L_x_14580 - $__internal_2_$__cuda_sm20_div_rn_f64_full)
$__internal_2_$__cuda_sm20_div_rn_f64_full:
[C---:B------:R-:W-:Y:S01]  /*3690*/  FSETP.GEU.AND P0, PT, |R5|.reuse, 1.469367938527859385e-39, PT ;  /* 0x001000000500780b */ /* 0x040fe20003f0e200 */
[----:B------:R-:W-:Y:S01]  /*36a0*/  BSSY.RECONVERGENT B3, `(.L_x_9765) ;  /* 0x0000056000037945 */ /* 0x000fe20003800200 */
[----:B------:R-:W-:Y:S02]  /*36b0*/  LOP3.LUT R2, R5, 0x800fffff, RZ, 0xc0, !PT ;  /* 0x800fffff05027812 */ /* 0x000fe400078ec0ff */
[----:B------:R-:W-:Y:S02]  /*36c0*/  FSETP.GEU.AND P2, PT, |R7|, 1.469367938527859385e-39, PT ;  /* 0x001000000700780b */ /* 0x000fe40003f4e200 */
[----:B------:R-:W-:Y:S02]  /*36d0*/  LOP3.LUT R3, R2, 0x3ff00000, RZ, 0xfc, !PT ;  /* 0x3ff0000002037812 */ /* 0x000fe400078efcff */
[----:B------:R-:W-:Y:S02]  /*36e0*/  MOV R2, R4 ;  /* 0x0000000400027202 */ /* 0x000fe40000000f00 */
[----:B------:R-:W-:-:S02]  /*36f0*/  MOV R12, 0x1 ;  /* 0x00000001000c7802 */ /* 0x000fc40000000f00 */
[----:B------:R-:W-:Y:S01]  /*3700*/  LOP3.LUT R20, R7, 0x7ff00000, RZ, 0xc0, !PT ;  /* 0x7ff0000007147812 */ /* 0x000fe200078ec0ff */
[----:B------:R-:W-:Y:S01]  /*3710*/  @!P0 DMUL R2, R4, 8.98846567431157953865e+307 ;  /* 0x7fe0000004028828 */ /* 0x000fe20000000000 */
[----:B------:R-:W-:Y:S02]  /*3720*/  MOV R0, 0x1ca00000 ;  /* 0x1ca0000000007802 */ /* 0x000fe40000000f00 */
[C---:B------:R-:W-:Y:S02]  /*3730*/  LOP3.LUT R23, R5.reuse, 0x7ff00000, RZ, 0xc0, !PT ;  /* 0x7ff0000005177812 */ /* 0x040fe400078ec0ff */
[----:B------:R-:W-:Y:S01]  /*3740*/  @!P2 LOP3.LUT R15, R5, 0x7ff00000, RZ, 0xc0, !PT ;  /* 0x7ff00000050fa812 */ /* 0x000fe200078ec0ff */
[----:B------:R-:W0:Y:S01]  /*3750*/  MUFU.RCP64H R13, R3 ;  /* 0x00000003000d7308 */ /* 0x000e220000001800 */
[C---:B------:R-:W-:Y:S02]  /*3760*/  ISETP.GE.U32.AND P1, PT, R20.reuse, R23, PT ;  /* 0x000000171400720c */ /* 0x040fe40003f26070 */
[----:B------:R-:W-:-:S02]  /*3770*/  @!P2 ISETP.GE.U32.AND P3, PT, R20, R15, PT ;  /* 0x0000000f1400a20c */ /* 0x000fc40003f66070 */
[----:B------:R-:W-:Y:S02]  /*3780*/  MOV R22, R20 ;  /* 0x0000001400167202 */ /* 0x000fe40000000f00 */
[----:B------:R-:W-:Y:S02]  /*3790*/  @!P2 SEL R15, R0, 0x63400000, !P3 ;  /* 0x63400000000fa807 */ /* 0x000fe40005800000 */
[----:B------:R-:W-:Y:S02]  /*37a0*/  @!P0 LOP3.LUT R23, R3, 0x7ff00000, RZ, 0xc0, !PT ;  /* 0x7ff0000003178812 */ /* 0x000fe400078ec0ff */
[----:B------:R-:W-:Y:S02]  /*37b0*/  @!P2 LOP3.LUT R16, R15, 0x80000000, R7, 0xf8, !PT ;  /* 0x800000000f10a812 */ /* 0x000fe400078ef807 */
[----:B------:R-:W-:Y:S02]  /*37c0*/  IADD3 R25, PT, PT, R23, -0x1, RZ ;  /* 0xffffffff17197810 */ /* 0x000fe40007ffe0ff */
[----:B------:R-:W-:Y:S01]  /*37d0*/  @!P2 LOP3.LUT R17, R16, 0x100000, RZ, 0xfc, !PT ;  /* 0x001000001011a812 */ /* 0x000fe200078efcff */
[----:B0-----:R-:W-:Y:S01]  /*37e0*/  DFMA R8, R12, -R2, 1 ;  /* 0x3ff000000c08742b */ /* 0x001fe20000000802 */
[----:B------:R-:W-:-:S07]  /*37f0*/  @!P2 MOV R16, RZ ;  /* 0x000000ff0010a202 */ /* 0x000fce0000000f00 */
[----:B------:R-:W-:-:S08]  /*3800*/  DFMA R8, R8, R8, R8 ;  /* 0x000000080808722b */ /* 0x000fd00000000008 */
[----:B------:R-:W-:Y:S01]  /*3810*/  DFMA R12, R12, R8, R12 ;  /* 0x000000080c0c722b */ /* 0x000fe2000000000c */
[----:B------:R-:W-:Y:S01]  /*3820*/  SEL R9, R0, 0x63400000, !P1 ;  /* 0x6340000000097807 */ /* 0x000fe20004800000 */
[----:B------:R-:W-:-:S03]  /*3830*/  IMAD.MOV.U32 R8, RZ, RZ, R6 ;  /* 0x000000ffff087224 */ /* 0x000fc600078e0006 */
[----:B------:R-:W-:-:S03]  /*3840*/  LOP3.LUT R9, R9, 0x800fffff, R7, 0xf8, !PT ;  /* 0x800fffff09097812 */ /* 0x000fc600078ef807 */
[----:B------:R-:W-:-:S03]  /*3850*/  DFMA R14, R12, -R2, 1 ;  /* 0x3ff000000c0e742b */ /* 0x000fc60000000802 */
[----:B------:R-:W-:-:S05]  /*3860*/  @!P2 DFMA R8, R8, 2, -R16 ;  /* 0x400000000808a82b */ /* 0x000fca0000000810 */
[----:B------:R-:W-:-:S05]  /*3870*/  DFMA R14, R12, R14, R12 ;  /* 0x0000000e0c0e722b */ /* 0x000fca000000000c */
[----:B------:R-:W-:-:S03]  /*3880*/  @!P2 LOP3.LUT R22, R9, 0x7ff00000, RZ, 0xc0, !PT ;  /* 0x7ff000000916a812 */ /* 0x000fc600078ec0ff */
[----:B------:R-:W-:Y:S01]  /*3890*/  DMUL R12, R14, R8 ;  /* 0x000000080e0c7228 */ /* 0x000fe20000000000 */
[----:B------:R-:W-:-:S04]  /*38a0*/  IADD3 R24, PT, PT, R22, -0x1, RZ ;  /* 0xffffffff16187810 */ /* 0x000fc80007ffe0ff */
[----:B------:R-:W-:-:S03]  /*38b0*/  ISETP.GT.U32.AND P0, PT, R24, 0x7feffffe, PT ;  /* 0x7feffffe1800780c */ /* 0x000fc60003f04070 */
[----:B------:R-:W-:Y:S01]  /*38c0*/  DFMA R16, R12, -R2, R8 ;  /* 0x800000020c10722b */ /* 0x000fe20000000008 */
[----:B------:R-:W-:-:S07]  /*38d0*/  ISETP.GT.U32.OR P0, PT, R25, 0x7feffffe, P0 ;  /* 0x7feffffe1900780c */ /* 0x000fce0000704470 */
[----:B------:R-:W-:-:S06]  /*38e0*/  DFMA R16, R14, R16, R12 ;  /* 0x000000100e10722b */ /* 0x000fcc000000000c */
[----:B------:R-:W-:Y:S05]  /*38f0*/  @P0 BRA `(.L_x_9766) ;  /* 0x00000000006c0947 */ /* 0x000fea0003800000 */
[----:B------:R-:W-:-:S04]  /*3900*/  LOP3.LUT R7, R5, 0x7ff00000, RZ, 0xc0, !PT ;  /* 0x7ff0000005077812 */ /* 0x000fc800078ec0ff */
[CC--:B------:R-:W-:Y:S02]  /*3910*/  VIADDMNMX R6, R20.reuse, -R7.reuse, 0xb9600000, !PT ;  /* 0xb960000014067446 */ /* 0x0c0fe40007800907 */
[----:B------:R-:W-:Y:S02]  /*3920*/  ISETP.GE.U32.AND P0, PT, R20, R7, PT ;  /* 0x000000071400720c */ /* 0x000fe40003f06070 */
[----:B------:R-:W-:Y:S02]  /*3930*/  VIMNMX R6, PT, PT, R6, 0x46a00000, PT ;  /* 0x46a0000006067848 */ /* 0x000fe40003fe0100 */
[----:B------:R-:W-:-:S05]  /*3940*/  SEL R7, R0, 0x63400000, !P0 ;  /* 0x6340000000077807 */ /* 0x000fca0004000000 */
[----:B------:R-:W-:Y:S01]  /*3950*/  IMAD.IADD R0, R6, 0x1, -R7 ;  /* 0x0000000106007824 */ /* 0x000fe200078e0a07 */
[----:B------:R-:W-:-:S04]  /*3960*/  MOV R6, RZ ;  /* 0x000000ff00067202 */ /* 0x000fc80000000f00 */
        /* <DEDUP_REMOVED lines=10> */
[----:B------:R-:W-:Y:S01]  /*3a10*/  IADD3 R3, PT, PT, -R0, RZ, RZ ;  /* 0x000000ff00037210 */ /* 0x000fe20007ffe1ff */
[----:B------:R-:W-:Y:S01]  /*3a20*/  IMAD.MOV.U32 R2, RZ, RZ, RZ ;  /* 0x000000ffff027224 */ /* 0x000fe200078e00ff */
        /* <DEDUP_REMOVED lines=8> */
.L_x_9766:
[----:B------:R-:W-:-:S14]  /*3ab0*/  DSETP.NAN.AND P0, PT, R6, R6, PT ;  /* 0x000000060600722a */ /* 0x000fdc0003f08000 */
[----:B------:R-:W-:Y:S05]  /*3ac0*/  @P0 BRA `(.L_x_9768) ;  /* 0x0000000000440947 */ /* 0x000fea0003800000 */
[----:B------:R-:W-:-:S14]  /*3ad0*/  DSETP.NAN.AND P0, PT, R4, R4, PT ;  /* 0x000000040400722a */ /* 0x000fdc0003f08000 */
[----:B------:R-:W-:Y:S05]  /*3ae0*/  @P0 BRA `(.L_x_9769) ;  /* 0x0000000000300947 */ /* 0x000fea0003800000 */
[----:B------:R-:W-:Y:S02]  /*3af0*/  ISETP.NE.AND P0, PT, R22, R23, PT ;  /* 0x000000171600720c */ /* 0x000fe40003f05270 */
[----:B------:R-:W-:Y:S02]  /*3b00*/  MOV R12, 0x0 ;  /* 0x00000000000c7802 */ /* 0x000fe40000000f00 */
[----:B------:R-:W-:-:S09]  /*3b10*/  MOV R13, 0xfff80000 ;  /* 0xfff80000000d7802 */ /* 0x000fd20000000f00 */
[----:B------:R-:W-:Y:S05]  /*3b20*/  @!P0 BRA `(.L_x_9767) ;  /* 0x0000000000348947 */ /* 0x000fea0003800000 */
[----:B------:R-:W-:Y:S02]  /*3b30*/  ISETP.NE.AND P0, PT, R22, 0x7ff00000, PT ;  /* 0x7ff000001600780c */ /* 0x000fe40003f05270 */
[----:B------:R-:W-:Y:S02]  /*3b40*/  LOP3.LUT R13, R7, 0x80000000, R5, 0x48, !PT ;  /* 0x80000000070d7812 */ /* 0x000fe400078e4805 */
[----:B------:R-:W-:-:S13]  /*3b50*/  ISETP.EQ.OR P0, PT, R23, RZ, !P0 ;  /* 0x000000ff1700720c */ /* 0x000fda0004702670 */
[----:B------:R-:W-:Y:S02]  /*3b60*/  @P0 LOP3.LUT R0, R13, 0x7ff00000, RZ, 0xfc, !PT ;  /* 0x7ff000000d000812 */ /* 0x000fe400078efcff */
[----:B------:R-:W-:Y:S02]  /*3b70*/  @!P0 MOV R12, RZ ;  /* 0x000000ff000c8202 */ /* 0x000fe40000000f00 */
[----:B------:R-:W-:Y:S01]  /*3b80*/  @P0 MOV R12, RZ ;  /* 0x000000ff000c0202 */ /* 0x000fe20000000f00 */
[----:B------:R-:W-:Y:S01]  /*3b90*/  @P0 IMAD.MOV.U32 R13, RZ, RZ, R0 ;  /* 0x000000ffff0d0224 */ /* 0x000fe200078e0000 */
[----:B------:R-:W-:Y:S06]  /*3ba0*/  BRA `(.L_x_9767) ;  /* 0x0000000000147947 */ /* 0x000fec0003800000 */
.L_x_9769:
[----:B------:R-:W-:Y:S02]  /*3bb0*/  LOP3.LUT R13, R5, 0x80000, RZ, 0xfc, !PT ;  /* 0x00080000050d7812 */ /* 0x000fe400078efcff */
[----:B------:R-:W-:Y:S01]  /*3bc0*/  MOV R12, R4 ;  /* 0x00000004000c7202 */ /* 0x000fe20000000f00 */
[----:B------:R-:W-:Y:S06]  /*3bd0*/  BRA `(.L_x_9767) ;  /* 0x0000000000087947 */ /* 0x000fec0003800000 */
.L_x_9768:
[----:B------:R-:W-:Y:S02]  /*3be0*/  LOP3.LUT R13, R7, 0x80000, RZ, 0xfc, !PT ;  /* 0x00080000070d7812 */ /* 0x000fe400078efcff */
[----:B------:R-:W-:-:S07]  /*3bf0*/  MOV R12, R6 ;  /* 0x00000006000c7202 */ /* 0x000fce0000000f00 */
.L_x_9767:
[----:B------:R-:W-:Y:S05]  /*3c00*/  BSYNC.RECONVERGENT B3 ;  /* 0x0000000000037941 */ /* 0x000fea0003800200 */
.L_x_9765:
[----:B------:R-:W-:Y:S01]  /*3c10*/  HFMA2 R3, -RZ, RZ, 0, 0 ;  /* 0x00000000ff037431 */ /* 0x000fe200000001ff */
[----:B------:R-:W-:-:S04]  /*3c20*/  MOV R2, R18 ;  /* 0x0000001200027202 */ /* 0x000fc80000000f00 */
[----:B------:R-:W-:Y:S05]  /*3c30*/  RET.REL.NODEC R2 `(_ZN2at6native18elementwise_kernelILi128ELi2EZNS0_22gpu_kernel_impl_nocastIZZZNS0_26logit_backward_kernel_cudaERNS_18TensorIteratorBaseERKN3c106ScalarEENKUlvE_clEvENKUlvE_clEvEUlddE0_EEvS4_RKT_EUliE_EEviT1_) ;  /* 0xffffffc002f07950 */ /* 0x000fea0003c3ffff */
.L_x_9770:
        /* <DEDUP_REMOVED lines=12> */
.L_x_14580:


//--------------------- .text._ZN2at6native27unrolled_elementwise_kernelIZZZNS0_26logit_backward_kernel_cudaERNS_18TensorIteratorBaseERKN3c106ScalarEENKUlvE_clEvENKUlvE_clEvEUlddE0_St5arrayIPcLm3EELi4E23TrivialOffsetCalculatorILi2EjESE_ILi1EjENS0_6memory15LoadWithoutCastENSH_16StoreWithoutCastEEEviT_T0_T2_T3_T4_T5_ --------------------------
	.section	.text._ZN2at6native27unrolled_elementwise_kernelIZZZNS0_26logit_backward_kernel_cudaERNS_18TensorIteratorBaseERKN3c106ScalarEENKUlvE_clEvENKUlvE_clEvEUlddE0_St5arrayIPcLm3EELi4E23TrivialOffsetCalculatorILi2EjESE_ILi1EjENS0_6memory15LoadWithoutCastENSH_16StoreWithoutCastEEEviT_T0_T2_T3_T4_T5_,"ax",@progbits
	.align	128
        .global         _ZN2at6native27unrolled_elementwise_kernelIZZZNS0_26logit_backward_kernel_cudaERNS_18TensorIteratorBaseERKN3c106ScalarEENKUlvE_clEvENKUlvE_clEvEUlddE0_St5arrayIPcLm3EELi4E23TrivialOffsetCalculatorILi2EjESE_ILi1EjENS0_6memory15LoadWithoutCastENSH_16StoreWithoutCastEEEviT_T0_T2_T3_T4_T5_
        .type           _ZN2at6native27unrolled_elementwise_kernelIZZZNS0_26logit_backward_kernel_cudaERNS_18TensorIteratorBaseERKN3c106ScalarEENKUlvE_clEvENKUlvE_clEvEUlddE0_St5arrayIPcLm3EELi4E23TrivialOffsetCalculatorILi2EjESE_ILi1EjENS0_6memory15LoadWithoutCastENSH_16StoreWithoutCastEEEviT_T0_T2_T3_T4_T5_,@function
        .size           _ZN2at6native27unrolled_elementwise_kernelIZZZNS0_26logit_backward_kernel_cudaERNS_18TensorIteratorBaseERKN3c106ScalarEENKUlvE_clEvENKUlvE_clEvEUlddE0_St5arrayIPcLm3EELi4E23TrivialOffsetCalculatorILi2EjESE_ILi1EjENS0_6memory15LoadWithoutCastENSH_16StoreWithoutCastEEEviT_T0_T2_T3_T4_T5_,(.L_x_14581 - _ZN2at6native27unrolled_elementwise_kernelIZZZNS0_26logit_backward_kernel_cudaERNS_18TensorIteratorBaseERKN3c106ScalarEENKUlvE_clEvENKUlvE_clEvEUlddE0_St5arrayIPcLm3EELi4E23TrivialOffsetCalculatorILi2EjESE_ILi1EjENS0_6memory15LoadWithoutCastENSH_16StoreWithoutCastEEEviT_T0_T2_T3_T4_T5_)
        .other          _ZN2at6native27unrolled_elementwise_kernelIZZZNS0_26logit_backward_kernel_cudaERNS_18TensorIteratorBaseERKN3c106ScalarEENKUlvE_clEvENKUlvE_clEvEUlddE0_St5arrayIPcLm3EELi4E23TrivialOffsetCalculatorILi2EjESE_ILi1EjENS0_6memory15LoadWithoutCastENSH_16StoreWithoutCastEEEviT_T0_T2_T3_T4_T5_,@"STO_CUDA_ENTRY STV_DEFAULT"
_ZN2at6native27unrolled_elementwise_kernelIZZZNS0_26logit_backward_kernel_cudaERNS_18TensorIteratorBaseERKN3c106ScalarEENKUlvE_clEvENKUlvE_clEvEUlddE0_St5arrayIPcLm3EELi4E23TrivialOffsetCalculatorILi2EjESE_ILi1EjENS0_6memory15LoadWithoutCastENSH_16StoreWithoutCastEEEviT_T0_T2_T3_T4_T5_:
.text._ZN2at6native27unrolled_elementwise_kernelIZZZNS0_26logit_backward_kernel_cudaERNS_18TensorIteratorBaseERKN3c106ScalarEENKUlvE_clEvENKUlvE_clEvEUlddE0_St5arrayIPcLm3EELi4E23TrivialOffsetCalculatorILi2EjESE_ILi1EjENS0_6memory15LoadWithoutCastENSH_16StoreWithoutCastEEEviT_T0_T2_T3_T4_T5_:
[----:B------:R-:W-:Y:S01]  /*0000*/  LDC R1, c[0x0][0x37c] ;  /* 0x0000df00ff017b82 */ /* 0x000fe20000000800 */
[----:B------:R-:W0:Y:S07]  /*0010*/  S2R R3, SR_CTAID.X ;  /* 0x0000000000037919 */ /* 0x000e2e0000002500 */
[----:B------:R-:W0:Y:S01]  /*0020*/  LDC R4, c[0x0][0x380] ;  /* 0x0000e000ff047b82 */ /* 0x000e220000000800 */
[----:B------:R-:W1:Y:S01]  /*0030*/  LDCU.64 UR4, c[0x0][0x358] ;  /* 0x00006b00ff0477ac */ /* 0x000e620008000a00 */
[----:B------:R-:W-:Y:S01]  /*0040*/  CS2R R28, SRZ ;  /* 0x00000000001c7805 */ /* 0x000fe2000001ff00 */
[----:B------:R-:W2:Y:S01]  /*0050*/  S2R R27, SR_TID.X ;  /* 0x00000000001b7919 */ /* 0x000ea20000002100 */
[----:B------:R-:W-:Y:S01]  /*0060*/  CS2R R18, SRZ ;  /* 0x0000000000127805 */ /* 0x000fe2000001ff00 */
[----:B0-----:R-:W-:-:S02]  /*0070*/  IMAD R4, R3, -0x200, R4 ;  /* 0xfffffe0003047824 */ /* 0x001fc400078e0204 */
[----:B--2---:R-:W-:-:S03]  /*0080*/  IMAD.MOV.U32 R5, RZ, RZ, R27 ;  /* 0x000000ffff057224 */ /* 0x004fc600078e001b */
[----:B------:R-:W-:-:S13]  /*0090*/  ISETP.GE.AND P0, PT, R27, R4, PT ;  /* 0x000000041b00720c */ /* 0x000fda0003f06270 */
[----:B------:R-:W-:Y:S01]  /*00a0*/  @!P0 VIADD R27, R5, 0x80 ;  /* 0x00000080051b8836 */ /* 0x000fe20000000000 */
[----:B------:R-:W0:Y:S01]  /*00b0*/  @!P0 LDC.64 R16, c[0x0][0x3a8] ;  /* 0x0000ea00ff108b82 */ /* 0x000e220000000a00 */
[----:B------:R-:W-:-:S03]  /*00c0*/  @!P0 IMAD R7, R3, 0x200, R5 ;  /* 0x0000020003078824 */ /* 0x000fc600078e0205 */
[----:B------:R-:W-:-:S04]  /*00d0*/  ISETP.GE.AND P1, PT, R27, R4, PT ;  /* 0x000000041b00720c */ /* 0x000fc80003f26270 */
[----:B------:R-:W2:Y:S09]  /*00e0*/  @!P0 LDC.64 R20, c[0x0][0x3b0] ;  /* 0x0000ec00ff148b82 */ /* 0x000eb20000000a00 */
[----:B------:R-:W-:Y:S01]  /*00f0*/  @!P1 IMAD R31, R3, 0x200, R27 ;  /* 0x00000200031f9824 */ /* 0x000fe200078e021b */
[----:B------:R-:W3:Y:S01]  /*0100*/  @!P1 LDC.64 R22, c[0x0][0x3a8] ;  /* 0x0000ea00ff169b82 */ /* 0x000ee20000000a00 */
[----:B------:R-:W-:-:S05]  /*0110*/  @!P1 VIADD R27, R27, 0x80 ;  /* 0x000000801b1b9836 */ /* 0x000fca0000000000 */
[----:B------:R-:W-:Y:S01]  /*0120*/  ISETP.GE.AND P3, PT, R27, R4, PT ;  /* 0x000000041b00720c */ /* 0x000fe20003f66270 */
[C---:B0-----:R-:W-:Y:S01]  /*0130*/  @!P0 IMAD.WIDE.U32 R16, R7.reuse, 0x8, R16 ;  /* 0x0000000807108825 */ /* 0x041fe200078e0010 */
[----:B------:R-:W0:Y:S03]  /*0140*/  @!P1 LDC.64 R24, c[0x0][0x3b0] ;  /* 0x0000ec00ff189b82 */ /* 0x000e260000000a00 */
[----:B--2---:R-:W-:Y:S01]  /*0150*/  @!P0 IMAD.WIDE.U32 R20, R7, 0x8, R20 ;  /* 0x0000000807148825 */ /* 0x004fe200078e0014 */
[----:B------:R-:W-:-:S07]  /*0160*/  CS2R R6, SRZ ;  /* 0x0000000000067805 */ /* 0x000fce000001ff00 */
[----:B------:R-:W-:Y:S01]  /*0170*/  @!P3 IMAD R37, R3, 0x200, R27 ;  /* 0x000002000325b824 */ /* 0x000fe200078e021b */
[----:B------:R-:W2:Y:S01]  /*0180*/  @!P3 LDC.64 R14, c[0x0][0x3a8] ;  /* 0x0000ea00ff0ebb82 */ /* 0x000ea20000000a00 */
[----:B------:R-:W-:Y:S01]  /*0190*/  @!P3 VIADD R27, R27, 0x80 ;  /* 0x000000801b1bb836 */ /* 0x000fe20000000000 */
[----:B-1----:R1:W5:Y:S01]  /*01a0*/  @!P0 LDG.E.64 R6, desc[UR4][R16.64] ;  /* 0x0000000410068981 */ /* 0x002362000c1e1b00 */
[----:B---3--:R-:W-:-:S03]  /*01b0*/  @!P1 IMAD.WIDE.U32 R22, R31, 0x8, R22 ;  /* 0x000000081f169825 */ /* 0x008fc600078e0016 */
[----:B------:R-:W-:Y:S01]  /*01c0*/  ISETP.GE.AND P2, PT, R27, R4, PT ;  /* 0x000000041b00720c */ /* 0x000fe20003f46270 */
[----:B------:R1:W5:Y:S01]  /*01d0*/  @!P0 LDG.E.64 R18, desc[UR4][R20.64] ;  /* 0x0000000414128981 */ /* 0x000362000c1e1b00 */
[----:B------:R-:W3:Y:S03]  /*01e0*/  @!P3 LDC.64 R12, c[0x0][0x3b0] ;  /* 0x0000ec00ff0cbb82 */ /* 0x000ee60000000a00 */
[----:B------:R1:W5:Y:S08]  /*01f0*/  @!P1 LDG.E.64 R28, desc[UR4][R22.64] ;  /* 0x00000004161c9981 */ /* 0x000370000c1e1b00 */
[----:B------:R-:W4:Y:S08]  /*0200*/  @!P2 LDC.64 R10, c[0x0][0x3a8] ;  /* 0x0000ea00ff0aab82 */ /* 0x000f300000000a00 */
[----:B------:R-:W1:Y:S01]  /*0210*/  @!P2 LDC.64 R8, c[0x0][0x3b0] ;  /* 0x0000ec00ff08ab82 */ /* 0x000e620000000a00 */
[----:B------:R-:W-:-:S02]  /*0220*/  @!P2 IMAD R33, R3, 0x200, R27 ;  /* 0x000002000321a824 */ /* 0x000fc400078e021b */
[----:B--2---:R-:W-:Y:S01]  /*0230*/  @!P3 IMAD.WIDE.U32 R34, R37, 0x8, R14 ;  /* 0x000000082522b825 */ /* 0x004fe200078e000e */
[----:B------:R-:W-:-:S03]  /*0240*/  CS2R R14, SRZ ;  /* 0x00000000000e7805 */ /* 0x000fc6000001ff00 */
[----:B0-----:R-:W-:Y:S01]  /*0250*/  @!P1 IMAD.WIDE.U32 R24, R31, 0x8, R24 ;  /* 0x000000081f189825 */ /* 0x001fe200078e0018 */
[----:B------:R-:W-:-:S03]  /*0260*/  CS2R R30, SRZ ;  /* 0x00000000001e7805 */ /* 0x000fc6000001ff00 */
[----:B---3--:R-:W-:Y:S01]  /*0270*/  @!P3 IMAD.WIDE.U32 R36, R37, 0x8, R12 ;  /* 0x000000082524b825 */ /* 0x008fe200078e000c */
[----:B------:R-:W-:Y:S02]  /*0280*/  CS2R R12, SRZ ;  /* 0x00000000000c7805 */ /* 0x000fe4000001ff00 */
[----:B------:R0:W5:Y:S01]  /*0290*/  @!P1 LDG.E.64 R30, desc[UR4][R24.64] ;  /* 0x00000004181e9981 */ /* 0x000162000c1e1b00 */
[----:B----4-:R-:W-:Y:S01]  /*02a0*/  @!P2 IMAD.WIDE.U32 R26, R33, 0x8, R10 ;  /* 0x00000008211aa825 */ /* 0x010fe200078e000a */
[----:B------:R-:W-:-:S04]  /*02b0*/  CS2R R10, SRZ ;  /* 0x00000000000a7805 */ /* 0x000fc8000001ff00 */
[----:B------:R0:W5:Y:S01]  /*02c0*/  @!P2 LDG.E.64 R12, desc[UR4][R26.64] ;  /* 0x000000041a0ca981 */ /* 0x000162000c1e1b00 */
[----:B-1----:R-:W-:Y:S01]  /*02d0*/  @!P2 IMAD.WIDE.U32 R32, R33, 0x8, R8 ;  /* 0x000000082120a825 */ /* 0x002fe200078e0008 */
[----:B------:R-:W-:Y:S02]  /*02e0*/  CS2R R8, SRZ ;  /* 0x0000000000087805 */ /* 0x000fe4000001ff00 */
[----:B------:R0:W5:Y:S04]  /*02f0*/  @!P3 LDG.E.64 R10, desc[UR4][R36.64] ;  /* 0x00000004240ab981 */ /* 0x000168000c1e1b00 */
[----:B------:R0:W5:Y:S04]  /*0300*/  @!P2 LDG.E.64 R14, desc[UR4][R32.64] ;  /* 0x00000004200ea981 */ /* 0x000168000c1e1b00 */
[----:B------:R0:W5:Y:S01]  /*0310*/  @!P3 LDG.E.64 R8, desc[UR4][R34.64] ;  /* 0x000000042208b981 */ /* 0x000162000c1e1b00 */
[----:B------:R-:W-:Y:S01]  /*0320*/  ISETP.GE.AND P0, PT, R5, R4, PT ;  /* 0x000000040500720c */ /* 0x000fe20003f06270 */
[----:B------:R-:W-:-:S12]  /*0330*/  BSSY.RECONVERGENT B0, `(.L_x_9771) ;  /* 0x0000021000007945 */ /* 0x000fd80003800200 */
[----:B0-----:R-:W-:Y:S05]  /*0340*/  @P0 BRA `(.L_x_9772) ;  /* 0x00000000007c0947 */ /* 0x001fea0003800000 */
[----:B------:R-:W0:Y:S01]  /*0350*/  LDCU.64 UR6, c[0x0][0x390] ;  /* 0x00007200ff0677ac */ /* 0x000e220008000a00 */
[----:B------:R-:W-:Y:S01]  /*0360*/  CS2R R16, SRZ ;  /* 0x0000000000107805 */ /* 0x000fe2000001ff00 */
[----:B------:R-:W1:Y:S01]  /*0370*/  LDCU.64 UR8, c[0x0][0x388] ;  /* 0x00007100ff0877ac */ /* 0x000e620008000a00 */
[----:B0----5:R-:W-:-:S06]  /*0380*/  DSETP.GT.AND P0, PT, R18, UR6, PT ;  /* 0x0000000612007e2a */ /* 0x021fcc000bf04000 */
[----:B-1----:R-:W-:-:S14]  /*0390*/  DSETP.LT.OR P0, PT, R18, UR8, P0 ;  /* 0x0000000812007e2a */ /* 0x002fdc0008701400 */
[----:B------:R-:W-:Y:S05]  /*03a0*/  @P0 BRA `(.L_x_9772) ;  /* 0x0000000000640947 */ /* 0x000fea0003800000 */
[----:B------:R-:W-:Y:S01]  /*03b0*/  DADD R16, -R18, 1 ;  /* 0x3ff0000012107429 */ /* 0x000fe20000000100 */
[----:B------:R-:W-:Y:S01]  /*03c0*/  FSETP.GEU.AND P1, PT, |R7|, 6.5827683646048100446e-37, PT ;  /* 0x036000000700780b */ /* 0x000fe20003f2e200 */
        /* <DEDUP_REMOVED lines=17> */
[----:B------:R-:W-:Y:S01]  /*04e0*/  MOV R2, 0x510 ;  /* 0x0000051000027802 */ /* 0x000fe20000000f00 */
[----:B------:R-:W-:-:S07]  /*04f0*/  IMAD.MOV.U32 R23, RZ, RZ, R19 ;  /* 0x000000ffff177224 */ /* 0x000fce00078e0013 */
[----:B------:R-:W-:Y:S05]  /*0500*/  CALL.REL.NOINC `($__internal_3_$__cuda_sm20_div_rn_f64_full) ;  /* 0x0000000800507944 */ /* 0x000fea0003c00000 */
[----:B------:R-:W-:Y:S02]  /*0510*/  IMAD.MOV.U32 R16, RZ, RZ, R32 ;  /* 0x000000ffff107224 */ /* 0x000fe400078e0020 */
[----:B------:R-:W-:-:S07]  /*0520*/  IMAD.MOV.U32 R17, RZ, RZ, R33 ;  /* 0x000000ffff117224 */ /* 0x000fce00078e0021 */
.L_x_9773:
[----:B------:R-:W-:Y:S05]  /*0530*/  BSYNC.RECONVERGENT B1 ;  /* 0x0000000000017941 */ /* 0x000fea0003800200 */
.L_x_9772:
[----:B------:R-:W-:Y:S05]  /*0540*/  BSYNC.RECONVERGENT B0 ;  /* 0x0000000000007941 */ /* 0x000fea0003800200 */
.L_x_9771:
[----:B-----5:R-:W-:Y:S01]  /*0550*/  VIADD R7, R5, 0x80 ;  /* 0x0000008005077836 */ /* 0x020fe20000000000 */
[----:B------:R-:W-:Y:S04]  /*0560*/  BSSY.RECONVERGENT B0, `(.L_x_9774) ;  /* 0x0000023000007945 */ /* 0x000fe80003800200 */
[----:B------:R-:W-:-:S13]  /*0570*/  ISETP.GE.AND P0, PT, R7, R4, PT ;  /* 0x000000040700720c */ /* 0x000fda0003f06270 */
[----:B------:R-:W-:Y:S05]  /*0580*/  @P0 BRA `(.L_x_9775) ;  /* 0x0000000000800947 */ /* 0x000fea0003800000 */
[----:B------:R-:W0:Y:S01]  /*0590*/  LDCU.64 UR6, c[0x0][0x390] ;  /* 0x00007200ff0677ac */ /* 0x000e220008000a00 */
[----:B------:R-:W-:Y:S01]  /*05a0*/  CS2R R18, SRZ ;  /* 0x0000000000127805 */ /* 0x000fe2000001ff00 */
[----:B------:R-:W1:Y:S01]  /*05b0*/  LDCU.64 UR8, c[0x0][0x388] ;  /* 0x00007100ff0877ac */ /* 0x000e620008000a00 */
[----:B0-----:R-:W-:-:S06]  /*05c0*/  DSETP.GT.AND P0, PT, R30, UR6, PT ;  /* 0x000000061e007e2a */ /* 0x001fcc000bf04000 */
        /* <DEDUP_REMOVED lines=20> */
[----:B------:R-:W-:Y:S01]  /*0710*/  MOV R22, R30 ;  /* 0x0000001e00167202 */ /* 0x000fe20000000f00 */
[----:B------:R-:W-:Y:S01]  /*0720*/  IMAD.MOV.U32 R25, RZ, RZ, R29 ;  /* 0x000000ffff197224 */ /* 0x000fe200078e001d */
[----:B------:R-:W-:Y:S01]  /*0730*/  MOV R2, 0x760 ;  /* 0x0000076000027802 */ /* 0x000fe20000000f00 */
[----:B------:R-:W-:-:S07]  /*0740*/  IMAD.MOV.U32 R23, RZ, RZ, R31 ;  /* 0x000000ffff177224 */ /* 0x000fce00078e001f */
[----:B------:R-:W-:Y:S05]  /*0750*/  CALL.REL.NOINC `($__internal_3_$__cuda_sm20_div_rn_f64_full) ;  /* 0x0000000400bc7944 */ /* 0x000fea0003c00000 */
[----:B------:R-:W-:Y:S02]  /*0760*/  IMAD.MOV.U32 R18, RZ, RZ, R32 ;  /* 0x000000ffff127224 */ /* 0x000fe400078e0020 */
[----:B------:R-:W-:-:S07]  /*0770*/  IMAD.MOV.U32 R19, RZ, RZ, R33 ;  /* 0x000000ffff137224 */ /* 0x000fce00078e0021 */
.L_x_9776:
[----:B------:R-:W-:Y:S05]  /*0780*/  BSYNC.RECONVERGENT B1 ;  /* 0x0000000000017941 */ /* 0x000fea0003800200 */
.L_x_9775:
[----:B------:R-:W-:Y:S05]  /*0790*/  BSYNC.RECONVERGENT B0 ;  /* 0x0000000000007941 */ /* 0x000fea0003800200 */
.L_x_9774:
[----:B------:R-:W-:Y:S01]  /*07a0*/  VIADD R21, R5, 0x100 ;  /* 0x0000010005157836 */ /* 0x000fe20000000000 */
        /* <DEDUP_REMOVED lines=34> */
.L_x_9779:
[----:B------:R-:W-:Y:S05]  /*09d0*/  BSYNC.RECONVERGENT B1 ;  /* 0x0000000000017941 */ /* 0x000fea0003800200 */
.L_x_9778:
[----:B------:R-:W-:Y:S05]  /*09e0*/  BSYNC.RECONVERGENT B0 ;  /* 0x0000000000007941 */ /* 0x000fea0003800200 */
.L_x_9777:
        /* <DEDUP_REMOVED lines=30> */
[----:B------:R-:W-:Y:S02]  /*0bd0*/  IMAD.MOV.U32 R22, RZ, RZ, R20 ;  /* 0x000000ffff167224 */ /* 0x000fe400078e0014 */
[----:B------:R-:W-:-:S07]  /*0be0*/  IMAD.MOV.U32 R23, RZ, RZ, R21 ;  /* 0x000000ffff177224 */ /* 0x000fce00078e0015 */
[----:B------:R-:W-:Y:S05]  /*0bf0*/  CALL.REL.NOINC `($__internal_3_$__cuda_sm20_div_rn_f64_full) ;  /* 0x0000000000947944 */ /* 0x000fea0003c00000 */
[----:B------:R-:W-:Y:S01]  /*0c00*/  MOV R8, R32 ;  /* 0x0000002000087202 */ /* 0x000fe20000000f00 */
[----:B------:R-:W-:-:S07]  /*0c10*/  IMAD.MOV.U32 R9, RZ, RZ, R33 ;  /* 0x000000ffff097224 */ /* 0x000fce00078e0021 */
.L_x_9782:
[----:B------:R-:W-:Y:S05]  /*0c20*/  BSYNC.RECONVERGENT B1 ;  /* 0x0000000000017941 */ /* 0x000fea0003800200 */
.L_x_9781:
[----:B------:R-:W-:Y:S05]  /*0c30*/  BSYNC.RECONVERGENT B0 ;  /* 0x0000000000007941 */ /* 0x000fea0003800200 */
.L_x_9780:
[----:B------:R-:W-:Y:S01]  /*0c40*/  ISETP.GE.AND P0, PT, R5, R4, PT ;  /* 0x000000040500720c */ /* 0x000fe20003f06270 */
[----:B------:R-:W-:Y:S04]  /*0c50*/  BSSY.RECONVERGENT B0, `(.L_x_9783) ;  /* 0x0000017000007945 */ /* 0x000fe80003800200 */
[----:B------:R-:W-:Y:S08]  /*0c60*/  BSSY.RELIABLE B1, `(.L_x_9784) ;  /* 0x000000f000017945 */ /* 0x000ff00003800100 */
[----:B------:R-:W-:Y:S05]  /*0c70*/  @P0 BRA `(.L_x_9785) ;  /* 0x0000000000340947 */ /* 0x000fea0003800000 */
[----:B------:R-:W0:Y:S01]  /*0c80*/  LDC.64 R10, c[0x0][0x3a0] ;  /* 0x0000e800ff0a7b82 */ /* 0x000e220000000a00 */
[----:B------:R-:W-:-:S04]  /*0c90*/  IMAD R5, R3, 0x200, R5 ;  /* 0x0000020003057824 */ /* 0x000fc800078e0205 */
[----:B0-----:R-:W-:-:S04]  /*0ca0*/  IMAD.WIDE.U32 R10, R5, 0x8, R10 ;  /* 0x00000008050a7825 */ /* 0x001fc800078e000a */
[----:B------:R-:W-:Y:S01]  /*0cb0*/  IMAD.MOV.U32 R5, RZ, RZ, R7 ;  /* 0x000000ffff057224 */ /* 0x000fe200078e0007 */
[----:B------:R0:W-:Y:S04]  /*0cc0*/  STG.E.64 desc[UR4][R10.64], R16 ;  /* 0x000000100a007986 */ /* 0x0001e8000c101b04 */
[----:B------:R-:W-:-:S13]  /*0cd0*/  ISETP.GE.AND P0, PT, R5, R4, PT ;  /* 0x000000040500720c */ /* 0x000fda0003f06270 */
[----:B------:R-:W-:Y:S05]  /*0ce0*/  @P0 BREAK.RELIABLE B1 ;  /* 0x0000000000010942 */ /* 0x000fea0003800100 */
[----:B0-----:R-:W-:Y:S05]  /*0cf0*/  @P0 BRA `(.L_x_9786) ;  /* 0x0000000000300947 */ /* 0x001fea0003800000 */
[----:B------:R-:W0:Y:S01]  /*0d00*/  LDC.64 R6, c[0x0][0x3a0] ;  /* 0x0000e800ff067b82 */ /* 0x000e220000000a00 */
[----:B------:R-:W-:Y:S02]  /*0d10*/  IMAD R11, R3, 0x200, R5 ;  /* 0x00000200030b7824 */ /* 0x000fe400078e0205 */
[----:B------:R-:W-:Y:S02]  /*0d20*/  VIADD R5, R5, 0x80 ;  /* 0x0000008005057836 */ /* 0x000fe40000000000 */
[----:B0-----:R-:W-:-:S05]  /*0d30*/  IMAD.WIDE.U32 R6, R11, 0x8, R6 ;  /* 0x000000080b067825 */ /* 0x001fca00078e0006 */
[----:B------:R0:W-:Y:S02]  /*0d40*/  STG.E.64 desc[UR4][R6.64], R18 ;  /* 0x0000001206007986 */ /* 0x0001e4000c101b04 */
.L_x_9785:
[----:B------:R-:W-:Y:S05]  /*0d50*/  BSYNC.RELIABLE B1 ;  /* 0x0000000000017941 */ /* 0x000fea0003800100 */
.L_x_9784:
[----:B------:R-:W-:-:S13]  /*0d60*/  ISETP.GE.AND P0, PT, R5, R4, PT ;  /* 0x000000040500720c */ /* 0x000fda0003f06270 */
[----:B0-----:R-:W0:Y:S01]  /*0d70*/  @!P0 LDC.64 R6, c[0x0][0x3a0] ;  /* 0x0000e800ff068b82 */ /* 0x001e220000000a00 */
[----:B------:R-:W-:Y:S02]  /*0d80*/  @!P0 IMAD R11, R3, 0x200, R5 ;  /* 0x00000200030b8824 */ /* 0x000fe400078e0205 */
[----:B------:R-:W-:Y:S02]  /*0d90*/  @!P0 VIADD R5, R5, 0x80 ;  /* 0x0000008005058836 */ /* 0x000fe40000000000 */
[----:B0-----:R-:W-:-:S05]  /*0da0*/  @!P0 IMAD.WIDE.U32 R6, R11, 0x8, R6 ;  /* 0x000000080b068825 */ /* 0x001fca00078e0006 */
[----:B------:R0:W-:Y:S02]  /*0db0*/  @!P0 STG.E.64 desc[UR4][R6.64], R28 ;  /* 0x0000001c06008986 */ /* 0x0001e4000c101b04 */
.L_x_9786:
[----:B------:R-:W-:Y:S05]  /*0dc0*/  BSYNC.RECONVERGENT B0 ;  /* 0x0000000000007941 */ /* 0x000fea0003800200 */
.L_x_9783:
[----:B------:R-:W-:Y:S05]  /*0dd0*/  WARPSYNC.ALL ;  /* 0x0000000000007948 */ /* 0x000fea0003800000 */
[----:B------:R-:W-:-:S13]  /*0de0*/  ISETP.GE.AND P0, PT, R5, R4, PT ;  /* 0x000000040500720c */ /* 0x000fda0003f06270 */
[----:B------:R-:W-:Y:S05]  /*0df0*/  @P0 EXIT ;  /* 0x000000000000094d */ /* 0x000fea0003800000 */
[----:B0-----:R-:W0:Y:S01]  /*0e00*/  LDC.64 R6, c[0x0][0x3a0] ;  /* 0x0000e800ff067b82 */ /* 0x001e220000000a00 */
[----:B------:R-:W-:-:S04]  /*0e10*/  IMAD R3, R3, 0x200, R5 ;  /* 0x0000020003037824 */ /* 0x000fc800078e0205 */
[----:B0-----:R-:W-:-:S05]  /*0e20*/  IMAD.WIDE.U32 R2, R3, 0x8, R6 ;  /* 0x0000000803027825 */ /* 0x001fca00078e0006 */
[----:B------:R-:W-:Y:S01]  /*0e30*/  STG.E.64 desc[UR4][R2.64], R8 ;  /* 0x0000000802007986 */ /* 0x000fe2000c101b04 */
[----:B------:R-:W-:Y:S05]  /*0e40*/  EXIT ;  /* 0x000000000000794d */ /* 0x000fea0003800000 */
        .weak           $__internal_3_$__cuda_sm20_div_rn_f64_full
        .type           $__internal_3_$__cuda_sm20_div_rn_f64_full,@function
        .size           $__internal_3_$__cuda_sm20_div_rn_f64_full,(.L_x_14581 - $__internal_3_$__cuda_sm20_div_rn_f64_full)
$__internal_3_$__cuda_sm20_div_rn_f64_full:
[C---:B------:R-:W-:Y:S01]  /*0e50*/  FSETP.GEU.AND P0, PT, |R23|.reuse, 1.469367938527859385e-39, PT ;  /* 0x001000001700780b */ /* 0x040fe20003f0e200 */
[----:B------:R-:W-:Y:S01]  /*0e60*/  IMAD.MOV.U32 R26, RZ, RZ, 0x1 ;  /* 0x00000001ff1a7424 */ /* 0x000fe200078e00ff */
[----:B------:R-:W-:Y:S01]  /*0e70*/  LOP3.LUT R20, R23, 0x800fffff, RZ, 0xc0, !PT ;  /* 0x800fffff17147812 */ /* 0x000fe200078ec0ff */
[----:B------:R-:W-:Y:S01]  /*0e80*/  IMAD.MOV.U32 R24, RZ, RZ, R6 ;  /* 0x000000ffff187224 */ /* 0x000fe200078e0006 */
[C---:B------:R-:W-:Y:S01]  /*0e90*/  FSETP.GEU.AND P2, PT, |R25|.reuse, 1.469367938527859385e-39, PT ;  /* 0x001000001900780b */ /* 0x040fe20003f4e200 */
[----:B------:R-:W-:Y:S01]  /*0ea0*/  IMAD.MOV.U32 R0, RZ, RZ, 0x1ca00000 ;  /* 0x1ca00000ff007424 */ /* 0x000fe200078e00ff */
[----:B------:R-:W-:Y:S01]  /*0eb0*/  LOP3.LUT R21, R20, 0x3ff00000, RZ, 0xfc, !PT ;  /* 0x3ff0000014157812 */ /* 0x000fe200078efcff */
[----:B------:R-:W-:Y:S01]  /*0ec0*/  BSSY.RECONVERGENT B2, `(.L_x_9787) ;  /* 0x0000051000027945 */ /* 0x000fe20003800200 */
[----:B------:R-:W-:Y:S02]  /*0ed0*/  MOV R20, R22 ;  /* 0x0000001600147202 */ /* 0x000fe40000000f00 */
[----:B------:R-:W-:-:S02]  /*0ee0*/  LOP3.LUT R6, R25, 0x7ff00000, RZ, 0xc0, !PT ;  /* 0x7ff0000019067812 */ /* 0x000fc400078ec0ff */
[C---:B------:R-:W-:Y:S01]  /*0ef0*/  LOP3.LUT R39, R23.reuse, 0x7ff00000, RZ, 0xc0, !PT ;  /* 0x7ff0000017277812 */ /* 0x040fe200078ec0ff */
[----:B------:R-:W-:Y:S02]  /*0f00*/  @!P0 DMUL R20, R22, 8.98846567431157953865e+307 ;  /* 0x7fe0000016148828 */ /* 0x000fe40000000000 */
[----:B------:R-:W-:Y:S01]  /*0f10*/  IMAD.MOV.U32 R38, RZ, RZ, R6 ;  /* 0x000000ffff267224 */ /* 0x000fe200078e0006 */
[C---:B------:R-:W-:Y:S02]  /*0f20*/  ISETP.GE.U32.AND P1, PT, R6.reuse, R39, PT ;  /* 0x000000270600720c */ /* 0x040fe40003f26070 */
[----:B------:R-:W-:Y:S01]  /*0f30*/  @!P2 LOP3.LUT R35, R23, 0x7ff00000, RZ, 0xc0, !PT ;  /* 0x7ff000001723a812 */ /* 0x000fe200078ec0ff */
[----:B------:R-:W0:Y:S03]  /*0f40*/  MUFU.RCP64H R27, R21 ;  /* 0x00000015001b7308 */ /* 0x000e260000001800 */
[----:B------:R-:W-:-:S02]  /*0f50*/  @!P2 ISETP.GE.U32.AND P3, PT, R6, R35, PT ;  /* 0x000000230600a20c */ /* 0x000fc40003f66070 */
[----:B------:R-:W-:Y:S02]  /*0f60*/  @!P0 LOP3.LUT R39, R21, 0x7ff00000, RZ, 0xc0, !PT ;  /* 0x7ff0000015278812 */ /* 0x000fe400078ec0ff */
[----:B------:R-:W-:-:S04]  /*0f70*/  @!P2 SEL R35, R0, 0x63400000, !P3 ;  /* 0x634000000023a807 */ /* 0x000fc80005800000 */
[----:B------:R-:W-:-:S04]  /*0f80*/  @!P2 LOP3.LUT R36, R35, 0x80000000, R25, 0xf8, !PT ;  /* 0x800000002324a812 */ /* 0x000fc800078ef819 */
[----:B------:R-:W-:Y:S01]  /*0f90*/  @!P2 LOP3.LUT R37, R36, 0x100000, RZ, 0xfc, !PT ;  /* 0x001000002425a812 */ /* 0x000fe200078efcff */
[----:B------:R-:W-:Y:S01]  /*0fa0*/  @!P2 IMAD.MOV.U32 R36, RZ, RZ, RZ ;  /* 0x000000ffff24a224 */ /* 0x000fe200078e00ff */
[----:B0-----:R-:W-:-:S08]  /*0fb0*/  DFMA R32, R26, -R20, 1 ;  /* 0x3ff000001a20742b */ /* 0x001fd00000000814 */
        /* <DEDUP_REMOVED lines=12> */
[----:B------:R-:W-:Y:S01]  /*1080*/  VIADD R40, R39, 0xffffffff ;  /* 0xffffffff27287836 */ /* 0x000fe20000000000 */
[----:B------:R-:W-:-:S04]  /*1090*/  DFMA R36, R32, -R20, R26 ;  /* 0x800000142024722b */ /* 0x000fc8000000001a */
[----:B------:R-:W-:-:S04]  /*10a0*/  ISETP.GT.U32.OR P0, PT, R40, 0x7feffffe, P0 ;  /* 0x7feffffe2800780c */ /* 0x000fc80000704470 */
[----:B------:R-:W-:-:S09]  /*10b0*/  DFMA R36, R34, R36, R32 ;  /* 0x000000242224722b */ /* 0x000fd20000000020 */
[----:B------:R-:W-:Y:S05]  /*10c0*/  @P0 BRA `(.L_x_9788) ;  /* 0x00000000006c0947 */ /* 0x000fea0003800000 */
[----:B------:R-:W-:-:S04]  /*10d0*/  LOP3.LUT R25, R23, 0x7ff00000, RZ, 0xc0, !PT ;  /* 0x7ff0000017197812 */ /* 0x000fc800078ec0ff */
[CC--:B------:R-:W-:Y:S02]  /*10e0*/  VIADDMNMX R24, R6.reuse, -R25.reuse, 0xb9600000, !PT ;  /* 0xb960000006187446 */ /* 0x0c0fe40007800919 */
[----:B------:R-:W-:Y:S02]  /*10f0*/  ISETP.GE.U32.AND P0, PT, R6, R25, PT ;  /* 0x000000190600720c */ /* 0x000fe40003f06070 */
[----:B------:R-:W-:Y:S02]  /*1100*/  VIMNMX R24, PT, PT, R24, 0x46a00000, PT ;  /* 0x46a0000018187848 */ /* 0x000fe40003fe0100 */
[----:B------:R-:W-:-:S04]  /*1110*/  SEL R25, R0, 0x63400000, !P0 ;  /* 0x6340000000197807 */ /* 0x000fc80004000000 */
[----:B------:R-:W-:Y:S01]  /*1120*/  IADD3 R0, PT, PT, -R25, R24, RZ ;  /* 0x0000001819007210 */ /* 0x000fe20007ffe1ff */
[----:B------:R-:W-:-:S04]  /*1130*/  IMAD.MOV.U32 R24, RZ, RZ, RZ ;  /* 0x000000ffff187224 */ /* 0x000fc800078e00ff */
        /* <DEDUP_REMOVED lines=12> */
[----:B------:R-:W-:-:S06]  /*1200*/  IMAD.MOV.U32 R20, RZ, RZ, RZ ;  /* 0x000000ffff147224 */ /* 0x000fcc00078e00ff */
[----:B------:R-:W-:-:S03]  /*1210*/  DFMA R20, R32, -R20, R36 ;  /* 0x800000142014722b */ /* 0x000fc60000000024 */
[----:B------:R-:W-:-:S03]  /*1220*/  LOP3.LUT R23, R25, R23, RZ, 0x3c, !PT ;  /* 0x0000001719177212 */ /* 0x000fc600078e3cff */
[----:B------:R-:W-:-:S04]  /*1230*/  IADD3 R20, PT, PT, -R0, -0x43300000, RZ ;  /* 0xbcd0000000147810 */ /* 0x000fc80007ffe1ff */
[----:B------:R-:W-:-:S04]  /*1240*/  FSETP.NEU.AND P0, PT, |R21|, R20, PT ;  /* 0x000000141500720b */ /* 0x000fc80003f0d200 */
[----:B------:R-:W-:Y:S02]  /*1250*/  FSEL R32, R24, R32, !P0 ;  /* 0x0000002018207208 */ /* 0x000fe40004000000 */
[----:B------:R-:W-:Y:S01]  /*1260*/  FSEL R33, R23, R33, !P0 ;  /* 0x0000002117217208 */ /* 0x000fe20004000000 */
[----:B------:R-:W-:Y:S06]  /*1270*/  BRA `(.L_x_9789) ;  /* 0x0000000000547947 */ /* 0x000fec0003800000 */
.L_x_9788:
        /* <DEDUP_REMOVED lines=11> */
[----:B------:R-:W-:Y:S02]  /*1330*/  @P0 LOP3.LUT R0, R33, 0x7ff00000, RZ, 0xfc, !PT ;  /* 0x7ff0000021000812 */ /* 0x000fe400078efcff */
[----:B------:R-:W-:Y:S01]  /*1340*/  @!P0 MOV R32, RZ ;  /* 0x000000ff00208202 */ /* 0x000fe20000000f00 */
[----:B------:R-:W-:Y:S02]  /*1350*/  @P0 IMAD.MOV.U32 R32, RZ, RZ, RZ ;  /* 0x000000ffff200224 */ /* 0x000fe400078e00ff */
[----:B------:R-:W-:Y:S01]  /*1360*/  @P0 IMAD.MOV.U32 R33, RZ, RZ, R0 ;  /* 0x000000ffff210224 */ /* 0x000fe200078e0000 */
[----:B------:R-:W-:Y:S06]  /*1370*/  BRA `(.L_x_9789) ;  /* 0x0000000000147947 */ /* 0x000fec0003800000 */
.L_x_9791:
[----:B------:R-:W-:Y:S01]  /*1380*/  LOP3.LUT R33, R23, 0x80000, RZ, 0xfc, !PT ;  /* 0x0008000017217812 */ /* 0x000fe200078efcff */
[----:B------:R-:W-:Y:S01]  /*1390*/  IMAD.MOV.U32 R32, RZ, RZ, R22 ;  /* 0x000000ffff207224 */ /* 0x000fe200078e0016 */
[----:B------:R-:W-:Y:S06]  /*13a0*/  BRA `(.L_x_9789) ;  /* 0x0000000000087947 */ /* 0x000fec0003800000 */
.L_x_9790:
[----:B------:R-:W-:Y:S01]  /*13b0*/  LOP3.LUT R33, R25, 0x80000, RZ, 0xfc, !PT ;  /* 0x0008000019217812 */ /* 0x000fe200078efcff */
[----:B------:R-:W-:-:S07]  /*13c0*/  IMAD.MOV.U32 R32, RZ, RZ, R24 ;  /* 0x000000ffff207224 */ /* 0x000fce00078e0018 */
.L_x_9789:
[----:B------:R-:W-:Y:S05]  /*13d0*/  BSYNC.RECONVERGENT B2 ;  /* 0x0000000000027941 */ /* 0x000fea0003800200 */
.L_x_9787:
[----:B------:R-:W-:Y:S02]  /*13e0*/  IMAD.MOV.U32 R20, RZ, RZ, R2 ;  /* 0x000000ffff147224 */ /* 0x000fe400078e0002 */
[----:B------:R-:W-:-:S04]  /*13f0*/  IMAD.MOV.U32 R21, RZ, RZ, 0x0 ;  /* 0x00000000ff157424 */ /* 0x000fc800078e00ff */
[----:B------:R-:W-:Y:S05]  /*1400*/  RET.REL.NODEC R20 `(_ZN2at6native27unrolled_elementwise_kernelIZZZNS0_26logit_backward_kernel_cudaERNS_18TensorIteratorBaseERKN3c106ScalarEENKUlvE_clEvENKUlvE_clEvEUlddE0_St5arrayIPcLm3EELi4E23TrivialOffsetCalculatorILi2EjESE_ILi1EjENS0_6memory15LoadWithoutCastENSH_16StoreWithoutCastEEEviT_T0_T2_T3_T4_T5_) ;  /* 0xffffffe814fc7950 */ /* 0x000fea0003c3ffff */
.L_x_9792:
        /* <DEDUP_REMOVED lines=15> */
.L_x_14581:


//--------------------- .text._ZN2at6native29vectorized_elementwise_kernelILi2EZZZNS0_26logit_backward_kernel_cudaERNS_18TensorIteratorBaseERKN3c106ScalarEENKUlvE_clEvENKUlvE_clEvEUlddE0_St5arrayIPcLm3EEEEviT0_T1_ --------------------------
	.section	.text._ZN2at6native29vectorized_elementwise_kernelILi2EZZZNS0_26logit_backward_kernel_cudaERNS_18TensorIteratorBaseERKN3c106ScalarEENKUlvE_clEvENKUlvE_clEvEUlddE0_St5arrayIPcLm3EEEEviT0_T1_,"ax",@progbits
	.align	128
        .global         _ZN2at6native29vectorized_elementwise_kernelILi2EZZZNS0_26logit_backward_kernel_cudaERNS_18TensorIteratorBaseERKN3c106ScalarEENKUlvE_clEvENKUlvE_clEvEUlddE0_St5arrayIPcLm3EEEEviT0_T1_
        .type           _ZN2at6native29vectorized_elementwise_kernelILi2EZZZNS0_26logit_backward_kernel_cudaERNS_18TensorIteratorBaseERKN3c106ScalarEENKUlvE_clEvENKUlvE_clEvEUlddE0_St5arrayIPcLm3EEEEviT0_T1_,@function
        .size           _ZN2at6native29vectorized_elementwise_kernelILi2EZZZNS0_26logit_backward_kernel_cudaERNS_18TensorIteratorBaseERKN3c106ScalarEENKUlvE_clEvENKUlvE_clEvEUlddE0_St5arrayIPcLm3EEEEviT0_T1_,(.L_x_14582 - _ZN2at6native29vectorized_elementwise_kernelILi2EZZZNS0_26logit_backward_kernel_cudaERNS_18TensorIteratorBaseERKN3c106ScalarEENKUlvE_clEvENKUlvE_clEvEUlddE0_St5arrayIPcLm3EEEEviT0_T1_)
        .other          _ZN2at6native29vectorized_elementwise_kernelILi2EZZZNS0_26logit_backward_kernel_cudaERNS_18TensorIteratorBaseERKN3c106ScalarEENKUlvE_clEvENKUlvE_clEvEUlddE0_St5arrayIPcLm3EEEEviT0_T1_,@"STO_CUDA_ENTRY STV_DEFAULT"
_ZN2at6native29vectorized_elementwise_kernelILi2EZZZNS0_26logit_backward_kernel_cudaERNS_18TensorIteratorBaseERKN3c106ScalarEENKUlvE_clEvENKUlvE_clEvEUlddE0_St5arrayIPcLm3EEEEviT0_T1_:
.text._ZN2at6native29vectorized_elementwise_kernelILi2EZZZNS0_26logit_backward_kernel_cudaERNS_18TensorIteratorBaseERKN3c106ScalarEENKUlvE_clEvENKUlvE_clEvEUlddE0_St5arrayIPcLm3EEEEviT0_T1_:
        /* <DEDUP_REMOVED lines=9> */
[----:B------:R-:W-:Y:S02]  /*0090*/  CS2R R4, SRZ ;  /* 0x0000000000047805 */ /* 0x000fe4000001ff00 */
[----:B0-----:R-:W-:Y:S01]  /*00a0*/  ISETP.GE.U32.AND P6, PT, R0, R35, PT ;  /* 0x000000230000720c */ /* 0x001fe20003fc6070 */
[----:B------:R-:W-:-:S12]  /*00b0*/  IMAD.MOV.U32 R34, RZ, RZ, R0 ;  /* 0x000000ffff227224 */ /* 0x000fd800078e0000 */
[----:B------:R-:W-:Y:S01]  /*00c0*/  @!P6 VIADD R0, R34, 0x80 ;  /* 0x000000802200e836 */ /* 0x000fe20000000000 */
[----:B------:R-:W0:Y:S01]  /*00d0*/  @!P6 LDC.64 R6, c[0x0][0x3a8] ;  /* 0x0000ea00ff06eb82 */ /* 0x000e220000000a00 */
[----:B------:R-:W-:-:S03]  /*00e0*/  @!P6 IMAD.IADD R3, R52, 0x1, R34 ;  /* 0x000000013403e824 */ /* 0x000fc600078e0222 */
[----:B------:R-:W-:-:S04]  /*00f0*/  ISETP.GE.U32.AND P5, PT, R0, R35, PT ;  /* 0x000000230000720c */ /* 0x000fc80003fa6070 */
[----:B------:R-:W1:Y:S09]  /*0100*/  @!P6 LDC.64 R8, c[0x0][0x3b0] ;  /* 0x0000ec00ff08eb82 */ /* 0x000e720000000a00 */
[----:B------:R-:W-:Y:S01]  /*0110*/  @!P5 IMAD.IADD R13, R52, 0x1, R0 ;  /* 0x00000001340dd824 */ /* 0x000fe200078e0200 */
[----:B------:R-:W-:Y:S01]  /*0120*/  @!P5 IADD3 R0, PT, PT, R0, 0x80, RZ ;  /* 0x000000800000d810 */ /* 0x000fe20007ffe0ff */
[----:B------:R-:W2:Y:S03]  /*0130*/  @!P5 LDC.64 R46, c[0x0][0x3b0] ;  /* 0x0000ec00ff2edb82 */ /* 0x000ea60000000a00 */
[----:B------:R-:W-:Y:S01]  /*0140*/  ISETP.GE.U32.AND P4, PT, R0, R35, PT ;  /* 0x000000230000720c */ /* 0x000fe20003f86070 */
[----:B0-----:R-:W-:-:S04]  /*0150*/  @!P6 IMAD.WIDE.U32 R6, R3, 0x8, R6 ;  /* 0x000000080306e825 */ /* 0x001fc800078e0006 */
[----:B------:R-:W0:Y:S01]  /*0160*/  @!P5 LDC.64 R22, c[0x0][0x3a8] ;  /* 0x0000ea00ff16db82 */ /* 0x000e220000000a00 */
[----:B------:R-:W5:Y:S01]  /*0170*/  @!P6 LDG.E.64 R4, desc[UR4][R6.64] ;  /* 0x000000040604e981 */ /* 0x000f62000c1e1b00 */
[----:B-1----:R-:W-:Y:S01]  /*0180*/  @!P6 IMAD.WIDE.U32 R8, R3, 0x8, R8 ;  /* 0x000000080308e825 */ /* 0x002fe200078e0008 */
[----:B------:R-:W-:-:S05]  /*0190*/  CS2R R2, SRZ ;  /* 0x0000000000027805 */ /* 0x000fca000001ff00 */
[----:B------:R-:W1:Y:S01]  /*01a0*/  @!P4 LDC.64 R48, c[0x0][0x3a8] ;  /* 0x0000ea00ff30cb82 */ /* 0x000e620000000a00 */
[----:B------:R-:W-:Y:S02]  /*01b0*/  @!P4 IMAD.IADD R51, R52, 0x1, R0 ;  /* 0x000000013433c824 */ /* 0x000fe400078e0200 */
[----:B------:R-:W-:Y:S01]  /*01c0*/  @!P4 VIADD R0, R0, 0x80 ;  /* 0x000000800000c836 */ /* 0x000fe20000000000 */
[----:B------:R3:W5:Y:S04]  /*01d0*/  @!P6 LDG.E.64 R2, desc[UR4][R8.64] ;  /* 0x000000040802e981 */ /* 0x000768000c1e1b00 */
[----:B------:R-:W-:Y:S01]  /*01e0*/  ISETP.GE.U32.AND P3, PT, R0, R35, PT ;  /* 0x000000230000720c */ /* 0x000fe20003f66070 */
[----:B------:R-:W4:-:S12]  /*01f0*/  @!P4 LDC.64 R10, c[0x0][0x3b0] ;  /* 0x0000ec00ff0acb82 */ /* 0x000f180000000a00 */
[----:B------:R-:W-:Y:S01]  /*0200*/  @!P3 IMAD.IADD R19, R52, 0x1, R0 ;  /* 0x000000013413b824 */ /* 0x000fe200078e0200 */
[----:B------:R-:W4:Y:S01]  /*0210*/  @!P3 LDC.64 R16, c[0x0][0x3a8] ;  /* 0x0000ea00ff10bb82 */ /* 0x000f220000000a00 */
[----:B------:R-:W-:-:S05]  /*0220*/  @!P3 VIADD R0, R0, 0x80 ;  /* 0x000000800000b836 */ /* 0x000fca0000000000 */
[-C--:B------:R-:W-:Y:S02]  /*0230*/  ISETP.GE.U32.AND P2, PT, R0, R35.reuse, PT ;  /* 0x000000230000720c */ /* 0x080fe40003f46070 */
[----:B------:R-:W4:Y:S11]  /*0240*/  @!P3 LDC.64 R20, c[0x0][0x3b0] ;  /* 0x0000ec00ff14bb82 */ /* 0x000f360000000a00 */
[----:B------:R-:W-:Y:S01]  /*0250*/  @!P2 IADD3 R18, PT, PT, R52, R0, RZ ;  /* 0x000000003412a210 */ /* 0x000fe20007ffe0ff */
[----:B------:R-:W-:Y:S01]  /*0260*/  @!P2 VIADD R0, R0, 0x80 ;  /* 0x000000800000a836 */ /* 0x000fe20000000000 */
[----:B------:R-:W4:Y:S04]  /*0270*/  @!P2 LDC.64 R42, c[0x0][0x3a8] ;  /* 0x0000ea00ff2aab82 */ /* 0x000f280000000a00 */
[----:B------:R-:W-:-:S04]  /*0280*/  ISETP.GE.U32.AND P1, PT, R0, R35, PT ;  /* 0x000000230000720c */ /* 0x000fc80003f26070 */
[----:B------:R-:W4:Y:S09]  /*0290*/  @!P2 LDC.64 R44, c[0x0][0x3b0] ;  /* 0x0000ec00ff2cab82 */ /* 0x000f320000000a00 */
        /* <DEDUP_REMOVED lines=10> */
[----:B------:R-:W4:Y:S08]  /*0340*/  @!P6 LDC.64 R32, c[0x0][0x3a8] ;  /* 0x0000ea00ff20eb82 */ /* 0x000f300000000a00 */
[----:B------:R-:W4:Y:S01]  /*0350*/  @!P6 LDC.64 R36, c[0x0][0x3b0] ;  /* 0x0000ec00ff24eb82 */ /* 0x000f220000000a00 */
[----:B---3--:R-:W-:Y:S01]  /*0360*/  CS2R R8, SRZ ;  /* 0x0000000000087805 */ /* 0x008fe2000001ff00 */
[----:B--2---:R-:W-:-:S04]  /*0370*/  @!P5 IMAD.WIDE.U32 R46, R13, 0x8, R46 ;  /* 0x000000080d2ed825 */ /* 0x004fc800078e002e */
[----:B-1----:R-:W-:Y:S01]  /*0380*/  @!P4 IMAD.WIDE.U32 R48, R51, 0x8, R48 ;  /* 0x000000083330c825 */ /* 0x002fe200078e0030 */
[----:B------:R-:W-:Y:S01]  /*0390*/  CS2R R6, SRZ ;  /* 0x0000000000067805 */ /* 0x000fe2000001ff00 */
[----:B------:R1:W5:Y:S02]  /*03a0*/  @!P5 LDG.E.64 R8, desc[UR4][R46.64] ;  /* 0x000000042e08d981 */ /* 0x000364000c1e1b00 */
[----:B0-----:R-:W-:Y:S01]  /*03b0*/  @!P5 IMAD.WIDE.U32 R22, R13, 0x8, R22 ;  /* 0x000000080d16d825 */ /* 0x001fe200078e0016 */
[----:B------:R-:W-:-:S03]  /*03c0*/  CS2R R12, SRZ ;  /* 0x00000000000c7805 */ /* 0x000fc6000001ff00 */
[----:B----4-:R-:W-:Y:S01]  /*03d0*/  @!P4 IMAD.WIDE.U32 R50, R51, 0x8, R10 ;  /* 0x000000083332c825 */ /* 0x010fe200078e000a */
[----:B------:R-:W-:Y:S01]  /*03e0*/  CS2R R10, SRZ ;  /* 0x00000000000a7805 */ /* 0x000fe2000001ff00 */
[----:B------:R0:W5:Y:S02]  /*03f0*/  @!P5 LDG.E.64 R6, desc[UR4][R22.64] ;  /* 0x000000041606d981 */ /* 0x000164000c1e1b00 */
[----:B-1----:R-:W-:Y:S02]  /*0400*/  @!P1 IMAD.WIDE.U32 R46, R39, 0x8, R24 ;  /* 0x00000008272e9825 */ /* 0x002fe400078e0018 */
[----:B------:R1:W5:Y:S02]  /*0410*/  @!P4 LDG.E.64 R12, desc[UR4][R50.64] ;  /* 0x00000004320cc981 */ /* 0x000364000c1e1b00 */
[----:B------:R-:W-:Y:S02]  /*0420*/  @!P6 IMAD.IADD R25, R52, 0x1, R0 ;  /* 0x000000013419e824 */ /* 0x000fe400078e0200 */
[----:B------:R2:W5:Y:S01]  /*0430*/  @!P4 LDG.E.64 R10, desc[UR4][R48.64] ;  /* 0x00000004300ac981 */ /* 0x000562000c1e1b00 */
[----:B------:R-:W-:Y:S01]  /*0440*/  @!P3 IMAD.WIDE.U32 R54, R19, 0x8, R16 ;  /* 0x000000081336b825 */ /* 0x000fe200078e0010 */
[----:B------:R-:W-:-:S02]  /*0450*/  CS2R R14, SRZ ;  /* 0x00000000000e7805 */ /* 0x000fc4000001ff00 */
[----:B------:R-:W-:Y:S02]  /*0460*/  CS2R R16, SRZ ;  /* 0x0000000000107805 */ /* 0x000fe4000001ff00 */
[----:B0-----:R-:W-:Y:S01]  /*0470*/  CS2R R22, SRZ ;  /* 0x0000000000167805 */ /* 0x001fe2000001ff00 */
[----:B------:R-:W-:Y:S01]  /*0480*/  @!P3 IMAD.WIDE.U32 R56, R19, 0x8, R20 ;  /* 0x000000081338b825 */ /* 0x000fe200078e0014 */
[----:B------:R-:W-:Y:S01]  /*0490*/  CS2R R20, SRZ ;  /* 0x0000000000147805 */ /* 0x000fe2000001ff00 */
[----:B------:R0:W5:Y:S02]  /*04a0*/  @!P3 LDG.E.64 R14, desc[UR4][R54.64] ;  /* 0x00000004360eb981 */ /* 0x000164000c1e1b00 */
[----:B-1----:R-:W-:Y:S02]  /*04b0*/  @!P0 IMAD.WIDE.U32 R50, R41, 0x8, R28 ;  /* 0x0000000829328825 */ /* 0x002fe400078e001c */
[----:B------:R0:W5:Y:S02]  /*04c0*/  @!P3 LDG.E.64 R16, desc[UR4][R56.64] ;  /* 0x000000043810b981 */ /* 0x000164000c1e1b00 */
[----:B--2---:R-:W-:-:S02]  /*04d0*/  @!P1 IMAD.WIDE.U32 R48, R39, 0x8, R26 ;  /* 0x0000000827309825 */ /* 0x004fc400078e001a */
[----:B------:R0:W5:Y:S02]  /*04e0*/  @!P1 LDG.E.64 R22, desc[UR4][R46.64] ;  /* 0x000000042e169981 */ /* 0x000164000c1e1b00 */
[----:B------:R-:W-:-:S04]  /*04f0*/  @!P2 IMAD.WIDE.U32 R42, R18, 0x8, R42 ;  /* 0x00000008122aa825 */ /* 0x000fc800078e002a */
[----:B------:R-:W-:Y:S01]  /*0500*/  @!P2 IMAD.WIDE.U32 R44, R18, 0x8, R44 ;  /* 0x00000008122ca825 */ /* 0x000fe200078e002c */
[----:B------:R-:W-:-:S03]  /*0510*/  CS2R R18, SRZ ;  /* 0x0000000000127805 */ /* 0x000fc6000001ff00 */
[----:B------:R-:W-:Y:S01]  /*0520*/  @!P0 IMAD.WIDE.U32 R40, R41, 0x8, R30 ;  /* 0x0000000829288825 */ /* 0x000fe200078e001e */
[----:B------:R-:W-:Y:S01]  /*0530*/  CS2R R30, SRZ ;  /* 0x00000000001e7805 */ /* 0x000fe2000001ff00 */
[----:B------:R0:W5:Y:S02]  /*0540*/  @!P2 LDG.E.64 R20, desc[UR4][R44.64] ;  /* 0x000000042c14a981 */ /* 0x000164000c1e1b00 */
[C---:B------:R-:W-:Y:S01]  /*0550*/  @!P6 IMAD.WIDE.U32 R38, R25.reuse, 0x8, R32 ;  /* 0x000000081926e825 */ /* 0x040fe200078e0020 */
[----:B------:R-:W-:Y:S01]  /*0560*/  CS2R R32, SRZ ;  /* 0x0000000000207805 */ /* 0x000fe2000001ff00 */
[----:B------:R0:W5:Y:S02]  /*0570*/  @!P2 LDG.E.64 R18, desc[UR4][R42.64] ;  /* 0x000000042a12a981 */ /* 0x000164000c1e1b00 */
[----:B------:R-:W-:Y:S01]  /*0580*/  @!P6 IMAD.WIDE.U32 R36, R25, 0x8, R36 ;  /* 0x000000081924e825 */ /* 0x000fe200078e0024 */
[----:B------:R-:W-:Y:S01]  /*0590*/  CS2R R24, SRZ ;  /* 0x0000000000187805 */ /* 0x000fe2000001ff00 */
[----:B------:R0:W5:Y:S04]  /*05a0*/  @!P6 LDG.E.64 R30, desc[UR4][R38.64] ;  /* 0x00000004261ee981 */ /* 0x000168000c1e1b00 */
[----:B------:R0:W5:Y:S04]  /*05b0*/  @!P6 LDG.E.64 R32, desc[UR4][R36.64] ;  /* 0x000000042420e981 */ /* 0x000168000c1e1b00 */
[----:B------:R0:W5:Y:S01]  /*05c0*/  @!P1 LDG.E.64 R24, desc[UR4][R48.64] ;  /* 0x0000000430189981 */ /* 0x000162000c1e1b00 */
[----:B------:R-:W-:-:S02]  /*05d0*/  CS2R R26, SRZ ;  /* 0x00000000001a7805 */ /* 0x000fc4000001ff00 */
[----:B------:R-:W-:-:S04]  /*05e0*/  CS2R R28, SRZ ;  /* 0x00000000001c7805 */ /* 0x000fc8000001ff00 */
[----:B------:R0:W5:Y:S04]  /*05f0*/  @!P0 LDG.E.64 R26, desc[UR4][R50.64] ;  /* 0x00000004321a8981 */ /* 0x000168000c1e1b00 */
[----:B------:R0:W5:Y:S01]  /*0600*/  @!P0 LDG.E.64 R28, desc[UR4][R40.64] ;  /* 0x00000004281c8981 */ /* 0x000162000c1e1b00 */
[----:B------:R-:W-:Y:S01]  /*0610*/  ISETP.GE.U32.AND P0, PT, R34, R35, PT ;  /* 0x000000232200720c */ /* 0x000fe20003f06070 */
        /* <DEDUP_REMOVED lines=30> */
[----:B------:R-:W-:Y:S05]  /*0800*/  CALL.REL.NOINC `($__internal_4_$__cuda_sm20_div_rn_f64_full) ;  /* 0x0000002400ac7944 */ /* 0x000fea0003c00000 */
.L_x_9797:
[----:B------:R-:W-:Y:S05]  /*0810*/  BSYNC.RECONVERGENT B2 ;  /* 0x0000000000027941 */ /* 0x000fea0003800200 */
.L_x_9796:
[----:B------:R-:W-:Y:S02]  /*0820*/  IMAD.MOV.U32 R48, RZ, RZ, R2 ;  /* 0x000000ffff307224 */ /* 0x000fe400078e0002 */
[----:B------:R-:W-:-:S07]  /*0830*/  IMAD.MOV.U32 R49, RZ, RZ, R3 ;  /* 0x000000ffff317224 */ /* 0x000fce00078e0003 */
.L_x_9795:
[----:B------:R-:W-:Y:S05]  /*0840*/  BSYNC.RECONVERGENT B1 ;  /* 0x0000000000017941 */ /* 0x000fea0003800200 */
.L_x_9794:
[----:B------:R-:W-:Y:S01]  /*0850*/  IADD3 R0, PT, PT, R34, 0x80, RZ ;  /* 0x0000008022007810 */ /* 0x000fe20007ffe0ff */
[----:B------:R-:W-:Y:S03]  /*0860*/  BSSY.RECONVERGENT B1, `(.L_x_9798) ;  /* 0x0000023000017945 */ /* 0x000fe60003800200 */
[----:B------:R-:W-:-:S13]  /*0870*/  ISETP.GE.U32.AND P0, PT, R0, R35, PT ;  /* 0x000000230000720c */ /* 0x000fda0003f06070 */
[----:B------:R-:W-:Y:S05]  /*0880*/  @P0 BRA `(.L_x_9799) ;  /* 0x0000000000800947 */ /* 0x000fea0003800000 */
        /* <DEDUP_REMOVED lines=29> */
.L_x_9801:
[----:B------:R-:W-:Y:S05]  /*0a60*/  BSYNC.RECONVERGENT B2 ;  /* 0x0000000000027941 */ /* 0x000fea0003800200 */
.L_x_9800:
[----:B------:R-:W-:Y:S02]  /*0a70*/  IMAD.MOV.U32 R38, RZ, RZ, R2 ;  /* 0x000000ffff267224 */ /* 0x000fe400078e0002 */
[----:B------:R-:W-:-:S07]  /*0a80*/  IMAD.MOV.U32 R39, RZ, RZ, R3 ;  /* 0x000000ffff277224 */ /* 0x000fce00078e0003 */
.L_x_9799:
[----:B------:R-:W-:Y:S05]  /*0a90*/  BSYNC.RECONVERGENT B1 ;  /* 0x0000000000017941 */ /* 0x000fea0003800200 */
.L_x_9798:
[----:B------:R-:W-:Y:S01]  /*0aa0*/  VIADD R0, R34, 0x100 ;  /* 0x0000010022007836 */ /* 0x000fe20000000000 */
[----:B------:R-:W-:Y:S04]  /*0ab0*/  BSSY.RECONVERGENT B1, `(.L_x_9802) ;  /* 0x0000023000017945 */ /* 0x000fe80003800200 */
        /* <DEDUP_REMOVED lines=31> */
.L_x_9805:
[----:B------:R-:W-:Y:S05]  /*0cb0*/  BSYNC.RECONVERGENT B2 ;  /* 0x0000000000027941 */ /* 0x000fea0003800200 */
.L_x_9804:
[----:B------:R-:W-:Y:S02]  /*0cc0*/  IMAD.MOV.U32 R36, RZ, RZ, R2 ;  /* 0x000000ffff247224 */ /* 0x000fe400078e0002 */
[----:B------:R-:W-:-:S07]  /*0cd0*/  IMAD.MOV.U32 R37, RZ, RZ, R3 ;  /* 0x000000ffff257224 */ /* 0x000fce00078e0003 */
.L_x_9803:
[----:B------:R-:W-:Y:S05]  /*0ce0*/  BSYNC.RECONVERGENT B1 ;  /* 0x0000000000017941 */ /* 0x000fea0003800200 */
.L_x_9802:
[----:B------:R-:W-:Y:S01]  /*0cf0*/  VIADD R0, R34, 0x180 ;  /* 0x0000018022007836 */ /* 0x000fe20000000000 */
[----:B------:R-:W-:Y:S04]  /*0d00*/  BSSY.RECONVERGENT B1, `(.L_x_9806) ;  /* 0x0000023000017945 */ /* 0x000fe80003800200 */
[----:B------:R-:W-:-:S13]  /*0d10*/  ISETP.GE.U32.AND P0, PT, R0, R35, PT ;  /* 0x000000230000720c */ /* 0x000fda0003f06070 */
[----:B------:R-:W-:Y:S05]  /*0d20*/  @P0 BRA `(.L_x_9807) ;  /* 0x0000000000800947 */ /* 0x000fea0003800000 */
[----:B------:R-:W0:Y:S01]  /*0d30*/  LDCU.64 UR6, c[0x0][0x390] ;  /* 0x00007200ff0677ac */ /* 0x000e220008000a00 */
[----:B-----5:R-:W-:Y:S01]  /*0d40*/  CS2R R6, SRZ ;  /* 0x0000000000067805 */ /* 0x020fe2000001ff00 */
        /* <DEDUP_REMOVED lines=27> */
.L_x_9809:
[----:B------:R-:W-:Y:S05]  /*0f00*/  BSYNC.RECONVERGENT B2 ;  /* 0x0000000000027941 */ /* 0x000fea0003800200 */
.L_x_9808:
[----:B------:R-:W-:Y:S02]  /*0f10*/  IMAD.MOV.U32 R6, RZ, RZ, R2 ;  /* 0x000000ffff067224 */ /* 0x000fe400078e0002 */
[----:B------:R-:W-:-:S07]  /*0f20*/  IMAD.MOV.U32 R7, RZ, RZ, R3 ;  /* 0x000000ffff077224 */ /* 0x000fce00078e0003 */
.L_x_9807:
[----:B------:R-:W-:Y:S05]  /*0f30*/  BSYNC.RECONVERGENT B1 ;  /* 0x0000000000017941 */ /* 0x000fea0003800200 */
.L_x_9806:
        /* <DEDUP_REMOVED lines=33> */
.L_x_9813:
[----:B------:R-:W-:Y:S05]  /*1150*/  BSYNC.RECONVERGENT B2 ;  /* 0x0000000000027941 */ /* 0x000fea0003800200 */
.L_x_9812:
[----:B------:R-:W-:Y:S02]  /*1160*/  IMAD.MOV.U32 R8, RZ, RZ, R2 ;  /* 0x000000ffff087224 */ /* 0x000fe400078e0002 */
[----:B------:R-:W-:-:S07]  /*1170*/  IMAD.MOV.U32 R9, RZ, RZ, R3 ;  /* 0x000000ffff097224 */ /* 0x000fce00078e0003 */
.L_x_9811:
[----:B------:R-:W-:Y:S05]  /*1180*/  BSYNC.RECONVERGENT B1 ;  /* 0x0000000000017941 */ /* 0x000fea0003800200 */
.L_x_9810:
        /* <DEDUP_REMOVED lines=33> */
.L_x_9817:
[----:B------:R-:W-:Y:S05]  /*13a0*/  BSYNC.RECONVERGENT B2 ;  /* 0x0000000000027941 */ /* 0x000fea0003800200 */
.L_x_9816:
[----:B------:R-:W-:Y:S02]  /*13b0*/  IMAD.MOV.U32 R10, RZ, RZ, R2 ;  /* 0x000000ffff0a7224 */ /* 0x000fe400078e0002 */
[----:B------:R-:W-:-:S07]  /*13c0*/  IMAD.MOV.U32 R11, RZ, RZ, R3 ;  /* 0x000000ffff0b7224 */ /* 0x000fce00078e0003 */
.L_x_9815:
[----:B------:R-:W-:Y:S05]  /*13d0*/  BSYNC.RECONVERGENT B1 ;  /* 0x0000000000017941 */ /* 0x000fea0003800200 */
.L_x_9814:
        /* <DEDUP_REMOVED lines=33> */
.L_x_9821:
[----:B------:R-:W-:Y:S05]  /*15f0*/  BSYNC.RECONVERGENT B2 ;  /* 0x0000000000027941 */ /* 0x000fea0003800200 */
.L_x_9820:
[----:B------:R-:W-:Y:S02]  /*1600*/  IMAD.MOV.U32 R12, RZ, RZ, R2 ;  /* 0x000000ffff0c7224 */ /* 0x000fe400078e0002 */
[----:B------:R-:W-:-:S07]  /*1610*/  IMAD.MOV.U32 R13, RZ, RZ, R3 ;  /* 0x000000ffff0d7224 */ /* 0x000fce00078e0003 */
.L_x_9819:
[----:B------:R-:W-:Y:S05]  /*1620*/  BSYNC.RECONVERGENT B1 ;  /* 0x0000000000017941 */ /* 0x000fea0003800200 */
.L_x_9818:
        /* <DEDUP_REMOVED lines=33> */
.L_x_9825:
[----:B------:R-:W-:Y:S05]  /*1840*/  BSYNC.RECONVERGENT B2 ;  /* 0x0000000000027941 */ /* 0x000fea0003800200 */
.L_x_9824:
[----:B------:R-:W-:Y:S02]  /*1850*/  IMAD.MOV.U32 R14, RZ, RZ, R2 ;  /* 0x000000ffff0e7224 */ /* 0x000fe400078e0002 */
[----:B------:R-:W-:-:S07]  /*1860*/  IMAD.MOV.U32 R15, RZ, RZ, R3 ;  /* 0x000000ffff0f7224 */ /* 0x000fce00078e0003 */
.L_x_9823:
[----:B------:R-:W-:Y:S05]  /*1870*/  BSYNC.RECONVERGENT B1 ;  /* 0x0000000000017941 */ /* 0x000fea0003800200 */
.L_x_9822:
[----:B------:R-:W-:Y:S01]  /*1880*/  ISETP.GE.U32.AND P0, PT, R34, R35, PT ;  /* 0x000000232200720c */ /* 0x000fe20003f06070 */
[----:B------:R-:W-:Y:S04]  /*1890*/  BSSY.RECONVERGENT B0, `(.L_x_9826) ;  /* 0x0000033000007945 */ /* 0x000fe80003800200 */
[----:B------:R-:W-:Y:S08]  /*18a0*/  BSSY.RELIABLE B1, `(.L_x_9827) ;  /* 0x000002b000017945 */ /* 0x000ff00003800100 */
[----:B------:R-:W-:Y:S05]  /*18b0*/  @P0 BRA `(.L_x_9828) ;  /* 0x0000000000300947 */ /* 0x000fea0003800000 */
[----:B-----5:R-:W0:Y:S01]  /*18c0*/  LDC.64 R2, c[0x0][0x3a0] ;  /* 0x0000e800ff027b82 */ /* 0x020e220000000a00 */
[----:B------:R-:W-:Y:S01]  /*18d0*/  IMAD.IADD R5, R52, 0x1, R34 ;  /* 0x0000000134057824 */ /* 0x000fe200078e0222 */
[----:B------:R-:W-:-:S04]  /*18e0*/  IADD3 R34, PT, PT, R34, 0x80, RZ ;  /* 0x0000008022227810 */ /* 0x000fc80007ffe0ff */
[----:B------:R-:W-:Y:S01]  /*18f0*/  ISETP.GE.U32.AND P0, PT, R34, R35, PT ;  /* 0x000000232200720c */ /* 0x000fe20003f06070 */
[----:B0-----:R-:W-:-:S05]  /*1900*/  IMAD.WIDE.U32 R2, R5, 0x8, R2 ;  /* 0x0000000805027825 */ /* 0x001fca00078e0002 */
[----:B------:R0:W-:Y:S07]  /*1910*/  STG.E.64 desc[UR4][R2.64], R48 ;  /* 0x0000003002007986 */ /* 0x0001ee000c101b04 */
[----:B------:R-:W-:Y:S05]  /*1920*/  @P0 BRA `(.L_x_9829) ;  /* 0x0000000000300947 */ /* 0x000fea0003800000 */
[----:B0-----:R-:W0:Y:S01]  /*1930*/  LDC.64 R2, c[0x0][0x3a0] ;  /* 0x0000e800ff027b82 */ /* 0x001e220000000a00 */
[----:B------:R-:W-:Y:S02]  /*1940*/  IMAD.IADD R5, R52, 0x1, R34 ;  /* 0x0000000134057824 */ /* 0x000fe400078e0222 */
[----:B------:R-:W-:Y:S02]  /*1950*/  VIADD R34, R34, 0x80 ;  /* 0x0000008022227836 */ /* 0x000fe40000000000 */
[----:B0-----:R-:W-:-:S05]  /*1960*/  IMAD.WIDE.U32 R2, R5, 0x8, R2 ;  /* 0x0000000805027825 */ /* 0x001fca00078e0002 */
[----:B------:R0:W-:Y:S02]  /*1970*/  STG.E.64 desc[UR4][R2.64], R38 ;  /* 0x0000002602007986 */ /* 0x0001e4000c101b04 */
.L_x_9828:
[----:B------:R-:W-:-:S13]  /*1980*/  ISETP.GE.U32.AND P0, PT, R34, R35, PT ;  /* 0x000000232200720c */ /* 0x000fda0003f06070 */
[----:B------:R-:W-:Y:S05]  /*1990*/  @P0 BRA `(.L_x_9830) ;  /* 0x0000000000300947 */ /* 0x000fea0003800000 */
[----:B0----5:R-:W0:Y:S01]  /*19a0*/  LDC.64 R2, c[0x0][0x3a0] ;  /* 0x0000e800ff027b82 */ /* 0x021e220000000a00 */
[----:B------:R-:W-:Y:S01]  /*19b0*/  IMAD.IADD R5, R52, 0x1, R34 ;  /* 0x0000000134057824 */ /* 0x000fe200078e0222 */
[----:B------:R-:W-:-:S03]  /*19c0*/  IADD3 R34, PT, PT, R34, 0x80, RZ ;  /* 0x0000008022227810 */ /* 0x000fc60007ffe0ff */
[----:B0-----:R-:W-:-:S05]  /*19d0*/  IMAD.WIDE.U32 R2, R5, 0x8, R2 ;  /* 0x0000000805027825 */ /* 0x001fca00078e0002 */
[----:B------:R1:W-:Y:S02]  /*19e0*/  STG.E.64 desc[UR4][R2.64], R36 ;  /* 0x0000002402007986 */ /* 0x0003e4000c101b04 */
.L_x_9829:
[----:B------:R-:W-:-:S13]  /*19f0*/  ISETP.GE.U32.AND P0, PT, R34, R35, PT ;  /* 0x000000232200720c */ /* 0x000fda0003f06070 */
[----:B------:R-:W-:Y:S05]  /*1a00*/  @P0 BRA `(.L_x_9831) ;  /* 0x0000000000300947 */ /* 0x000fea0003800000 */
[----:B01----:R-:W0:Y:S01]  /*1a10*/  LDC.64 R2, c[0x0][0x3a0] ;  /* 0x0000e800ff027b82 */ /* 0x003e220000000a00 */
[----:B------:R-:W-:Y:S02]  /*1a20*/  IMAD.IADD R5, R52, 0x1, R34 ;  /* 0x0000000134057824 */ /* 0x000fe400078e0222 */
[----:B------:R-:W-:Y:S02]  /*1a30*/  VIADD R34, R34, 0x80 ;  /* 0x0000008022227836 */ /* 0x000fe40000000000 */
[----:B0-----:R-:W-:-:S05]  /*1a40*/  IMAD.WIDE.U32 R2, R5, 0x8, R2 ;  /* 0x0000000805027825 */ /* 0x001fca00078e0002 */
[----:B------:R1:W-:Y:S02]  /*1a50*/  STG.E.64 desc[UR4][R2.64], R6 ;  /* 0x0000000602007986 */ /* 0x0003e4000c101b04 */
.L_x_9830:
[----:B------:R-:W-:-:S13]  /*1a60*/  ISETP.GE.U32.AND P0, PT, R34, R35, PT ;  /* 0x000000232200720c */ /* 0x000fda0003f06070 */
[----:B------:R-:W-:Y:S05]  /*1a70*/  @P0 BRA `(.L_x_9832) ;  /* 0x0000000000340947 */ /* 0x000fea0003800000 */
[----:B01---5:R-:W0:Y:S01]  /*1a80*/  LDC.64 R2, c[0x0][0x3a0] ;  /* 0x0000e800ff027b82 */ /* 0x023e220000000a00 */
[----:B------:R-:W-:Y:S01]  /*1a90*/  IMAD.IADD R5, R52, 0x1, R34 ;  /* 0x0000000134057824 */ /* 0x000fe200078e0222 */
[----:B------:R-:W-:-:S03]  /*1aa0*/  IADD3 R34, PT, PT, R34, 0x80, RZ ;  /* 0x0000008022227810 */ /* 0x000fc60007ffe0ff */
[----:B0-----:R-:W-:-:S05]  /*1ab0*/  IMAD.WIDE.U32 R2, R5, 0x8, R2 ;  /* 0x0000000805027825 */ /* 0x001fca00078e0002 */
[----:B------:R2:W-:Y:S02]  /*1ac0*/  STG.E.64 desc[UR4][R2.64], R8 ;  /* 0x0000000802007986 */ /* 0x0005e4000c101b04 */
.L_x_9831:
[----:B------:R-:W-:-:S13]  /*1ad0*/  ISETP.GE.U32.AND P0, PT, R34, R35, PT ;  /* 0x000000232200720c */ /* 0x000fda0003f06070 */
[----:B------:R-:W-:Y:S05]  /*1ae0*/  @P0 BREAK.RELIABLE B1 ;  /* 0x0000000000010942 */ /* 0x000fea0003800100 */
[----:B------:R-:W-:Y:S05]  /*1af0*/  @P0 BRA `(.L_x_9833) ;  /* 0x0000000000300947 */ /* 0x000fea0003800000 */
[----:B012---:R-:W0:Y:S01]  /*1b00*/  LDC.64 R2, c[0x0][0x3a0] ;  /* 0x0000e800ff027b82 */ /* 0x007e220000000a00 */
[----:B------:R-:W-:Y:S02]  /*1b10*/  IMAD.IADD R5, R52, 0x1, R34 ;  /* 0x0000000134057824 */ /* 0x000fe400078e0222 */
[----:B------:R-:W-:Y:S02]  /*1b20*/  VIADD R34, R34, 0x80 ;  /* 0x0000008022227836 */ /* 0x000fe40000000000 */
[----:B0-----:R-:W-:-:S05]  /*1b30*/  IMAD.WIDE.U32 R2, R5, 0x8, R2 ;  /* 0x0000000805027825 */ /* 0x001fca00078e0002 */
[----:B------:R2:W-:Y:S02]  /*1b40*/  STG.E.64 desc[UR4][R2.64], R10 ;  /* 0x0000000a02007986 */ /* 0x0005e4000c101b04 */
.L_x_9832:
[----:B------:R-:W-:Y:S05]  /*1b50*/  BSYNC.RELIABLE B1 ;  /* 0x0000000000017941 */ /* 0x000fea0003800100 */
.L_x_9827:
[----:B------:R-:W-:-:S13]  /*1b60*/  ISETP.GE.U32.AND P0, PT, R34, R35, PT ;  /* 0x000000232200720c */ /* 0x000fda0003f06070 */
[----:B012--5:R-:W0:Y:S01]  /*1b70*/  @!P0 LDC.64 R2, c[0x0][0x3a0] ;  /* 0x0000e800ff028b82 */ /* 0x027e220000000a00 */
[----:B------:R-:W-:Y:S01]  /*1b80*/  @!P0 IMAD.IADD R5, R52, 0x1, R34 ;  /* 0x0000000134058824 */ /* 0x000fe200078e0222 */
[----:B------:R-:W-:-:S03]  /*1b90*/  @!P0 IADD3 R34, PT, PT, R34, 0x80, RZ ;  /* 0x0000008022228810 */ /* 0x000fc60007ffe0ff */
[----:B0-----:R-:W-:-:S05]  /*1ba0*/  @!P0 IMAD.WIDE.U32 R2, R5, 0x8, R2 ;  /* 0x0000000805028825 */ /* 0x001fca00078e0002 */
[----:B------:R3:W-:Y:S02]  /*1bb0*/  @!P0 STG.E.64 desc[UR4][R2.64], R12 ;  /* 0x0000000c02008986 */ /* 0x0007e4000c101b04 */
.L_x_9833:
[----:B------:R-:W-:Y:S05]  /*1bc0*/  BSYNC.RECONVERGENT B0 ;  /* 0x0000000000007941 */ /* 0x000fea0003800200 */
.L_x_9826:
[----:B------:R-:W-:Y:S05]  /*1bd0*/  WARPSYNC.ALL ;  /* 0x0000000000007948 */ /* 0x000fea0003800000 */
[----:B------:R-:W-:-:S13]  /*1be0*/  ISETP.GE.U32.AND P0, PT, R34, R35, PT ;  /* 0x000000232200720c */ /* 0x000fda0003f06070 */
[----:B------:R-:W-:Y:S05]  /*1bf0*/  @P0 EXIT ;  /* 0x000000000000094d */ /* 0x000fea0003800000 */
[----:B0123--:R-:W0:Y:S01]  /*1c00*/  LDC.64 R2, c[0x0][0x3a0] ;  /* 0x0000e800ff027b82 */ /* 0x00fe220000000a00 */
[----:B------:R-:W-:-:S04]  /*1c10*/  IMAD.IADD R5, R52, 0x1, R34 ;  /* 0x0000000134057824 */ /* 0x000fc800078e0222 */
[----:B0-----:R-:W-:-:S05]  /*1c20*/  IMAD.WIDE.U32 R2, R5, 0x8, R2 ;  /* 0x0000000805027825 */ /* 0x001fca00078e0002 */
[----:B------:R-:W-:Y:S01]  /*1c30*/  STG.E.64 desc[UR4][R2.64], R14 ;  /* 0x0000000e02007986 */ /* 0x000fe2000c101b04 */
[----:B------:R-:W-:Y:S05]  /*1c40*/  EXIT ;  /* 0x000000000000794d */ /* 0x000fea0003800000 */
.L_x_9793:
[----:B------:R-:W0:Y:S01]  /*1c50*/  S2R R48, SR_TID.X ;  /* 0x0000000000307919 */ /* 0x000e220000002100 */
[----:B------:R-:W1:Y:S01]  /*1c60*/  LDC.64 R2, c[0x0][0x3b0] ;  /* 0x0000ec00ff027b82 */ /* 0x000e620000000a00 */
[----:B------:R-:W2:Y:S01]  /*1c70*/  LDCU.64 UR6, c[0x0][0x390] ;  /* 0x00007200ff0677ac */ /* 0x000ea20008000a00 */
[----:B------:R-:W3:Y:S06]  /*1c80*/  LDCU.64 UR8, c[0x0][0x388] ;  /* 0x00007100ff0877ac */ /* 0x000eec0008000a00 */
[----:B------:R-:W4:Y:S01]  /*1c90*/  LDC.64 R8, c[0x0][0x3a8] ;  /* 0x0000ea00ff087b82 */ /* 0x000f220000000a00 */
[----:B-1----:R-:W-:-:S04]  /*1ca0*/  IMAD.WIDE.U32 R2, R52, 0x8, R2 ;  /* 0x0000000834027825 */ /* 0x002fc800078e0002 */
[----:B0-----:R-:W-:-:S05]  /*1cb0*/  IMAD.WIDE.U32 R38, R48, 0x10, R2 ;  /* 0x0000001030267825 */ /* 0x001fca00078e0002 */
[----:B------:R-:W2:Y:S01]  /*1cc0*/  LDG.E.128 R4, desc[UR4][R38.64] ;  /* 0x0000000426047981 */ /* 0x000ea2000c1e1d00 */
[----:B----4-:R-:W-:-:S03]  /*1cd0*/  IMAD.WIDE.U32 R2, R52, 0x8, R8 ;  /* 0x0000000834027825 */ /* 0x010fc600078e0008 */
[----:B------:R0:W5:Y:S01]  /*1ce0*/  LDG.E.128 R24, desc[UR4][R38.64+0x800] ;  /* 0x0008000426187981 */ /* 0x000162000c1e1d00 */
[----:B------:R-:W-:-:S03]  /*1cf0*/  IMAD.WIDE.U32 R2, R48, 0x10, R2 ;  /* 0x0000001030027825 */ /* 0x000fc600078e0002 */
[----:B------:R0:W5:Y:S04]  /*1d00*/  LDG.E.128 R28, desc[UR4][R38.64+0x1000] ;  /* 0x00100004261c7981 */ /* 0x000168000c1e1d00 */
[----:B------:R0:W5:Y:S04]  /*1d10*/  LDG.E.128 R8, desc[UR4][R2.64] ;  /* 0x0000000402087981 */ /* 0x000168000c1e1d00 */
[----:B------:R0:W5:Y:S04]  /*1d20*/  LDG.E.128 R12, desc[UR4][R2.64+0x800] ;  /* 0x00080004020c7981 */ /* 0x000168000c1e1d00 */
[----:B------:R0:W5:Y:S04]  /*1d30*/  LDG.E.128 R16, desc[UR4][R2.64+0x1000] ;  /* 0x0010000402107981 */ /* 0x000168000c1e1d00 */
[----:B------:R0:W5:Y:S04]  /*1d40*/  LDG.E.128 R20, desc[UR4][R2.64+0x1800] ;  /* 0x0018000402147981 */ /* 0x000168000c1e1d00 */
[----:B------:R0:W5:Y:S01]  /*1d50*/  LDG.E.128 R32, desc[UR4][R38.64+0x1800] ;  /* 0x0018000426207981 */ /* 0x000162000c1e1d00 */
[----:B------:R-:W-:Y:S01]  /*1d60*/  BSSY.RECONVERGENT B1, `(.L_x_9834) ;  /* 0x000001f000017945 */ /* 0x000fe20003800200 */
[----:B------:R-:W-:Y:S01]  /*1d70*/  CS2R R36, SRZ ;  /* 0x0000000000247805 */ /* 0x000fe2000001ff00 */
[----:B--2---:R-:W-:-:S06]  /*1d80*/  DSETP.GT.AND P0, PT, R4, UR6, PT ;  /* 0x0000000604007e2a */ /* 0x004fcc000bf04000 */
[----:B---3--:R-:W-:-:S14]  /*1d90*/  DSETP.LT.OR P0, PT, R4, UR8, P0 ;  /* 0x0000000804007e2a */ /* 0x008fdc0008701400 */
[----:B0-----:R-:W-:Y:S05]  /*1da0*/  @P0 BRA `(.L_x_9835) ;  /* 0x0000000000680947 */ /* 0x001fea0003800000 */
[C---:B------:R-:W-:Y:S01]  /*1db0*/  DADD R36, -R4.reuse, 1 ;  /* 0x3ff0000004247429 */ /* 0x040fe20000000100 */
[----:B------:R-:W-:Y:S01]  /*1dc0*/  IMAD.MOV.U32 R2, RZ, RZ, 0x1 ;  /* 0x00000001ff027424 */ /* 0x000fe200078e00ff */
[----:B-----5:R-:W-:Y:S01]  /*1dd0*/  FSETP.GEU.AND P1, PT, |R9|, 6.5827683646048100446e-37, PT ;  /* 0x036000000900780b */ /* 0x020fe20003f2e200 */
        /* <DEDUP_REMOVED lines=20> */
.L_x_9837:
[----:B------:R-:W-:Y:S05]  /*1f20*/  BSYNC.RECONVERGENT B2 ;  /* 0x0000000000027941 */ /* 0x000fea0003800200 */
.L_x_9836:
[----:B------:R-:W-:Y:S01]  /*1f30*/  IMAD.MOV.U32 R36, RZ, RZ, R2 ;  /* 0x000000ffff247224 */ /* 0x000fe200078e0002 */
[----:B------:R-:W-:-:S07]  /*1f40*/  MOV R37, R3 ;  /* 0x0000000300257202 */ /* 0x000fce0000000f00 */
.L_x_9835:
[----:B------:R-:W-:Y:S05]  /*1f50*/  BSYNC.RECONVERGENT B1 ;  /* 0x0000000000017941 */ /* 0x000fea0003800200 */
.L_x_9834:
[----:B------:R-:W0:Y:S01]  /*1f60*/  LDCU.64 UR6, c[0x0][0x390] ;  /* 0x00007200ff0677ac */ /* 0x000e220008000a00 */
[----:B------:R-:W-:Y:S01]  /*1f70*/  BSSY.RECONVERGENT B1, `(.L_x_9838) ;  /* 0x0000020000017945 */ /* 0x000fe20003800200 */
[----:B------:R-:W-:Y:S01]  /*1f80*/  CS2R R38, SRZ ;  /* 0x0000000000267805 */ /* 0x000fe2000001ff00 */
[----:B------:R-:W1:Y:S01]  /*1f90*/  LDCU.64 UR8, c[0x0][0x388] ;  /* 0x00007100ff0877ac */ /* 0x000e620008000a00 */
[----:B0-----:R-:W-:-:S06]  /*1fa0*/  DSETP.GT.AND P0, PT, R6, UR6, PT ;  /* 0x0000000606007e2a */ /* 0x001fcc000bf04000 */
[----:B-1----:R-:W-:-:S14]  /*1fb0*/  DSETP.LT.OR P0, PT, R6, UR8, P0 ;  /* 0x0000000806007e2a */ /* 0x002fdc0008701400 */
[----:B------:R-:W-:Y:S05]  /*1fc0*/  @P0 BRA `(.L_x_9839) ;  /* 0x0000000000680947 */ /* 0x000fea0003800000 */
[C---:B------:R-:W-:Y:S01]  /*1fd0*/  DADD R2, -R6.reuse, 1 ;  /* 0x3ff0000006027429 */ /* 0x040fe20000000100 */
[----:B-----5:R-:W-:Y:S01]  /*1fe0*/  FSETP.GEU.AND P1, PT, |R11|, 6.5827683646048100446e-37, PT ;  /* 0x036000000b00780b */ /* 0x020fe20003f2e200 */
        /* <DEDUP_REMOVED lines=21> */
.L_x_9841:
[----:B------:R-:W-:Y:S05]  /*2140*/  BSYNC.RECONVERGENT B2 ;  /* 0x0000000000027941 */ /* 0x000fea0003800200 */
.L_x_9840:
[----:B------:R-:W-:Y:S02]  /*2150*/  IMAD.MOV.U32 R38, RZ, RZ, R2 ;  /* 0x000000ffff267224 */ /* 0x000fe400078e0002 */
[----:B------:R-:W-:-:S07]  /*2160*/  IMAD.MOV.U32 R39, RZ, RZ, R3 ;  /* 0x000000ffff277224 */ /* 0x000fce00078e0003 */
.L_x_9839:
[----:B------:R-:W-:Y:S05]  /*2170*/  BSYNC.RECONVERGENT B1 ;  /* 0x0000000000017941 */ /* 0x000fea0003800200 */
.L_x_9838:
[----:B------:R-:W0:Y:S01]  /*2180*/  LDCU.64 UR6, c[0x0][0x390] ;  /* 0x00007200ff0677ac */ /* 0x000e220008000a00 */
[----:B------:R-:W-:Y:S01]  /*2190*/  BSSY.RECONVERGENT B1, `(.L_x_9842) ;  /* 0x0000020000017945 */ /* 0x000fe20003800200 */
[----:B-----5:R-:W-:Y:S01]  /*21a0*/  CS2R R8, SRZ ;  /* 0x0000000000087805 */ /* 0x020fe2000001ff00 */
[----:B------:R-:W1:Y:S01]  /*21b0*/  LDCU.64 UR8, c[0x0][0x388] ;  /* 0x00007100ff0877ac */ /* 0x000e620008000a00 */
[----:B0-----:R-:W-:-:S06]  /*21c0*/  DSETP.GT.AND P0, PT, R24, UR6, PT ;  /* 0x0000000618007e2a */ /* 0x001fcc000bf04000 */
[----:B-1----:R-:W-:-:S14]  /*21d0*/  DSETP.LT.OR P0, PT, R24, UR8, P0 ;  /* 0x0000000818007e2a */ /* 0x002fdc0008701400 */
[----:B------:R-:W-:Y:S05]  /*21e0*/  @P0 BRA `(.L_x_9843) ;  /* 0x0000000000680947 */ /* 0x000fea0003800000 */
[C---:B------:R-:W-:Y:S01]  /*21f0*/  DADD R2, -R24.reuse, 1 ;  /* 0x3ff0000018027429 */ /* 0x040fe20000000100 */
        /* <DEDUP_REMOVED lines=22> */
.L_x_9845:
[----:B------:R-:W-:Y:S05]  /*2360*/  BSYNC.RECONVERGENT B2 ;  /* 0x0000000000027941 */ /* 0x000fea0003800200 */
.L_x_9844:
[----:B------:R-:W-:Y:S02]  /*2370*/  IMAD.MOV.U32 R8, RZ, RZ, R2 ;  /* 0x000000ffff087224 */ /* 0x000fe400078e0002 */
[----:B------:R-:W-:-:S07]  /*2380*/  IMAD.MOV.U32 R9, RZ, RZ, R3 ;  /* 0x000000ffff097224 */ /* 0x000fce00078e0003 */
.L_x_9843:
[----:B------:R-:W-:Y:S05]  /*2390*/  BSYNC.RECONVERGENT B1 ;  /* 0x0000000000017941 */ /* 0x000fea0003800200 */
.L_x_9842:
        /* <DEDUP_REMOVED lines=27> */
[----:B------:R-:W-:Y:S02]  /*2550*/  IMAD.MOV.U32 R5, RZ, RZ, R26 ;  /* 0x000000ffff057224 */ /* 0x000fe400078e001a */
[----:B------:R-:W-:-:S07]  /*2560*/  IMAD.MOV.U32 R3, RZ, RZ, R27 ;  /* 0x000000ffff037224 */ /* 0x000fce00078e001b */
[----:B------:R-:W-:Y:S05]  /*2570*/  CALL.REL.NOINC `($__internal_4_$__cuda_sm20_div_rn_f64_full) ;  /* 0x0000000800507944 */ /* 0x000fea0003c00000 */
.L_x_9849:
[----:B------:R-:W-:Y:S05]  /*2580*/  BSYNC.RECONVERGENT B2 ;  /* 0x0000000000027941 */ /* 0x000fea0003800200 */
.L_x_9848:
[----:B------:R-:W-:Y:S01]  /*2590*/  MOV R10, R2 ;  /* 0x00000002000a7202 */ /* 0x000fe20000000f00 */
[----:B------:R-:W-:-:S07]  /*25a0*/  IMAD.MOV.U32 R11, RZ, RZ, R3 ;  /* 0x000000ffff0b7224 */ /* 0x000fce00078e0003 */
.L_x_9847:
[----:B------:R-:W-:Y:S05]  /*25b0*/  BSYNC.RECONVERGENT B1 ;  /* 0x0000000000017941 */ /* 0x000fea0003800200 */
.L_x_9846:
        /* <DEDUP_REMOVED lines=30> */
.L_x_9853:
[----:B------:R-:W-:Y:S05]  /*27a0*/  BSYNC.RECONVERGENT B2 ;  /* 0x0000000000027941 */ /* 0x000fea0003800200 */
.L_x_9852:
[----:B------:R-:W-:Y:S01]  /*27b0*/  IMAD.MOV.U32 R12, RZ, RZ, R2 ;  /* 0x000000ffff0c7224 */ /* 0x000fe200078e0002 */
[----:B------:R-:W-:-:S07]  /*27c0*/  MOV R13, R3 ;  /* 0x00000003000d7202 */ /* 0x000fce0000000f00 */
.L_x_9851:
[----:B------:R-:W-:Y:S05]  /*27d0*/  BSYNC.RECONVERGENT B1 ;  /* 0x0000000000017941 */ /* 0x000fea0003800200 */
.L_x_9850:
        /* <DEDUP_REMOVED lines=30> */
.L_x_9857:
[----:B------:R-:W-:Y:S05]  /*29c0*/  BSYNC.RECONVERGENT B2 ;  /* 0x0000000000027941 */ /* 0x000fea0003800200 */
.L_x_9856:
[----:B------:R-:W-:Y:S02]  /*29d0*/  IMAD.MOV.U32 R14, RZ, RZ, R2 ;  /* 0x000000ffff0e7224 */ /* 0x000fe400078e0002 */
[----:B------:R-:W-:-:S07]  /*29e0*/  IMAD.MOV.U32 R15, RZ, RZ, R3 ;  /* 0x000000ffff0f7224 */ /* 0x000fce00078e0003 */
.L_x_9855:
[----:B------:R-:W-:Y:S05]  /*29f0*/  BSYNC.RECONVERGENT B1 ;  /* 0x0000000000017941 */ /* 0x000fea0003800200 */
.L_x_9854:
        /* <DEDUP_REMOVED lines=30> */
.L_x_9861:
[----:B------:R-:W-:Y:S05]  /*2be0*/  BSYNC.RECONVERGENT B2 ;  /* 0x0000000000027941 */ /* 0x000fea0003800200 */
.L_x_9860:
[----:B------:R-:W-:Y:S02]  /*2bf0*/  IMAD.MOV.U32 R16, RZ, RZ, R2 ;  /* 0x000000ffff107224 */ /* 0x000fe400078e0002 */
[----:B------:R-:W-:-:S07]  /*2c00*/  IMAD.MOV.U32 R17, RZ, RZ, R3 ;  /* 0x000000ffff117224 */ /* 0x000fce00078e0003 */
.L_x_9859:
[----:B------:R-:W-:Y:S05]  /*2c10*/  BSYNC.RECONVERGENT B1 ;  /* 0x0000000000017941 */ /* 0x000fea0003800200 */
.L_x_9858:
        /* <DEDUP_REMOVED lines=30> */
.L_x_9865:
[----:B------:R-:W-:Y:S05]  /*2e00*/  BSYNC.RECONVERGENT B2 ;  /* 0x0000000000027941 */ /* 0x000fea0003800200 */
.L_x_9864:
[----:B------:R-:W-:Y:S01]  /*2e10*/  MOV R18, R2 ;  /* 0x0000000200127202 */ /* 0x000fe20000000f00 */
[----:B------:R-:W-:-:S07]  /*2e20*/  IMAD.MOV.U32 R19, RZ, RZ, R3 ;  /* 0x000000ffff137224 */ /* 0x000fce00078e0003 */
.L_x_9863:
[----:B------:R-:W-:Y:S05]  /*2e30*/  BSYNC.RECONVERGENT B1 ;  /* 0x0000000000017941 */ /* 0x000fea0003800200 */
.L_x_9862:
[----:B------:R-:W0:Y:S02]  /*2e40*/  LDC.64 R2, c[0x0][0x3a0] ;  /* 0x0000e800ff027b82 */ /* 0x000e240000000a00 */
[----:B0-----:R-:W-:-:S04]  /*2e50*/  IMAD.WIDE.U32 R52, R52, 0x8, R2 ;  /* 0x0000000834347825 */ /* 0x001fc800078e0002 */
[----:B------:R-:W-:-:S05]  /*2e60*/  IMAD.WIDE.U32 R52, R48, 0x10, R52 ;  /* 0x0000001030347825 */ /* 0x000fca00078e0034 */
[----:B------:R-:W-:Y:S04]  /*2e70*/  STG.E.128 desc[UR4][R52.64], R36 ;  /* 0x0000002434007986 */ /* 0x000fe8000c101d04 */
[----:B------:R-:W-:Y:S04]  /*2e80*/  STG.E.128 desc[UR4][R52.64+0x800], R8 ;  /* 0x0008000834007986 */ /* 0x000fe8000c101d04 */
[----:B------:R-:W-:Y:S04]  /*2e90*/  STG.E.128 desc[UR4][R52.64+0x1000], R12 ;  /* 0x0010000c34007986 */ /* 0x000fe8000c101d04 */
[----:B------:R-:W-:Y:S01]  /*2ea0*/  STG.E.128 desc[UR4][R52.64+0x1800], R16 ;  /* 0x0018001034007986 */ /* 0x000fe2000c101d04 */
[----:B------:R-:W-:Y:S05]  /*2eb0*/  EXIT ;  /* 0x000000000000794d */ /* 0x000fea0003800000 */
        .weak           $__internal_4_$__cuda_sm20_div_rn_f64_full
        .type           $__internal_4_$__cuda_sm20_div_rn_f64_full,@function
        .size           $__internal_4_$__cuda_sm20_div_rn_f64_full,(.L_x_14582 - $__internal_4_$__cuda_sm20_div_rn_f64_full)
$__internal_4_$__cuda_sm20_div_rn_f64_full:
[C---:B------:R-:W-:Y:S01]  /*2ec0*/  FSETP.GEU.AND P0, PT, |R3|.reuse, 1.469367938527859385e-39, PT ;  /* 0x001000000300780b */ /* 0x040fe20003f0e200 */
[----:B------:R-:W-:Y:S01]  /*2ed0*/  IMAD.MOV.U32 R40, RZ, RZ, R5 ;  /* 0x000000ffff287224 */ /* 0x000fe200078e0005 */
[C---:B------:R-:W-:Y:S01]  /*2ee0*/  LOP3.LUT R42, R3.reuse, 0x800fffff, RZ, 0xc0, !PT ;  /* 0x800fffff032a7812 */ /* 0x040fe200078ec0ff */
[----:B------:R-:W-:Y:S01]  /*2ef0*/  IMAD.MOV.U32 R41, RZ, RZ, R3 ;  /* 0x000000ffff297224 */ /* 0x000fe200078e0003 */
[----:B------:R-:W-:Y:S01]  /*2f00*/  LOP3.LUT R53, R3, 0x7ff00000, RZ, 0xc0, !PT ;  /* 0x7ff0000003357812 */ /* 0x000fe200078ec0ff */
[----:B------:R-:W-:Y:S01]  /*2f10*/  IMAD.MOV.U32 R45, RZ, RZ, R4 ;  /* 0x000000ffff2d7224 */ /* 0x000fe200078e0004 */
[----:B------:R-:W-:Y:S01]  /*2f20*/  LOP3.LUT R43, R42, 0x3ff00000, RZ, 0xfc, !PT ;  /* 0x3ff000002a2b7812 */ /* 0x000fe200078efcff */
[----:B------:R-:W-:Y:S01]  /*2f30*/  IMAD.MOV.U32 R4, RZ, RZ, 0x1 ;  /* 0x00000001ff047424 */ /* 0x000fe200078e00ff */
[----:B------:R-:W-:Y:S01]  /*2f40*/  MOV R42, R5 ;  /* 0x00000005002a7202 */ /* 0x000fe20000000f00 */
[----:B------:R-:W-:Y:S01]  /*2f50*/  IMAD.MOV.U32 R44, RZ, RZ, R2 ;  /* 0x000000ffff2c7224 */ /* 0x000fe200078e0002 */
[C---:B------:R-:W-:Y:S01]  /*2f60*/  FSETP.GEU.AND P2, PT, |R45|.reuse, 1.469367938527859385e-39, PT ;  /* 0x001000002d00780b */ /* 0x040fe20003f4e200 */
[----:B------:R-:W-:Y:S01]  /*2f70*/  BSSY.RECONVERGENT B0, `(.L_x_9866) ;  /* 0x0000056000007945 */ /* 0x000fe20003800200 */
[----:B------:R-:W-:Y:S01]  /*2f80*/  LOP3.LUT R54, R45, 0x7ff00000, RZ, 0xc0, !PT ;  /* 0x7ff000002d367812 */ /* 0x000fe200078ec0ff */
[----:B------:R-:W-:Y:S01]  /*2f90*/  @!P0 DMUL R42, R40, 8.98846567431157953865e+307 ;  /* 0x7fe00000282a8828 */ /* 0x000fe20000000000 */
[----:B------:R-:W-:-:S02]  /*2fa0*/  MOV R55, 0x1ca00000 ;  /* 0x1ca0000000377802 */ /* 0x000fc40000000f00 */
[----:B------:R-:W-:-:S03]  /*2fb0*/  ISETP.GE.U32.AND P1, PT, R54, R53, PT ;  /* 0x000000353600720c */ /* 0x000fc60003f26070 */
[----:B------:R-:W0:Y:S04]  /*2fc0*/  MUFU.RCP64H R5, R43 ;  /* 0x0000002b00057308 */ /* 0x000e280000001800 */
[----:B------:R-:W-:-:S04]  /*2fd0*/  @!P2 LOP3.LUT R2, R41, 0x7ff00000, RZ, 0xc0, !PT ;  /* 0x7ff000002902a812 */ /* 0x000fc800078ec0ff */
[----:B------:R-:W-:-:S04]  /*2fe0*/  @!P2 ISETP.GE.U32.AND P3, PT, R54, R2, PT ;  /* 0x000000023600a20c */ /* 0x000fc80003f66070 */
[----:B------:R-:W-:-:S04]  /*2ff0*/  @!P2 SEL R2, R55, 0x63400000, !P3 ;  /* 0x634000003702a807 */ /* 0x000fc80005800000 */
[----:B------:R-:W-:Y:S01]  /*3000*/  @!P2 LOP3.LUT R2, R2, 0x80000000, R45, 0xf8, !PT ;  /* 0x800000000202a812 */ /* 0x000fe200078ef82d */
[----:B0-----:R-:W-:-:S03]  /*3010*/  DFMA R46, R4, -R42, 1 ;  /* 0x3ff00000042e742b */ /* 0x001fc6000000082a */
[----:B------:R-:W-:Y:S01]  /*3020*/  @!P2 LOP3.LUT R3, R2, 0x100000, RZ, 0xfc, !PT ;  /* 0x001000000203a812 */ /* 0x000fe200078efcff */
[----:B------:R-:W-:-:S04]  /*3030*/  @!P2 IMAD.MOV.U32 R2, RZ, RZ, RZ ;  /* 0x000000ffff02a224 */ /* 0x000fc800078e00ff */
[----:B------:R-:W-:-:S08]  /*3040*/  DFMA R46, R46, R46, R46 ;  /* 0x0000002e2e2e722b */ /* 0x000fd0000000002e */
[----:B------:R-:W-:Y:S01]  /*3050*/  DFMA R46, R4, R46, R4 ;  /* 0x0000002e042e722b */ /* 0x000fe20000000004 */
[----:B------:R-:W-:-:S04]  /*3060*/  SEL R4, R55, 0x63400000, !P1 ;  /* 0x6340000037047807 */ /* 0x000fc80004800000 */
[----:B------:R-:W-:Y:S01]  /*3070*/  LOP3.LUT R5, R4, 0x800fffff, R45, 0xf8, !PT ;  /* 0x800fffff04057812 */ /* 0x000fe200078ef82d */
[----:B------:R-:W-:Y:S02]  /*3080*/  IMAD.MOV.U32 R4, RZ, RZ, R44 ;  /* 0x000000ffff047224 */ /* 0x000fe400078e002c */
[----:B------:R-:W-:-:S04]  /*3090*/  DFMA R50, R46, -R42, 1 ;  /* 0x3ff000002e32742b */ /* 0x000fc8000000082a */
[----:B------:R-:W-:-:S04]  /*30a0*/  @!P2 DFMA R4, R4, 2, -R2 ;  /* 0x400000000404a82b */ /* 0x000fc80000000802 */
[----:B------:R-:W-:-:S08]  /*30b0*/  DFMA R2, R46, R50, R46 ;  /* 0x000000322e02722b */ /* 0x000fd0000000002e */
[----:B------:R-:W-:-:S08]  /*30c0*/  DMUL R46, R2, R4 ;  /* 0x00000004022e7228 */ /* 0x000fd00000000000 */
[----:B------:R-:W-:-:S08]  /*30d0*/  DFMA R50, R46, -R42, R4 ;  /* 0x8000002a2e32722b */ /* 0x000fd00000000004 */
[----:B------:R-:W-:Y:S01]  /*30e0*/  DFMA R46, R2, R50, R46 ;  /* 0x00000032022e722b */ /* 0x000fe2000000002e */
[----:B------:R-:W-:Y:S01]  /*30f0*/  IMAD.MOV.U32 R50, RZ, RZ, R54 ;  /* 0x000000ffff327224 */ /* 0x000fe200078e0036 */
[----:B------:R-:W-:Y:S02]  /*3100*/  @!P2 LOP3.LUT R50, R5, 0x7ff00000, RZ, 0xc0, !PT ;  /* 0x7ff000000532a812 */ /* 0x000fe400078ec0ff */
[----:B------:R-:W-:Y:S02]  /*3110*/  MOV R51, R53 ;  /* 0x0000003500337202 */ /* 0x000fe40000000f00 */
[----:B------:R-:W-:Y:S01]  /*3120*/  @!P0 LOP3.LUT R51, R43, 0x7ff00000, RZ, 0xc0, !PT ;  /* 0x7ff000002b338812 */ /* 0x000fe200078ec0ff */
[----:B------:R-:W-:-:S05]  /*3130*/  VIADD R2, R50, 0xffffffff ;  /* 0xffffffff32027836 */ /* 0x000fca0000000000 */
[----:B------:R-:W-:Y:S01]  /*3140*/  ISETP.GT.U32.AND P0, PT, R2, 0x7feffffe, PT ;  /* 0x7feffffe0200780c */ /* 0x000fe20003f04070 */
[----:B------:R-:W-:-:S05]  /*3150*/  VIADD R2, R51, 0xffffffff ;  /* 0xffffffff33027836 */ /* 0x000fca0000000000 */
[----:B------:R-:W-:-:S13]  /*3160*/  ISETP.GT.U32.OR P0, PT, R2, 0x7feffffe, P0 ;  /* 0x7feffffe0200780c */ /* 0x000fda0000704470 */
[----:B------:R-:W-:Y:S05]  /*3170*/  @P0 BRA `(.L_x_9867) ;  /* 0x0000000000740947 */ /* 0x000fea0003800000 */
[----:B------:R-:W-:Y:S01]  /*3180*/  LOP3.LUT R2, R41, 0x7ff00000, RZ, 0xc0, !PT ;  /* 0x7ff0000029027812 */ /* 0x000fe200078ec0ff */
[----:B------:R-:W-:-:S03]  /*3190*/  IMAD.MOV.U32 R44, RZ, RZ, RZ ;  /* 0x000000ffff2c7224 */ /* 0x000fc600078e00ff */
[CC--:B------:R-:W-:Y:S02]  /*31a0*/  VIADDMNMX R3, R54.reuse, -R2.reuse, 0xb9600000, !PT ;  /* 0xb960000036037446 */ /* 0x0c0fe40007800902 */
[----:B------:R-:W-:Y:S02]  /*31b0*/  ISETP.GE.U32.AND P0, PT, R54, R2, PT ;  /* 0x000000023600720c */ /* 0x000fe40003f06070 */
[----:B------:R-:W-:Y:S02]  /*31c0*/  VIMNMX R2, PT, PT, R3, 0x46a00000, PT ;  /* 0x46a0000003027848 */ /* 0x000fe40003fe0100 */
[----:B------:R-:W-:-:S05]  /*31d0*/  SEL R50, R55, 0x63400000, !P0 ;  /* 0x6340000037327807 */ /* 0x000fca0004000000 */
[----:B------:R-:W-:-:S05]  /*31e0*/  IMAD.IADD R50, R2, 0x1, -R50 ;  /* 0x0000000102327824 */ /* 0x000fca00078e0a32 */
[----:B------:R-:W-:-:S06]  /*31f0*/  IADD3 R45, PT, PT, R50, 0x7fe00000, RZ ;  /* 0x7fe00000322d7810 */ /* 0x000fcc0007ffe0ff */
        /* <DEDUP_REMOVED lines=10> */
[----:B------:R-:W-:Y:S01]  /*32a0*/  MOV R4, RZ ;  /* 0x000000ff00047202 */ /* 0x000fe20000000f00 */
[----:B------:R-:W-:Y:S01]  /*32b0*/  DMUL.RP R44, R46, R44 ;  /* 0x0000002c2e2c7228 */ /* 0x000fe20000008000 */
[----:B------:R-:W-:-:S04]  /*32c0*/  IADD3 R50, PT, PT, -R50, -0x43300000, RZ ;  /* 0xbcd0000032327810 */ /* 0x000fc80007ffe1ff */
[----:B------:R-:W-:-:S05]  /*32d0*/  DFMA R4, R2, -R4, R46 ;  /* 0x800000040204722b */ /* 0x000fca000000002e */
[----:B------:R-:W-:-:S05]  /*32e0*/  LOP3.LUT R40, R45, R40, RZ, 0x3c, !PT ;  /* 0x000000282d287212 */ /* 0x000fca00078e3cff */
[----:B------:R-:W-:-:S04]  /*32f0*/  FSETP.NEU.AND P0, PT, |R5|, R50, PT ;  /* 0x000000320500720b */ /* 0x000fc80003f0d200 */
[----:B------:R-:W-:Y:S02]  /*3300*/  FSEL R44, R44, R2, !P0 ;  /* 0x000000022c2c7208 */ /* 0x000fe40004000000 */
[----:B------:R-:W-:-:S05]  /*3310*/  FSEL R2, R40, R3, !P0 ;  /* 0x0000000328027208 */ /* 0x000fca0004000000 */
[----:B------:R-:W-:Y:S02]  /*3320*/  IMAD.MOV.U32 R3, RZ, RZ, R2 ;  /* 0x000000ffff037224 */ /* 0x000fe400078e0002 */
[----:B------:R-:W-:Y:S01]  /*3330*/  IMAD.MOV.U32 R2, RZ, RZ, R44 ;  /* 0x000000ffff027224 */ /* 0x000fe200078e002c */
[----:B------:R-:W-:Y:S06]  /*3340*/  BRA `(.L_x_9868) ;  /* 0x0000000000607947 */ /* 0x000fec0003800000 */
.L_x_9867:
        /* <DEDUP_REMOVED lines=12> */
[----:B------:R-:W-:Y:S02]  /*3410*/  @!P0 IMAD.MOV.U32 R3, RZ, RZ, R2 ;  /* 0x000000ffff038224 */ /* 0x000fe400078e0002 */
[----:B------:R-:W-:Y:S01]  /*3420*/  @!P0 IMAD.MOV.U32 R2, RZ, RZ, RZ ;  /* 0x000000ffff028224 */ /* 0x000fe200078e00ff */
[----:B------:R-:W-:Y:S01]  /*3430*/  @P0 MOV R3, R4 ;  /* 0x0000000400030202 */ /* 0x000fe20000000f00 */
[----:B------:R-:W-:Y:S01]  /*3440*/  @P0 IMAD.MOV.U32 R2, RZ, RZ, RZ ;  /* 0x000000ffff020224 */ /* 0x000fe200078e00ff */
[----:B------:R-:W-:Y:S06]  /*3450*/  BRA `(.L_x_9868) ;  /* 0x00000000001c7947 */ /* 0x000fec0003800000 */
.L_x_9870:
[----:B------:R-:W-:-:S05]  /*3460*/  LOP3.LUT R2, R41, 0x80000, RZ, 0xfc, !PT ;  /* 0x0008000029027812 */ /* 0x000fca00078efcff */
[----:B------:R-:W-:Y:S02]  /*3470*/  IMAD.MOV.U32 R3, RZ, RZ, R2 ;  /* 0x000000ffff037224 */ /* 0x000fe400078e0002 */
[----:B------:R-:W-:Y:S01]  /*3480*/  IMAD.MOV.U32 R2, RZ, RZ, R40 ;  /* 0x000000ffff027224 */ /* 0x000fe200078e0028 */
[----:B------:R-:W-:Y:S06]  /*3490*/  BRA `(.L_x_9868) ;  /* 0x00000000000c7947 */ /* 0x000fec0003800000 */
.L_x_9869:
[----:B------:R-:W-:-:S05]  /*34a0*/  LOP3.LUT R2, R45, 0x80000, RZ, 0xfc, !PT ;  /* 0x000800002d027812 */ /* 0x000fca00078efcff */
[----:B------:R-:W-:Y:S01]  /*34b0*/  IMAD.MOV.U32 R3, RZ, RZ, R2 ;  /* 0x000000ffff037224 */ /* 0x000fe200078e0002 */
[----:B------:R-:W-:-:S07]  /*34c0*/  MOV R2, R44 ;  /* 0x0000002c00027202 */ /* 0x000fce0000000f00 */
.L_x_9868:
[----:B------:R-:W-:Y:S05]  /*34d0*/  BSYNC.RECONVERGENT B0 ;  /* 0x0000000000007941 */ /* 0x000fea0003800200 */
.L_x_9866:
[----:B------:R-:W-:Y:S02]  /*34e0*/  IMAD.MOV.U32 R4, RZ, RZ, R0 ;  /* 0x000000ffff047224 */ /* 0x000fe400078e0000 */
[----:B------:R-:W-:-:S04]  /*34f0*/  IMAD.MOV.U32 R5, RZ, RZ, 0x0 ;  /* 0x00000000ff057424 */ /* 0x000fc800078e00ff */
[----:B------:R-:W-:Y:S05]  /*3500*/  RET.REL.NODEC R4 `(_ZN2at6native29vectorized_elementwise_kernelILi2EZZZNS0_26logit_backward_kernel_cudaERNS_18TensorIteratorBaseERKN3c106ScalarEENKUlvE_clEvENKUlvE_clEvEUlddE0_St5arrayIPcLm3EEEEviT0_T1_) ;  /* 0xffffffc804bc7950 */ /* 0x000fea0003c3ffff */
.L_x_9871:
        /* <DEDUP_REMOVED lines=15> */
.L_x_14582:


//--------------------- .text._ZN2at6native29vectorized_elementwise_kernelILi4EZZZNS0_26logit_backward_kernel_cudaERNS_18TensorIteratorBaseERKN3c106ScalarEENKUlvE_clEvENKUlvE_clEvEUlddE0_St5arrayIPcLm3EEEEviT0_T1_ --------------------------
	.section	.text._ZN2at6native29vectorized_elementwise_kernelILi4EZZZNS0_26logit_backward_kernel_cudaERNS_18TensorIteratorBaseERKN3c106ScalarEENKUlvE_clEvENKUlvE_clEvEUlddE0_St5arrayIPcLm3EEEEviT0_T1_,"ax",@progbits
	.align	128
        .global         _ZN2at6native29vectorized_elementwise_kernelILi4EZZZNS0_26logit_backward_kernel_cudaERNS_18TensorIteratorBaseERKN3c106ScalarEENKUlvE_clEvENKUlvE_clEvEUlddE0_St5arrayIPcLm3EEEEviT0_T1_
        .type           _ZN2at6native29vectorized_elementwise_kernelILi4EZZZNS0_26logit_backward_kernel_cudaERNS_18TensorIteratorBaseERKN3c106ScalarEENKUlvE_clEvENKUlvE_clEvEUlddE0_St5arrayIPcLm3EEEEviT0_T1_,@function
        .size           _ZN2at6native29vectorized_elementwise_kernelILi4EZZZNS0_26logit_backward_kernel_cudaERNS_18TensorIteratorBaseERKN3c106ScalarEENKUlvE_clEvENKUlvE_clEvEUlddE0_St5arrayIPcLm3EEEEviT0_T1_,(.L_x_14583 - _ZN2at6native29vectorized_elementwise_kernelILi4EZZZNS0_26logit_backward_kernel_cudaERNS_18TensorIteratorBaseERKN3c106ScalarEENKUlvE_clEvENKUlvE_clEvEUlddE0_St5arrayIPcLm3EEEEviT0_T1_)
        .other          _ZN2at6native29vectorized_elementwise_kernelILi4EZZZNS0_26logit_backward_kernel_cudaERNS_18TensorIteratorBaseERKN3c106ScalarEENKUlvE_clEvENKUlvE_clEvEUlddE0_St5arrayIPcLm3EEEEviT0_T1_,@"STO_CUDA_ENTRY STV_DEFAULT"
_ZN2at6native29vectorized_elementwise_kernelILi4EZZZNS0_26logit_backward_kernel_cudaERNS_18TensorIteratorBaseERKN3c106ScalarEENKUlvE_clEvENKUlvE_clEvEUlddE0_St5arrayIPcLm3EEEEviT0_T1_:
.text._ZN2at6native29vectorized_elementwise_kernelILi4EZZZNS0_26logit_backward_kernel_cudaERNS_18TensorIteratorBaseERKN3c106ScalarEENKUlvE_clEvENKUlvE_clEvEUlddE0_St5arrayIPcLm3EEEEviT0_T1_:
        /* <DEDUP_REMOVED lines=128> */
[----:B------:R-:W-:Y:S05]  /*0800*/  CALL.REL.NOINC `($__internal_5_$__cuda_sm20_div_rn_f64_full) ;  /* 0x0000002400987944 */ /* 0x000fea0003c00000 */
.L_x_9876:
[----:B------:R-:W-:Y:S05]  /*0810*/  BSYNC.RECONVERGENT B2 ;  /* 0x0000000000027941 */ /* 0x000fea0003800200 */
.L_x_9875:
[----:B------:R-:W-:Y:S02]  /*0820*/  IMAD.MOV.U32 R48, RZ, RZ, R2 ;  /* 0x000000ffff307224 */ /* 0x000fe400078e0002 */
[----:B------:R-:W-:-:S07]  /*0830*/  IMAD.MOV.U32 R49, RZ, RZ, R3 ;  /* 0x000000ffff317224 */ /* 0x000fce00078e0003 */
.L_x_9874:
[----:B------:R-:W-:Y:S05]  /*0840*/  BSYNC.RECONVERGENT B1 ;  /* 0x0000000000017941 */ /* 0x000fea0003800200 */
.L_x_9873:
        /* <DEDUP_REMOVED lines=33> */
.L_x_9880:
[----:B------:R-:W-:Y:S05]  /*0a60*/  BSYNC.RECONVERGENT B2 ;  /* 0x0000000000027941 */ /* 0x000fea0003800200 */
.L_x_9879:
[----:B------:R-:W-:Y:S02]  /*0a70*/  IMAD.MOV.U32 R38, RZ, RZ, R2 ;  /* 0x000000ffff267224 */ /* 0x000fe400078e0002 */
[----:B------:R-:W-:-:S07]  /*0a80*/  IMAD.MOV.U32 R39, RZ, RZ, R3 ;  /* 0x000000ffff277224 */ /* 0x000fce00078e0003 */
.L_x_9878:
[----:B------:R-:W-:Y:S05]  /*0a90*/  BSYNC.RECONVERGENT B1 ;  /* 0x0000000000017941 */ /* 0x000fea0003800200 */
.L_x_9877:
        /* <DEDUP_REMOVED lines=33> */
.L_x_9884:
[----:B------:R-:W-:Y:S05]  /*0cb0*/  BSYNC.RECONVERGENT B2 ;  /* 0x0000000000027941 */ /* 0x000fea0003800200 */
.L_x_9883:
[----:B------:R-:W-:Y:S02]  /*0cc0*/  IMAD.MOV.U32 R36, RZ, RZ, R2 ;  /* 0x000000ffff247224 */ /* 0x000fe400078e0002 */
[----:B------:R-:W-:-:S07]  /*0cd0*/  IMAD.MOV.U32 R37, RZ, RZ, R3 ;  /* 0x000000ffff257224 */ /* 0x000fce00078e0003 */
.L_x_9882:
[----:B------:R-:W-:Y:S05]  /*0ce0*/  BSYNC.RECONVERGENT B1 ;  /* 0x0000000000017941 */ /* 0x000fea0003800200 */
.L_x_9881:
        /* <DEDUP_REMOVED lines=33> */
.L_x_9888:
[----:B------:R-:W-:Y:S05]  /*0f00*/  BSYNC.RECONVERGENT B2 ;  /* 0x0000000000027941 */ /* 0x000fea0003800200 */
.L_x_9887:
[----:B------:R-:W-:Y:S02]  /*0f10*/  IMAD.MOV.U32 R6, RZ, RZ, R2 ;  /* 0x000000ffff067224 */ /* 0x000fe400078e0002 */
[----:B------:R-:W-:-:S07]  /*0f20*/  IMAD.MOV.U32 R7, RZ, RZ, R3 ;  /* 0x000000ffff077224 */ /* 0x000fce00078e0003 */
.L_x_9886:
[----:B------:R-:W-:Y:S05]  /*0f30*/  BSYNC.RECONVERGENT B1 ;  /* 0x0000000000017941 */ /* 0x000fea0003800200 */
.L_x_9885:
        /* <DEDUP_REMOVED lines=33> */
.L_x_9892:
[----:B------:R-:W-:Y:S05]  /*1150*/  BSYNC.RECONVERGENT B2 ;  /* 0x0000000000027941 */ /* 0x000fea0003800200 */
.L_x_9891:
[----:B------:R-:W-:Y:S02]  /*1160*/  IMAD.MOV.U32 R8, RZ, RZ, R2 ;  /* 0x000000ffff087224 */ /* 0x000fe400078e0002 */
[----:B------:R-:W-:-:S07]  /*1170*/  IMAD.MOV.U32 R9, RZ, RZ, R3 ;  /* 0x000000ffff097224 */ /* 0x000fce00078e0003 */
.L_x_9890:
[----:B------:R-:W-:Y:S05]  /*1180*/  BSYNC.RECONVERGENT B1 ;  /* 0x0000000000017941 */ /* 0x000fea0003800200 */
.L_x_9889:
        /* <DEDUP_REMOVED lines=33> */
.L_x_9896:
[----:B------:R-:W-:Y:S05]  /*13a0*/  BSYNC.RECONVERGENT B2 ;  /* 0x0000000000027941 */ /* 0x000fea0003800200 */
.L_x_9895:
[----:B------:R-:W-:Y:S02]  /*13b0*/  IMAD.MOV.U32 R10, RZ, RZ, R2 ;  /* 0x000000ffff0a7224 */ /* 0x000fe400078e0002 */
[----:B------:R-:W-:-:S07]  /*13c0*/  IMAD.MOV.U32 R11, RZ, RZ, R3 ;  /* 0x000000ffff0b7224 */ /* 0x000fce00078e0003 */
.L_x_9894:
[----:B------:R-:W-:Y:S05]  /*13d0*/  BSYNC.RECONVERGENT B1 ;  /* 0x0000000000017941 */ /* 0x000fea0003800200 */
.L_x_9893:
        /* <DEDUP_REMOVED lines=33> */
.L_x_9900:
[----:B------:R-:W-:Y:S05]  /*15f0*/  BSYNC.RECONVERGENT B2 ;  /* 0x0000000000027941 */ /* 0x000fea0003800200 */
.L_x_9899:
[----:B------:R-:W-:Y:S02]  /*1600*/  IMAD.MOV.U32 R12, RZ, RZ, R2 ;  /* 0x000000ffff0c7224 */ /* 0x000fe400078e0002 */
[----:B------:R-:W-:-:S07]  /*1610*/  IMAD.MOV.U32 R13, RZ, RZ, R3 ;  /* 0x000000ffff0d7224 */ /* 0x000fce00078e0003 */
.L_x_9898:
[----:B------:R-:W-:Y:S05]  /*1620*/  BSYNC.RECONVERGENT B1 ;  /* 0x0000000000017941 */ /* 0x000fea0003800200 */
.L_x_9897:
        /* <DEDUP_REMOVED lines=33> */
.L_x_9904:
[----:B------:R-:W-:Y:S05]  /*1840*/  BSYNC.RECONVERGENT B2 ;  /* 0x0000000000027941 */ /* 0x000fea0003800200 */
.L_x_9903:
[----:B------:R-:W-:Y:S02]  /*1850*/  IMAD.MOV.U32 R14, RZ, RZ, R2 ;  /* 0x000000ffff0e7224 */ /* 0x000fe400078e0002 */
[----:B------:R-:W-:-:S07]  /*1860*/  IMAD.MOV.U32 R15, RZ, RZ, R3 ;  /* 0x000000ffff0f7224 */ /* 0x000fce00078e0003 */
.L_x_9902:
[----:B------:R-:W-:Y:S05]  /*1870*/  BSYNC.RECONVERGENT B1 ;  /* 0x0000000000017941 */ /* 0x000fea0003800200 */
.L_x_9901:
        /* <DEDUP_REMOVED lines=16> */
.L_x_9907:
[----:B------:R-:W-:-:S13]  /*1980*/  ISETP.GE.U32.AND P0, PT, R34, R35, PT ;  /* 0x000000232200720c */ /* 0x000fda0003f06070 */
[----:B------:R-:W-:Y:S05]  /*1990*/  @P0 BRA `(.L_x_9909) ;  /* 0x0000000000300947 */ /* 0x000fea0003800000 */
[----:B0----5:R-:W0:Y:S01]  /*19a0*/  LDC.64 R2, c[0x0][0x3a0] ;  /* 0x0000e800ff027b82 */ /* 0x021e220000000a00 */
[----:B------:R-:W-:Y:S01]  /*19b0*/  IMAD.IADD R5, R52, 0x1, R34 ;  /* 0x0000000134057824 */ /* 0x000fe200078e0222 */
[----:B------:R-:W-:-:S03]  /*19c0*/  IADD3 R34, PT, PT, R34, 0x80, RZ ;  /* 0x0000008022227810 */ /* 0x000fc60007ffe0ff */
[----:B0-----:R-:W-:-:S05]  /*19d0*/  IMAD.WIDE.U32 R2, R5, 0x8, R2 ;  /* 0x0000000805027825 */ /* 0x001fca00078e0002 */
[----:B------:R1:W-:Y:S02]  /*19e0*/  STG.E.64 desc[UR4][R2.64], R36 ;  /* 0x0000002402007986 */ /* 0x0003e4000c101b04 */
.L_x_9908:
[----:B------:R-:W-:-:S13]  /*19f0*/  ISETP.GE.U32.AND P0, PT, R34, R35, PT ;  /* 0x000000232200720c */ /* 0x000fda0003f06070 */
[----:B------:R-:W-:Y:S05]  /*1a00*/  @P0 BRA `(.L_x_9910) ;  /* 0x0000000000300947 */ /* 0x000fea0003800000 */
[----:B01----:R-:W0:Y:S01]  /*1a10*/  LDC.64 R2, c[0x0][0x3a0] ;  /* 0x0000e800ff027b82 */ /* 0x003e220000000a00 */
[----:B------:R-:W-:Y:S02]  /*1a20*/  IMAD.IADD R5, R52, 0x1, R34 ;  /* 0x0000000134057824 */ /* 0x000fe400078e0222 */
[----:B------:R-:W-:Y:S02]  /*1a30*/  VIADD R34, R34, 0x80 ;  /* 0x0000008022227836 */ /* 0x000fe40000000000 */
[----:B0-----:R-:W-:-:S05]  /*1a40*/  IMAD.WIDE.U32 R2, R5, 0x8, R2 ;  /* 0x0000000805027825 */ /* 0x001fca00078e0002 */
[----:B------:R1:W-:Y:S02]  /*1a50*/  STG.E.64 desc[UR4][R2.64], R6 ;  /* 0x0000000602007986 */ /* 0x0003e4000c101b04 */
.L_x_9909:
[----:B------:R-:W-:-:S13]  /*1a60*/  ISETP.GE.U32.AND P0, PT, R34, R35, PT ;  /* 0x000000232200720c */ /* 0x000fda0003f06070 */
[----:B------:R-:W-:Y:S05]  /*1a70*/  @P0 BRA `(.L_x_9911) ;  /* 0x0000000000340947 */ /* 0x000fea0003800000 */
[----:B01---5:R-:W0:Y:S01]  /*1a80*/  LDC.64 R2, c[0x0][0x3a0] ;  /* 0x0000e800ff027b82 */ /* 0x023e220000000a00 */
[----:B------:R-:W-:Y:S01]  /*1a90*/  IMAD.IADD R5, R52, 0x1, R34 ;  /* 0x0000000134057824 */ /* 0x000fe200078e0222 */
[----:B------:R-:W-:-:S03]  /*1aa0*/  IADD3 R34, PT, PT, R34, 0x80, RZ ;  /* 0x0000008022227810 */ /* 0x000fc60007ffe0ff */
[----:B0-----:R-:W-:-:S05]  /*1ab0*/  IMAD.WIDE.U32 R2, R5, 0x8, R2 ;  /* 0x0000000805027825 */ /* 0x001fca00078e0002 */
[----:B------:R2:W-:Y:S02]  /*1ac0*/  STG.E.64 desc[UR4][R2.64], R8 ;  /* 0x0000000802007986 */ /* 0x0005e4000c101b04 */
.L_x_9910:
        /* <DEDUP_REMOVED lines=8> */
.L_x_9911:
[----:B------:R-:W-:Y:S05]  /*1b50*/  BSYNC.RELIABLE B1 ;  /* 0x0000000000017941 */ /* 0x000fea0003800100 */
.L_x_9906:
[----:B------:R-:W-:-:S13]  /*1b60*/  ISETP.GE.U32.AND P0, PT, R34, R35, PT ;  /* 0x000000232200720c */ /* 0x000fda0003f06070 */
[----:B012--5:R-:W0:Y:S01]  /*1b70*/  @!P0 LDC.64 R2, c[0x0][0x3a0] ;  /* 0x0000e800ff028b82 */ /* 0x027e220000000a00 */
[----:B------:R-:W-:Y:S01]  /*1b80*/  @!P0 IMAD.IADD R5, R52, 0x1, R34 ;  /* 0x0000000134058824 */ /* 0x000fe200078e0222 */
[----:B------:R-:W-:-:S03]  /*1b90*/  @!P0 IADD3 R34, PT, PT, R34, 0x80, RZ ;  /* 0x0000008022228810 */ /* 0x000fc60007ffe0ff */
[----:B0-----:R-:W-:-:S05]  /*1ba0*/  @!P0 IMAD.WIDE.U32 R2, R5, 0x8, R2 ;  /* 0x0000000805028825 */ /* 0x001fca00078e0002 */
[----:B------:R3:W-:Y:S02]  /*1bb0*/  @!P0 STG.E.64 desc[UR4][R2.64], R12 ;  /* 0x0000000c02008986 */ /* 0x0007e4000c101b04 */
.L_x_9912:
[----:B------:R-:W-:Y:S05]  /*1bc0*/  BSYNC.RECONVERGENT B0 ;  /* 0x0000000000007941 */ /* 0x000fea0003800200 */
.L_x_9905:
        /* <DEDUP_REMOVED lines=8> */
.L_x_9872:
[----:B------:R-:W0:Y:S01]  /*1c50*/  S2R R48, SR_TID.X ;  /* 0x0000000000307919 */ /* 0x000e220000002100 */
[----:B------:R-:W1:Y:S01]  /*1c60*/  LDC.64 R2, c[0x0][0x3b0] ;  /* 0x0000ec00ff027b82 */ /* 0x000e620000000a00 */
[----:B------:R-:W2:Y:S01]  /*1c70*/  LDCU.64 UR6, c[0x0][0x390] ;  /* 0x00007200ff0677ac */ /* 0x000ea20008000a00 */
[----:B------:R-:W3:Y:S06]  /*1c80*/  LDCU.64 UR8, c[0x0][0x388] ;  /* 0x00007100ff0877ac */ /* 0x000eec0008000a00 */
[----:B------:R-:W4:Y:S01]  /*1c90*/  LDC.64 R12, c[0x0][0x3a8] ;  /* 0x0000ea00ff0c7b82 */ /* 0x000f220000000a00 */
[----:B-1----:R-:W-:-:S04]  /*1ca0*/  IMAD.WIDE.U32 R2, R52, 0x8, R2 ;  /* 0x0000000834027825 */ /* 0x002fc800078e0002 */
[----:B0-----:R-:W-:-:S05]  /*1cb0*/  IMAD.WIDE.U32 R38, R48, 0x20, R2 ;  /* 0x0000002030267825 */ /* 0x001fca00078e0002 */
[----:B------:R-:W2:Y:S01]  /*1cc0*/  LDG.E.ENL2.256 R8, R4, desc[UR4][R38.64] ;  /* 0xfe0000042604797e */ /* 0x000ea20008121908 */
[----:B----4-:R-:W-:-:S03]  /*1cd0*/  IMAD.WIDE.U32 R2, R52, 0x8, R12 ;  /* 0x0000000834027825 */ /* 0x010fc600078e000c */
[----:B------:R0:W5:Y:S01]  /*1ce0*/  LDG.E.ENL2.256 R32, R28, desc[UR4][R38.64+0x1000] ;  /* 0xfe008004261c797e */ /* 0x0001620008121920 */
[----:B------:R-:W-:-:S05]  /*1cf0*/  IMAD.WIDE.U32 R2, R48, 0x20, R2 ;  /* 0x0000002030027825 */ /* 0x000fca00078e0002 */
[----:B------:R0:W5:Y:S04]  /*1d00*/  LDG.E.128 R12, desc[UR4][R2.64] ;  /* 0x00000004020c7981 */ /* 0x000168000c1e1d00 */
[----:B------:R0:W5:Y:S04]  /*1d10*/  LDG.E.128 R16, desc[UR4][R2.64+0x10] ;  /* 0x0000100402107981 */ /* 0x000168000c1e1d00 */
[----:B------:R0:W5:Y:S01]  /*1d20*/  LDG.E.ENL2.256 R24, R20, desc[UR4][R2.64+0x1000] ;  /* 0xfe0080040214797e */ /* 0x0001620008121918 */
        /* <DEDUP_REMOVED lines=28> */
.L_x_9916:
[----:B------:R-:W-:Y:S05]  /*1ef0*/  BSYNC.RECONVERGENT B2 ;  /* 0x0000000000027941 */ /* 0x000fea0003800200 */
.L_x_9915:
[----:B------:R-:W-:Y:S01]  /*1f00*/  IMAD.MOV.U32 R36, RZ, RZ, R2 ;  /* 0x000000ffff247224 */ /* 0x000fe200078e0002 */
[----:B------:R-:W-:-:S07]  /*1f10*/  MOV R37, R3 ;  /* 0x0000000300257202 */ /* 0x000fce0000000f00 */
.L_x_9914:
[----:B------:R-:W-:Y:S05]  /*1f20*/  BSYNC.RECONVERGENT B1 ;  /* 0x0000000000017941 */ /* 0x000fea0003800200 */
.L_x_9913:
        /* <DEDUP_REMOVED lines=30> */
.L_x_9920:
[----:B------:R-:W-:Y:S05]  /*2110*/  BSYNC.RECONVERGENT B2 ;  /* 0x0000000000027941 */ /* 0x000fea0003800200 */
.L_x_9919:
[----:B------:R-:W-:Y:S02]  /*2120*/  IMAD.MOV.U32 R38, RZ, RZ, R2 ;  /* 0x000000ffff267224 */ /* 0x000fe400078e0002 */
[----:B------:R-:W-:-:S07]  /*2130*/  IMAD.MOV.U32 R39, RZ, RZ, R3 ;  /* 0x000000ffff277224 */ /* 0x000fce00078e0003 */
.L_x_9918:
[----:B------:R-:W-:Y:S05]  /*2140*/  BSYNC.RECONVERGENT B1 ;  /* 0x0000000000017941 */ /* 0x000fea0003800200 */
.L_x_9917:
        /* <DEDUP_REMOVED lines=30> */
.L_x_9924:
[----:B------:R-:W-:Y:S05]  /*2330*/  BSYNC.RECONVERGENT B2 ;  /* 0x0000000000027941 */ /* 0x000fea0003800200 */
.L_x_9923:
[----:B------:R-:W-:Y:S02]  /*2340*/  IMAD.MOV.U32 R12, RZ, RZ, R2 ;  /* 0x000000ffff0c7224 */ /* 0x000fe400078e0002 */
[----:B------:R-:W-:-:S07]  /*2350*/  IMAD.MOV.U32 R13, RZ, RZ, R3 ;  /* 0x000000ffff0d7224 */ /* 0x000fce00078e0003 */
.L_x_9922:
[----:B------:R-:W-:Y:S05]  /*2360*/  BSYNC.RECONVERGENT B1 ;  /* 0x0000000000017941 */ /* 0x000fea0003800200 */
.L_x_9921:
        /* <DEDUP_REMOVED lines=29> */
[----:B------:R-:W-:Y:S05]  /*2540*/  CALL.REL.NOINC `($__internal_5_$__cuda_sm20_div_rn_f64_full) ;  /* 0x0000000800487944 */ /* 0x000fea0003c00000 */
.L_x_9928:
[----:B------:R-:W-:Y:S05]  /*2550*/  BSYNC.RECONVERGENT B2 ;  /* 0x0000000000027941 */ /* 0x000fea0003800200 */
.L_x_9927:
[----:B------:R-:W-:Y:S01]  /*2560*/  MOV R14, R2 ;  /* 0x00000002000e7202 */ /* 0x000fe20000000f00 */
[----:B------:R-:W-:-:S07]  /*2570*/  IMAD.MOV.U32 R15, RZ, RZ, R3 ;  /* 0x000000ffff0f7224 */ /* 0x000fce00078e0003 */
.L_x_9926:
[----:B------:R-:W-:Y:S05]  /*2580*/  BSYNC.RECONVERGENT B1 ;  /* 0x0000000000017941 */ /* 0x000fea0003800200 */
.L_x_9925:
        /* <DEDUP_REMOVED lines=30> */
.L_x_9932:
[----:B------:R-:W-:Y:S05]  /*2770*/  BSYNC.RECONVERGENT B2 ;  /* 0x0000000000027941 */ /* 0x000fea0003800200 */
.L_x_9931:
[----:B------:R-:W-:Y:S01]  /*2780*/  IMAD.MOV.U32 R8, RZ, RZ, R2 ;  /* 0x000000ffff087224 */ /* 0x000fe200078e0002 */
[----:B------:R-:W-:-:S07]  /*2790*/  MOV R9, R3 ;  /* 0x0000000300097202 */ /* 0x000fce0000000f00 */
.L_x_9930:
[----:B------:R-:W-:Y:S05]  /*27a0*/  BSYNC.RECONVERGENT B1 ;  /* 0x0000000000017941 */ /* 0x000fea0003800200 */
.L_x_9929:
        /* <DEDUP_REMOVED lines=30> */
.L_x_9936:
[----:B------:R-:W-:Y:S05]  /*2990*/  BSYNC.RECONVERGENT B2 ;  /* 0x0000000000027941 */ /* 0x000fea0003800200 */
.L_x_9935:
[----:B------:R-:W-:Y:S02]  /*29a0*/  IMAD.MOV.U32 R10, RZ, RZ, R2 ;  /* 0x000000ffff0a7224 */ /* 0x000fe400078e0002 */
[----:B------:R-:W-:-:S07]  /*29b0*/  IMAD.MOV.U32 R11, RZ, RZ, R3 ;  /* 0x000000ffff0b7224 */ /* 0x000fce00078e0003 */
.L_x_9934:
[----:B------:R-:W-:Y:S05]  /*29c0*/  BSYNC.RECONVERGENT B1 ;  /* 0x0000000000017941 */ /* 0x000fea0003800200 */
.L_x_9933:
        /* <DEDUP_REMOVED lines=30> */
.L_x_9940:
[----:B------:R-:W-:Y:S05]  /*2bb0*/  BSYNC.RECONVERGENT B2 ;  /* 0x0000000000027941 */ /* 0x000fea0003800200 */
.L_x_9939:
[----:B------:R-:W-:Y:S02]  /*2bc0*/  IMAD.MOV.U32 R16, RZ, RZ, R2 ;  /* 0x000000ffff107224 */ /* 0x000fe400078e0002 */
[----:B------:R-:W-:-:S07]  /*2bd0*/  IMAD.MOV.U32 R17, RZ, RZ, R3 ;  /* 0x000000ffff117224 */ /* 0x000fce00078e0003 */
.L_x_9938:
[----:B------:R-:W-:Y:S05]  /*2be0*/  BSYNC.RECONVERGENT B1 ;  /* 0x0000000000017941 */ /* 0x000fea0003800200 */
.L_x_9937:
        /* <DEDUP_REMOVED lines=30> */
.L_x_9944:
[----:B------:R-:W-:Y:S05]  /*2dd0*/  BSYNC.RECONVERGENT B2 ;  /* 0x0000000000027941 */ /* 0x000fea0003800200 */
.L_x_9943:
[----:B------:R-:W-:Y:S01]  /*2de0*/  MOV R18, R2 ;  /* 0x0000000200127202 */ /* 0x000fe20000000f00 */
[----:B------:R-:W-:-:S07]  /*2df0*/  IMAD.MOV.U32 R19, RZ, RZ, R3 ;  /* 0x000000ffff137224 */ /* 0x000fce00078e0003 */
.L_x_9942:
[----:B------:R-:W-:Y:S05]  /*2e00*/  BSYNC.RECONVERGENT B1 ;  /* 0x0000000000017941 */ /* 0x000fea0003800200 */
.L_x_9941:
[----:B------:R-:W0:Y:S02]  /*2e10*/  LDC.64 R2, c[0x0][0x3a0] ;  /* 0x0000e800ff027b82 */ /* 0x000e240000000a00 */
[----:B0-----:R-:W-:-:S04]  /*2e20*/  IMAD.WIDE.U32 R52, R52, 0x8, R2 ;  /* 0x0000000834347825 */ /* 0x001fc800078e0002 */
[----:B------:R-:W-:-:S05]  /*2e30*/  IMAD.WIDE.U32 R52, R48, 0x20, R52 ;  /* 0x0000002030347825 */ /* 0x000fca00078e0034 */
[----:B------:R-:W-:Y:S04]  /*2e40*/  STG.E.ENL2.256 desc[UR4][R52.64], R36, R12 ;  /* 0xf8000024340c797f */ /* 0x000fe8000f121804 */
[----:B------:R-:W-:Y:S01]  /*2e50*/  STG.E.ENL2.256 desc[UR4][R52.64+0x1000], R8, R16 ;  /* 0xf80080083410797f */ /* 0x000fe2000f121804 */
[----:B------:R-:W-:Y:S05]  /*2e60*/  EXIT ;  /* 0x000000000000794d */ /* 0x000fea0003800000 */
        .weak           $__internal_5_$__cuda_sm20_div_rn_f64_full
        .type           $__internal_5_$__cuda_sm20_div_rn_f64_full,@function
        .size           $__internal_5_$__cuda_sm20_div_rn_f64_full,(.L_x_14583 - $__internal_5_$__cuda_sm20_div_rn_f64_full)
$__internal_5_$__cuda_sm20_div_rn_f64_full:
        /* <DEDUP_REMOVED lines=73> */
.L_x_9946:
        /* <DEDUP_REMOVED lines=17> */
.L_x_9949:
[----:B------:R-:W-:-:S05]  /*3410*/  LOP3.LUT R2, R41, 0x80000, RZ, 0xfc, !PT ;  /* 0x0008000029027812 */ /* 0x000fca00078efcff */
[----:B------:R-:W-:Y:S02]  /*3420*/  IMAD.MOV.U32 R3, RZ, RZ, R2 ;  /* 0x000000ffff037224 */ /* 0x000fe400078e0002 */
[----:B------:R-:W-:Y:S01]  /*3430*/  IMAD.MOV.U32 R2, RZ, RZ, R40 ;  /* 0x000000ffff027224 */ /* 0x000fe200078e0028 */
[----:B------:R-:W-:Y:S06]  /*3440*/  BRA `(.L_x_9947) ;  /* 0x00000000000c7947 */ /* 0x000fec0003800000 */
.L_x_9948:
[----:B------:R-:W-:-:S05]  /*3450*/  LOP3.LUT R2, R45, 0x80000, RZ, 0xfc, !PT ;  /* 0x000800002d027812 */ /* 0x000fca00078efcff */
[----:B------:R-:W-:Y:S01]  /*3460*/  IMAD.MOV.U32 R3, RZ, RZ, R2 ;  /* 0x000000ffff037224 */ /* 0x000fe200078e0002 */
[----:B------:R-:W-:-:S07]  /*3470*/  MOV R2, R44 ;  /* 0x0000002c00027202 */ /* 0x000fce0000000f00 */
.L_x_9947:
[----:B------:R-:W-:Y:S05]  /*3480*/  BSYNC.RECONVERGENT B0 ;  /* 0x0000000000007941 */ /* 0x000fea0003800200 */
.L_x_9945:
[----:B------:R-:W-:Y:S02]  /*3490*/  IMAD.MOV.U32 R4, RZ, RZ, R0 ;  /* 0x000000ffff047224 */ /* 0x000fe400078e0000 */
[----:B------:R-:W-:-:S04]  /*34a0*/  IMAD.MOV.U32 R5, RZ, RZ, 0x0 ;  /* 0x00000000ff057424 */ /* 0x000fc800078e00ff */
[----:B------:R-:W-:Y:S05]  /*34b0*/  RET.REL.NODEC R4 `(_ZN2at6native29vectorized_elementwise_kernelILi4EZZZNS0_26logit_backward_kernel_cudaERNS_18TensorIteratorBaseERKN3c106ScalarEENKUlvE_clEvENKUlvE_clEvEUlddE0_St5arrayIPcLm3EEEEviT0_T1_) ;  /* 0xffffffc804d07950 */ /* 0x000fea0003c3ffff */
.L_x_9950:
        /* <DEDUP_REMOVED lines=12> */
.L_x_14583:


//--------------------- .text._ZN2at6native29vectorized_elementwise_kernelILi8EZZZNS0_26logit_backward_kernel_cudaERNS_18TensorIteratorBaseERKN3c106ScalarEENKUlvE_clEvENKUlvE_clEvEUlddE0_St5arrayIPcLm3EEEEviT0_T1_ --------------------------
	.section	.text._ZN2at6native29vectorized_elementwise_kernelILi8EZZZNS0_26logit_backward_kernel_cudaERNS_18TensorIteratorBaseERKN3c106ScalarEENKUlvE_clEvENKUlvE_clEvEUlddE0_St5arrayIPcLm3EEEEviT0_T1_,"ax",@progbits
	.align	128
        .global         _ZN2at6native29vectorized_elementwise_kernelILi8EZZZNS0_26logit_backward_kernel_cudaERNS_18TensorIteratorBaseERKN3c106ScalarEENKUlvE_clEvENKUlvE_clEvEUlddE0_St5arrayIPcLm3EEEEviT0_T1_
        .type           _ZN2at6native29vectorized_elementwise_kernelILi8EZZZNS0_26logit_backward_kernel_cudaERNS_18TensorIteratorBaseERKN3c106ScalarEENKUlvE_clEvENKUlvE_clEvEUlddE0_St5arrayIPcLm3EEEEviT0_T1_,@function
        .size           _ZN2at6native29vectorized_elementwise_kernelILi8EZZZNS0_26logit_backward_kernel_cudaERNS_18TensorIteratorBaseERKN3c106ScalarEENKUlvE_clEvENKUlvE_clEvEUlddE0_St5arrayIPcLm3EEEEviT0_T1_,(.L_x_14584 - _ZN2at6native29vectorized_elementwise_kernelILi8EZZZNS0_26logit_backward_kernel_cudaERNS_18TensorIteratorBaseERKN3c106ScalarEENKUlvE_clEvENKUlvE_clEvEUlddE0_St5arrayIPcLm3EEEEviT0_T1_)
        .other          _ZN2at6native29vectorized_elementwise_kernelILi8EZZZNS0_26logit_backward_kernel_cudaERNS_18TensorIteratorBaseERKN3c106ScalarEENKUlvE_clEvENKUlvE_clEvEUlddE0_St5arrayIPcLm3EEEEviT0_T1_,@"STO_CUDA_ENTRY STV_DEFAULT"
_ZN2at6native29vectorized_elementwise_kernelILi8EZZZNS0_26logit_backward_kernel_cudaERNS_18TensorIteratorBaseERKN3c106ScalarEENKUlvE_clEvENKUlvE_clEvEUlddE0_St5arrayIPcLm3EEEEviT0_T1_:
.text._ZN2at6native29vectorized_elementwise_kernelILi8EZZZNS0_26logit_backward_kernel_cudaERNS_18TensorIteratorBaseERKN3c106ScalarEENKUlvE_clEvENKUlvE_clEvEUlddE0_St5arrayIPcLm3EEEEviT0_T1_:
        /* <DEDUP_REMOVED lines=128> */
[----:B------:R-:W-:Y:S05]  /*0800*/  CALL.REL.NOINC `($__internal_6_$__cuda_sm20_div_rn_f64_full) ;  /* 0x0000002400987944 */ /* 0x000fea0003c00000 */
.L_x_9955:
[----:B------:R-:W-:Y:S05]  /*0810*/  BSYNC.RECONVERGENT B2 ;  /* 0x0000000000027941 */ /* 0x000fea0003800200 */
.L_x_9954:
[----:B------:R-:W-:Y:S02]  /*0820*/  IMAD.MOV.U32 R48, RZ, RZ, R2 ;  /* 0x000000ffff307224 */ /* 0x000fe400078e0002 */
[----:B------:R-:W-:-:S07]  /*0830*/  IMAD.MOV.U32 R49, RZ, RZ, R3 ;  /* 0x000000ffff317224 */ /* 0x000fce00078e0003 */
.L_x_9953:
[----:B------:R-:W-:Y:S05]  /*0840*/  BSYNC.RECONVERGENT B1 ;  /* 0x0000000000017941 */ /* 0x000fea0003800200 */
.L_x_9952:
        /* <DEDUP_REMOVED lines=33> */
.L_x_9959:
[----:B------:R-:W-:Y:S05]  /*0a60*/  BSYNC.RECONVERGENT B2 ;  /* 0x0000000000027941 */ /* 0x000fea0003800200 */
.L_x_9958:
[----:B------:R-:W-:Y:S02]  /*0a70*/  IMAD.MOV.U32 R38, RZ, RZ, R2 ;  /* 0x000000ffff267224 */ /* 0x000fe400078e0002 */
[----:B------:R-:W-:-:S07]  /*0a80*/  IMAD.MOV.U32 R39, RZ, RZ, R3 ;  /* 0x000000ffff277224 */ /* 0x000fce00078e0003 */
.L_x_9957:
[----:B------:R-:W-:Y:S05]  /*0a90*/  BSYNC.RECONVERGENT B1 ;  /* 0x0000000000017941 */ /* 0x000fea0003800200 */
.L_x_9956:
        /* <DEDUP_REMOVED lines=33> */
.L_x_9963:
[----:B------:R-:W-:Y:S05]  /*0cb0*/  BSYNC.RECONVERGENT B2 ;  /* 0x0000000000027941 */ /* 0x000fea0003800200 */
.L_x_9962:
[----:B------:R-:W-:Y:S02]  /*0cc0*/  IMAD.MOV.U32 R36, RZ, RZ, R2 ;  /* 0x000000ffff247224 */ /* 0x000fe400078e0002 */
[----:B------:R-:W-:-:S07]  /*0cd0*/  IMAD.MOV.U32 R37, RZ, RZ, R3 ;  /* 0x000000ffff257224 */ /* 0x000fce00078e0003 */
.L_x_9961:
[----:B------:R-:W-:Y:S05]  /*0ce0*/  BSYNC.RECONVERGENT B1 ;  /* 0x0000000000017941 */ /* 0x000fea0003800200 */
.L_x_9960:
        /* <DEDUP_REMOVED lines=33> */
.L_x_9967:
[----:B------:R-:W-:Y:S05]  /*0f00*/  BSYNC.RECONVERGENT B2 ;  /* 0x0000000000027941 */ /* 0x000fea0003800200 */
.L_x_9966:
[----:B------:R-:W-:Y:S02]  /*0f10*/  IMAD.MOV.U32 R6, RZ, RZ, R2 ;  /* 0x000000ffff067224 */ /* 0x000fe400078e0002 */
[----:B------:R-:W-:-:S07]  /*0f20*/  IMAD.MOV.U32 R7, RZ, RZ, R3 ;  /* 0x000000ffff077224 */ /* 0x000fce00078e0003 */
.L_x_9965:
[----:B------:R-:W-:Y:S05]  /*0f30*/  BSYNC.RECONVERGENT B1 ;  /* 0x0000000000017941 */ /* 0x000fea0003800200 */
.L_x_9964:
        /* <DEDUP_REMOVED lines=33> */
.L_x_9971:
[----:B------:R-:W-:Y:S05]  /*1150*/  BSYNC.RECONVERGENT B2 ;  /* 0x0000000000027941 */ /* 0x000fea0003800200 */
.L_x_9970:
[----:B------:R-:W-:Y:S02]  /*1160*/  IMAD.MOV.U32 R8, RZ, RZ, R2 ;  /* 0x000000ffff087224 */ /* 0x000fe400078e0002 */
[----:B------:R-:W-:-:S07]  /*1170*/  IMAD.MOV.U32 R9, RZ, RZ, R3 ;  /* 0x000000ffff097224 */ /* 0x000fce00078e0003 */
.L_x_9969:
[----:B------:R-:W-:Y:S05]  /*1180*/  BSYNC.RECONVERGENT B1 ;  /* 0x0000000000017941 */ /* 0x000fea0003800200 */
.L_x_9968:
        /* <DEDUP_REMOVED lines=33> */
.L_x_9975:
[----:B------:R-:W-:Y:S05]  /*13a0*/  BSYNC.RECONVERGENT B2 ;  /* 0x0000000000027941 */ /* 0x000fea0003800200 */
.L_x_9974:
[----:B------:R-:W-:Y:S02]  /*13b0*/  IMAD.MOV.U32 R10, RZ, RZ, R2 ;  /* 0x000000ffff0a7224 */ /* 0x000fe400078e0002 */
[----:B------:R-:W-:-:S07]  /*13c0*/  IMAD.MOV.U32 R11, RZ, RZ, R3 ;  /* 0x000000ffff0b7224 */ /* 0x000fce00078e0003 */
.L_x_9973:
[----:B------:R-:W-:Y:S05]  /*13d0*/  BSYNC.RECONVERGENT B1 ;  /* 0x0000000000017941 */ /* 0x000fea0003800200 */
.L_x_9972:
        /* <DEDUP_REMOVED lines=33> */
.L_x_9979:
[----:B------:R-:W-:Y:S05]  /*15f0*/  BSYNC.RECONVERGENT B2 ;  /* 0x0000000000027941 */ /* 0x000fea0003800200 */
.L_x_9978:
[----:B------:R-:W-:Y:S02]  /*1600*/  IMAD.MOV.U32 R12, RZ, RZ, R2 ;  /* 0x000000ffff0c7224 */ /* 0x000fe400078e0002 */
[----:B------:R-:W-:-:S07]  /*1610*/  IMAD.MOV.U32 R13, RZ, RZ, R3 ;  /* 0x000000ffff0d7224 */ /* 0x000fce00078e0003 */
.L_x_9977:
[----:B------:R-:W-:Y:S05]  /*1620*/  BSYNC.RECONVERGENT B1 ;  /* 0x0000000000017941 */ /* 0x000fea0003800200 */
.L_x_9976:
        /* <DEDUP_REMOVED lines=33> */
.L_x_9983:
[----:B------:R-:W-:Y:S05]  /*1840*/  BSYNC.RECONVERGENT B2 ;  /* 0x0000000000027941 */ /* 0x000fea0003800200 */
.L_x_9982:
[----:B------:R-:W-:Y:S02]  /*1850*/  IMAD.MOV.U32 R14, RZ, RZ, R2 ;  /* 0x000000ffff0e7224 */ /* 0x000fe400078e0002 */
[----:B------:R-:W-:-:S07]  /*1860*/  IMAD.MOV.U32 R15, RZ, RZ, R3 ;  /* 0x000000ffff0f7224 */ /* 0x000fce00078e0003 */
.L_x_9981:
[----:B------:R-:W-:Y:S05]  /*1870*/  BSYNC.RECONVERGENT B1 ;  /* 0x0000000000017941 */ /* 0x000fea0003800200 */
.L_x_9980:
        /* <DEDUP_REMOVED lines=16> */
.L_x_9986:
[----:B------:R-:W-:-:S13]  /*1980*/  ISETP.GE.U32.AND P0, PT, R34, R35, PT ;  /* 0x000000232200720c */ /* 0x000fda0003f06070 */
[----:B------:R-:W-:Y:S05]  /*1990*/  @P0 BRA `(.L_x_9988) ;  /* 0x0000000000300947 */ /* 0x000fea0003800000 */
[----:B0----5:R-:W0:Y:S01]  /*19a0*/  LDC.64 R2, c[0x0][0x3a0] ;  /* 0x0000e800ff027b82 */ /* 0x021e220000000a00 */
[----:B------:R-:W-:Y:S01]  /*19b0*/  IMAD.IADD R5, R52, 0x1, R34 ;  /* 0x0000000134057824 */ /* 0x000fe200078e0222 */
[----:B------:R-:W-:-:S03]  /*19c0*/  IADD3 R34, PT, PT, R34, 0x80, RZ ;  /* 0x0000008022227810 */ /* 0x000fc60007ffe0ff */
[----:B0-----:R-:W-:-:S05]  /*19d0*/  IMAD.WIDE.U32 R2, R5, 0x8, R2 ;  /* 0x0000000805027825 */ /* 0x001fca00078e0002 */
[----:B------:R1:W-:Y:S02]  /*19e0*/  STG.E.64 desc[UR4][R2.64], R36 ;  /* 0x0000002402007986 */ /* 0x0003e4000c101b04 */
.L_x_9987:
[----:B------:R-:W-:-:S13]  /*19f0*/  ISETP.GE.U32.AND P0, PT, R34, R35, PT ;  /* 0x000000232200720c */ /* 0x000fda0003f06070 */
[----:B------:R-:W-:Y:S05]  /*1a00*/  @P0 BRA `(.L_x_9989) ;  /* 0x0000000000300947 */ /* 0x000fea0003800000 */
[----:B01----:R-:W0:Y:S01]  /*1a10*/  LDC.64 R2, c[0x0][0x3a0] ;  /* 0x0000e800ff027b82 */ /* 0x003e220000000a00 */
[----:B------:R-:W-:Y:S02]  /*1a20*/  IMAD.IADD R5, R52, 0x1, R34 ;  /* 0x0000000134057824 */ /* 0x000fe400078e0222 */
[----:B------:R-:W-:Y:S02]  /*1a30*/  VIADD R34, R34, 0x80 ;  /* 0x0000008022227836 */ /* 0x000fe40000000000 */
[----:B0-----:R-:W-:-:S05]  /*1a40*/  IMAD.WIDE.U32 R2, R5, 0x8, R2 ;  /* 0x0000000805027825 */ /* 0x001fca00078e0002 */
[----:B------:R1:W-:Y:S02]  /*1a50*/  STG.E.64 desc[UR4][R2.64], R6 ;  /* 0x0000000602007986 */ /* 0x0003e4000c101b04 */
.L_x_9988:
[----:B------:R-:W-:-:S13]  /*1a60*/  ISETP.GE.U32.AND P0, PT, R34, R35, PT ;  /* 0x000000232200720c */ /* 0x000fda0003f06070 */
[----:B------:R-:W-:Y:S05]  /*1a70*/  @P0 BRA `(.L_x_9990) ;  /* 0x0000000000340947 */ /* 0x000fea0003800000 */
[----:B01---5:R-:W0:Y:S01]  /*1a80*/  LDC.64 R2, c[0x0][0x3a0] ;  /* 0x0000e800ff027b82 */ /* 0x023e220000000a00 */
[----:B------:R-:W-:Y:S01]  /*1a90*/  IMAD.IADD R5, R52, 0x1, R34 ;  /* 0x0000000134057824 */ /* 0x000fe200078e0222 */
[----:B------:R-:W-:-:S03]  /*1aa0*/  IADD3 R34, PT, PT, R34, 0x80, RZ ;  /* 0x0000008022227810 */ /* 0x000fc60007ffe0ff */
[----:B0-----:R-:W-:-:S05]  /*1ab0*/  IMAD.WIDE.U32 R2, R5, 0x8, R2 ;  /* 0x0000000805027825 */ /* 0x001fca00078e0002 */
[----:B------:R2:W-:Y:S02]  /*1ac0*/  STG.E.64 desc[UR4][R2.64], R8 ;  /* 0x0000000802007986 */ /* 0x0005e4000c101b04 */
.L_x_9989:
        /* <DEDUP_REMOVED lines=8> */
.L_x_9990:
[----:B------:R-:W-:Y:S05]  /*1b50*/  BSYNC.RELIABLE B1 ;  /* 0x0000000000017941 */ /* 0x000fea0003800100 */
.L_x_9985:
[----:B------:R-:W-:-:S13]  /*1b60*/  ISETP.GE.U32.AND P0, PT, R34, R35, PT ;  /* 0x000000232200720c */ /* 0x000fda0003f06070 */
[----:B012--5:R-:W0:Y:S01]  /*1b70*/  @!P0 LDC.64 R2, c[0x0][0x3a0] ;  /* 0x0000e800ff028b82 */ /* 0x027e220000000a00 */
[----:B------:R-:W-:Y:S01]  /*1b80*/  @!P0 IMAD.IADD R5, R52, 0x1, R34 ;  /* 0x0000000134058824 */ /* 0x000fe200078e0222 */
[----:B------:R-:W-:-:S03]  /*1b90*/  @!P0 IADD3 R34, PT, PT, R34, 0x80, RZ ;  /* 0x0000008022228810 */ /* 0x000fc60007ffe0ff */
[----:B0-----:R-:W-:-:S05]  /*1ba0*/  @!P0 IMAD.WIDE.U32 R2, R5, 0x8, R2 ;  /* 0x0000000805028825 */ /* 0x001fca00078e0002 */
[----:B------:R3:W-:Y:S02]  /*1bb0*/  @!P0 STG.E.64 desc[UR4][R2.64], R12 ;  /* 0x0000000c02008986 */ /* 0x0007e4000c101b04 */
.L_x_9991:
[----:B------:R-:W-:Y:S05]  /*1bc0*/  BSYNC.RECONVERGENT B0 ;  /* 0x0000000000007941 */ /* 0x000fea0003800200 */
.L_x_9984:
        /* <DEDUP_REMOVED lines=8> */
.L_x_9951:
        /* <DEDUP_REMOVED lines=42> */
.L_x_9995:
[----:B------:R-:W-:Y:S05]  /*1ef0*/  BSYNC.RECONVERGENT B2 ;  /* 0x0000000000027941 */ /* 0x000fea0003800200 */
.L_x_9994:
[----:B------:R-:W-:Y:S01]  /*1f00*/  IMAD.MOV.U32 R36, RZ, RZ, R2 ;  /* 0x000000ffff247224 */ /* 0x000fe200078e0002 */
[----:B------:R-:W-:-:S07]  /*1f10*/  MOV R37, R3 ;  /* 0x0000000300257202 */ /* 0x000fce0000000f00 */
.L_x_9993:
[----:B------:R-:W-:Y:S05]  /*1f20*/  BSYNC.RECONVERGENT B1 ;  /* 0x0000000000017941 */ /* 0x000fea0003800200 */
.L_x_9992:
        /* <DEDUP_REMOVED lines=30> */
.L_x_9999:
[----:B------:R-:W-:Y:S05]  /*2110*/  BSYNC.RECONVERGENT B2 ;  /* 0x0000000000027941 */ /* 0x000fea0003800200 */
.L_x_9998:
[----:B------:R-:W-:Y:S02]  /*2120*/  IMAD.MOV.U32 R38, RZ, RZ, R2 ;  /* 0x000000ffff267224 */ /* 0x000fe400078e0002 */
[----:B------:R-:W-:-:S07]  /*2130*/  IMAD.MOV.U32 R39, RZ, RZ, R3 ;  /* 0x000000ffff277224 */ /* 0x000fce00078e0003 */
.L_x_9997:
[----:B------:R-:W-:Y:S05]  /*2140*/  BSYNC.RECONVERGENT B1 ;  /* 0x0000000000017941 */ /* 0x000fea0003800200 */
.L_x_9996:
        /* <DEDUP_REMOVED lines=30> */
.L_x_10003:
[----:B------:R-:W-:Y:S05]  /*2330*/  BSYNC.RECONVERGENT B2 ;  /* 0x0000000000027941 */ /* 0x000fea0003800200 */
.L_x_10002:
[----:B------:R-:W-:Y:S02]  /*2340*/  IMAD.MOV.U32 R12, RZ, RZ, R2 ;  /* 0x000000ffff0c7224 */ /* 0x000fe400078e0002 */
[----:B------:R-:W-:-:S07]  /*2350*/  IMAD.MOV.U32 R13, RZ, RZ, R3 ;  /* 0x000000ffff0d7224 */ /* 0x000fce00078e0003 */
.L_x_10001:
[----:B------:R-:W-:Y:S05]  /*2360*/  BSYNC.RECONVERGENT B1 ;  /* 0x0000000000017941 */ /* 0x000fea0003800200 */
.L_x_10000:
        /* <DEDUP_REMOVED lines=29> */
[----:B------:R-:W-:Y:S05]  /*2540*/  CALL.REL.NOINC `($__internal_6_$__cuda_sm20_div_rn_f64_full) ;  /* 0x0000000800487944 */ /* 0x000fea0003c00000 */
.L_x_10007:
[----:B------:R-:W-:Y:S05]  /*2550*/  BSYNC.RECONVERGENT B2 ;  /* 0x0000000000027941 */ /* 0x000fea0003800200 */
.L_x_10006:
[----:B------:R-:W-:Y:S01]  /*2560*/  MOV R14, R2 ;  /* 0x00000002000e7202 */ /* 0x000fe20000000f00 */
[----:B------:R-:W-:-:S07]  /*2570*/  IMAD.MOV.U32 R15, RZ, RZ, R3 ;  /* 0x000000ffff0f7224 */ /* 0x000fce00078e0003 */
.L_x_10005:
[----:B------:R-:W-:Y:S05]  /*2580*/  BSYNC.RECONVERGENT B1 ;  /* 0x0000000000017941 */ /* 0x000fea0003800200 */
.L_x_10004:
        /* <DEDUP_REMOVED lines=30> */
.L_x_10011:
[----:B------:R-:W-:Y:S05]  /*2770*/  BSYNC.RECONVERGENT B2 ;  /* 0x0000000000027941 */ /* 0x000fea0003800200 */
.L_x_10010:
[----:B------:R-:W-:Y:S01]  /*2780*/  IMAD.MOV.U32 R8, RZ, RZ, R2 ;  /* 0x000000ffff087224 */ /* 0x000fe200078e0002 */
[----:B------:R-:W-:-:S07]  /*2790*/  MOV R9, R3 ;  /* 0x0000000300097202 */ /* 0x000fce0000000f00 */
.L_x_10009:
[----:B------:R-:W-:Y:S05]  /*27a0*/  BSYNC.RECONVERGENT B1 ;  /* 0x0000000000017941 */ /* 0x000fea0003800200 */
.L_x_10008:
        /* <DEDUP_REMOVED lines=30> */
.L_x_10015:
[----:B------:R-:W-:Y:S05]  /*2990*/  BSYNC.RECONVERGENT B2 ;  /* 0x0000000000027941 */ /* 0x000fea0003800200 */
.L_x_10014:
[----:B------:R-:W-:Y:S02]  /*29a0*/  IMAD.MOV.U32 R10, RZ, RZ, R2 ;  /* 0x000000ffff0a7224 */ /* 0x000fe400078e0002 */
[----:B------:R-:W-:-:S07]  /*29b0*/  IMAD.MOV.U32 R11, RZ, RZ, R3 ;  /* 0x000000ffff0b7224 */ /* 0x000fce00078e0003 */
.L_x_10013:
[----:B------:R-:W-:Y:S05]  /*29c0*/  BSYNC.RECONVERGENT B1 ;  /* 0x0000000000017941 */ /* 0x000fea0003800200 */
.L_x_10012:
        /* <DEDUP_REMOVED lines=30> */
.L_x_10019:
[----:B------:R-:W-:Y:S05]  /*2bb0*/  BSYNC.RECONVERGENT B2 ;  /* 0x0000000000027941 */ /* 0x000fea0003800200 */
.L_x_10018:
[----:B------:R-:W-:Y:S02]  /*2bc0*/  IMAD.MOV.U32 R16, RZ, RZ, R2 ;  /* 0x000000ffff107224 */ /* 0x000fe400078e0002 */
[----:B------:R-:W-:-:S07]  /*2bd0*/  IMAD.MOV.U32 R17, RZ, RZ, R3 ;  /* 0x000000ffff117224 */ /* 0x000fce00078e0003 */
.L_x_10017:
[----:B------:R-:W-:Y:S05]  /*2be0*/  BSYNC.RECONVERGENT B1 ;  /* 0x0000000000017941 */ /* 0x000fea0003800200 */
.L_x_10016:
        /* <DEDUP_REMOVED lines=30> */
.L_x_10023:
[----:B------:R-:W-:Y:S05]  /*2dd0*/  BSYNC.RECONVERGENT B2 ;  /* 0x0000000000027941 */ /* 0x000fea0003800200 */
.L_x_10022:
[----:B------:R-:W-:Y:S01]  /*2de0*/  MOV R18, R2 ;  /* 0x0000000200127202 */ /* 0x000fe20000000f00 */
[----:B------:R-:W-:-:S07]  /*2df0*/  IMAD.MOV.U32 R19, RZ, RZ, R3 ;  /* 0x000000ffff137224 */ /* 0x000fce00078e0003 */
.L_x_10021:
[----:B------:R-:W-:Y:S05]  /*2e00*/  BSYNC.RECONVERGENT B1 ;  /* 0x0000000000017941 */ /* 0x000fea0003800200 */
.L_x_10020:
[----:B------:R-:W0:Y:S02]  /*2e10*/  LDC.64 R2, c[0x0][0x3a0] ;  /* 0x0000e800ff027b82 */ /* 0x000e240000000a00 */
[----:B0-----:R-:W-:-:S04]  /*2e20*/  IMAD.WIDE.U32 R52, R52, 0x8, R2 ;  /* 0x0000000834347825 */ /* 0x001fc800078e0002 */
[----:B------:R-:W-:-:S05]  /*2e30*/  IMAD.WIDE.U32 R52, R48, 0x40, R52 ;  /* 0x0000004030347825 */ /* 0x000fca00078e0034 */
[----:B------:R-:W-:Y:S04]  /*2e40*/  STG.E.ENL2.256 desc[UR4][R52.64], R36, R12 ;  /* 0xf8000024340c797f */ /* 0x000fe8000f121804 */
[----:B------:R-:W-:Y:S01]  /*2e50*/  STG.E.ENL2.256 desc[UR4][R52.64+0x20], R8, R16 ;  /* 0xf80001083410797f */ /* 0x000fe2000f121804 */
[----:B------:R-:W-:Y:S05]  /*2e60*/  EXIT ;  /* 0x000000000000794d */ /* 0x000fea0003800000 */
        .weak           $__internal_6_$__cuda_sm20_div_rn_f64_full
        .type           $__internal_6_$__cuda_sm20_div_rn_f64_full,@function
        .size           $__internal_6_$__cuda_sm20_div_rn_f64_full,(.L_x_14584 - $__internal_6_$__cuda_sm20_div_rn_f64_full)
$__internal_6_$__cuda_sm20_div_rn_f64_full:
        /* <DEDUP_REMOVED lines=73> */
.L_x_10025:
        /* <DEDUP_REMOVED lines=17> */
.L_x_10028:
[----:B------:R-:W-:-:S05]  /*3410*/  LOP3.LUT R2, R41, 0x80000, RZ, 0xfc, !PT ;  /* 0x0008000029027812 */ /* 0x000fca00078efcff */
[----:B------:R-:W-:Y:S02]  /*3420*/  IMAD.MOV.U32 R3, RZ, RZ, R2 ;  /* 0x000000ffff037224 */ /* 0x000fe400078e0002 */
[----:B------:R-:W-:Y:S01]  /*3430*/  IMAD.MOV.U32 R2, RZ, RZ, R40 ;  /* 0x000000ffff027224 */ /* 0x000fe200078e0028 */
[----:B------:R-:W-:Y:S06]  /*3440*/  BRA `(.L_x_10026) ;  /* 0x00000000000c7947 */ /* 0x000fec0003800000 */
.L_x_10027:
[----:B------:R-:W-:-:S05]  /*3450*/  LOP3.LUT R2, R45, 0x80000, RZ, 0xfc, !PT ;  /* 0x000800002d027812 */ /* 0x000fca00078efcff */
[----:B------:R-:W-:Y:S01]  /*3460*/  IMAD.MOV.U32 R3, RZ, RZ, R2 ;  /* 0x000000ffff037224 */ /* 0x000fe200078e0002 */
[----:B------:R-:W-:-:S07]  /*3470*/  MOV R2, R44 ;  /* 0x0000002c00027202 */ /* 0x000fce0000000f00 */
.L_x_10026:
[----:B------:R-:W-:Y:S05]  /*3480*/  BSYNC.RECONVERGENT B0 ;  /* 0x0000000000007941 */ /* 0x000fea0003800200 */
.L_x_10024:
[----:B------:R-:W-:Y:S02]  /*3490*/  IMAD.MOV.U32 R4, RZ, RZ, R0 ;  /* 0x000000ffff047224 */ /* 0x000fe400078e0000 */
[----:B------:R-:W-:-:S04]  /*34a0*/  IMAD.MOV.U32 R5, RZ, RZ, 0x0 ;  /* 0x00000000ff057424 */ /* 0x000fc800078e00ff */
[----:B------:R-:W-:Y:S05]  /*34b0*/  RET.REL.NODEC R4 `(_ZN2at6native29vectorized_elementwise_kernelILi8EZZZNS0_26logit_backward_kernel_cudaERNS_18TensorIteratorBaseERKN3c106ScalarEENKUlvE_clEvENKUlvE_clEvEUlddE0_St5arrayIPcLm3EEEEviT0_T1_) ;  /* 0xffffffc804d07950 */ /* 0x000fea0003c3ffff */
.L_x_10029:
        /* <DEDUP_REMOVED lines=12> */
.L_x_14584:


//--------------------- .text._ZN2at6native18elementwise_kernelILi128ELi4EZNS0_15gpu_kernel_implIZZZNS0_26logit_backward_kernel_cudaERNS_18TensorIteratorBaseERKN3c106ScalarEENKUlvE_clEvENKUlvE_clEvEUlddE_EEvS4_RKT_EUliE_EEviT1_ --------------------------
	.section	.text._ZN2at6native18elementwise_kernelILi128ELi4EZNS0_15gpu_kernel_implIZZZNS0_26logit_backward_kernel_cudaERNS_18TensorIteratorBaseERKN3c106ScalarEENKUlvE_clEvENKUlvE_clEvEUlddE_EEvS4_RKT_EUliE_EEviT1_,"ax",@progbits
	.align	128
        .global         _ZN2at6native18elementwise_kernelILi128ELi4EZNS0_15gpu_kernel_implIZZZNS0_26logit_backward_kernel_cudaERNS_18TensorIteratorBaseERKN3c106ScalarEENKUlvE_clEvENKUlvE_clEvEUlddE_EEvS4_RKT_EUliE_EEviT1_
        .type           _ZN2at6native18elementwise_kernelILi128ELi4EZNS0_15gpu_kernel_implIZZZNS0_26logit_backward_kernel_cudaERNS_18TensorIteratorBaseERKN3c106ScalarEENKUlvE_clEvENKUlvE_clEvEUlddE_EEvS4_RKT_EUliE_EEviT1_,@function
        .size           _ZN2at6native18elementwise_kernelILi128ELi4EZNS0_15gpu_kernel_implIZZZNS0_26logit_backward_kernel_cudaERNS_18TensorIteratorBaseERKN3c106ScalarEENKUlvE_clEvENKUlvE_clEvEUlddE_EEvS4_RKT_EUliE_EEviT1_,(.L_x_14585 - _ZN2at6native18elementwise_kernelILi128ELi4EZNS0_15gpu_kernel_implIZZZNS0_26logit_backward_kernel_cudaERNS_18TensorIteratorBaseERKN3c106ScalarEENKUlvE_clEvENKUlvE_clEvEUlddE_EEvS4_RKT_EUliE_EEviT1_)
        .other          _ZN2at6native18elementwise_kernelILi128ELi4EZNS0_15gpu_kernel_implIZZZNS0_26logit_backward_kernel_cudaERNS_18TensorIteratorBaseERKN3c106ScalarEENKUlvE_clEvENKUlvE_clEvEUlddE_EEvS4_RKT_EUliE_EEviT1_,@"STO_CUDA_ENTRY STV_DEFAULT"
_ZN2at6native18elementwise_kernelILi128ELi4EZNS0_15gpu_kernel_implIZZZNS0_26logit_backward_kernel_cudaERNS_18TensorIteratorBaseERKN3c106ScalarEENKUlvE_clEvENKUlvE_clEvEUlddE_EEvS4_RKT_EUliE_EEviT1_:
.text._ZN2at6native18elementwise_kernelILi128ELi4EZNS0_15gpu_kernel_implIZZZNS0_26logit_backward_kernel_cudaERNS_18TensorIteratorBaseERKN3c106ScalarEENKUlvE_clEvENKUlvE_clEvEUlddE_EEvS4_RKT_EUliE_EEviT1_:
        /* <DEDUP_REMOVED lines=371> */
.L_x_10032:
        /* <DEDUP_REMOVED lines=18> */
.L_x_10037:
[----:B------:R-:W2:Y:S02]  /*1850*/  LDG.E.U8 R2, desc[UR36][R2.64] ;  /* 0x0000002402027981 */ /* 0x000ea4000c1e1100 */
[----:B--2---:R0:W1:Y:S01]  /*1860*/  I2F.F64.U16 R16, R2 ;  /* 0x0000000200107312 */ /* 0x0040620000101800 */
[----:B------:R-:W-:Y:S05]  /*1870*/  BRA `(.L_x_10039) ;  /* 0x0000000c00607947 */ /* 0x000fea0003800000 */
.L_x_10036:
        /* <DEDUP_REMOVED lines=9> */
.L_x_10041:
[----:B------:R-:W2:Y:S02]  /*1910*/  LDG.E R2, desc[UR36][R2.64] ;  /* 0x0000002402027981 */ /* 0x000ea4000c1e1900 */
[----:B--2---:R0:W1:Y:S01]  /*1920*/  I2F.F64 R16, R2 ;  /* 0x0000000200107312 */ /* 0x0040620000201c00 */
[----:B------:R-:W-:Y:S05]  /*1930*/  BRA `(.L_x_10039) ;  /* 0x0000000c00307947 */ /* 0x000fea0003800000 */
.L_x_10040:
[----:B------:R-:W2:Y:S02]  /*1940*/  LDG.E.U16 R2, desc[UR36][R2.64] ;  /* 0x0000002402027981 */ /* 0x000ea4000c1e1500 */
[----:B--2---:R0:W1:Y:S01]  /*1950*/  I2F.F64.S16 R16, R2 ;  /* 0x0000000200107312 */ /* 0x0040620000101c00 */
[----:B------:R-:W-:Y:S05]  /*1960*/  BRA `(.L_x_10039) ;  /* 0x0000000c00247947 */ /* 0x000fea0003800000 */
.L_x_10035:
        /* <DEDUP_REMOVED lines=10> */
.L_x_10043:
[----:B------:R-:W2:Y:S02]  /*1a10*/  LDG.E.U16 R0, desc[UR36][R2.64] ;  /* 0x0000002402007981 */ /* 0x000ea4000c1e1500 */
[----:B--2---:R-:W-:-:S05]  /*1a20*/  HADD2.F32 R0, -RZ, R0.H0_H0 ;  /* 0x20000000ff007230 */ /* 0x004fca0000004100 */
[----:B------:R-:W-:-:S04]  /*1a30*/  FMUL.FTZ R0, R0, 1 ;  /* 0x3f80000000007820 */ /* 0x000fc80000410000 */
[----:B------:R0:W1:Y:S01]  /*1a40*/  F2F.F64.F32 R16, R0 ;  /* 0x0000000000107310 */ /* 0x0000620000201800 */
[----:B------:R-:W-:Y:S05]  /*1a50*/  BRA `(.L_x_10039) ;  /* 0x0000000800e87947 */ /* 0x000fea0003800000 */
.L_x_10042:
        /* <DEDUP_REMOVED lines=10> */
.L_x_10045:
[----:B------:R-:W2:Y:S02]  /*1b00*/  LDG.E.U16 R2, desc[UR36][R2.64] ;  /* 0x0000002402027981 */ /* 0x000ea4000c1e1500 */
[----:B--2---:R-:W-:-:S05]  /*1b10*/  HADD2.F32 R0, -RZ, R2.H0_H0 ;  /* 0x20000002ff007230 */ /* 0x004fca0000004100 */
[----:B------:R-:W-:-:S04]  /*1b20*/  FMUL.FTZ R0, R0, 1 ;  /* 0x3f80000000007820 */ /* 0x000fc80000410000 */
[----:B------:R0:W1:Y:S01]  /*1b30*/  F2F.F64.F32 R16, R0 ;  /* 0x0000000000107310 */ /* 0x0000620000201800 */
[----:B------:R-:W-:Y:S05]  /*1b40*/  BRA `(.L_x_10039) ;  /* 0x0000000800ac7947 */ /* 0x000fea0003800000 */
.L_x_10044:
[----:B------:R0:W5:Y:S01]  /*1b50*/  LDG.E.64 R16, desc[UR36][R2.64] ;  /* 0x0000002402107981 */ /* 0x000162000c1e1b00 */
[----:B------:R-:W-:Y:S05]  /*1b60*/  BRA `(.L_x_10039) ;  /* 0x0000000800a47947 */ /* 0x000fea0003800000 */
.L_x_10034:
        /* <DEDUP_REMOVED lines=13> */
.L_x_10048:
[----:B------:R0:W5:Y:S01]  /*1c40*/  LDG.E.64 R16, desc[UR36][R2.64] ;  /* 0x0000002402107981 */ /* 0x000162000c1e1b00 */
[----:B------:R-:W-:Y:S05]  /*1c50*/  BRA `(.L_x_10039) ;  /* 0x0000000800687947 */ /* 0x000fea0003800000 */
.L_x_10047:
        /* <DEDUP_REMOVED lines=27> */
.L_x_10050:
        /* <DEDUP_REMOVED lines=14> */
.L_x_10049:
[----:B------:R-:W2:Y:S02]  /*1ef0*/  LDG.E.U16 R0, desc[UR36][R2.64] ;  /* 0x0000002402007981 */ /* 0x000ea4000c1e1500 */
[----:B--2---:R-:W-:-:S04]  /*1f00*/  IMAD.U32 R0, R0, 0x10000, RZ ;  /* 0x0001000000007824 */ /* 0x004fc800078e00ff */
[----:B------:R-:W-:-:S04]  /*1f10*/  FMUL.FTZ R0, R0, 1 ;  /* 0x3f80000000007820 */ /* 0x000fc80000410000 */
[----:B------:R0:W1:Y:S01]  /*1f20*/  F2F.F64.F32 R16, R0 ;  /* 0x0000000000107310 */ /* 0x0000620000201800 */
[----:B------:R-:W-:Y:S05]  /*1f30*/  BRA `(.L_x_10039) ;  /* 0x0000000400b07947 */ /* 0x000fea0003800000 */
.L_x_10046:
        /* <DEDUP_REMOVED lines=11> */
.L_x_10053:
        /* <DEDUP_REMOVED lines=21> */
.L_x_10055:
[----:B------:R-:W-:Y:S05]  /*2140*/  BSYNC.RECONVERGENT B0 ;  /* 0x0000000000007941 */ /* 0x000fea0003800200 */
.L_x_10054:
[----:B------:R-:W-:Y:S01]  /*2150*/  IMAD.SHL.U32 R0, R0, 0x100000, RZ ;  /* 0x0010000000007824 */ /* 0x000fe200078e00ff */
[----:B------:R-:W-:-:S04]  /*2160*/  LEA R2, R2, 0x3b800000, 0x17 ;  /* 0x3b80000002027811 */ /* 0x000fc800078eb8ff */
[----:B------:R-:W-:-:S05]  /*2170*/  LOP3.LUT R0, R2, R0, R7, 0xfe, !PT ;  /* 0x0000000002007212 */ /* 0x000fca00078efe07 */
[----:B------:R-:W-:-:S04]  /*2180*/  FMUL.FTZ R0, R0, 1 ;  /* 0x3f80000000007820 */ /* 0x000fc80000410000 */
[----:B------:R0:W1:Y:S01]  /*2190*/  F2F.F64.F32 R16, R0 ;  /* 0x0000000000107310 */ /* 0x0000620000201800 */
[----:B------:R-:W-:Y:S05]  /*21a0*/  BRA `(.L_x_10039) ;  /* 0x0000000400147947 */ /* 0x000fea0003800000 */
.L_x_10052:
        /* <DEDUP_REMOVED lines=21> */
.L_x_10057:
[----:B------:R-:W-:Y:S05]  /*2300*/  BSYNC.RECONVERGENT B0 ;  /* 0x0000000000007941 */ /* 0x000fea0003800200 */
.L_x_10056:
[----:B------:R-:W-:Y:S02]  /*2310*/  SHF.L.U32 R0, R0, 0x15, RZ ;  /* 0x0000001500007819 */ /* 0x000fe400000006ff */
[----:B------:R-:W-:-:S04]  /*2320*/  LEA R2, R2, 0x37800000, 0x17 ;  /* 0x3780000002027811 */ /* 0x000fc800078eb8ff */
[----:B------:R-:W-:-:S05]  /*2330*/  LOP3.LUT R0, R2, R0, R7, 0xfe, !PT ;  /* 0x0000000002007212 */ /* 0x000fca00078efe07 */
[----:B------:R-:W-:-:S04]  /*2340*/  FMUL.FTZ R0, R0, 1 ;  /* 0x3f80000000007820 */ /* 0x000fc80000410000 */
[----:B------:R0:W1:Y:S01]  /*2350*/  F2F.F64.F32 R16, R0 ;  /* 0x0000000000107310 */ /* 0x0000620000201800 */
[----:B------:R-:W-:Y:S05]  /*2360*/  BRA `(.L_x_10039) ;  /* 0x0000000000a47947 */ /* 0x000fea0003800000 */
.L_x_10051:
[----:B------:R-:W-:-:S09]  /*2370*/  UISETP.NE.AND UP0, UPT, UR4, 0x1c, UPT ;  /* 0x0000001c0400788c */ /* 0x000fd2000bf05270 */
[----:B------:R-:W-:Y:S05]  /*2380*/  BRA.U !UP0, `(.L_x_10058) ;  /* 0x0000000108947547 */ /* 0x000fea000b800000 */
[----:B------:R-:W-:-:S09]  /*2390*/  UISETP.NE.AND UP0, UPT, UR4, 0x1d, UPT ;  /* 0x0000001d0400788c */ /* 0x000fd2000bf05270 */
[----:B------:R-:W-:Y:S05]  /*23a0*/  BRA.U !UP0, `(.L_x_10059) ;  /* 0x0000000108807547 */ /* 0x000fea000b800000 */
[----:B------:R-:W-:-:S09]  /*23b0*/  UISETP.NE.AND UP0, UPT, UR4, 0x2c, UPT ;  /* 0x0000002c0400788c */ /* 0x000fd2000bf05270 */
[----:B------:R-:W-:Y:S05]  /*23c0*/  BRA.U !UP0, `(.L_x_10060) ;  /* 0x0000000108487547 */ /* 0x000fea000b800000 */
.L_x_10038:
        /* <DEDUP_REMOVED lines=16> */
.L_x_10061:
[----:B------:R-:W-:Y:S01]  /*24d0*/  CS2R R16, SRZ ;  /* 0x0000000000107805 */ /* 0x000fe2000001ff00 */
[----:B------:R-:W-:Y:S06]  /*24e0*/  BRA `(.L_x_10039) ;  /* 0x0000000000447947 */ /* 0x000fec0003800000 */
.L_x_10060:
        /* <DEDUP_REMOVED lines=12> */
.L_x_10059:
[----:B------:R-:W2:Y:S02]  /*25b0*/  LDG.E.64 R16, desc[UR36][R2.64] ;  /* 0x0000002402107981 */ /* 0x000ea4000c1e1b00 */
[----:B--2---:R-:W4:Y:S01]  /*25c0*/  I2F.F64.U64 R16, R16 ;  /* 0x0000001000107312 */ /* 0x004f220000301800 */
[----:B------:R-:W-:Y:S05]  /*25d0*/  BRA `(.L_x_10039) ;  /* 0x0000000000087947 */ /* 0x000fea0003800000 */
.L_x_10058:
[----:B------:R-:W2:Y:S02]  /*25e0*/  LDG.E R2, desc[UR36][R2.64] ;  /* 0x0000002402027981 */ /* 0x000ea4000c1e1900 */
[----:B--2---:R0:W1:Y:S02]  /*25f0*/  I2F.F64.U32 R16, R2 ;  /* 0x0000000200107312 */ /* 0x0040640000201800 */
.L_x_10039:
[----:B------:R-:W-:Y:S05]  /*2600*/  BSYNC.RECONVERGENT B7 ;  /* 0x0000000000077941 */ /* 0x000fea0003800200 */
.L_x_10033:
        /* <DEDUP_REMOVED lines=18> */
.L_x_10066:
[----:B0-----:R-:W2:Y:S02]  /*2730*/  LDG.E.U8 R2, desc[UR36][R22.64] ;  /* 0x0000002416027981 */ /* 0x001ea4000c1e1100 */
[----:B--2---:R-:W0:Y:S01]  /*2740*/  I2F.F64.U16 R2, R2 ;  /* 0x0000000200027312 */ /* 0x004e220000101800 */
[----:B------:R-:W-:Y:S05]  /*2750*/  BRA `(.L_x_10068) ;  /* 0x0000000c00607947 */ /* 0x000fea0003800000 */
.L_x_10065:
        /* <DEDUP_REMOVED lines=9> */
.L_x_10070:
[----:B0-----:R-:W2:Y:S02]  /*27f0*/  LDG.E R2, desc[UR36][R22.64] ;  /* 0x0000002416027981 */ /* 0x001ea4000c1e1900 */
[----:B--2---:R-:W0:Y:S01]  /*2800*/  I2F.F64 R2, R2 ;  /* 0x0000000200027312 */ /* 0x004e220000201c00 */
[----:B------:R-:W-:Y:S05]  /*2810*/  BRA `(.L_x_10068) ;  /* 0x0000000c00307947 */ /* 0x000fea0003800000 */
.L_x_10069:
[----:B0-----:R-:W2:Y:S02]  /*2820*/  LDG.E.U16 R2, desc[UR36][R22.64] ;  /* 0x0000002416027981 */ /* 0x001ea4000c1e1500 */
[----:B--2---:R-:W0:Y:S01]  /*2830*/  I2F.F64.S16 R2, R2 ;  /* 0x0000000200027312 */ /* 0x004e220000101c00 */
[----:B------:R-:W-:Y:S05]  /*2840*/  BRA `(.L_x_10068) ;  /* 0x0000000c00247947 */ /* 0x000fea0003800000 */
.L_x_10064:
        /* <DEDUP_REMOVED lines=10> */
.L_x_10072:
[----:B0-----:R-:W2:Y:S02]  /*28f0*/  LDG.E.U16 R0, desc[UR36][R22.64] ;  /* 0x0000002416007981 */ /* 0x001ea4000c1e1500 */
[----:B--2---:R-:W-:-:S05]  /*2900*/  HADD2.F32 R0, -RZ, R0.H0_H0 ;  /* 0x20000000ff007230 */ /* 0x004fca0000004100 */
[----:B------:R-:W-:-:S04]  /*2910*/  FMUL.FTZ R0, R0, 1 ;  /* 0x3f80000000007820 */ /* 0x000fc80000410000 */
[----:B------:R0:W2:Y:S01]  /*2920*/  F2F.F64.F32 R2, R0 ;  /* 0x0000000000027310 */ /* 0x0000a20000201800 */
[----:B------:R-:W-:Y:S05]  /*2930*/  BRA `(.L_x_10068) ;  /* 0x0000000800e87947 */ /* 0x000fea0003800000 */
.L_x_10071:
        /* <DEDUP_REMOVED lines=10> */
.L_x_10074:
[----:B------:R-:W0:Y:S02]  /*29e0*/  LDG.E.U16 R22, desc[UR36][R22.64] ;  /* 0x0000002416167981 */ /* 0x000e24000c1e1500 */
[----:B0-----:R-:W-:-:S05]  /*29f0*/  HADD2.F32 R0, -RZ, R22.H0_H0 ;  /* 0x20000016ff007230 */ /* 0x001fca0000004100 */
[----:B------:R-:W-:-:S04]  /*2a00*/  FMUL.FTZ R0, R0, 1 ;  /* 0x3f80000000007820 */ /* 0x000fc80000410000 */
[----:B------:R0:W2:Y:S01]  /*2a10*/  F2F.F64.F32 R2, R0 ;  /* 0x0000000000027310 */ /* 0x0000a20000201800 */
[----:B------:R-:W-:Y:S05]  /*2a20*/  BRA `(.L_x_10068) ;  /* 0x0000000800ac7947 */ /* 0x000fea0003800000 */
.L_x_10073:
[----:B0-----:R0:W5:Y:S01]  /*2a30*/  LDG.E.64 R2, desc[UR36][R22.64] ;  /* 0x0000002416027981 */ /* 0x001162000c1e1b00 */
[----:B------:R-:W-:Y:S05]  /*2a40*/  BRA `(.L_x_10068) ;  /* 0x0000000800a47947 */ /* 0x000fea0003800000 */
.L_x_10063:
        /* <DEDUP_REMOVED lines=13> */
.L_x_10077:
[----:B0-----:R0:W5:Y:S01]  /*2b20*/  LDG.E.64 R2, desc[UR36][R22.64] ;  /* 0x0000002416027981 */ /* 0x001162000c1e1b00 */
[----:B------:R-:W-:Y:S05]  /*2b30*/  BRA `(.L_x_10068) ;  /* 0x0000000800687947 */ /* 0x000fea0003800000 */
.L_x_10076:
        /* <DEDUP_REMOVED lines=27> */
.L_x_10079:
        /* <DEDUP_REMOVED lines=14> */
.L_x_10078:
[----:B0-----:R-:W2:Y:S02]  /*2dd0*/  LDG.E.U16 R0, desc[UR36][R22.64] ;  /* 0x0000002416007981 */ /* 0x001ea4000c1e1500 */
[----:B--2---:R-:W-:-:S04]  /*2de0*/  IMAD.U32 R0, R0, 0x10000, RZ ;  /* 0x0001000000007824 */ /* 0x004fc800078e00ff */
[----:B------:R-:W-:-:S04]  /*2df0*/  FMUL.FTZ R0, R0, 1 ;  /* 0x3f80000000007820 */ /* 0x000fc80000410000 */
[----:B------:R0:W2:Y:S01]  /*2e00*/  F2F.F64.F32 R2, R0 ;  /* 0x0000000000027310 */ /* 0x0000a20000201800 */
[----:B------:R-:W-:Y:S05]  /*2e10*/  BRA `(.L_x_10068) ;  /* 0x0000000400b07947 */ /* 0x000fea0003800000 */
.L_x_10075:
        /* <DEDUP_REMOVED lines=11> */
.L_x_10082:
        /* <DEDUP_REMOVED lines=21> */
.L_x_10084:
[----:B------:R-:W-:Y:S05]  /*3020*/  BSYNC.RECONVERGENT B0 ;  /* 0x0000000000007941 */ /* 0x000fea0003800200 */
.L_x_10083:
[----:B------:R-:W-:Y:S01]  /*3030*/  IMAD.SHL.U32 R0, R0, 0x100000, RZ ;  /* 0x0010000000007824 */ /* 0x000fe200078e00ff */
[----:B------:R-:W-:-:S04]  /*3040*/  LEA R2, R2, 0x3b800000, 0x17 ;  /* 0x3b80000002027811 */ /* 0x000fc800078eb8ff */
[----:B------:R-:W-:-:S05]  /*3050*/  LOP3.LUT R0, R2, R0, R7, 0xfe, !PT ;  /* 0x0000000002007212 */ /* 0x000fca00078efe07 */
[----:B------:R-:W-:-:S04]  /*3060*/  FMUL.FTZ R0, R0, 1 ;  /* 0x3f80000000007820 */ /* 0x000fc80000410000 */
[----:B------:R0:W2:Y:S01]  /*3070*/  F2F.F64.F32 R2, R0 ;  /* 0x0000000000027310 */ /* 0x0000a20000201800 */
[----:B------:R-:W-:Y:S05]  /*3080*/  BRA `(.L_x_10068) ;  /* 0x0000000400147947 */ /* 0x000fea0003800000 */
.L_x_10081:
        /* <DEDUP_REMOVED lines=21> */
.L_x_10086:
[----:B------:R-:W-:Y:S05]  /*31e0*/  BSYNC.RECONVERGENT B0 ;  /* 0x0000000000007941 */ /* 0x000fea0003800200 */
.L_x_10085:
[----:B------:R-:W-:Y:S02]  /*31f0*/  SHF.L.U32 R0, R0, 0x15, RZ ;  /* 0x0000001500007819 */ /* 0x000fe400000006ff */
[----:B------:R-:W-:-:S04]  /*3200*/  LEA R2, R2, 0x37800000, 0x17 ;  /* 0x3780000002027811 */ /* 0x000fc800078eb8ff */
[----:B------:R-:W-:-:S05]  /*3210*/  LOP3.LUT R0, R2, R0, R7, 0xfe, !PT ;  /* 0x0000000002007212 */ /* 0x000fca00078efe07 */
[----:B------:R-:W-:-:S04]  /*3220*/  FMUL.FTZ R0, R0, 1 ;  /* 0x3f80000000007820 */ /* 0x000fc80000410000 */
[----:B------:R0:W2:Y:S01]  /*3230*/  F2F.F64.F32 R2, R0 ;  /* 0x0000000000027310 */ /* 0x0000a20000201800 */
[----:B------:R-:W-:Y:S05]  /*3240*/  BRA `(.L_x_10068) ;  /* 0x0000000000a47947 */ /* 0x000fea0003800000 */
.L_x_10080:
[----:B------:R-:W-:-:S09]  /*3250*/  UISETP.NE.AND UP0, UPT, UR4, 0x1c, UPT ;  /* 0x0000001c0400788c */ /* 0x000fd2000bf05270 */
[----:B------:R-:W-:Y:S05]  /*3260*/  BRA.U !UP0, `(.L_x_10087) ;  /* 0x0000000108947547 */ /* 0x000fea000b800000 */
[----:B------:R-:W-:-:S09]  /*3270*/  UISETP.NE.AND UP0, UPT, UR4, 0x1d, UPT ;  /* 0x0000001d0400788c */ /* 0x000fd2000bf05270 */
[----:B------:R-:W-:Y:S05]  /*3280*/  BRA.U !UP0, `(.L_x_10088) ;  /* 0x0000000108807547 */ /* 0x000fea000b800000 */
[----:B------:R-:W-:-:S09]  /*3290*/  UISETP.NE.AND UP0, UPT, UR4, 0x2c, UPT ;  /* 0x0000002c0400788c */ /* 0x000fd2000bf05270 */
[----:B------:R-:W-:Y:S05]  /*32a0*/  BRA.U !UP0, `(.L_x_10089) ;  /* 0x0000000108487547 */ /* 0x000fea000b800000 */
.L_x_10067:
        /* <DEDUP_REMOVED lines=16> */
.L_x_10090:
[----:B------:R-:W-:Y:S01]  /*33b0*/  CS2R R2, SRZ ;  /* 0x0000000000027805 */ /* 0x000fe2000001ff00 */
[----:B------:R-:W-:Y:S06]  /*33c0*/  BRA `(.L_x_10068) ;  /* 0x0000000000447947 */ /* 0x000fec0003800000 */
.L_x_10089:
        /* <DEDUP_REMOVED lines=12> */
.L_x_10088:
[----:B0-----:R-:W2:Y:S02]  /*3490*/  LDG.E.64 R2, desc[UR36][R22.64] ;  /* 0x0000002416027981 */ /* 0x001ea4000c1e1b00 */
[----:B--2---:R-:W0:Y:S01]  /*34a0*/  I2F.F64.U64 R2, R2 ;  /* 0x0000000200027312 */ /* 0x004e220000301800 */
[----:B------:R-:W-:Y:S05]  /*34b0*/  BRA `(.L_x_10068) ;  /* 0x0000000000087947 */ /* 0x000fea0003800000 */
.L_x_10087:
[----:B0-----:R-:W2:Y:S02]  /*34c0*/  LDG.E R2, desc[UR36][R22.64] ;  /* 0x0000002416027981 */ /* 0x001ea4000c1e1900 */
[----:B--2---:R-:W0:Y:S02]  /*34d0*/  I2F.F64.U32 R2, R2 ;  /* 0x0000000200027312 */ /* 0x004e240000201800 */
.L_x_10068:
[----:B------:R-:W-:Y:S05]  /*34e0*/  BSYNC.RECONVERGENT B7 ;  /* 0x0000000000077941 */ /* 0x000fea0003800200 */
.L_x_10062:
[----:B0-2--5:R-:W-:Y:S01]  /*34f0*/  DSETP.GT.AND P0, PT, R2, 1, PT ;  /* 0x3ff000000200742a */ /* 0x025fe20003f04000 */
[----:B------:R-:W-:Y:S01]  /*3500*/  BSSY.RECONVERGENT B0, `(.L_x_10091) ;  /* 0x000001d000007945 */ /* 0x000fe20003800200 */
[----:B------:R-:W-:Y:S01]  /*3510*/  MOV R4, 0x0 ;  /* 0x0000000000047802 */ /* 0x000fe20000000f00 */
[----:B------:R-:W-:-:S03]  /*3520*/  IMAD.MOV.U32 R5, RZ, RZ, 0x7ff80000 ;  /* 0x7ff80000ff057424 */ /* 0x000fc600078e00ff */
[----:B------:R-:W-:-:S14]  /*3530*/  DSETP.LT.OR P0, PT, R2, RZ, P0 ;  /* 0x000000ff0200722a */ /* 0x000fdc0000701400 */
        /* <DEDUP_REMOVED lines=21> */
[----:B------:R-:W-:Y:S05]  /*3690*/  CALL.REL.NOINC `($__internal_7_$__cuda_sm20_div_rn_f64_full) ;  /* 0x000000e400887944 */ /* 0x000fea0003c00000 */
.L_x_10094:
[----:B------:R-:W-:Y:S05]  /*36a0*/  BSYNC.RECONVERGENT B1 ;  /* 0x0000000000017941 */ /* 0x000fea0003800200 */
.L_x_10093:
[----:B------:R-:W-:Y:S01]  /*36b0*/  IMAD.MOV.U32 R4, RZ, RZ, R2 ;  /* 0x000000ffff047224 */ /* 0x000fe200078e0002 */
[----:B------:R-:W-:-:S07]  /*36c0*/  MOV R5, R3 ;  /* 0x0000000300057202 */ /* 0x000fce0000000f00 */
.L_x_10092:
[----:B------:R-:W-:Y:S05]  /*36d0*/  BSYNC.RECONVERGENT B0 ;  /* 0x0000000000007941 */ /* 0x000fea0003800200 */
.L_x_10091:
        /* <DEDUP_REMOVED lines=17> */
.L_x_10098:
[----:B------:R-:W0:Y:S02]  /*37f0*/  F2I.S64.F64.TRUNC R4, R4 ;  /* 0x0000000400047311 */ /* 0x000e24000030d900 */
[----:B0-----:R-:W-:-:S05]  /*3800*/  IMAD.MOV.U32 R7, RZ, RZ, R4 ;  /* 0x000000ffff077224 */ /* 0x001fca00078e0004 */
[----:B------:R0:W-:Y:S01]  /*3810*/  STG.E.U8 desc[UR36][R2.64], R7 ;  /* 0x0000000702007986 */ /* 0x0001e2000c101124 */
[----:B------:R-:W-:Y:S05]  /*3820*/  BRA `(.L_x_10100) ;  /* 0x0000000c00e47947 */ /* 0x000fea0003800000 */
.L_x_10097:
        /* <DEDUP_REMOVED lines=9> */
.L_x_10102:
[----:B------:R-:W0:Y:S02]  /*38c0*/  F2I.F64.TRUNC R5, R4 ;  /* 0x0000000400057311 */ /* 0x000e24000030d100 */
[----:B0-----:R0:W-:Y:S01]  /*38d0*/  STG.E desc[UR36][R2.64], R5 ;  /* 0x0000000502007986 */ /* 0x0011e2000c101924 */
[----:B------:R-:W-:Y:S05]  /*38e0*/  BRA `(.L_x_10100) ;  /* 0x0000000c00b47947 */ /* 0x000fea0003800000 */
.L_x_10101:
[----:B------:R-:W0:Y:S02]  /*38f0*/  F2I.F64.TRUNC R5, R4 ;  /* 0x0000000400057311 */ /* 0x000e24000030d100 */
[----:B0-----:R0:W-:Y:S01]  /*3900*/  STG.E.U16 desc[UR36][R2.64], R5 ;  /* 0x0000000502007986 */ /* 0x0011e2000c101524 */
[----:B------:R-:W-:Y:S05]  /*3910*/  BRA `(.L_x_10100) ;  /* 0x0000000c00a87947 */ /* 0x000fea0003800000 */
.L_x_10096:
        /* <DEDUP_REMOVED lines=13> */
.L_x_10104:
        /* <DEDUP_REMOVED lines=8> */
.L_x_10103:
        /* <DEDUP_REMOVED lines=14> */
.L_x_10106:
        /* <DEDUP_REMOVED lines=9> */
.L_x_10105:
[----:B------:R0:W-:Y:S01]  /*3be0*/  STG.E.64 desc[UR36][R2.64], R4 ;  /* 0x0000000402007986 */ /* 0x0001e2000c101b24 */
[----:B------:R-:W-:Y:S05]  /*3bf0*/  BRA `(.L_x_10100) ;  /* 0x0000000800f07947 */ /* 0x000fea0003800000 */
.L_x_10095:
        /* <DEDUP_REMOVED lines=12> */
.L_x_10109:
[----:B------:R-:W-:-:S05]  /*3cc0*/  CS2R R6, SRZ ;  /* 0x0000000000067805 */ /* 0x000fca000001ff00 */
[----:B------:R0:W-:Y:S01]  /*3cd0*/  STG.E.128 desc[UR36][R2.64], R4 ;  /* 0x0000000402007986 */ /* 0x0001e2000c101d24 */
[----:B------:R-:W-:Y:S05]  /*3ce0*/  BRA `(.L_x_10100) ;  /* 0x0000000800b47947 */ /* 0x000fea0003800000 */
.L_x_10108:
        /* <DEDUP_REMOVED lines=23> */
.L_x_10113:
[----:B------:R-:W-:Y:S05]  /*3e60*/  BSYNC.RECONVERGENT B0 ;  /* 0x0000000000007941 */ /* 0x000fea0003800200 */
.L_x_10112:
[----:B------:R-:W-:-:S05]  /*3e70*/  LOP3.LUT R7, R0, 0x80, R7, 0xf8, !PT ;  /* 0x0000008000077812 */ /* 0x000fca00078ef807 */
[----:B------:R0:W-:Y:S01]  /*3e80*/  STG.E.U8 desc[UR36][R2.64], R7 ;  /* 0x0000000702007986 */ /* 0x0001e2000c101124 */
[----:B------:R-:W-:Y:S05]  /*3e90*/  BRA `(.L_x_10100) ;  /* 0x0000000800487947 */ /* 0x000fea0003800000 */
.L_x_10111:
        /* <DEDUP_REMOVED lines=19> */
.L_x_10115:
[----:B------:R-:W-:Y:S05]  /*3fd0*/  BSYNC.RECONVERGENT B0 ;  /* 0x0000000000007941 */ /* 0x000fea0003800200 */
.L_x_10114:
[----:B------:R-:W-:-:S05]  /*3fe0*/  LOP3.LUT R7, R0, 0x80, R7, 0xf8, !PT ;  /* 0x0000008000077812 */ /* 0x000fca00078ef807 */
[----:B------:R0:W-:Y:S01]  /*3ff0*/  STG.E.U8 desc[UR36][R2.64], R7 ;  /* 0x0000000702007986 */ /* 0x0001e2000c101124 */
[----:B------:R-:W-:Y:S05]  /*4000*/  BRA `(.L_x_10100) ;  /* 0x0000000400ec7947 */ /* 0x000fea0003800000 */
.L_x_10110:
        /* <DEDUP_REMOVED lines=8> */
.L_x_10107:
        /* <DEDUP_REMOVED lines=11> */
.L_x_10118:
        /* <DEDUP_REMOVED lines=17> */
.L_x_10121:
[----:B------:R-:W-:-:S04]  /*4250*/  SHF.R.U32.HI R0, RZ, 0x14, R7 ;  /* 0x00000014ff007819 */ /* 0x000fc80000011607 */
[----:B------:R-:W-:-:S04]  /*4260*/  LOP3.LUT R0, R0, 0x1, RZ, 0xc0, !PT ;  /* 0x0000000100007812 */ /* 0x000fc800078ec0ff */
[----:B------:R-:W-:-:S04]  /*4270*/  IADD3 R0, PT, PT, R7, 0x487ffff, R0 ;  /* 0x0487ffff07007810 */ /* 0x000fc80007ffe000 */
[----:B------:R-:W-:-:S04]  /*4280*/  SHF.R.U32.HI R0, RZ, 0x14, R0 ;  /* 0x00000014ff007819 */ /* 0x000fc80000011600 */
[----:B------:R-:W-:-:S07]  /*4290*/  LOP3.LUT R4, R0, 0xff, RZ, 0xc0, !PT ;  /* 0x000000ff00047812 */ /* 0x000fce00078ec0ff */
.L_x_10122:
[----:B------:R-:W-:-:S04]  /*42a0*/  SHF.R.U32.HI R5, RZ, 0x18, R7 ;  /* 0x00000018ff057819 */ /* 0x000fc80000011607 */
[----:B------:R-:W-:-:S04]  /*42b0*/  LOP3.LUT R4, R4, 0x80, R5, 0xf8, !PT ;  /* 0x0000008004047812 */ /* 0x000fc800078ef805 */
[----:B------:R-:W-:-:S07]  /*42c0*/  PRMT R0, R4, 0x7610, R0 ;  /* 0x0000761004007816 */ /* 0x000fce0000000000 */
.L_x_10120:
[----:B------:R-:W-:Y:S05]  /*42d0*/  BSYNC.RECONVERGENT B0 ;  /* 0x0000000000007941 */ /* 0x000fea0003800200 */
.L_x_10119:
[----:B------:R0:W-:Y:S01]  /*42e0*/  STG.E.U8 desc[UR36][R2.64], R0 ;  /* 0x0000000002007986 */ /* 0x0001e2000c101124 */
[----:B------:R-:W-:Y:S05]  /*42f0*/  BRA `(.L_x_10100) ;  /* 0x0000000400307947 */ /* 0x000fea0003800000 */
.L_x_10117:
        /* <DEDUP_REMOVED lines=17> */
.L_x_10125:
[----:B------:R-:W-:-:S04]  /*4410*/  SHF.R.U32.HI R0, RZ, 0x15, R7 ;  /* 0x00000015ff007819 */ /* 0x000fc80000011607 */
[----:B------:R-:W-:-:S04]  /*4420*/  LOP3.LUT R0, R0, 0x1, RZ, 0xc0, !PT ;  /* 0x0000000100007812 */ /* 0x000fc800078ec0ff */
[----:B------:R-:W-:-:S04]  /*4430*/  IADD3 R0, PT, PT, R7, 0x88fffff, R0 ;  /* 0x088fffff07007810 */ /* 0x000fc80007ffe000 */
[----:B------:R-:W-:-:S04]  /*4440*/  SHF.R.U32.HI R0, RZ, 0x15, R0 ;  /* 0x00000015ff007819 */ /* 0x000fc80000011600 */
[----:B------:R-:W-:-:S07]  /*4450*/  LOP3.LUT R4, R0, 0xff, RZ, 0xc0, !PT ;  /* 0x000000ff00047812 */ /* 0x000fce00078ec0ff */
.L_x_10126:
[----:B------:R-:W-:-:S04]  /*4460*/  SHF.R.U32.HI R5, RZ, 0x18, R7 ;  /* 0x00000018ff057819 */ /* 0x000fc80000011607 */
[----:B------:R-:W-:-:S04]  /*4470*/  LOP3.LUT R4, R4, 0x80, R5, 0xf8, !PT ;  /* 0x0000008004047812 */ /* 0x000fc800078ef805 */
[----:B------:R-:W-:-:S07]  /*4480*/  PRMT R0, R4, 0x7610, R0 ;  /* 0x0000761004007816 */ /* 0x000fce0000000000 */
.L_x_10124:
[----:B------:R-:W-:Y:S05]  /*4490*/  BSYNC.RECONVERGENT B0 ;  /* 0x0000000000007941 */ /* 0x000fea0003800200 */
.L_x_10123:
[----:B------:R0:W-:Y:S01]  /*44a0*/  STG.E.U8 desc[UR36][R2.64], R0 ;  /* 0x0000000002007986 */ /* 0x0001e2000c101124 */
[----:B------:R-:W-:Y:S05]  /*44b0*/  BRA `(.L_x_10100) ;  /* 0x0000000000c07947 */ /* 0x000fea0003800000 */
.L_x_10116:
[----:B------:R-:W-:-:S09]  /*44c0*/  UISETP.NE.AND UP0, UPT, UR4, 0x1c, UPT ;  /* 0x0000001c0400788c */ /* 0x000fd2000bf05270 */
[----:B------:R-:W-:Y:S05]  /*44d0*/  BRA.U !UP0, `(.L_x_10127) ;  /* 0x0000000108b07547 */ /* 0x000fea000b800000 */
[----:B------:R-:W-:-:S09]  /*44e0*/  UISETP.NE.AND UP0, UPT, UR4, 0x1d, UPT ;  /* 0x0000001d0400788c */ /* 0x000fd2000bf05270 */
[----:B------:R-:W-:Y:S05]  /*44f0*/  BRA.U !UP0, `(.L_x_10128) ;  /* 0x00000001089c7547 */ /* 0x000fea000b800000 */
[----:B------:R-:W-:-:S09]  /*4500*/  UISETP.NE.AND UP0, UPT, UR4, 0x2c, UPT ;  /* 0x0000002c0400788c */ /* 0x000fd2000bf05270 */
[----:B------:R-:W-:Y:S05]  /*4510*/  BRA.U !UP0, `(.L_x_10129) ;  /* 0x0000000108447547 */ /* 0x000fea000b800000 */
.L_x_10099:
        /* <DEDUP_REMOVED lines=10> */
[----:B-----5:R-:W-:-:S02]  /*45c0*/  IMAD.U32 R6, RZ, RZ, UR8 ;  /* 0x00000008ff067e24 */ /* 0x020fc4000f8e00ff */
[----:B------:R-:W-:Y:S01]  /*45d0*/  IMAD.U32 R7, RZ, RZ, UR9 ;  /* 0x00000009ff077e24 */ /* 0x000fe2000f8e00ff */
[----:B---3--:R-:W-:Y:S01]  /*45e0*/  MOV R10, UR4 ;  /* 0x00000004000a7c02 */ /* 0x008fe20008000f00 */
[----:B--2---:R-:W-:-:S07]  /*45f0*/  IMAD.U32 R11, RZ, RZ, UR5 ;  /* 0x00000005ff0b7e24 */ /* 0x004fce000f8e00ff */
[----:B------:R-:W-:-:S07]  /*4600*/  LEPC R20, `(.L_x_10130) ;  /* 0x000000001014794e */ /* 0x000fce0000000000 */
[----:B-1--4-:R-:W-:Y:S05]  /*4610*/  CALL.ABS.NOINC R2 ;  /* 0x0000000002007343 */ /* 0x012fea0003c00000 */
.L_x_10130:
[----:B------:R-:W-:Y:S05]  /*4620*/  BRA `(.L_x_10100) ;  /* 0x0000000000647947 */ /* 0x000fea0003800000 */
.L_x_10129:
        /* <DEDUP_REMOVED lines=20> */
.L_x_10128:
[----:B------:R-:W0:Y:S02]  /*4770*/  F2I.U64.F64.TRUNC R4, R4 ;  /* 0x0000000400047311 */ /* 0x000e24000030d800 */
[----:B0-----:R2:W-:Y:S01]  /*4780*/  STG.E.64 desc[UR36][R2.64], R4 ;  /* 0x0000000402007986 */ /* 0x0015e2000c101b24 */
[----:B------:R-:W-:Y:S05]  /*4790*/  BRA `(.L_x_10100) ;  /* 0x0000000000087947 */ /* 0x000fea0003800000 */
.L_x_10127:
[----:B------:R-:W0:Y:S02]  /*47a0*/  F2I.U32.F64.TRUNC R5, R4 ;  /* 0x0000000400057311 */ /* 0x000e24000030d000 */
[----:B0-----:R0:W-:Y:S02]  /*47b0*/  STG.E desc[UR36][R2.64], R5 ;  /* 0x0000000502007986 */ /* 0x0011e4000c101924 */
.L_x_10100:
[----:B------:R-:W-:-:S07]  /*47c0*/  IADD3 R19, PT, PT, R19, 0x80, RZ ;  /* 0x0000008013137810 */ /* 0x000fce0007ffe0ff */
.L_x_10031:
[----:B------:R-:W-:Y:S05]  /*47d0*/  BSYNC.RECONVERGENT B6 ;  /* 0x0000000000067941 */ /* 0x000fea0003800200 */
.L_x_10030:
[----:B------:R-:W5:Y:S01]  /*47e0*/  LDCU UR4, c[0x0][0x380] ;  /* 0x00007000ff0477ac */ /* 0x000f620008000800 */
[----:B------:R-:W-:Y:S01]  /*47f0*/  BSSY.RECONVERGENT B6, `(.L_x_10131) ;  /* 0x000046e000067945 */ /* 0x000fe20003800200 */
[----:B-----5:R-:W-:-:S13]  /*4800*/  ISETP.GE.AND P0, PT, R19, UR4, PT ;  /* 0x0000000413007c0c */ /* 0x020fda000bf06270 */
[----:B------:R-:W-:Y:S05]  /*4810*/  @P0 BRA `(.L_x_10132) ;  /* 0x0000004400ac0947 */ /* 0x000fea0003800000 */
[----:B------:R-:W5:Y:S01]  /*4820*/  LDCU UR4, c[0x0][0x388] ;  /* 0x00007100ff0477ac */ /* 0x000f620008000800 */
[----:B------:R-:W-:Y:S02]  /*4830*/  HFMA2 R18, -RZ, RZ, 0, 0 ;  /* 0x00000000ff127431 */ /* 0x000fe400000001ff */
[----:B------:R-:W-:Y:S02]  /*4840*/  IMAD.MOV.U32 R22, RZ, RZ, RZ ;  /* 0x000000ffff167224 */ /* 0x000fe400078e00ff */
[----:B0-----:R-:W-:Y:S01]  /*4850*/  IMAD.MOV.U32 R0, RZ, RZ, RZ ;  /* 0x000000ffff007224 */ /* 0x001fe200078e00ff */
        /* <DEDUP_REMOVED lines=9> */
[----:B------:R-:W-:-:S05]  /*48f0*/  SHF.R.U32.HI R3, RZ, UR5, R2 ;  /* 0x00000005ff037c19 */ /* 0x000fca0008011602 */
[----:B------:R-:W-:-:S04]  /*4900*/  IMAD.MOV R22, RZ, RZ, -R3 ;  /* 0x000000ffff167224 */ /* 0x000fc800078e0a03 */
[----:B0-----:R-:W-:-:S04]  /*4910*/  IMAD R22, R22, UR6, R19 ;  /* 0x0000000616167c24 */ /* 0x001fc8000f8e0213 */
[C---:B-----5:R-:W-:Y:S02]  /*4920*/  IMAD R18, R22.reuse, UR8, RZ ;  /* 0x0000000816127c24 */ /* 0x060fe4000f8e02ff */
[C---:B------:R-:W-:Y:S02]  /*4930*/  IMAD R0, R22.reuse, UR9, RZ ;  /* 0x0000000916007c24 */ /* 0x040fe4000f8e02ff */
[----:B--2---:R-:W-:Y:S01]  /*4940*/  IMAD R22, R22, UR4, RZ ;  /* 0x0000000416167c24 */ /* 0x004fe2000f8e02ff */
[----:B------:R-:W-:Y:S06]  /*4950*/  BRA.U !UP0, `(.L_x_10133) ;  /* 0x0000001508387547 */ /* 0x000fec000b800000 */
[----:B------:R-:W0:Y:S01]  /*4960*/  LDCU.64 UR6, c[0x0][0x398] ;  /* 0x00007300ff0677ac */ /* 0x000e220008000a00 */
[----:B------:R-:W-:Y:S01]  /*4970*/  MOV R2, RZ ;  /* 0x000000ff00027202 */ /* 0x000fe20000000f00 */
        /* <DEDUP_REMOVED lines=332> */
.L_x_10133:
        /* <DEDUP_REMOVED lines=18> */
.L_x_10138:
[----:B------:R-:W1:Y:S02]  /*5f60*/  LDG.E.U8 R2, desc[UR36][R2.64] ;  /* 0x0000002402027981 */ /* 0x000e64000c1e1100 */
[----:B-1-34-:R0:W1:Y:S01]  /*5f70*/  I2F.F64.U16 R16, R2 ;  /* 0x0000000200107312 */ /* 0x01a0620000101800 */
[----:B------:R-:W-:Y:S05]  /*5f80*/  BRA `(.L_x_10140) ;  /* 0x0000000c00607947 */ /* 0x000fea0003800000 */
.L_x_10137:
        /* <DEDUP_REMOVED lines=9> */
.L_x_10142:
[----:B------:R-:W1:Y:S02]  /*6020*/  LDG.E R2, desc[UR36][R2.64] ;  /* 0x0000002402027981 */ /* 0x000e64000c1e1900 */
[----:B-1-34-:R0:W1:Y:S01]  /*6030*/  I2F.F64 R16, R2 ;  /* 0x0000000200107312 */ /* 0x01a0620000201c00 */
[----:B------:R-:W-:Y:S05]  /*6040*/  BRA `(.L_x_10140) ;  /* 0x0000000c00307947 */ /* 0x000fea0003800000 */
.L_x_10141:
[----:B------:R-:W1:Y:S02]  /*6050*/  LDG.E.U16 R2, desc[UR36][R2.64] ;  /* 0x0000002402027981 */ /* 0x000e64000c1e1500 */
[----:B-1-34-:R0:W1:Y:S01]  /*6060*/  I2F.F64.S16 R16, R2 ;  /* 0x0000000200107312 */ /* 0x01a0620000101c00 */
[----:B------:R-:W-:Y:S05]  /*6070*/  BRA `(.L_x_10140) ;  /* 0x0000000c00247947 */ /* 0x000fea0003800000 */
.L_x_10136:
        /* <DEDUP_REMOVED lines=10> */
.L_x_10144:
[----:B------:R-:W2:Y:S02]  /*6120*/  LDG.E.U16 R0, desc[UR36][R2.64] ;  /* 0x0000002402007981 */ /* 0x000ea4000c1e1500 */
[----:B--2---:R-:W-:-:S05]  /*6130*/  HADD2.F32 R0, -RZ, R0.H0_H0 ;  /* 0x20000000ff007230 */ /* 0x004fca0000004100 */
[----:B------:R-:W-:-:S04]  /*6140*/  FMUL.FTZ R0, R0, 1 ;  /* 0x3f80000000007820 */ /* 0x000fc80000410000 */
[----:B-1-34-:R0:W1:Y:S01]  /*6150*/  F2F.F64.F32 R16, R0 ;  /* 0x0000000000107310 */ /* 0x01a0620000201800 */
[----:B------:R-:W-:Y:S05]  /*6160*/  BRA `(.L_x_10140) ;  /* 0x0000000800e87947 */ /* 0x000fea0003800000 */
.L_x_10143:
        /* <DEDUP_REMOVED lines=10> */
.L_x_10146:
[----:B------:R-:W2:Y:S02]  /*6210*/  LDG.E.U16 R2, desc[UR36][R2.64] ;  /* 0x0000002402027981 */ /* 0x000ea4000c1e1500 */
[----:B--2---:R-:W-:-:S05]  /*6220*/  HADD2.F32 R0, -RZ, R2.H0_H0 ;  /* 0x20000002ff007230 */ /* 0x004fca0000004100 */
[----:B------:R-:W-:-:S04]  /*6230*/  FMUL.FTZ R0, R0, 1 ;  /* 0x3f80000000007820 */ /* 0x000fc80000410000 */
[----:B-1-34-:R0:W1:Y:S01]  /*6240*/  F2F.F64.F32 R16, R0 ;  /* 0x0000000000107310 */ /* 0x01a0620000201800 */
[----:B------:R-:W-:Y:S05]  /*6250*/  BRA `(.L_x_10140) ;  /* 0x0000000800ac7947 */ /* 0x000fea0003800000 */
.L_x_10145:
[----:B-1-34-:R0:W5:Y:S01]  /*6260*/  LDG.E.64 R16, desc[UR36][R2.64] ;  /* 0x0000002402107981 */ /* 0x01a162000c1e1b00 */
[----:B------:R-:W-:Y:S05]  /*6270*/  BRA `(.L_x_10140) ;  /* 0x0000000800a47947 */ /* 0x000fea0003800000 */
.L_x_10135:
        /* <DEDUP_REMOVED lines=13> */
.L_x_10149:
[----:B-1-34-:R0:W5:Y:S01]  /*6350*/  LDG.E.64 R16, desc[UR36][R2.64] ;  /* 0x0000002402107981 */ /* 0x01a162000c1e1b00 */
[----:B------:R-:W-:Y:S05]  /*6360*/  BRA `(.L_x_10140) ;  /* 0x0000000800687947 */ /* 0x000fea0003800000 */
.L_x_10148:
        /* <DEDUP_REMOVED lines=25> */
[----:B-1-34-:R3:W4:Y:S01]  /*6500*/  F2F.F64.F32 R16, R5 ;  /* 0x0000000500107310 */ /* 0x01a7220000201800 */
[----:B------:R-:W-:Y:S05]  /*6510*/  BRA `(.L_x_10140) ;  /* 0x0000000400fc7947 */ /* 0x000fea0003800000 */
.L_x_10151:
        /* <DEDUP_REMOVED lines=14> */
.L_x_10150:
[----:B------:R-:W2:Y:S02]  /*6600*/  LDG.E.U16 R0, desc[UR36][R2.64] ;  /* 0x0000002402007981 */ /* 0x000ea4000c1e1500 */
[----:B--2---:R-:W-:-:S04]  /*6610*/  IMAD.U32 R0, R0, 0x10000, RZ ;  /* 0x0001000000007824 */ /* 0x004fc800078e00ff */
[----:B------:R-:W-:-:S04]  /*6620*/  FMUL.FTZ R0, R0, 1 ;  /* 0x3f80000000007820 */ /* 0x000fc80000410000 */
[----:B-1-34-:R0:W1:Y:S01]  /*6630*/  F2F.F64.F32 R16, R0 ;  /* 0x0000000000107310 */ /* 0x01a0620000201800 */
[----:B------:R-:W-:Y:S05]  /*6640*/  BRA `(.L_x_10140) ;  /* 0x0000000400b07947 */ /* 0x000fea0003800000 */
.L_x_10147:
        /* <DEDUP_REMOVED lines=11> */
.L_x_10154:
        /* <DEDUP_REMOVED lines=21> */
.L_x_10156:
[----:B------:R-:W-:Y:S05]  /*6850*/  BSYNC.RECONVERGENT B0 ;  /* 0x0000000000007941 */ /* 0x000fea0003800200 */
.L_x_10155:
[----:B------:R-:W-:Y:S01]  /*6860*/  IMAD.SHL.U32 R0, R0, 0x100000, RZ ;  /* 0x0010000000007824 */ /* 0x000fe200078e00ff */
[----:B------:R-:W-:-:S04]  /*6870*/  LEA R2, R2, 0x3b800000, 0x17 ;  /* 0x3b80000002027811 */ /* 0x000fc800078eb8ff */
[----:B------:R-:W-:-:S05]  /*6880*/  LOP3.LUT R0, R2, R0, R7, 0xfe, !PT ;  /* 0x0000000002007212 */ /* 0x000fca00078efe07 */
[----:B------:R-:W-:-:S04]  /*6890*/  FMUL.FTZ R0, R0, 1 ;  /* 0x3f80000000007820 */ /* 0x000fc80000410000 */
[----:B------:R0:W1:Y:S01]  /*68a0*/  F2F.F64.F32 R16, R0 ;  /* 0x0000000000107310 */ /* 0x0000620000201800 */
[----:B------:R-:W-:Y:S05]  /*68b0*/  BRA `(.L_x_10140) ;  /* 0x0000000400147947 */ /* 0x000fea0003800000 */
.L_x_10153:
[----:B------:R-:W2:Y:S01]  /*68c0*/  LDG.E.U8 R3, desc[UR36][R2.64] ;  /* 0x0000002402037981 */ /* 0x000ea2000c1e1100 */
[----:B-1-34-:R-:W-:Y:S02]  /*68d0*/  CS2R R16, SRZ ;  /* 0x0000000000107805 */ /* 0x01afe4000001ff00 */
        /* <DEDUP_REMOVED lines=19> */
.L_x_10158:
[----:B------:R-:W-:Y:S05]  /*6a10*/  BSYNC.RECONVERGENT B0 ;  /* 0x0000000000007941 */ /* 0x000fea0003800200 */
.L_x_10157:
[----:B------:R-:W-:Y:S02]  /*6a20*/  SHF.L.U32 R0, R0, 0x15, RZ ;  /* 0x0000001500007819 */ /* 0x000fe400000006ff */
[----:B------:R-:W-:-:S04]  /*6a30*/  LEA R2, R2, 0x37800000, 0x17 ;  /* 0x3780000002027811 */ /* 0x000fc800078eb8ff */
[----:B------:R-:W-:-:S05]  /*6a40*/  LOP3.LUT R0, R2, R0, R7, 0xfe, !PT ;  /* 0x0000000002007212 */ /* 0x000fca00078efe07 */
[----:B------:R-:W-:-:S04]  /*6a50*/  FMUL.FTZ R0, R0, 1 ;  /* 0x3f80000000007820 */ /* 0x000fc80000410000 */
[----:B------:R0:W1:Y:S01]  /*6a60*/  F2F.F64.F32 R16, R0 ;  /* 0x0000000000107310 */ /* 0x0000620000201800 */
[----:B------:R-:W-:Y:S05]  /*6a70*/  BRA `(.L_x_10140) ;  /* 0x0000000000a47947 */ /* 0x000fea0003800000 */
.L_x_10152:
[----:B------:R-:W-:-:S09]  /*6a80*/  UISETP.NE.AND UP0, UPT, UR4, 0x1c, UPT ;  /* 0x0000001c0400788c */ /* 0x000fd2000bf05270 */
[----:B------:R-:W-:Y:S05]  /*6a90*/  BRA.U !UP0, `(.L_x_10159) ;  /* 0x0000000108947547 */ /* 0x000fea000b800000 */
[----:B------:R-:W-:-:S09]  /*6aa0*/  UISETP.NE.AND UP0, UPT, UR4, 0x1d, UPT ;  /* 0x0000001d0400788c */ /* 0x000fd2000bf05270 */
[----:B------:R-:W-:Y:S05]  /*6ab0*/  BRA.U !UP0, `(.L_x_10160) ;  /* 0x0000000108807547 */ /* 0x000fea000b800000 */
[----:B------:R-:W-:-:S09]  /*6ac0*/  UISETP.NE.AND UP0, UPT, UR4, 0x2c, UPT ;  /* 0x0000002c0400788c */ /* 0x000fd2000bf05270 */
[----:B------:R-:W-:Y:S05]  /*6ad0*/  BRA.U UP0, `(.L_x_10139) ;  /* 0x0000000100307547 */ /* 0x000fea000b800000 */
[----:B------:R-:W2:Y:S01]  /*6ae0*/  LDG.E.U8 R0, desc[UR36][R2.64] ;  /* 0x0000002402007981 */ /* 0x000ea2000c1e1100 */
[----:B-1-34-:R-:W-:Y:S02]  /*6af0*/  IMAD.MOV.U32 R16, RZ, RZ, 0x0 ;  /* 0x00000000ff107424 */ /* 0x01afe400078e00ff */
        /* <DEDUP_REMOVED lines=8> */
[----:B------:R0:W1:Y:S01]  /*6b80*/  @P0 F2F.F64.F32 R16, R0 ;  /* 0x0000000000100310 */ /* 0x0000620000201800 */
[----:B------:R-:W-:Y:S05]  /*6b90*/  BRA `(.L_x_10140) ;  /* 0x00000000005c7947 */ /* 0x000fea0003800000 */
.L_x_10139:
[----:B------:R-:W-:Y:S01]  /*6ba0*/  MOV R2, 0x0 ;  /* 0x0000000000027802 */ /* 0x000fe20000000f00 */
[----:B------:R-:W0:Y:S01]  /*6bb0*/  LDCU.64 UR4, c[0x4][0x128] ;  /* 0x01002500ff0477ac */ /* 0x000e220008000a00 */
[----:B------:R-:W-:Y:S02]  /*6bc0*/  HFMA2 R8, -RZ, RZ, 0, 4.64916229248046875e-06 ;  /* 0x0000004eff087431 */ /* 0x000fe400000001ff */
[----:B------:R-:W-:Y:S01]  /*6bd0*/  IMAD.MOV.U32 R12, RZ, RZ, 0x1 ;  /* 0x00000001ff0c7424 */ /* 0x000fe200078e00ff */
[----:B------:R-:W2:Y:S01]  /*6be0*/  LDCU.64 UR6, c[0x4][0x130] ;  /* 0x01002600ff0677ac */ /* 0x000ea20008000a00 */
[----:B------:R-:W1:Y:S01]  /*6bf0*/  LDC.64 R2, c[0x4][R2] ;  /* 0x0100000002027b82 */ /* 0x000e620000000a00 */
[----:B------:R-:W-:Y:S01]  /*6c00*/  IMAD.MOV.U32 R13, RZ, RZ, RZ ;  /* 0x000000ffff0d7224 */ /* 0x000fe200078e00ff */
[----:B------:R-:W5:Y:S01]  /*6c10*/  LDCU.64 UR8, c[0x4][0x8] ;  /* 0x01000100ff0877ac */ /* 0x000f620008000a00 */
[----:B0-----:R-:W-:Y:S01]  /*6c20*/  MOV R4, UR4 ;  /* 0x0000000400047c02 */ /* 0x001fe20008000f00 */
[----:B------:R-:W-:-:S02]  /*6c30*/  IMAD.U32 R5, RZ, RZ, UR5 ;  /* 0x00000005ff057e24 */ /* 0x000fc4000f8e00ff */
[----:B--2---:R-:W-:Y:S01]  /*6c40*/  IMAD.U32 R6, RZ, RZ, UR6 ;  /* 0x00000006ff067e24 */ /* 0x004fe2000f8e00ff */
[----:B------:R-:W-:Y:S01]  /*6c50*/  MOV R7, UR7 ;  /* 0x0000000700077c02 */ /* 0x000fe20008000f00 */
[----:B-----5:R-:W-:Y:S02]  /*6c60*/  IMAD.U32 R10, RZ, RZ, UR8 ;  /* 0x00000008ff0a7e24 */ /* 0x020fe4000f8e00ff */
[----:B------:R-:W-:-:S07]  /*6c70*/  IMAD.U32 R11, RZ, RZ, UR9 ;  /* 0x00000009ff0b7e24 */ /* 0x000fce000f8e00ff */
[----:B------:R-:W-:-:S07]  /*6c80*/  LEPC R20, `(.L_x_10161) ;  /* 0x000000001014794e */ /* 0x000fce0000000000 */
[----:B-1-34-:R-:W-:Y:S05]  /*6c90*/  CALL.ABS.NOINC R2 ;  /* 0x0000000002007343 */ /* 0x01afea0003c00000 */
.L_x_10161:
[----:B------:R-:W-:Y:S01]  /*6ca0*/  CS2R R16, SRZ ;  /* 0x0000000000107805 */ /* 0x000fe2000001ff00 */
[----:B------:R-:W-:Y:S06]  /*6cb0*/  BRA `(.L_x_10140) ;  /* 0x0000000000147947 */ /* 0x000fec0003800000 */
.L_x_10160:
[----:B-1-34-:R-:W2:Y:S02]  /*6cc0*/  LDG.E.64 R16, desc[UR36][R2.64] ;  /* 0x0000002402107981 */ /* 0x01aea4000c1e1b00 */
[----:B--2---:R-:W0:Y:S01]  /*6cd0*/  I2F.F64.U64 R16, R16 ;  /* 0x0000001000107312 */ /* 0x004e220000301800 */
[----:B------:R-:W-:Y:S05]  /*6ce0*/  BRA `(.L_x_10140) ;  /* 0x0000000000087947 */ /* 0x000fea0003800000 */
.L_x_10159:
[----:B------:R-:W1:Y:S02]  /*6cf0*/  LDG.E R2, desc[UR36][R2.64] ;  /* 0x0000002402027981 */ /* 0x000e64000c1e1900 */
[----:B-1-34-:R0:W1:Y:S02]  /*6d00*/  I2F.F64.U32 R16, R2 ;  /* 0x0000000200107312 */ /* 0x01a0640000201800 */
.L_x_10140:
[----:B------:R-:W-:Y:S05]  /*6d10*/  BSYNC.RECONVERGENT B7 ;  /* 0x0000000000077941 */ /* 0x000fea0003800200 */
.L_x_10134:
        /* <DEDUP_REMOVED lines=18> */
.L_x_10166:
[----:B0-----:R-:W3:Y:S02]  /*6e40*/  LDG.E.U8 R2, desc[UR36][R22.64] ;  /* 0x0000002416027981 */ /* 0x001ee4000c1e1100 */
[----:B---3--:R-:W0:Y:S01]  /*6e50*/  I2F.F64.U16 R2, R2 ;  /* 0x0000000200027312 */ /* 0x008e220000101800 */
[----:B------:R-:W-:Y:S05]  /*6e60*/  BRA `(.L_x_10168) ;  /* 0x0000000c00607947 */ /* 0x000fea0003800000 */
.L_x_10165:
        /* <DEDUP_REMOVED lines=9> */
.L_x_10170:
[----:B0-----:R-:W3:Y:S02]  /*6f00*/  LDG.E R2, desc[UR36][R22.64] ;  /* 0x0000002416027981 */ /* 0x001ee4000c1e1900 */
[----:B---3--:R-:W0:Y:S01]  /*6f10*/  I2F.F64 R2, R2 ;  /* 0x0000000200027312 */ /* 0x008e220000201c00 */
[----:B------:R-:W-:Y:S05]  /*6f20*/  BRA `(.L_x_10168) ;  /* 0x0000000c00307947 */ /* 0x000fea0003800000 */
.L_x_10169:
[----:B0-----:R-:W3:Y:S02]  /*6f30*/  LDG.E.U16 R2, desc[UR36][R22.64] ;  /* 0x0000002416027981 */ /* 0x001ee4000c1e1500 */
[----:B---3--:R-:W0:Y:S01]  /*6f40*/  I2F.F64.S16 R2, R2 ;  /* 0x0000000200027312 */ /* 0x008e220000101c00 */
[----:B------:R-:W-:Y:S05]  /*6f50*/  BRA `(.L_x_10168) ;  /* 0x0000000c00247947 */ /* 0x000fea0003800000 */
.L_x_10164:
        /* <DEDUP_REMOVED lines=10> */
.L_x_10172:
[----:B01----:R-:W3:Y:S02]  /*7000*/  LDG.E.U16 R0, desc[UR36][R22.64] ;  /* 0x0000002416007981 */ /* 0x003ee4000c1e1500 */
[----:B---3--:R-:W-:-:S05]  /*7010*/  HADD2.F32 R0, -RZ, R0.H0_H0 ;  /* 0x20000000ff007230 */ /* 0x008fca0000004100 */
[----:B------:R-:W-:-:S04]  /*7020*/  FMUL.FTZ R0, R0, 1 ;  /* 0x3f80000000007820 */ /* 0x000fc80000410000 */
[----:B------:R0:W1:Y:S01]  /*7030*/  F2F.F64.F32 R2, R0 ;  /* 0x0000000000027310 */ /* 0x0000620000201800 */
[----:B------:R-:W-:Y:S05]  /*7040*/  BRA `(.L_x_10168) ;  /* 0x0000000800e87947 */ /* 0x000fea0003800000 */
.L_x_10171:
        /* <DEDUP_REMOVED lines=10> */
.L_x_10174:
[----:B------:R-:W0:Y:S02]  /*70f0*/  LDG.E.U16 R22, desc[UR36][R22.64] ;  /* 0x0000002416167981 */ /* 0x000e24000c1e1500 */
[----:B01----:R-:W-:-:S05]  /*7100*/  HADD2.F32 R0, -RZ, R22.H0_H0 ;  /* 0x20000016ff007230 */ /* 0x003fca0000004100 */
[----:B------:R-:W-:-:S04]  /*7110*/  FMUL.FTZ R0, R0, 1 ;  /* 0x3f80000000007820 */ /* 0x000fc80000410000 */
[----:B------:R0:W1:Y:S01]  /*7120*/  F2F.F64.F32 R2, R0 ;  /* 0x0000000000027310 */ /* 0x0000620000201800 */
[----:B------:R-:W-:Y:S05]  /*7130*/  BRA `(.L_x_10168) ;  /* 0x0000000800ac7947 */ /* 0x000fea0003800000 */
.L_x_10173:
[----:B0-----:R0:W5:Y:S01]  /*7140*/  LDG.E.64 R2, desc[UR36][R22.64] ;  /* 0x0000002416027981 */ /* 0x001162000c1e1b00 */
[----:B------:R-:W-:Y:S05]  /*7150*/  BRA `(.L_x_10168) ;  /* 0x0000000800a47947 */ /* 0x000fea0003800000 */
.L_x_10163:
        /* <DEDUP_REMOVED lines=13> */
.L_x_10177:
[----:B0-----:R0:W5:Y:S01]  /*7230*/  LDG.E.64 R2, desc[UR36][R22.64] ;  /* 0x0000002416027981 */ /* 0x001162000c1e1b00 */
[----:B------:R-:W-:Y:S05]  /*7240*/  BRA `(.L_x_10168) ;  /* 0x0000000800687947 */ /* 0x000fea0003800000 */
.L_x_10176:
        /* <DEDUP_REMOVED lines=27> */
.L_x_10179:
        /* <DEDUP_REMOVED lines=14> */
.L_x_10178:
[----:B01----:R-:W3:Y:S02]  /*74e0*/  LDG.E.U16 R0, desc[UR36][R22.64] ;  /* 0x0000002416007981 */ /* 0x003ee4000c1e1500 */
[----:B---3--:R-:W-:-:S04]  /*74f0*/  IMAD.U32 R0, R0, 0x10000, RZ ;  /* 0x0001000000007824 */ /* 0x008fc800078e00ff */
[----:B------:R-:W-:-:S04]  /*7500*/  FMUL.FTZ R0, R0, 1 ;  /* 0x3f80000000007820 */ /* 0x000fc80000410000 */
[----:B------:R0:W1:Y:S01]  /*7510*/  F2F.F64.F32 R2, R0 ;  /* 0x0000000000027310 */ /* 0x0000620000201800 */
[----:B------:R-:W-:Y:S05]  /*7520*/  BRA `(.L_x_10168) ;  /* 0x0000000400b07947 */ /* 0x000fea0003800000 */
.L_x_10175:
        /* <DEDUP_REMOVED lines=11> */
.L_x_10182:
        /* <DEDUP_REMOVED lines=21> */
.L_x_10184:
[----:B------:R-:W-:Y:S05]  /*7730*/  BSYNC.RECONVERGENT B0 ;  /* 0x0000000000007941 */ /* 0x000fea0003800200 */
.L_x_10183:
[----:B------:R-:W-:Y:S01]  /*7740*/  IMAD.SHL.U32 R0, R0, 0x100000, RZ ;  /* 0x0010000000007824 */ /* 0x000fe200078e00ff */
[----:B------:R-:W-:-:S04]  /*7750*/  LEA R2, R2, 0x3b800000, 0x17 ;  /* 0x3b80000002027811 */ /* 0x000fc800078eb8ff */
[----:B------:R-:W-:-:S05]  /*7760*/  LOP3.LUT R0, R2, R0, R7, 0xfe, !PT ;  /* 0x0000000002007212 */ /* 0x000fca00078efe07 */
[----:B------:R-:W-:-:S04]  /*7770*/  FMUL.FTZ R0, R0, 1 ;  /* 0x3f80000000007820 */ /* 0x000fc80000410000 */
[----:B------:R0:W1:Y:S01]  /*7780*/  F2F.F64.F32 R2, R0 ;  /* 0x0000000000027310 */ /* 0x0000620000201800 */
[----:B------:R-:W-:Y:S05]  /*7790*/  BRA `(.L_x_10168) ;  /* 0x0000000400147947 */ /* 0x000fea0003800000 */
.L_x_10181:
        /* <DEDUP_REMOVED lines=21> */
.L_x_10186:
[----:B------:R-:W-:Y:S05]  /*78f0*/  BSYNC.RECONVERGENT B0 ;  /* 0x0000000000007941 */ /* 0x000fea0003800200 */
.L_x_10185:
[----:B------:R-:W-:Y:S02]  /*7900*/  SHF.L.U32 R0, R0, 0x15, RZ ;  /* 0x0000001500007819 */ /* 0x000fe400000006ff */
[----:B------:R-:W-:-:S04]  /*7910*/  LEA R2, R2, 0x37800000, 0x17 ;  /* 0x3780000002027811 */ /* 0x000fc800078eb8ff */
[----:B------:R-:W-:-:S05]  /*7920*/  LOP3.LUT R0, R2, R0, R7, 0xfe, !PT ;  /* 0x0000000002007212 */ /* 0x000fca00078efe07 */
[----:B------:R-:W-:-:S04]  /*7930*/  FMUL.FTZ R0, R0, 1 ;  /* 0x3f80000000007820 */ /* 0x000fc80000410000 */
[----:B------:R0:W1:Y:S01]  /*7940*/  F2F.F64.F32 R2, R0 ;  /* 0x0000000000027310 */ /* 0x0000620000201800 */
[----:B------:R-:W-:Y:S05]  /*7950*/  BRA `(.L_x_10168) ;  /* 0x0000000000a47947 */ /* 0x000fea0003800000 */
.L_x_10180:
[----:B------:R-:W-:-:S09]  /*7960*/  UISETP.NE.AND UP0, UPT, UR4, 0x1c, UPT ;  /* 0x0000001c0400788c */ /* 0x000fd2000bf05270 */
[----:B------:R-:W-:Y:S05]  /*7970*/  BRA.U !UP0, `(.L_x_10187) ;  /* 0x0000000108947547 */ /* 0x000fea000b800000 */
[----:B------:R-:W-:-:S09]  /*7980*/  UISETP.NE.AND UP0, UPT, UR4, 0x1d, UPT ;  /* 0x0000001d0400788c */ /* 0x000fd2000bf05270 */
[----:B------:R-:W-:Y:S05]  /*7990*/  BRA.U !UP0, `(.L_x_10188) ;  /* 0x0000000108807547 */ /* 0x000fea000b800000 */
[----:B------:R-:W-:-:S09]  /*79a0*/  UISETP.NE.AND UP0, UPT, UR4, 0x2c, UPT ;  /* 0x0000002c0400788c */ /* 0x000fd2000bf05270 */
[----:B------:R-:W-:Y:S05]  /*79b0*/  BRA.U UP0, `(.L_x_10167) ;  /* 0x0000000100307547 */ /* 0x000fea000b800000 */
[----:B01----:R-:W3:Y:S01]  /*79c0*/  LDG.E.U8 R0, desc[UR36][R22.64] ;  /* 0x0000002416007981 */ /* 0x003ee2000c1e1100 */
[----:B------:R-:W-:Y:S02]  /*79d0*/  IMAD.MOV.U32 R2, RZ, RZ, 0x0 ;  /* 0x00000000ff027424 */ /* 0x000fe400078e00ff */
[----:B------:R-:W-:Y:S01]  /*79e0*/  IMAD.MOV.U32 R3, RZ, RZ, 0x38000000 ;  /* 0x38000000ff037424 */ /* 0x000fe200078e00ff */
[----:B---3--:R-:W-:-:S13]  /*79f0*/  ISETP.NE.AND P0, PT, R0, RZ, PT ;  /* 0x000000ff0000720c */ /* 0x008fda0003f05270 */
        /* <DEDUP_REMOVED lines=8> */
.L_x_10167:
[----:B0-----:R-:W-:Y:S01]  /*7a80*/  MOV R2, 0x0 ;  /* 0x0000000000027802 */ /* 0x001fe20000000f00 */
[----:B------:R-:W0:Y:S01]  /*7a90*/  LDCU.64 UR4, c[0x4][0x128] ;  /* 0x01002500ff0477ac */ /* 0x000e220008000a00 */
[----:B------:R-:W-:Y:S02]  /*7aa0*/  HFMA2 R8, -RZ, RZ, 0, 4.64916229248046875e-06 ;  /* 0x0000004eff087431 */ /* 0x000fe400000001ff */
[----:B------:R-:W-:Y:S01]  /*7ab0*/  IMAD.MOV.U32 R12, RZ, RZ, 0x1 ;  /* 0x00000001ff0c7424 */ /* 0x000fe200078e00ff */
[----:B------:R-:W3:Y:S01]  /*7ac0*/  LDCU.64 UR6, c[0x4][0x130] ;  /* 0x01002600ff0677ac */ /* 0x000ee20008000a00 */
[----:B------:R-:W1:Y:S01]  /*7ad0*/  LDC.64 R2, c[0x4][R2] ;  /* 0x0100000002027b82 */ /* 0x000e620000000a00 */
[----:B------:R-:W-:Y:S01]  /*7ae0*/  IMAD.MOV.U32 R13, RZ, RZ, RZ ;  /* 0x000000ffff0d7224 */ /* 0x000fe200078e00ff */
[----:B------:R-:W2:Y:S01]  /*7af0*/  LDCU.64 UR8, c[0x4][0x8] ;  /* 0x01000100ff0877ac */ /* 0x000ea20008000a00 */
[----:B0-----:R-:W-:Y:S01]  /*7b00*/  MOV R4, UR4 ;  /* 0x0000000400047c02 */ /* 0x001fe20008000f00 */
[----:B------:R-:W-:-:S02]  /*7b10*/  IMAD.U32 R5, RZ, RZ, UR5 ;  /* 0x00000005ff057e24 */ /* 0x000fc4000f8e00ff */
[----:B---3--:R-:W-:Y:S01]  /*7b20*/  IMAD.U32 R6, RZ, RZ, UR6 ;  /* 0x00000006ff067e24 */ /* 0x008fe2000f8e00ff */
[----:B------:R-:W-:Y:S01]  /*7b30*/  MOV R7, UR7 ;  /* 0x0000000700077c02 */ /* 0x000fe20008000f00 */
[----:B--2---:R-:W-:Y:S02]  /*7b40*/  IMAD.U32 R10, RZ, RZ, UR8 ;  /* 0x00000008ff0a7e24 */ /* 0x004fe4000f8e00ff */
[----:B------:R-:W-:-:S07]  /*7b50*/  IMAD.U32 R11, RZ, RZ, UR9 ;  /* 0x00000009ff0b7e24 */ /* 0x000fce000f8e00ff */
[----:B------:R-:W-:-:S07]  /*7b60*/  LEPC R20, `(.L_x_10189) ;  /* 0x000000001014794e */ /* 0x000fce0000000000 */
[----:B-1--45:R-:W-:Y:S05]  /*7b70*/  CALL.ABS.NOINC R2 ;  /* 0x0000000002007343 */ /* 0x032fea0003c00000 */
.L_x_10189:
[----:B------:R-:W-:Y:S01]  /*7b80*/  CS2R R2, SRZ ;  /* 0x0000000000027805 */ /* 0x000fe2000001ff00 */
[----:B------:R-:W-:Y:S06]  /*7b90*/  BRA `(.L_x_10168) ;  /* 0x0000000000147947 */ /* 0x000fec0003800000 */
.L_x_10188:
[----:B0-----:R-:W3:Y:S02]  /*7ba0*/  LDG.E.64 R2, desc[UR36][R22.64] ;  /* 0x0000002416027981 */ /* 0x001ee4000c1e1b00 */
[----:B---3--:R-:W0:Y:S01]  /*7bb0*/  I2F.F64.U64 R2, R2 ;  /* 0x0000000200027312 */ /* 0x008e220000301800 */
[----:B------:R-:W-:Y:S05]  /*7bc0*/  BRA `(.L_x_10168) ;  /* 0x0000000000087947 */ /* 0x000fea0003800000 */
.L_x_10187:
[----:B0-----:R-:W3:Y:S02]  /*7bd0*/  LDG.E R2, desc[UR36][R22.64] ;  /* 0x0000002416027981 */ /* 0x001ee4000c1e1900 */
[----:B---3--:R-:W0:Y:S02]  /*7be0*/  I2F.F64.U32 R2, R2 ;  /* 0x0000000200027312 */ /* 0x008e240000201800 */
.L_x_10168:
[----:B------:R-:W-:Y:S05]  /*7bf0*/  BSYNC.RECONVERGENT B7 ;  /* 0x0000000000077941 */ /* 0x000fea0003800200 */
.L_x_10162:
[----:B01-3-5:R-:W-:Y:S01]  /*7c00*/  DSETP.GT.AND P0, PT, R2, 1, PT ;  /* 0x3ff000000200742a */ /* 0x02bfe20003f04000 */
[----:B------:R-:W-:Y:S01]  /*7c10*/  BSSY.RECONVERGENT B0, `(.L_x_10190) ;  /* 0x000001d000007945 */ /* 0x000fe20003800200 */
[----:B------:R-:W-:Y:S01]  /*7c20*/  MOV R4, 0x0 ;  /* 0x0000000000047802 */ /* 0x000fe20000000f00 */
[----:B------:R-:W-:-:S03]  /*7c30*/  IMAD.MOV.U32 R5, RZ, RZ, 0x7ff80000 ;  /* 0x7ff80000ff057424 */ /* 0x000fc600078e00ff */
[----:B------:R-:W-:-:S14]  /*7c40*/  DSETP.LT.OR P0, PT, R2, RZ, P0 ;  /* 0x000000ff0200722a */ /* 0x000fdc0000701400 */
        /* <DEDUP_REMOVED lines=22> */
.L_x_10193:
[----:B------:R-:W-:Y:S05]  /*7db0*/  BSYNC.RECONVERGENT B1 ;  /* 0x0000000000017941 */ /* 0x000fea0003800200 */
.L_x_10192:
[----:B------:R-:W-:Y:S01]  /*7dc0*/  IMAD.MOV.U32 R4, RZ, RZ, R2 ;  /* 0x000000ffff047224 */ /* 0x000fe200078e0002 */
[----:B------:R-:W-:-:S07]  /*7dd0*/  MOV R5, R3 ;  /* 0x0000000300057202 */ /* 0x000fce0000000f00 */
.L_x_10191:
[----:B------:R-:W-:Y:S05]  /*7de0*/  BSYNC.RECONVERGENT B0 ;  /* 0x0000000000007941 */ /* 0x000fea0003800200 */
.L_x_10190:
        /* <DEDUP_REMOVED lines=17> */
.L_x_10197:
[----:B------:R-:W0:Y:S02]  /*7f00*/  F2I.S64.F64.TRUNC R4, R4 ;  /* 0x0000000400047311 */ /* 0x000e24000030d900 */
[----:B0-----:R-:W-:-:S05]  /*7f10*/  IMAD.MOV.U32 R7, RZ, RZ, R4 ;  /* 0x000000ffff077224 */ /* 0x001fca00078e0004 */
[----:B------:R0:W-:Y:S01]  /*7f20*/  STG.E.U8 desc[UR36][R2.64], R7 ;  /* 0x0000000702007986 */ /* 0x0001e2000c101124 */
[----:B------:R-:W-:Y:S05]  /*7f30*/  BRA `(.L_x_10199) ;  /* 0x0000000c00e07947 */ /* 0x000fea0003800000 */
.L_x_10196:
        /* <DEDUP_REMOVED lines=9> */
.L_x_10201:
[----:B------:R-:W0:Y:S02]  /*7fd0*/  F2I.F64.TRUNC R5, R4 ;  /* 0x0000000400057311 */ /* 0x000e24000030d100 */
[----:B0-----:R3:W-:Y:S01]  /*7fe0*/  STG.E desc[UR36][R2.64], R5 ;  /* 0x0000000502007986 */ /* 0x0017e2000c101924 */
[----:B------:R-:W-:Y:S05]  /*7ff0*/  BRA `(.L_x_10199) ;  /* 0x0000000c00b07947 */ /* 0x000fea0003800000 */
.L_x_10200:
[----:B------:R-:W0:Y:S02]  /*8000*/  F2I.F64.TRUNC R5, R4 ;  /* 0x0000000400057311 */ /* 0x000e24000030d100 */
[----:B0-----:R0:W-:Y:S01]  /*8010*/  STG.E.U16 desc[UR36][R2.64], R5 ;  /* 0x0000000502007986 */ /* 0x0011e2000c101524 */
[----:B------:R-:W-:Y:S05]  /*8020*/  BRA `(.L_x_10199) ;  /* 0x0000000c00a47947 */ /* 0x000fea0003800000 */
.L_x_10195:
        /* <DEDUP_REMOVED lines=13> */
.L_x_10203:
        /* <DEDUP_REMOVED lines=8> */
.L_x_10202:
        /* <DEDUP_REMOVED lines=14> */
.L_x_10205:
        /* <DEDUP_REMOVED lines=9> */
.L_x_10204:
[----:B------:R0:W-:Y:S01]  /*82f0*/  STG.E.64 desc[UR36][R2.64], R4 ;  /* 0x0000000402007986 */ /* 0x0001e2000c101b24 */
[----:B------:R-:W-:Y:S05]  /*8300*/  BRA `(.L_x_10199) ;  /* 0x0000000800ec7947 */ /* 0x000fea0003800000 */
.L_x_10194:
        /* <DEDUP_REMOVED lines=13> */
.L_x_10209:
        /* <DEDUP_REMOVED lines=22> */
.L_x_10212:
[----:B------:R-:W-:-:S04]  /*8540*/  SHF.R.U32.HI R5, RZ, 0x18, R7 ;  /* 0x00000018ff057819 */ /* 0x000fc80000011607 */
[----:B------:R-:W-:-:S07]  /*8550*/  LOP3.LUT R0, R0, 0x80, R5, 0xf8, !PT ;  /* 0x0000008000007812 */ /* 0x000fce00078ef805 */
.L_x_10211:
[----:B------:R-:W-:Y:S05]  /*8560*/  BSYNC.RECONVERGENT B0 ;  /* 0x0000000000007941 */ /* 0x000fea0003800200 */
.L_x_10210:
[----:B------:R0:W-:Y:S01]  /*8570*/  STG.E.U8 desc[UR36][R2.64], R0 ;  /* 0x0000000002007986 */ /* 0x0001e2000c101124 */
[----:B------:R-:W-:Y:S05]  /*8580*/  BRA `(.L_x_10199) ;  /* 0x00000008004c7947 */ /* 0x000fea0003800000 */
.L_x_10208:
        /* <DEDUP_REMOVED lines=22> */
.L_x_10215:
[----:B------:R-:W-:-:S04]  /*86f0*/  SHF.R.U32.HI R5, RZ, 0x18, R7 ;  /* 0x00000018ff057819 */ /* 0x000fc80000011607 */
[----:B------:R-:W-:-:S07]  /*8700*/  LOP3.LUT R0, R0, 0x80, R5, 0xf8, !PT ;  /* 0x0000008000007812 */ /* 0x000fce00078ef805 */
.L_x_10214:
[----:B------:R-:W-:Y:S05]  /*8710*/  BSYNC.RECONVERGENT B0 ;  /* 0x0000000000007941 */ /* 0x000fea0003800200 */
.L_x_10213:
[----:B------:R0:W-:Y:S01]  /*8720*/  STG.E.U8 desc[UR36][R2.64], R0 ;  /* 0x0000000002007986 */ /* 0x0001e2000c101124 */
[----:B------:R-:W-:Y:S05]  /*8730*/  BRA `(.L_x_10199) ;  /* 0x0000000400e07947 */ /* 0x000fea0003800000 */
.L_x_10207:
        /* <DEDUP_REMOVED lines=26> */
.L_x_10217:
[----:B------:R-:W0:Y:S02]  /*88e0*/  F2I.U64.F64.TRUNC R4, R4 ;  /* 0x0000000400047311 */ /* 0x000e24000030d800 */
[----:B0-----:R0:W-:Y:S01]  /*88f0*/  STG.E.64 desc[UR36][R2.64], R4 ;  /* 0x0000000402007986 */ /* 0x0011e2000c101b24 */
[----:B------:R-:W-:Y:S05]  /*8900*/  BRA `(.L_x_10199) ;  /* 0x00000004006c7947 */ /* 0x000fea0003800000 */
.L_x_10216:
[----:B------:R-:W0:Y:S02]  /*8910*/  F2I.U32.F64.TRUNC R5, R4 ;  /* 0x0000000400057311 */ /* 0x000e24000030d000 */
[----:B0-----:R0:W-:Y:S01]  /*8920*/  STG.E desc[UR36][R2.64], R5 ;  /* 0x0000000502007986 */ /* 0x0011e2000c101924 */
[----:B------:R-:W-:Y:S05]  /*8930*/  BRA `(.L_x_10199) ;  /* 0x0000000400607947 */ /* 0x000fea0003800000 */
.L_x_10206:
        /* <DEDUP_REMOVED lines=10> */
.L_x_10219:
[----:B------:R-:W-:-:S05]  /*89e0*/  CS2R R6, SRZ ;  /* 0x0000000000067805 */ /* 0x000fca000001ff00 */
[----:B------:R0:W-:Y:S01]  /*89f0*/  STG.E.128 desc[UR36][R2.64], R4 ;  /* 0x0000000402007986 */ /* 0x0001e2000c101d24 */
[----:B------:R-:W-:Y:S05]  /*8a00*/  BRA `(.L_x_10199) ;  /* 0x00000004002c7947 */ /* 0x000fea0003800000 */
.L_x_10218:
[----:B------:R-:W-:-:S09]  /*8a10*/  UISETP.NE.AND UP0, UPT, UR4, 0xf, UPT ;  /* 0x0000000f0400788c */ /* 0x000fd2000bf05270 */
[----:B------:R-:W-:Y:S05]  /*8a20*/  BRA.U !UP0, `(.L_x_10220) ;  /* 0x0000000508087547 */ /* 0x000fea000b800000 */
[----:B------:R-:W-:-:S09]  /*8a30*/  UISETP.NE.AND UP0, UPT, UR4, 0x17, UPT ;  /* 0x000000170400788c */ /* 0x000fd2000bf05270 */
[----:B------:R-:W-:Y:S05]  /*8a40*/  BRA.U !UP0, `(.L_x_10221) ;  /* 0x0000000108a07547 */ /* 0x000fea000b800000 */
[----:B------:R-:W-:-:S09]  /*8a50*/  UISETP.NE.AND UP0, UPT, UR4, 0x18, UPT ;  /* 0x000000180400788c */ /* 0x000fd2000bf05270 */
[----:B------:R-:W-:Y:S05]  /*8a60*/  BRA.U !UP0, `(.L_x_10222) ;  /* 0x0000000108447547 */ /* 0x000fea000b800000 */
.L_x_10198:
[----:B------:R-:W-:Y:S01]  /*8a70*/  MOV R0, 0x0 ;  /* 0x0000000000007802 */ /* 0x000fe20000000f00 */
[----:B------:R-:W0:Y:S01]  /*8a80*/  LDCU.64 UR4, c[0x4][0x128] ;  /* 0x01002500ff0477ac */ /* 0x000e220008000a00 */
[----:B------:R-:W-:Y:S02]  /*8a90*/  HFMA2 R8, -RZ, RZ, 0, 6.020069122314453125e-06 ;  /* 0x00000065ff087431 */ /* 0x000fe400000001ff */
[----:B------:R-:W-:Y:S01]  /*8aa0*/  IMAD.MOV.U32 R12, RZ, RZ, 0x1 ;  /* 0x00000001ff0c7424 */ /* 0x000fe200078e00ff */
[----:B------:R1:W3:Y:S01]  /*8ab0*/  LDC.64 R2, c[0x4][R0] ;  /* 0x0100000000027b82 */ /* 0x0002e20000000a00 */
[----:B------:R-:W5:Y:S01]  /*8ac0*/  LDCU.64 UR6, c[0x4][0x130] ;  /* 0x01002600ff0677ac */ /* 0x000f620008000a00 */
[----:B------:R-:W-:Y:S01]  /*8ad0*/  IMAD.MOV.U32 R13, RZ, RZ, RZ ;  /* 0x000000ffff0d7224 */ /* 0x000fe200078e00ff */
[----:B------:R-:W2:Y:S01]  /*8ae0*/  LDCU.64 UR8, c[0x4][0x10] ;  /* 0x01000200ff0877ac */ /* 0x000ea20008000a00 */
[----:B0-----:R-:W-:Y:S01]  /*8af0*/  MOV R4, UR4 ;  /* 0x0000000400047c02 */ /* 0x001fe20008000f00 */
[----:B------:R-:W-:-:S02]  /*8b00*/  IMAD.U32 R5, RZ, RZ, UR5 ;  /* 0x00000005ff057e24 */ /* 0x000fc4000f8e00ff */
[----:B-----5:R-:W-:Y:S01]  /*8b10*/  IMAD.U32 R6, RZ, RZ, UR6 ;  /* 0x00000006ff067e24 */ /* 0x020fe2000f8e00ff */
[----:B------:R-:W-:Y:S01]  /*8b20*/  MOV R7, UR7 ;  /* 0x0000000700077c02 */ /* 0x000fe20008000f00 */
[----:B--2---:R-:W-:Y:S02]  /*8b30*/  IMAD.U32 R10, RZ, RZ, UR8 ;  /* 0x00000008ff0a7e24 */ /* 0x004fe4000f8e00ff */
[----:B-1----:R-:W-:-:S07]  /*8b40*/  IMAD.U32 R11, RZ, RZ, UR9 ;  /* 0x00000009ff0b7e24 */ /* 0x002fce000f8e00ff */
[----:B------:R-:W-:-:S07]  /*8b50*/  LEPC R20, `(.L_x_10223) ;  /* 0x000000001014794e */ /* 0x000fce0000000000 */
[----:B---34-:R-:W-:Y:S05]  /*8b60*/  CALL.ABS.NOINC R2 ;  /* 0x0000000002007343 */ /* 0x018fea0003c00000 */
.L_x_10223:
[----:B------:R-:W-:Y:S05]  /*8b70*/  BRA `(.L_x_10199) ;  /* 0x0000000000d07947 */ /* 0x000fea0003800000 */
.L_x_10222:
        /* <DEDUP_REMOVED lines=17> */
.L_x_10225:
[----:B------:R-:W-:Y:S05]  /*8c90*/  BSYNC.RECONVERGENT B0 ;  /* 0x0000000000007941 */ /* 0x000fea0003800200 */
.L_x_10224:
[----:B------:R-:W-:-:S05]  /*8ca0*/  LOP3.LUT R7, R0, 0x80, R7, 0xf8, !PT ;  /* 0x0000008000077812 */ /* 0x000fca00078ef807 */
[----:B------:R0:W-:Y:S01]  /*8cb0*/  STG.E.U8 desc[UR36][R2.64], R7 ;  /* 0x0000000702007986 */ /* 0x0001e2000c101124 */
[----:B------:R-:W-:Y:S05]  /*8cc0*/  BRA `(.L_x_10199) ;  /* 0x00000000007c7947 */ /* 0x000fea0003800000 */
.L_x_10221:
        /* <DEDUP_REMOVED lines=16> */
.L_x_10227:
[----:B------:R-:W-:Y:S01]  /*8dd0*/  IMAD.MOV.U32 R0, RZ, RZ, 0x7f ;  /* 0x0000007fff007424 */ /* 0x000fe200078e00ff */
[----:B------:R-:W-:-:S04]  /*8de0*/  ISETP.GT.U32.AND P0, PT, R6, 0x7f800000, PT ;  /* 0x7f8000000600780c */ /* 0x000fc80003f04070 */
[----:B------:R-:W-:-:S09]  /*8df0*/  SEL R0, R0, 0x7c, P0 ;  /* 0x0000007c00007807 */ /* 0x000fd20000000000 */
.L_x_10228:
[----:B------:R-:W-:Y:S05]  /*8e00*/  BSYNC.RECONVERGENT B0 ;  /* 0x0000000000007941 */ /* 0x000fea0003800200 */
.L_x_10226:
[----:B------:R-:W-:-:S04]  /*8e10*/  SHF.R.U32.HI R5, RZ, 0x18, R7 ;  /* 0x00000018ff057819 */ /* 0x000fc80000011607 */
[----:B------:R-:W-:-:S05]  /*8e20*/  LOP3.LUT R5, R0, 0x80, R5, 0xf8, !PT ;  /* 0x0000008000057812 */ /* 0x000fca00078ef805 */
[----:B------:R0:W-:Y:S01]  /*8e30*/  STG.E.U8 desc[UR36][R2.64], R5 ;  /* 0x0000000502007986 */ /* 0x0001e2000c101124 */
[----:B------:R-:W-:Y:S05]  /*8e40*/  BRA `(.L_x_10199) ;  /* 0x00000000001c7947 */ /* 0x000fea0003800000 */
.L_x_10220:
[----:B------:R-:W-:Y:S01]  /*8e50*/  UMOV UR4, 0xf0000000 ;  /* 0xf000000000047882 */ /* 0x000fe20000000000 */
[----:B------:R-:W-:Y:S01]  /*8e60*/  UMOV UR5, 0x380fffff ;  /* 0x380fffff00057882 */ /* 0x000fe20000000000 */
[----:B------:R-:W0:Y:S01]  /*8e70*/  F2F.F32.F64 R0, R4 ;  /* 0x0000000400007310 */ /* 0x000e220000301000 */
[----:B------:R-:W-:-:S14]  /*8e80*/  DSETP.GEU.AND P0, PT, |R4|, UR4, PT ;  /* 0x0000000404007e2a */ /* 0x000fdc000bf0e200 */
[----:B0-----:R-:W-:-:S05]  /*8e90*/  @!P0 FMUL R0, R0, 1.175494350822287508e-38 ;  /* 0x0080000000008820 */ /* 0x001fca0000400000 */
[----:B------:R-:W-:-:S05]  /*8ea0*/  F2FP.BF16.F32.PACK_AB R0, RZ, R0 ;  /* 0x00000000ff00723e */ /* 0x000fca00000010ff */
[----:B------:R0:W-:Y:S02]  /*8eb0*/  STG.E.U16 desc[UR36][R2.64], R0 ;  /* 0x0000000002007986 */ /* 0x0001e4000c101524 */
.L_x_10199:
[----:B------:R-:W-:-:S07]  /*8ec0*/  VIADD R19, R19, 0x80 ;  /* 0x0000008013137836 */ /* 0x000fce0000000000 */
.L_x_10132:
[----:B------:R-:W-:Y:S05]  /*8ed0*/  BSYNC.RECONVERGENT B6 ;  /* 0x0000000000067941 */ /* 0x000fea0003800200 */
.L_x_10131:
        /* <DEDUP_REMOVED lines=11> */
[----:B------:R-:W-:Y:S01]  /*8f90*/  HFMA2 R18, -RZ, RZ, 0, 0 ;  /* 0x00000000ff127431 */ /* 0x000fe200000001ff */
[----:B------:R-:W0:Y:S01]  /*8fa0*/  LDCU UR6, c[0x0][0x38c] ;  /* 0x00007180ff0677ac */ /* 0x000e220008000800 */
[----:B------:R-:W5:Y:S01]  /*8fb0*/  LDCU.64 UR8, c[0x0][0x4b8] ;  /* 0x00009700ff0877ac */ /* 0x000f620008000a00 */
[----:B------:R-:W-:Y:S02]  /*8fc0*/  UISETP.NE.AND UP0, UPT, UR41, URZ, UPT ;  /* 0x000000ff2900728c */ /* 0x000fe4000bf05270 */
[----:B-123--:R-:W-:Y:S01]  /*8fd0*/  IMAD.HI.U32 R2, R19, UR4, R18 ;  /* 0x0000000413027c27 */ /* 0x00efe2000f8e0012 */
        /* <DEDUP_REMOVED lines=342> */
.L_x_10231:
        /* <DEDUP_REMOVED lines=18> */
.L_x_10236:
[----:B------:R-:W4:Y:S02]  /*a660*/  LDG.E.U8 R2, desc[UR36][R2.64] ;  /* 0x0000002402027981 */ /* 0x000f24000c1e1100 */
[----:B----4-:R0:W1:Y:S01]  /*a670*/  I2F.F64.U16 R16, R2 ;  /* 0x0000000200107312 */ /* 0x0100620000101800 */
[----:B------:R-:W-:Y:S05]  /*a680*/  BRA `(.L_x_10238) ;  /* 0x0000000c00607947 */ /* 0x000fea0003800000 */
.L_x_10235:
        /* <DEDUP_REMOVED lines=9> */
.L_x_10240:
[----:B------:R-:W4:Y:S02]  /*a720*/  LDG.E R2, desc[UR36][R2.64] ;  /* 0x0000002402027981 */ /* 0x000f24000c1e1900 */
[----:B----4-:R0:W1:Y:S01]  /*a730*/  I2F.F64 R16, R2 ;  /* 0x0000000200107312 */ /* 0x0100620000201c00 */
[----:B------:R-:W-:Y:S05]  /*a740*/  BRA `(.L_x_10238) ;  /* 0x0000000c00307947 */ /* 0x000fea0003800000 */
.L_x_10239:
[----:B------:R-:W4:Y:S02]  /*a750*/  LDG.E.U16 R2, desc[UR36][R2.64] ;  /* 0x0000002402027981 */ /* 0x000f24000c1e1500 */
[----:B----4-:R0:W1:Y:S01]  /*a760*/  I2F.F64.S16 R16, R2 ;  /* 0x0000000200107312 */ /* 0x0100620000101c00 */
[----:B------:R-:W-:Y:S05]  /*a770*/  BRA `(.L_x_10238) ;  /* 0x0000000c00247947 */ /* 0x000fea0003800000 */
.L_x_10234:
        /* <DEDUP_REMOVED lines=10> */
.L_x_10242:
[----:B------:R-:W2:Y:S02]  /*a820*/  LDG.E.U16 R0, desc[UR36][R2.64] ;  /* 0x0000002402007981 */ /* 0x000ea4000c1e1500 */
[----:B--2---:R-:W-:-:S05]  /*a830*/  HADD2.F32 R0, -RZ, R0.H0_H0 ;  /* 0x20000000ff007230 */ /* 0x004fca0000004100 */
[----:B------:R-:W-:-:S04]  /*a840*/  FMUL.FTZ R0, R0, 1 ;  /* 0x3f80000000007820 */ /* 0x000fc80000410000 */
[----:B----4-:R0:W1:Y:S01]  /*a850*/  F2F.F64.F32 R16, R0 ;  /* 0x0000000000107310 */ /* 0x0100620000201800 */
[----:B------:R-:W-:Y:S05]  /*a860*/  BRA `(.L_x_10238) ;  /* 0x0000000800e87947 */ /* 0x000fea0003800000 */
.L_x_10241:
        /* <DEDUP_REMOVED lines=10> */
.L_x_10244:
[----:B------:R-:W2:Y:S02]  /*a910*/  LDG.E.U16 R2, desc[UR36][R2.64] ;  /* 0x0000002402027981 */ /* 0x000ea4000c1e1500 */
[----:B--2---:R-:W-:-:S05]  /*a920*/  HADD2.F32 R0, -RZ, R2.H0_H0 ;  /* 0x20000002ff007230 */ /* 0x004fca0000004100 */
[----:B------:R-:W-:-:S04]  /*a930*/  FMUL.FTZ R0, R0, 1 ;  /* 0x3f80000000007820 */ /* 0x000fc80000410000 */
[----:B----4-:R0:W1:Y:S01]  /*a940*/  F2F.F64.F32 R16, R0 ;  /* 0x0000000000107310 */ /* 0x0100620000201800 */
[----:B------:R-:W-:Y:S05]  /*a950*/  BRA `(.L_x_10238) ;  /* 0x0000000800ac7947 */ /* 0x000fea0003800000 */
.L_x_10243:
[----:B----4-:R0:W5:Y:S01]  /*a960*/  LDG.E.64 R16, desc[UR36][R2.64] ;  /* 0x0000002402107981 */ /* 0x010162000c1e1b00 */
[----:B------:R-:W-:Y:S05]  /*a970*/  BRA `(.L_x_10238) ;  /* 0x0000000800a47947 */ /* 0x000fea0003800000 */
.L_x_10233:
        /* <DEDUP_REMOVED lines=9> */
[----:B----4-:R-:W-:Y:S02]  /*aa10*/  MOV R16, RZ ;  /* 0x000000ff00107202 */ /* 0x010fe40000000f00 */
[----:B--2---:R-:W-:-:S04]  /*aa20*/  ISETP.NE.AND P0, PT, R2, RZ, PT ;  /* 0x000000ff0200720c */ /* 0x004fc80003f05270 */
[----:B------:R-:W-:Y:S01]  /*aa30*/  FSEL R17, RZ, 1.875, !P0 ;  /* 0x3ff00000ff117808 */ /* 0x000fe20004000000 */
[----:B------:R-:W-:Y:S08]  /*aa40*/  BRA `(.L_x_10238) ;  /* 0x0000000800707947 */ /* 0x000ff00003800000 */
.L_x_10247:
[----:B----4-:R0:W5:Y:S01]  /*aa50*/  LDG.E.64 R16, desc[UR36][R2.64] ;  /* 0x0000002402107981 */ /* 0x010162000c1e1b00 */
[----:B------:R-:W-:Y:S05]  /*aa60*/  BRA `(.L_x_10238) ;  /* 0x0000000800687947 */ /* 0x000fea0003800000 */
.L_x_10246:
        /* <DEDUP_REMOVED lines=25> */
[----:B----4-:R0:W1:Y:S01]  /*ac00*/  F2F.F64.F32 R16, R5 ;  /* 0x0000000500107310 */ /* 0x0100620000201800 */
[----:B------:R-:W-:Y:S05]  /*ac10*/  BRA `(.L_x_10238) ;  /* 0x0000000400fc7947 */ /* 0x000fea0003800000 */
.L_x_10249:
        /* <DEDUP_REMOVED lines=14> */
.L_x_10248:
[----:B------:R-:W2:Y:S02]  /*ad00*/  LDG.E.U16 R0, desc[UR36][R2.64] ;  /* 0x0000002402007981 */ /* 0x000ea4000c1e1500 */
[----:B--2---:R-:W-:-:S04]  /*ad10*/  IMAD.U32 R0, R0, 0x10000, RZ ;  /* 0x0001000000007824 */ /* 0x004fc800078e00ff */
[----:B------:R-:W-:-:S04]  /*ad20*/  FMUL.FTZ R0, R0, 1 ;  /* 0x3f80000000007820 */ /* 0x000fc80000410000 */
[----:B----4-:R0:W1:Y:S01]  /*ad30*/  F2F.F64.F32 R16, R0 ;  /* 0x0000000000107310 */ /* 0x0100620000201800 */
[----:B------:R-:W-:Y:S05]  /*ad40*/  BRA `(.L_x_10238) ;  /* 0x0000000400b07947 */ /* 0x000fea0003800000 */
.L_x_10245:
        /* <DEDUP_REMOVED lines=11> */
.L_x_10252:
[----:B------:R-:W2:Y:S01]  /*ae00*/  LDG.E.U8 R3, desc[UR36][R2.64] ;  /* 0x0000002402037981 */ /* 0x000ea2000c1e1100 */
[----:B----4-:R-:W-:Y:S02]  /*ae10*/  CS2R R16, SRZ ;  /* 0x0000000000107805 */ /* 0x010fe4000001ff00 */
        /* <DEDUP_REMOVED lines=19> */
.L_x_10254:
[----:B------:R-:W-:Y:S05]  /*af50*/  BSYNC.RECONVERGENT B0 ;  /* 0x0000000000007941 */ /* 0x000fea0003800200 */
.L_x_10253:
[----:B------:R-:W-:Y:S01]  /*af60*/  IMAD.SHL.U32 R0, R0, 0x100000, RZ ;  /* 0x0010000000007824 */ /* 0x000fe200078e00ff */
[----:B------:R-:W-:-:S04]  /*af70*/  LEA R2, R2, 0x3b800000, 0x17 ;  /* 0x3b80000002027811 */ /* 0x000fc800078eb8ff */
[----:B------:R-:W-:-:S05]  /*af80*/  LOP3.LUT R0, R2, R0, R7, 0xfe, !PT ;  /* 0x0000000002007212 */ /* 0x000fca00078efe07 */
[----:B------:R-:W-:-:S04]  /*af90*/  FMUL.FTZ R0, R0, 1 ;  /* 0x3f80000000007820 */ /* 0x000fc80000410000 */
[----:B------:R0:W1:Y:S01]  /*afa0*/  F2F.F64.F32 R16, R0 ;  /* 0x0000000000107310 */ /* 0x0000620000201800 */
[----:B------:R-:W-:Y:S05]  /*afb0*/  BRA `(.L_x_10238) ;  /* 0x0000000400147947 */ /* 0x000fea0003800000 */
.L_x_10251:
        /* <DEDUP_REMOVED lines=21> */
.L_x_10256:
[----:B------:R-:W-:Y:S05]  /*b110*/  BSYNC.RECONVERGENT B0 ;  /* 0x0000000000007941 */ /* 0x000fea0003800200 */
.L_x_10255:
[----:B------:R-:W-:Y:S02]  /*b120*/  SHF.L.U32 R0, R0, 0x15, RZ ;  /* 0x0000001500007819 */ /* 0x000fe400000006ff */
[----:B------:R-:W-:-:S04]  /*b130*/  LEA R2, R2, 0x37800000, 0x17 ;  /* 0x3780000002027811 */ /* 0x000fc800078eb8ff */
[----:B------:R-:W-:-:S05]  /*b140*/  LOP3.LUT R0, R2, R0, R7, 0xfe, !PT ;  /* 0x0000000002007212 */ /* 0x000fca00078efe07 */
[----:B------:R-:W-:-:S04]  /*b150*/  FMUL.FTZ R0, R0, 1 ;  /* 0x3f80000000007820 */ /* 0x000fc80000410000 */
[----:B------:R0:W1:Y:S01]  /*b160*/  F2F.F64.F32 R16, R0 ;  /* 0x0000000000107310 */ /* 0x0000620000201800 */
[----:B------:R-:W-:Y:S05]  /*b170*/  BRA `(.L_x_10238) ;  /* 0x0000000000a47947 */ /* 0x000fea0003800000 */
.L_x_10250:
        /* <DEDUP_REMOVED lines=18> */
.L_x_10237:
        /* <DEDUP_REMOVED lines=15> */
[----:B--2-4-:R-:W-:Y:S05]  /*b390*/  CALL.ABS.NOINC R2 ;  /* 0x0000000002007343 */ /* 0x014fea0003c00000 */
.L_x_10259:
[----:B------:R-:W-:Y:S01]  /*b3a0*/  CS2R R16, SRZ ;  /* 0x0000000000107805 */ /* 0x000fe2000001ff00 */
[----:B------:R-:W-:Y:S06]  /*b3b0*/  BRA `(.L_x_10238) ;  /* 0x0000000000147947 */ /* 0x000fec0003800000 */
.L_x_10258:
[----:B----4-:R-:W2:Y:S02]  /*b3c0*/  LDG.E.64 R16, desc[UR36][R2.64] ;  /* 0x0000002402107981 */ /* 0x010ea4000c1e1b00 */
[----:B--2---:R-:W4:Y:S01]  /*b3d0*/  I2F.F64.U64 R16, R16 ;  /* 0x0000001000107312 */ /* 0x004f220000301800 */
[----:B------:R-:W-:Y:S05]  /*b3e0*/  BRA `(.L_x_10238) ;  /* 0x0000000000087947 */ /* 0x000fea0003800000 */
.L_x_10257:
[----:B------:R-:W4:Y:S02]  /*b3f0*/  LDG.E R2, desc[UR36][R2.64] ;  /* 0x0000002402027981 */ /* 0x000f24000c1e1900 */
[----:B----4-:R0:W1:Y:S02]  /*b400*/  I2F.F64.U32 R16, R2 ;  /* 0x0000000200107312 */ /* 0x0100640000201800 */
.L_x_10238:
[----:B------:R-:W-:Y:S05]  /*b410*/  BSYNC.RECONVERGENT B7 ;  /* 0x0000000000077941 */ /* 0x000fea0003800200 */
.L_x_10232:
        /* <DEDUP_REMOVED lines=18> */
.L_x_10264:
[----:B0-----:R-:W2:Y:S02]  /*b540*/  LDG.E.U8 R2, desc[UR36][R22.64] ;  /* 0x0000002416027981 */ /* 0x001ea4000c1e1100 */
[----:B--2---:R-:W0:Y:S01]  /*b550*/  I2F.F64.U16 R2, R2 ;  /* 0x0000000200027312 */ /* 0x004e220000101800 */
[----:B------:R-:W-:Y:S05]  /*b560*/  BRA `(.L_x_10266) ;  /* 0x0000000c00607947 */ /* 0x000fea0003800000 */
.L_x_10263:
        /* <DEDUP_REMOVED lines=9> */
.L_x_10268:
[----:B0-----:R-:W2:Y:S02]  /*b600*/  LDG.E R2, desc[UR36][R22.64] ;  /* 0x0000002416027981 */ /* 0x001ea4000c1e1900 */
[----:B--2---:R-:W0:Y:S01]  /*b610*/  I2F.F64 R2, R2 ;  /* 0x0000000200027312 */ /* 0x004e220000201c00 */
[----:B------:R-:W-:Y:S05]  /*b620*/  BRA `(.L_x_10266) ;  /* 0x0000000c00307947 */ /* 0x000fea0003800000 */
.L_x_10267:
[----:B0-----:R-:W2:Y:S02]  /*b630*/  LDG.E.U16 R2, desc[UR36][R22.64] ;  /* 0x0000002416027981 */ /* 0x001ea4000c1e1500 */
[----:B--2---:R-:W0:Y:S01]  /*b640*/  I2F.F64.S16 R2, R2 ;  /* 0x0000000200027312 */ /* 0x004e220000101c00 */
[----:B------:R-:W-:Y:S05]  /*b650*/  BRA `(.L_x_10266) ;  /* 0x0000000c00247947 */ /* 0x000fea0003800000 */
.L_x_10262:
        /* <DEDUP_REMOVED lines=10> */
.L_x_10270:
[----:B0-----:R-:W2:Y:S02]  /*b700*/  LDG.E.U16 R0, desc[UR36][R22.64] ;  /* 0x0000002416007981 */ /* 0x001ea4000c1e1500 */
[----:B--2---:R-:W-:-:S05]  /*b710*/  HADD2.F32 R0, -RZ, R0.H0_H0 ;  /* 0x20000000ff007230 */ /* 0x004fca0000004100 */
[----:B------:R-:W-:-:S04]  /*b720*/  FMUL.FTZ R0, R0, 1 ;  /* 0x3f80000000007820 */ /* 0x000fc80000410000 */
[----:B------:R2:W0:Y:S01]  /*b730*/  F2F.F64.F32 R2, R0 ;  /* 0x0000000000027310 */ /* 0x0004220000201800 */
[----:B------:R-:W-:Y:S05]  /*b740*/  BRA `(.L_x_10266) ;  /* 0x0000000800e87947 */ /* 0x000fea0003800000 */
.L_x_10269:
        /* <DEDUP_REMOVED lines=10> */
.L_x_10272:
[----:B------:R-:W0:Y:S02]  /*b7f0*/  LDG.E.U16 R22, desc[UR36][R22.64] ;  /* 0x0000002416167981 */ /* 0x000e24000c1e1500 */
[----:B0-----:R-:W-:-:S05]  /*b800*/  HADD2.F32 R0, -RZ, R22.H0_H0 ;  /* 0x20000016ff007230 */ /* 0x001fca0000004100 */
[----:B------:R-:W-:-:S04]  /*b810*/  FMUL.FTZ R0, R0, 1 ;  /* 0x3f80000000007820 */ /* 0x000fc80000410000 */
[----:B------:R0:W2:Y:S01]  /*b820*/  F2F.F64.F32 R2, R0 ;  /* 0x0000000000027310 */ /* 0x0000a20000201800 */
[----:B------:R-:W-:Y:S05]  /*b830*/  BRA `(.L_x_10266) ;  /* 0x0000000800ac7947 */ /* 0x000fea0003800000 */
.L_x_10271:
[----:B0-----:R0:W5:Y:S01]  /*b840*/  LDG.E.64 R2, desc[UR36][R22.64] ;  /* 0x0000002416027981 */ /* 0x001162000c1e1b00 */
[----:B------:R-:W-:Y:S05]  /*b850*/  BRA `(.L_x_10266) ;  /* 0x0000000800a47947 */ /* 0x000fea0003800000 */
.L_x_10261:
        /* <DEDUP_REMOVED lines=13> */
.L_x_10275:
[----:B0-----:R0:W5:Y:S01]  /*b930*/  LDG.E.64 R2, desc[UR36][R22.64] ;  /* 0x0000002416027981 */ /* 0x001162000c1e1b00 */
[----:B------:R-:W-:Y:S05]  /*b940*/  BRA `(.L_x_10266) ;  /* 0x0000000800687947 */ /* 0x000fea0003800000 */
.L_x_10274:
        /* <DEDUP_REMOVED lines=27> */
.L_x_10277:
        /* <DEDUP_REMOVED lines=14> */
.L_x_10276:
[----:B0-----:R-:W2:Y:S02]  /*bbe0*/  LDG.E.U16 R0, desc[UR36][R22.64] ;  /* 0x0000002416007981 */ /* 0x001ea4000c1e1500 */
[----:B--2---:R-:W-:-:S05]  /*bbf0*/  SHF.L.U32 R0, R0, 0x10, RZ ;  /* 0x0000001000007819 */ /* 0x004fca00000006ff */
[----:B------:R-:W-:-:S04]  /*bc00*/  FMUL.FTZ R0, R0, 1 ;  /* 0x3f80000000007820 */ /* 0x000fc80000410000 */
[----:B------:R0:W2:Y:S01]  /*bc10*/  F2F.F64.F32 R2, R0 ;  /* 0x0000000000027310 */ /* 0x0000a20000201800 */
[----:B------:R-:W-:Y:S05]  /*bc20*/  BRA `(.L_x_10266) ;  /* 0x0000000400b07947 */ /* 0x000fea0003800000 */
.L_x_10273:
        /* <DEDUP_REMOVED lines=11> */
.L_x_10280:
        /* <DEDUP_REMOVED lines=21> */
.L_x_10282:
[----:B------:R-:W-:Y:S05]  /*be30*/  BSYNC.RECONVERGENT B0 ;  /* 0x0000000000007941 */ /* 0x000fea0003800200 */
.L_x_10281:
[----:B------:R-:W-:Y:S01]  /*be40*/  IMAD.SHL.U32 R0, R0, 0x100000, RZ ;  /* 0x0010000000007824 */ /* 0x000fe200078e00ff */
[----:B------:R-:W-:-:S04]  /*be50*/  LEA R2, R2, 0x3b800000, 0x17 ;  /* 0x3b80000002027811 */ /* 0x000fc800078eb8ff */
[----:B------:R-:W-:-:S05]  /*be60*/  LOP3.LUT R0, R2, R0, R7, 0xfe, !PT ;  /* 0x0000000002007212 */ /* 0x000fca00078efe07 */
[----:B------:R-:W-:-:S04]  /*be70*/  FMUL.FTZ R0, R0, 1 ;  /* 0x3f80000000007820 */ /* 0x000fc80000410000 */
[----:B------:R0:W2:Y:S01]  /*be80*/  F2F.F64.F32 R2, R0 ;  /* 0x0000000000027310 */ /* 0x0000a20000201800 */
[----:B------:R-:W-:Y:S05]  /*be90*/  BRA `(.L_x_10266) ;  /* 0x0000000400147947 */ /* 0x000fea0003800000 */
.L_x_10279:
        /* <DEDUP_REMOVED lines=21> */
.L_x_10284:
[----:B------:R-:W-:Y:S05]  /*bff0*/  BSYNC.RECONVERGENT B0 ;  /* 0x0000000000007941 */ /* 0x000fea0003800200 */
.L_x_10283:
[----:B------:R-:W-:Y:S02]  /*c000*/  SHF.L.U32 R0, R0, 0x15, RZ ;  /* 0x0000001500007819 */ /* 0x000fe400000006ff */
[----:B------:R-:W-:-:S04]  /*c010*/  LEA R2, R2, 0x37800000, 0x17 ;  /* 0x3780000002027811 */ /* 0x000fc800078eb8ff */
[----:B------:R-:W-:-:S05]  /*c020*/  LOP3.LUT R0, R2, R0, R7, 0xfe, !PT ;  /* 0x0000000002007212 */ /* 0x000fca00078efe07 */
[----:B------:R-:W-:-:S04]  /*c030*/  FMUL.FTZ R0, R0, 1 ;  /* 0x3f80000000007820 */ /* 0x000fc80000410000 */
[----:B------:R0:W2:Y:S01]  /*c040*/  F2F.F64.F32 R2, R0 ;  /* 0x0000000000027310 */ /* 0x0000a20000201800 */
[----:B------:R-:W-:Y:S05]  /*c050*/  BRA `(.L_x_10266) ;  /* 0x0000000000a47947 */ /* 0x000fea0003800000 */
.L_x_10278:
        /* <DEDUP_REMOVED lines=18> */
.L_x_10265:
        /* <DEDUP_REMOVED lines=16> */
.L_x_10287:
[----:B------:R-:W-:Y:S01]  /*c280*/  CS2R R2, SRZ ;  /* 0x0000000000027805 */ /* 0x000fe2000001ff00 */
[----:B------:R-:W-:Y:S06]  /*c290*/  BRA `(.L_x_10266) ;  /* 0x0000000000147947 */ /* 0x000fec0003800000 */
.L_x_10286:
[----:B0-----:R-:W2:Y:S02]  /*c2a0*/  LDG.E.64 R2, desc[UR36][R22.64] ;  /* 0x0000002416027981 */ /* 0x001ea4000c1e1b00 */
[----:B--2---:R-:W0:Y:S01]  /*c2b0*/  I2F.F64.U64 R2, R2 ;  /* 0x0000000200027312 */ /* 0x004e220000301800 */
[----:B------:R-:W-:Y:S05]  /*c2c0*/  BRA `(.L_x_10266) ;  /* 0x0000000000087947 */ /* 0x000fea0003800000 */
.L_x_10285:
[----:B0-----:R-:W2:Y:S02]  /*c2d0*/  LDG.E R2, desc[UR36][R22.64] ;  /* 0x0000002416027981 */ /* 0x001ea4000c1e1900 */
[----:B--2---:R-:W0:Y:S02]  /*c2e0*/  I2F.F64.U32 R2, R2 ;  /* 0x0000000200027312 */ /* 0x004e240000201800 */
.L_x_10266:
[----:B------:R-:W-:Y:S05]  /*c2f0*/  BSYNC.RECONVERGENT B7 ;  /* 0x0000000000077941 */ /* 0x000fea0003800200 */
.L_x_10260:
[----:B0-2--5:R-:W-:Y:S01]  /*c300*/  DSETP.GT.AND P0, PT, R2, 1, PT ;  /* 0x3ff000000200742a */ /* 0x025fe20003f04000 */
[----:B------:R-:W-:Y:S01]  /*c310*/  BSSY.RECONVERGENT B0, `(.L_x_10288) ;  /* 0x000001d000007945 */ /* 0x000fe20003800200 */
[----:B------:R-:W-:Y:S01]  /*c320*/  IMAD.MOV.U32 R4, RZ, RZ, 0x0 ;  /* 0x00000000ff047424 */ /* 0x000fe200078e00ff */
[----:B------:R-:W-:-:S03]  /*c330*/  MOV R5, 0x7ff80000 ;  /* 0x7ff8000000057802 */ /* 0x000fc60000000f00 */
        /* <DEDUP_REMOVED lines=23> */
.L_x_10291:
[----:B------:R-:W-:Y:S05]  /*c4b0*/  BSYNC.RECONVERGENT B1 ;  /* 0x0000000000017941 */ /* 0x000fea0003800200 */
.L_x_10290:
[----:B------:R-:W-:Y:S01]  /*c4c0*/  MOV R4, R2 ;  /* 0x0000000200047202 */ /* 0x000fe20000000f00 */
[----:B------:R-:W-:-:S07]  /*c4d0*/  IMAD.MOV.U32 R5, RZ, RZ, R3 ;  /* 0x000000ffff057224 */ /* 0x000fce00078e0003 */
.L_x_10289:
[----:B------:R-:W-:Y:S05]  /*c4e0*/  BSYNC.RECONVERGENT B0 ;  /* 0x0000000000007941 */ /* 0x000fea0003800200 */
.L_x_10288:
        /* <DEDUP_REMOVED lines=17> */
.L_x_10295:
[----:B------:R-:W0:Y:S02]  /*c600*/  F2I.S64.F64.TRUNC R4, R4 ;  /* 0x0000000400047311 */ /* 0x000e24000030d900 */
[----:B0-----:R-:W-:-:S05]  /*c610*/  IMAD.MOV.U32 R7, RZ, RZ, R4 ;  /* 0x000000ffff077224 */ /* 0x001fca00078e0004 */
[----:B------:R0:W-:Y:S01]  /*c620*/  STG.E.U8 desc[UR36][R2.64], R7 ;  /* 0x0000000702007986 */ /* 0x0001e2000c101124 */
[----:B------:R-:W-:Y:S05]  /*c630*/  BRA `(.L_x_10297) ;  /* 0x0000000c00e07947 */ /* 0x000fea0003800000 */
.L_x_10294:
        /* <DEDUP_REMOVED lines=9> */
.L_x_10299:
[----:B------:R-:W0:Y:S02]  /*c6d0*/  F2I.F64.TRUNC R5, R4 ;  /* 0x0000000400057311 */ /* 0x000e24000030d100 */
[----:B0-----:R0:W-:Y:S01]  /*c6e0*/  STG.E desc[UR36][R2.64], R5 ;  /* 0x0000000502007986 */ /* 0x0011e2000c101924 */
[----:B------:R-:W-:Y:S05]  /*c6f0*/  BRA `(.L_x_10297) ;  /* 0x0000000c00b07947 */ /* 0x000fea0003800000 */
.L_x_10298:
[----:B------:R-:W0:Y:S02]  /*c700*/  F2I.F64.TRUNC R5, R4 ;  /* 0x0000000400057311 */ /* 0x000e24000030d100 */
[----:B0-----:R0:W-:Y:S01]  /*c710*/  STG.E.U16 desc[UR36][R2.64], R5 ;  /* 0x0000000502007986 */ /* 0x0011e2000c101524 */
[----:B------:R-:W-:Y:S05]  /*c720*/  BRA `(.L_x_10297) ;  /* 0x0000000c00a47947 */ /* 0x000fea0003800000 */
.L_x_10293:
        /* <DEDUP_REMOVED lines=13> */
.L_x_10301:
        /* <DEDUP_REMOVED lines=8> */
.L_x_10300:
        /* <DEDUP_REMOVED lines=14> */
.L_x_10303:
        /* <DEDUP_REMOVED lines=9> */
.L_x_10302:
[----:B------:R0:W-:Y:S01]  /*c9f0*/  STG.E.64 desc[UR36][R2.64], R4 ;  /* 0x0000000402007986 */ /* 0x0001e2000c101b24 */
[----:B------:R-:W-:Y:S05]  /*ca00*/  BRA `(.L_x_10297) ;  /* 0x0000000800ec7947 */ /* 0x000fea0003800000 */
.L_x_10292:
        /* <DEDUP_REMOVED lines=13> */
.L_x_10307:
        /* <DEDUP_REMOVED lines=22> */
.L_x_10310:
[----:B------:R-:W-:-:S04]  /*cc40*/  SHF.R.U32.HI R5, RZ, 0x18, R7 ;  /* 0x00000018ff057819 */ /* 0x000fc80000011607 */
[----:B------:R-:W-:-:S07]  /*cc50*/  LOP3.LUT R0, R0, 0x80, R5, 0xf8, !PT ;  /* 0x0000008000007812 */ /* 0x000fce00078ef805 */
.L_x_10309:
[----:B------:R-:W-:Y:S05]  /*cc60*/  BSYNC.RECONVERGENT B0 ;  /* 0x0000000000007941 */ /* 0x000fea0003800200 */
.L_x_10308:
[----:B------:R0:W-:Y:S01]  /*cc70*/  STG.E.U8 desc[UR36][R2.64], R0 ;  /* 0x0000000002007986 */ /* 0x0001e2000c101124 */
[----:B------:R-:W-:Y:S05]  /*cc80*/  BRA `(.L_x_10297) ;  /* 0x00000008004c7947 */ /* 0x000fea0003800000 */
.L_x_10306:
        /* <DEDUP_REMOVED lines=22> */
.L_x_10313:
[----:B------:R-:W-:-:S04]  /*cdf0*/  SHF.R.U32.HI R5, RZ, 0x18, R7 ;  /* 0x00000018ff057819 */ /* 0x000fc80000011607 */
[----:B------:R-:W-:-:S07]  /*ce00*/  LOP3.LUT R0, R0, 0x80, R5, 0xf8, !PT ;  /* 0x0000008000007812 */ /* 0x000fce00078ef805 */
.L_x_10312:
[----:B------:R-:W-:Y:S05]  /*ce10*/  BSYNC.RECONVERGENT B0 ;  /* 0x0000000000007941 */ /* 0x000fea0003800200 */
.L_x_10311:
[----:B------:R0:W-:Y:S01]  /*ce20*/  STG.E.U8 desc[UR36][R2.64], R0 ;  /* 0x0000000002007986 */ /* 0x0001e2000c101124 */
[----:B------:R-:W-:Y:S05]  /*ce30*/  BRA `(.L_x_10297) ;  /* 0x0000000400e07947 */ /* 0x000fea0003800000 */
.L_x_10305:
        /* <DEDUP_REMOVED lines=26> */
.L_x_10315:
[----:B------:R-:W0:Y:S02]  /*cfe0*/  F2I.U64.F64.TRUNC R4, R4 ;  /* 0x0000000400047311 */ /* 0x000e24000030d800 */
[----:B0-----:R0:W-:Y:S01]  /*cff0*/  STG.E.64 desc[UR36][R2.64], R4 ;  /* 0x0000000402007986 */ /* 0x0011e2000c101b24 */
[----:B------:R-:W-:Y:S05]  /*d000*/  BRA `(.L_x_10297) ;  /* 0x00000004006c7947 */ /* 0x000fea0003800000 */
.L_x_10314:
[----:B------:R-:W0:Y:S02]  /*d010*/  F2I.U32.F64.TRUNC R5, R4 ;  /* 0x0000000400057311 */ /* 0x000e24000030d000 */
[----:B0-----:R0:W-:Y:S01]  /*d020*/  STG.E desc[UR36][R2.64], R5 ;  /* 0x0000000502007986 */ /* 0x0011e2000c101924 */
[----:B------:R-:W-:Y:S05]  /*d030*/  BRA `(.L_x_10297) ;  /* 0x0000000400607947 */ /* 0x000fea0003800000 */
.L_x_10304:
        /* <DEDUP_REMOVED lines=10> */
.L_x_10317:
[----:B------:R-:W-:-:S05]  /*d0e0*/  CS2R R6, SRZ ;  /* 0x0000000000067805 */ /* 0x000fca000001ff00 */
[----:B------:R0:W-:Y:S01]  /*d0f0*/  STG.E.128 desc[UR36][R2.64], R4 ;  /* 0x0000000402007986 */ /* 0x0001e2000c101d24 */
[----:B------:R-:W-:Y:S05]  /*d100*/  BRA `(.L_x_10297) ;  /* 0x00000004002c7947 */ /* 0x000fea0003800000 */
.L_x_10316:
[----:B------:R-:W-:-:S09]  /*d110*/  UISETP.NE.AND UP0, UPT, UR4, 0xf, UPT ;  /* 0x0000000f0400788c */ /* 0x000fd2000bf05270 */
[----:B------:R-:W-:Y:S05]  /*d120*/  BRA.U !UP0, `(.L_x_10318) ;  /* 0x0000000508087547 */ /* 0x000fea000b800000 */
[----:B------:R-:W-:-:S09]  /*d130*/  UISETP.NE.AND UP0, UPT, UR4, 0x17, UPT ;  /* 0x000000170400788c */ /* 0x000fd2000bf05270 */
[----:B------:R-:W-:Y:S05]  /*d140*/  BRA.U !UP0, `(.L_x_10319) ;  /* 0x0000000108a07547 */ /* 0x000fea000b800000 */
[----:B------:R-:W-:-:S09]  /*d150*/  UISETP.NE.AND UP0, UPT, UR4, 0x18, UPT ;  /* 0x000000180400788c */ /* 0x000fd2000bf05270 */
[----:B------:R-:W-:Y:S05]  /*d160*/  BRA.U !UP0, `(.L_x_10320) ;  /* 0x0000000108447547 */ /* 0x000fea000b800000 */
.L_x_10296:
        /* <DEDUP_REMOVED lines=16> */
.L_x_10321:
[----:B------:R-:W-:Y:S05]  /*d270*/  BRA `(.L_x_10297) ;  /* 0x0000000000d07947 */ /* 0x000fea0003800000 */
.L_x_10320:
        /* <DEDUP_REMOVED lines=17> */
.L_x_10323:
[----:B------:R-:W-:Y:S05]  /*d390*/  BSYNC.RECONVERGENT B0 ;  /* 0x0000000000007941 */ /* 0x000fea0003800200 */
.L_x_10322:
[----:B------:R-:W-:-:S05]  /*d3a0*/  LOP3.LUT R7, R0, 0x80, R7, 0xf8, !PT ;  /* 0x0000008000077812 */ /* 0x000fca00078ef807 */
[----:B------:R0:W-:Y:S01]  /*d3b0*/  STG.E.U8 desc[UR36][R2.64], R7 ;  /* 0x0000000702007986 */ /* 0x0001e2000c101124 */
[----:B------:R-:W-:Y:S05]  /*d3c0*/  BRA `(.L_x_10297) ;  /* 0x00000000007c7947 */ /* 0x000fea0003800000 */
.L_x_10319:
        /* <DEDUP_REMOVED lines=16> */
.L_x_10325:
[----:B------:R-:W-:Y:S01]  /*d4d0*/  IMAD.MOV.U32 R0, RZ, RZ, 0x7f ;  /* 0x0000007fff007424 */ /* 0x000fe200078e00ff */
[----:B------:R-:W-:-:S04]  /*d4e0*/  ISETP.GT.U32.AND P0, PT, R6, 0x7f800000, PT ;  /* 0x7f8000000600780c */ /* 0x000fc80003f04070 */
[----:B------:R-:W-:-:S09]  /*d4f0*/  SEL R0, R0, 0x7c, P0 ;  /* 0x0000007c00007807 */ /* 0x000fd20000000000 */
.L_x_10326:
[----:B------:R-:W-:Y:S05]  /*d500*/  BSYNC.RECONVERGENT B0 ;  /* 0x0000000000007941 */ /* 0x000fea0003800200 */
.L_x_10324:
[----:B------:R-:W-:-:S04]  /*d510*/  SHF.R.U32.HI R5, RZ, 0x18, R7 ;  /* 0x00000018ff057819 */ /* 0x000fc80000011607 */
[----:B------:R-:W-:-:S05]  /*d520*/  LOP3.LUT R5, R0, 0x80, R5, 0xf8, !PT ;  /* 0x0000008000057812 */ /* 0x000fca00078ef805 */
[----:B------:R0:W-:Y:S01]  /*d530*/  STG.E.U8 desc[UR36][R2.64], R5 ;  /* 0x0000000502007986 */ /* 0x0001e2000c101124 */
[----:B------:R-:W-:Y:S05]  /*d540*/  BRA `(.L_x_10297) ;  /* 0x00000000001c7947 */ /* 0x000fea0003800000 */
.L_x_10318:
[----:B------:R-:W-:Y:S01]  /*d550*/  UMOV UR4, 0xf0000000 ;  /* 0xf000000000047882 */ /* 0x000fe20000000000 */
[----:B------:R-:W-:Y:S01]  /*d560*/  UMOV UR5, 0x380fffff ;  /* 0x380fffff00057882 */ /* 0x000fe20000000000 */
[----:B------:R-:W0:Y:S01]  /*d570*/  F2F.F32.F64 R0, R4 ;  /* 0x0000000400007310 */ /* 0x000e220000301000 */
[----:B------:R-:W-:-:S14]  /*d580*/  DSETP.GEU.AND P0, PT, |R4|, UR4, PT ;  /* 0x0000000404007e2a */ /* 0x000fdc000bf0e200 */
[----:B0-----:R-:W-:-:S05]  /*d590*/  @!P0 FMUL R0, R0, 1.175494350822287508e-38 ;  /* 0x0080000000008820 */ /* 0x001fca0000400000 */
[----:B------:R-:W-:-:S05]  /*d5a0*/  F2FP.BF16.F32.PACK_AB R0, RZ, R0 ;  /* 0x00000000ff00723e */ /* 0x000fca00000010ff */
[----:B------:R0:W-:Y:S02]  /*d5b0*/  STG.E.U16 desc[UR36][R2.64], R0 ;  /* 0x0000000002007986 */ /* 0x0001e4000c101524 */
.L_x_10297:
[----:B------:R-:W-:-:S07]  /*d5c0*/  IADD3 R19, PT, PT, R19, 0x80, RZ ;  /* 0x0000008013137810 */ /* 0x000fce0007ffe0ff */
.L_x_10230:
[----:B------:R-:W-:Y:S05]  /*d5d0*/  BSYNC.RECONVERGENT B6 ;  /* 0x0000000000067941 */ /* 0x000fea0003800200 */
.L_x_10229:
        /* <DEDUP_REMOVED lines=357> */
.L_x_10327:
        /* <DEDUP_REMOVED lines=21> */
.L_x_10332:
[----:B------:R-:W2:Y:S02]  /*ed80*/  LDG.E.U8 R2, desc[UR36][R2.64] ;  /* 0x0000002402027981 */ /* 0x000ea4000c1e1100 */
[----:B--2---:R0:W1:Y:S01]  /*ed90*/  I2F.F64.U16 R18, R2 ;  /* 0x0000000200127312 */ /* 0x0040620000101800 */
[----:B------:R-:W-:Y:S05]  /*eda0*/  BRA `(.L_x_10334) ;  /* 0x0000000c00607947 */ /* 0x000fea0003800000 */
.L_x_10331:
        /* <DEDUP_REMOVED lines=9> */
.L_x_10336:
[----:B------:R-:W2:Y:S02]  /*ee40*/  LDG.E R2, desc[UR36][R2.64] ;  /* 0x0000002402027981 */ /* 0x000ea4000c1e1900 */
[----:B--2---:R3:W4:Y:S01]  /*ee50*/  I2F.F64 R18, R2 ;  /* 0x0000000200127312 */ /* 0x0047220000201c00 */
[----:B------:R-:W-:Y:S05]  /*ee60*/  BRA `(.L_x_10334) ;  /* 0x0000000c00307947 */ /* 0x000fea0003800000 */
.L_x_10335:
[----:B------:R-:W2:Y:S02]  /*ee70*/  LDG.E.U16 R2, desc[UR36][R2.64] ;  /* 0x0000002402027981 */ /* 0x000ea4000c1e1500 */
[----:B--2---:R0:W1:Y:S01]  /*ee80*/  I2F.F64.S16 R18, R2 ;  /* 0x0000000200127312 */ /* 0x0040620000101c00 */
[----:B------:R-:W-:Y:S05]  /*ee90*/  BRA `(.L_x_10334) ;  /* 0x0000000c00247947 */ /* 0x000fea0003800000 */
.L_x_10330:
        /* <DEDUP_REMOVED lines=10> */
.L_x_10338:
[----:B------:R-:W2:Y:S02]  /*ef40*/  LDG.E.U16 R0, desc[UR36][R2.64] ;  /* 0x0000002402007981 */ /* 0x000ea4000c1e1500 */
[----:B--2---:R-:W-:-:S05]  /*ef50*/  HADD2.F32 R0, -RZ, R0.H0_H0 ;  /* 0x20000000ff007230 */ /* 0x004fca0000004100 */
[----:B------:R-:W-:-:S04]  /*ef60*/  FMUL.FTZ R0, R0, 1 ;  /* 0x3f80000000007820 */ /* 0x000fc80000410000 */
[----:B------:R0:W1:Y:S01]  /*ef70*/  F2F.F64.F32 R18, R0 ;  /* 0x0000000000127310 */ /* 0x0000620000201800 */
[----:B------:R-:W-:Y:S05]  /*ef80*/  BRA `(.L_x_10334) ;  /* 0x0000000800e87947 */ /* 0x000fea0003800000 */
.L_x_10337:
        /* <DEDUP_REMOVED lines=10> */
.L_x_10340:
[----:B------:R-:W2:Y:S02]  /*f030*/  LDG.E.U16 R2, desc[UR36][R2.64] ;  /* 0x0000002402027981 */ /* 0x000ea4000c1e1500 */
[----:B--2---:R-:W-:-:S05]  /*f040*/  HADD2.F32 R0, -RZ, R2.H0_H0 ;  /* 0x20000002ff007230 */ /* 0x004fca0000004100 */
[----:B------:R-:W-:-:S04]  /*f050*/  FMUL.FTZ R0, R0, 1 ;  /* 0x3f80000000007820 */ /* 0x000fc80000410000 */
[----:B------:R0:W1:Y:S01]  /*f060*/  F2F.F64.F32 R18, R0 ;  /* 0x0000000000127310 */ /* 0x0000620000201800 */
[----:B------:R-:W-:Y:S05]  /*f070*/  BRA `(.L_x_10334) ;  /* 0x0000000800ac7947 */ /* 0x000fea0003800000 */
.L_x_10339:
[----:B------:R0:W5:Y:S01]  /*f080*/  LDG.E.64 R18, desc[UR36][R2.64] ;  /* 0x0000002402127981 */ /* 0x000162000c1e1b00 */
[----:B------:R-:W-:Y:S05]  /*f090*/  BRA `(.L_x_10334) ;  /* 0x0000000800a47947 */ /* 0x000fea0003800000 */
.L_x_10329:
        /* <DEDUP_REMOVED lines=13> */
.L_x_10343:
[----:B------:R0:W5:Y:S01]  /*f170*/  LDG.E.64 R18, desc[UR36][R2.64] ;  /* 0x0000002402127981 */ /* 0x000162000c1e1b00 */
[----:B------:R-:W-:Y:S05]  /*f180*/  BRA `(.L_x_10334) ;  /* 0x0000000800687947 */ /* 0x000fea0003800000 */
.L_x_10342:
        /* <DEDUP_REMOVED lines=27> */
.L_x_10345:
        /* <DEDUP_REMOVED lines=14> */
.L_x_10344:
[----:B------:R-:W2:Y:S02]  /*f420*/  LDG.E.U16 R0, desc[UR36][R2.64] ;  /* 0x0000002402007981 */ /* 0x000ea4000c1e1500 */
[----:B--2---:R-:W-:-:S05]  /*f430*/  SHF.L.U32 R0, R0, 0x10, RZ ;  /* 0x0000001000007819 */ /* 0x004fca00000006ff */
[----:B------:R-:W-:-:S04]  /*f440*/  FMUL.FTZ R0, R0, 1 ;  /* 0x3f80000000007820 */ /* 0x000fc80000410000 */
[----:B------:R0:W1:Y:S01]  /*f450*/  F2F.F64.F32 R18, R0 ;  /* 0x0000000000127310 */ /* 0x0000620000201800 */
[----:B------:R-:W-:Y:S05]  /*f460*/  BRA `(.L_x_10334) ;  /* 0x0000000400b07947 */ /* 0x000fea0003800000 */
.L_x_10341:
        /* <DEDUP_REMOVED lines=11> */
.L_x_10348:
        /* <DEDUP_REMOVED lines=21> */
.L_x_10350:
[----:B------:R-:W-:Y:S05]  /*f670*/  BSYNC.RECONVERGENT B0 ;  /* 0x0000000000007941 */ /* 0x000fea0003800200 */
.L_x_10349:
[----:B------:R-:W-:Y:S01]  /*f680*/  IMAD.SHL.U32 R0, R0, 0x100000, RZ ;  /* 0x0010000000007824 */ /* 0x000fe200078e00ff */
[----:B------:R-:W-:-:S04]  /*f690*/  LEA R2, R2, 0x3b800000, 0x17 ;  /* 0x3b80000002027811 */ /* 0x000fc800078eb8ff */
[----:B------:R-:W-:-:S05]  /*f6a0*/  LOP3.LUT R0, R2, R0, R7, 0xfe, !PT ;  /* 0x0000000002007212 */ /* 0x000fca00078efe07 */
[----:B------:R-:W-:-:S04]  /*f6b0*/  FMUL.FTZ R0, R0, 1 ;  /* 0x3f80000000007820 */ /* 0x000fc80000410000 */
[----:B------:R0:W1:Y:S01]  /*f6c0*/  F2F.F64.F32 R18, R0 ;  /* 0x0000000000127310 */ /* 0x0000620000201800 */
[----:B------:R-:W-:Y:S05]  /*f6d0*/  BRA `(.L_x_10334) ;  /* 0x0000000400147947 */ /* 0x000fea0003800000 */
.L_x_10347:
        /* <DEDUP_REMOVED lines=21> */
.L_x_10352:
[----:B------:R-:W-:Y:S05]  /*f830*/  BSYNC.RECONVERGENT B0 ;  /* 0x0000000000007941 */ /* 0x000fea0003800200 */
.L_x_10351:
[----:B------:R-:W-:Y:S02]  /*f840*/  SHF.L.U32 R0, R0, 0x15, RZ ;  /* 0x0000001500007819 */ /* 0x000fe400000006ff */
[----:B------:R-:W-:-:S04]  /*f850*/  LEA R2, R2, 0x37800000, 0x17 ;  /* 0x3780000002027811 */ /* 0x000fc800078eb8ff */
[----:B------:R-:W-:-:S05]  /*f860*/  LOP3.LUT R0, R2, R0, R7, 0xfe, !PT ;  /* 0x0000000002007212 */ /* 0x000fca00078efe07 */
[----:B------:R-:W-:-:S04]  /*f870*/  FMUL.FTZ R0, R0, 1 ;  /* 0x3f80000000007820 */ /* 0x000fc80000410000 */
[----:B------:R0:W1:Y:S01]  /*f880*/  F2F.F64.F32 R18, R0 ;  /* 0x0000000000127310 */ /* 0x0000620000201800 */
[----:B------:R-:W-:Y:S05]  /*f890*/  BRA `(.L_x_10334) ;  /* 0x0000000000a47947 */ /* 0x000fea0003800000 */
.L_x_10346:
        /* <DEDUP_REMOVED lines=18> */
.L_x_10333:
        /* <DEDUP_REMOVED lines=16> */
.L_x_10355:
[----:B------:R-:W-:Y:S01]  /*fac0*/  CS2R R18, SRZ ;  /* 0x0000000000127805 */ /* 0x000fe2000001ff00 */
[----:B------:R-:W-:Y:S06]  /*fad0*/  BRA `(.L_x_10334) ;  /* 0x0000000000147947 */ /* 0x000fec0003800000 */
.L_x_10354:
[----:B------:R-:W2:Y:S02]  /*fae0*/  LDG.E.64 R18, desc[UR36][R2.64] ;  /* 0x0000002402127981 */ /* 0x000ea4000c1e1b00 */
[----:B--2---:R-:W0:Y:S01]  /*faf0*/  I2F.F64.U64 R18, R18 ;  /* 0x0000001200127312 */ /* 0x004e220000301800 */
[----:B------:R-:W-:Y:S05]  /*fb00*/  BRA `(.L_x_10334) ;  /* 0x0000000000087947 */ /* 0x000fea0003800000 */
.L_x_10353:
[----:B------:R-:W2:Y:S02]  /*fb10*/  LDG.E R2, desc[UR36][R2.64] ;  /* 0x0000002402027981 */ /* 0x000ea4000c1e1900 */
[----:B--2---:R0:W1:Y:S02]  /*fb20*/  I2F.F64.U32 R18, R2 ;  /* 0x0000000200127312 */ /* 0x0040640000201800 */
.L_x_10334:
[----:B------:R-:W-:Y:S05]  /*fb30*/  BSYNC.RECONVERGENT B6 ;  /* 0x0000000000067941 */ /* 0x000fea0003800200 */
.L_x_10328:
        /* <DEDUP_REMOVED lines=18> */
.L_x_10360:
[----:B0-----:R-:W3:Y:S02]  /*fc60*/  LDG.E.U8 R2, desc[UR36][R22.64] ;  /* 0x0000002416027981 */ /* 0x001ee4000c1e1100 */
[----:B---3--:R-:W0:Y:S01]  /*fc70*/  I2F.F64.U16 R2, R2 ;  /* 0x0000000200027312 */ /* 0x008e220000101800 */
[----:B------:R-:W-:Y:S05]  /*fc80*/  BRA `(.L_x_10362) ;  /* 0x0000000c00607947 */ /* 0x000fea0003800000 */
.L_x_10359:
        /* <DEDUP_REMOVED lines=9> */
.L_x_10364:
[----:B0-----:R-:W3:Y:S02]  /*fd20*/  LDG.E R2, desc[UR36][R22.64] ;  /* 0x0000002416027981 */ /* 0x001ee4000c1e1900 */
[----:B---3--:R-:W0:Y:S01]  /*fd30*/  I2F.F64 R2, R2 ;  /* 0x0000000200027312 */ /* 0x008e220000201c00 */
[----:B------:R-:W-:Y:S05]  /*fd40*/  BRA `(.L_x_10362) ;  /* 0x0000000c00307947 */ /* 0x000fea0003800000 */
.L_x_10363:
[----:B0-----:R-:W3:Y:S02]  /*fd50*/  LDG.E.U16 R2, desc[UR36][R22.64] ;  /* 0x0000002416027981 */ /* 0x001ee4000c1e1500 */
[----:B---3--:R-:W0:Y:S01]  /*fd60*/  I2F.F64.S16 R2, R2 ;  /* 0x0000000200027312 */ /* 0x008e220000101c00 */
[----:B------:R-:W-:Y:S05]  /*fd70*/  BRA `(.L_x_10362) ;  /* 0x0000000c00247947 */ /* 0x000fea0003800000 */
.L_x_10358:
        /* <DEDUP_REMOVED lines=10> */
.L_x_10366:
[----:B0-----:R-:W3:Y:S02]  /*fe20*/  LDG.E.U16 R0, desc[UR36][R22.64] ;  /* 0x0000002416007981 */ /* 0x001ee4000c1e1500 */
[----:B---3--:R-:W-:-:S05]  /*fe30*/  HADD2.F32 R0, -RZ, R0.H0_H0 ;  /* 0x20000000ff007230 */ /* 0x008fca0000004100 */
[----:B------:R-:W-:-:S04]  /*fe40*/  FMUL.FTZ R0, R0, 1 ;  /* 0x3f80000000007820 */ /* 0x000fc80000410000 */
[----:B------:R0:W3:Y:S01]  /*fe50*/  F2F.F64.F32 R2, R0 ;  /* 0x0000000000027310 */ /* 0x0000e20000201800 */
[----:B------:R-:W-:Y:S05]  /*fe60*/  BRA `(.L_x_10362) ;  /* 0x0000000800e87947 */ /* 0x000fea0003800000 */
.L_x_10365:
        /* <DEDUP_REMOVED lines=10> */
.L_x_10368:
[----:B------:R-:W0:Y:S02]  /*ff10*/  LDG.E.U16 R22, desc[UR36][R22.64] ;  /* 0x0000002416167981 */ /* 0x000e24000c1e1500 */
[----:B0-----:R-:W-:-:S05]  /*ff20*/  HADD2.F32 R0, -RZ, R22.H0_H0 ;  /* 0x20000016ff007230 */ /* 0x001fca0000004100 */
[----:B------:R-:W-:-:S04]  /*ff30*/  FMUL.FTZ R0, R0, 1 ;  /* 0x3f80000000007820 */ /* 0x000fc80000410000 */
[----:B------:R0:W3:Y:S01]  /*ff40*/  F2F.F64.F32 R2, R0 ;  /* 0x0000000000027310 */ /* 0x0000e20000201800 */
[----:B------:R-:W-:Y:S05]  /*ff50*/  BRA `(.L_x_10362) ;  /* 0x0000000800ac7947 */ /* 0x000fea0003800000 */
.L_x_10367:
[----:B0-----:R0:W5:Y:S01]  /*ff60*/  LDG.E.64 R2, desc[UR36][R22.64] ;  /* 0x0000002416027981 */ /* 0x001162000c1e1b00 */
[----:B------:R-:W-:Y:S05]  /*ff70*/  BRA `(.L_x_10362) ;  /* 0x0000000800a47947 */ /* 0x000fea0003800000 */
.L_x_10357:
        /* <DEDUP_REMOVED lines=13> */
.L_x_10371:
[----:B0-----:R0:W5:Y:S01]  /*10050*/  LDG.E.64 R2, desc[UR36][R22.64] ;  /* 0x0000002416027981 */ /* 0x001162000c1e1b00 */
[----:B------:R-:W-:Y:S05]  /*10060*/  BRA `(.L_x_10362) ;  /* 0x0000000800687947 */ /* 0x000fea0003800000 */
.L_x_10370:
        /* <DEDUP_REMOVED lines=27> */
.L_x_10373:
        /* <DEDUP_REMOVED lines=14> */
.L_x_10372:
[----:B0-----:R-:W3:Y:S02]  /*10300*/  LDG.E.U16 R0, desc[UR36][R22.64] ;  /* 0x0000002416007981 */ /* 0x001ee4000c1e1500 */
[----:B---3--:R-:W-:-:S05]  /*10310*/  SHF.L.U32 R0, R0, 0x10, RZ ;  /* 0x0000001000007819 */ /* 0x008fca00000006ff */
[----:B------:R-:W-:-:S04]  /*10320*/  FMUL.FTZ R0, R0, 1 ;  /* 0x3f80000000007820 */ /* 0x000fc80000410000 */
[----:B------:R0:W3:Y:S01]  /*10330*/  F2F.F64.F32 R2, R0 ;  /* 0x0000000000027310 */ /* 0x0000e20000201800 */
[----:B------:R-:W-:Y:S05]  /*10340*/  BRA `(.L_x_10362) ;  /* 0x0000000400b07947 */ /* 0x000fea0003800000 */
.L_x_10369:
        /* <DEDUP_REMOVED lines=11> */
.L_x_10376:
        /* <DEDUP_REMOVED lines=21> */
.L_x_10378:
[----:B------:R-:W-:Y:S05]  /*10550*/  BSYNC.RECONVERGENT B0 ;  /* 0x0000000000007941 */ /* 0x000fea0003800200 */
.L_x_10377:
[----:B------:R-:W-:Y:S01]  /*10560*/  IMAD.SHL.U32 R0, R0, 0x100000, RZ ;  /* 0x0010000000007824 */ /* 0x000fe200078e00ff */
[----:B------:R-:W-:-:S04]  /*10570*/  LEA R2, R2, 0x3b800000, 0x17 ;  /* 0x3b80000002027811 */ /* 0x000fc800078eb8ff */
[----:B------:R-:W-:-:S05]  /*10580*/  LOP3.LUT R0, R2, R0, R7, 0xfe, !PT ;  /* 0x0000000002007212 */ /* 0x000fca00078efe07 */
[----:B------:R-:W-:-:S04]  /*10590*/  FMUL.FTZ R0, R0, 1 ;  /* 0x3f80000000007820 */ /* 0x000fc80000410000 */
[----:B------:R0:W3:Y:S01]  /*105a0*/  F2F.F64.F32 R2, R0 ;  /* 0x0000000000027310 */ /* 0x0000e20000201800 */
[----:B------:R-:W-:Y:S05]  /*105b0*/  BRA `(.L_x_10362) ;  /* 0x0000000400147947 */ /* 0x000fea0003800000 */
.L_x_10375:
        /* <DEDUP_REMOVED lines=21> */
.L_x_10380:
[----:B------:R-:W-:Y:S05]  /*10710*/  BSYNC.RECONVERGENT B0 ;  /* 0x0000000000007941 */ /* 0x000fea0003800200 */
.L_x_10379:
[----:B------:R-:W-:Y:S02]  /*10720*/  SHF.L.U32 R0, R0, 0x15, RZ ;  /* 0x0000001500007819 */ /* 0x000fe400000006ff */
[----:B------:R-:W-:-:S04]  /*10730*/  LEA R2, R2, 0x37800000, 0x17 ;  /* 0x3780000002027811 */ /* 0x000fc800078eb8ff */
[----:B------:R-:W-:-:S05]  /*10740*/  LOP3.LUT R0, R2, R0, R7, 0xfe, !PT ;  /* 0x0000000002007212 */ /* 0x000fca00078efe07 */
[----:B------:R-:W-:-:S04]  /*10750*/  FMUL.FTZ R0, R0, 1 ;  /* 0x3f80000000007820 */ /* 0x000fc80000410000 */
[----:B------:R0:W3:Y:S01]  /*10760*/  F2F.F64.F32 R2, R0 ;  /* 0x0000000000027310 */ /* 0x0000e20000201800 */
[----:B------:R-:W-:Y:S05]  /*10770*/  BRA `(.L_x_10362) ;  /* 0x0000000000a47947 */ /* 0x000fea0003800000 */
.L_x_10374:
        /* <DEDUP_REMOVED lines=18> */
.L_x_10361:
        /* <DEDUP_REMOVED lines=16> */
.L_x_10383:
[----:B------:R-:W-:Y:S01]  /*109a0*/  CS2R R2, SRZ ;  /* 0x0000000000027805 */ /* 0x000fe2000001ff00 */
[----:B------:R-:W-:Y:S06]  /*109b0*/  BRA `(.L_x_10362) ;  /* 0x0000000000147947 */ /* 0x000fec0003800000 */
.L_x_10382:
[----:B0-----:R-:W3:Y:S02]  /*109c0*/  LDG.E.64 R2, desc[UR36][R22.64] ;  /* 0x0000002416027981 */ /* 0x001ee4000c1e1b00 */
[----:B---3--:R-:W0:Y:S01]  /*109d0*/  I2F.F64.U64 R2, R2 ;  /* 0x0000000200027312 */ /* 0x008e220000301800 */
[----:B------:R-:W-:Y:S05]  /*109e0*/  BRA `(.L_x_10362) ;  /* 0x0000000000087947 */ /* 0x000fea0003800000 */
.L_x_10381:
[----:B0-----:R-:W3:Y:S02]  /*109f0*/  LDG.E R2, desc[UR36][R22.64] ;  /* 0x0000002416027981 */ /* 0x001ee4000c1e1900 */
[----:B---3--:R-:W0:Y:S02]  /*10a00*/  I2F.F64.U32 R2, R2 ;  /* 0x0000000200027312 */ /* 0x008e240000201800 */
.L_x_10362:
[----:B------:R-:W-:Y:S05]  /*10a10*/  BSYNC.RECONVERGENT B6 ;  /* 0x0000000000067941 */ /* 0x000fea0003800200 */
.L_x_10356:
[----:B0--3-5:R-:W-:Y:S01]  /*10a20*/  DSETP.GT.AND P0, PT, R2, 1, PT ;  /* 0x3ff000000200742a */ /* 0x029fe20003f04000 */
        /* <DEDUP_REMOVED lines=26> */
.L_x_10387:
[----:B------:R-:W-:Y:S05]  /*10bd0*/  BSYNC.RECONVERGENT B1 ;  /* 0x0000000000017941 */ /* 0x000fea0003800200 */
.L_x_10386:
[----:B------:R-:W-:Y:S01]  /*10be0*/  MOV R4, R2 ;  /* 0x0000000200047202 */ /* 0x000fe20000000f00 */
[----:B------:R-:W-:-:S07]  /*10bf0*/  IMAD.MOV.U32 R5, RZ, RZ, R3 ;  /* 0x000000ffff057224 */ /* 0x000fce00078e0003 */
.L_x_10385:
[----:B------:R-:W-:Y:S05]  /*10c00*/  BSYNC.RECONVERGENT B0 ;  /* 0x0000000000007941 */ /* 0x000fea0003800200 */
.L_x_10384:
[----:B------:R-:W-:-:S04]  /*10c10*/  UPRMT UR4, UR43, 0x9910, URZ ;  /* 0x000099102b047896 */ /* 0x000fc800080000ff */
        /* <DEDUP_REMOVED lines=13> */
.L_x_10391:
[----:B------:R-:W0:Y:S02]  /*10cf0*/  F2I.S64.F64.TRUNC R4, R4 ;  /* 0x0000000400047311 */ /* 0x000e24000030d900 */
[----:B0-----:R-:W-:-:S05]  /*10d00*/  MOV R3, R4 ;  /* 0x0000000400037202 */ /* 0x001fca0000000f00 */
[----:B------:R-:W-:Y:S01]  /*10d10*/  STG.E.U8 desc[UR36][R16.64], R3 ;  /* 0x0000000310007986 */ /* 0x000fe2000c101124 */
[----:B------:R-:W-:Y:S05]  /*10d20*/  EXIT ;  /* 0x000000000000794d */ /* 0x000fea0003800000 */
.L_x_10390:
        /* <DEDUP_REMOVED lines=9> */
.L_x_10394:
[----:B------:R-:W0:Y:S02]  /*10dc0*/  F2I.F64.TRUNC R5, R4 ;  /* 0x0000000400057311 */ /* 0x000e24000030d100 */
[----:B0-----:R-:W-:Y:S01]  /*10dd0*/  STG.E desc[UR36][R16.64], R5 ;  /* 0x0000000510007986 */ /* 0x001fe2000c101924 */
[----:B------:R-:W-:Y:S05]  /*10de0*/  EXIT ;  /* 0x000000000000794d */ /* 0x000fea0003800000 */
.L_x_10393:
[----:B------:R-:W0:Y:S02]  /*10df0*/  F2I.F64.TRUNC R5, R4 ;  /* 0x0000000400057311 */ /* 0x000e24000030d100 */
[----:B0-----:R-:W-:Y:S01]  /*10e00*/  STG.E.U16 desc[UR36][R16.64], R5 ;  /* 0x0000000510007986 */ /* 0x001fe2000c101524 */
[----:B------:R-:W-:Y:S05]  /*10e10*/  EXIT ;  /* 0x000000000000794d */ /* 0x000fea0003800000 */
.L_x_10389:
        /* <DEDUP_REMOVED lines=13> */
.L_x_10396:
        /* <DEDUP_REMOVED lines=8> */
.L_x_10395:
        /* <DEDUP_REMOVED lines=14> */
.L_x_10398:
        /* <DEDUP_REMOVED lines=9> */
.L_x_10397:
[----:B------:R-:W-:Y:S01]  /*110e0*/  STG.E.64 desc[UR36][R16.64], R4 ;  /* 0x0000000410007986 */ /* 0x000fe2000c101b24 */
[----:B------:R-:W-:Y:S05]  /*110f0*/  EXIT ;  /* 0x000000000000794d */ /* 0x000fea0003800000 */
.L_x_10388:
        /* <DEDUP_REMOVED lines=13> */
.L_x_10402:
        /* <DEDUP_REMOVED lines=21> */
.L_x_10405:
[----:B------:R-:W-:-:S04]  /*11320*/  SHF.R.U32.HI R3, RZ, 0x18, R3 ;  /* 0x00000018ff037819 */ /* 0x000fc80000011603 */
[----:B------:R-:W-:-:S04]  /*11330*/  LOP3.LUT R0, R0, 0x80, R3, 0xf8, !PT ;  /* 0x0000008000007812 */ /* 0x000fc800078ef803 */
[----:B------:R-:W-:-:S07]  /*11340*/  PRMT R8, R0, 0x7610, R8 ;  /* 0x0000761000087816 */ /* 0x000fce0000000008 */
.L_x_10404:
[----:B------:R-:W-:Y:S05]  /*11350*/  BSYNC.RECONVERGENT B0 ;  /* 0x0000000000007941 */ /* 0x000fea0003800200 */
.L_x_10403:
[----:B------:R-:W-:Y:S01]  /*11360*/  STG.E.U8 desc[UR36][R16.64], R8 ;  /* 0x0000000810007986 */ /* 0x000fe2000c101124 */
[----:B------:R-:W-:Y:S05]  /*11370*/  EXIT ;  /* 0x000000000000794d */ /* 0x000fea0003800000 */
.L_x_10401:
        /* <DEDUP_REMOVED lines=21> */
.L_x_10408:
[----:B------:R-:W-:-:S04]  /*114d0*/  SHF.R.U32.HI R3, RZ, 0x18, R3 ;  /* 0x00000018ff037819 */ /* 0x000fc80000011603 */
[----:B------:R-:W-:-:S04]  /*114e0*/  LOP3.LUT R0, R0, 0x80, R3, 0xf8, !PT ;  /* 0x0000008000007812 */ /* 0x000fc800078ef803 */
[----:B------:R-:W-:-:S07]  /*114f0*/  PRMT R8, R0, 0x7610, R8 ;  /* 0x0000761000087816 */ /* 0x000fce0000000008 */
.L_x_10407:
[----:B------:R-:W-:Y:S05]  /*11500*/  BSYNC.RECONVERGENT B0 ;  /* 0x0000000000007941 */ /* 0x000fea0003800200 */
.L_x_10406:
[----:B------:R-:W-:Y:S01]  /*11510*/  STG.E.U8 desc[UR36][R16.64], R8 ;  /* 0x0000000810007986 */ /* 0x000fe2000c101124 */
[----:B------:R-:W-:Y:S05]  /*11520*/  EXIT ;  /* 0x000000000000794d */ /* 0x000fea0003800000 */
.L_x_10400:
        /* <DEDUP_REMOVED lines=26> */
.L_x_10410:
[----:B------:R-:W0:Y:S02]  /*116d0*/  F2I.U64.F64.TRUNC R4, R4 ;  /* 0x0000000400047311 */ /* 0x000e24000030d800 */
[----:B0-----:R-:W-:Y:S01]  /*116e0*/  STG.E.64 desc[UR36][R16.64], R4 ;  /* 0x0000000410007986 */ /* 0x001fe2000c101b24 */
[----:B------:R-:W-:Y:S05]  /*116f0*/  EXIT ;  /* 0x000000000000794d */ /* 0x000fea0003800000 */
.L_x_10409:
[----:B------:R-:W0:Y:S02]  /*11700*/  F2I.U32.F64.TRUNC R5, R4 ;  /* 0x0000000400057311 */ /* 0x000e24000030d000 */
[----:B0-----:R-:W-:Y:S01]  /*11710*/  STG.E desc[UR36][R16.64], R5 ;  /* 0x0000000510007986 */ /* 0x001fe2000c101924 */
[----:B------:R-:W-:Y:S05]  /*11720*/  EXIT ;  /* 0x000000000000794d */ /* 0x000fea0003800000 */
.L_x_10399:
        /* <DEDUP_REMOVED lines=10> */
.L_x_10412:
[----:B------:R-:W-:-:S05]  /*117d0*/  CS2R R6, SRZ ;  /* 0x0000000000067805 */ /* 0x000fca000001ff00 */
[----:B------:R-:W-:Y:S01]  /*117e0*/  STG.E.128 desc[UR36][R16.64], R4 ;  /* 0x0000000410007986 */ /* 0x000fe2000c101d24 */
[----:B------:R-:W-:Y:S05]  /*117f0*/  EXIT ;  /* 0x000000000000794d */ /* 0x000fea0003800000 */
.L_x_10411:
[----:B------:R-:W-:-:S09]  /*11800*/  UISETP.NE.AND UP0, UPT, UR4, 0xf, UPT ;  /* 0x0000000f0400788c */ /* 0x000fd2000bf05270 */
[----:B------:R-:W-:Y:S05]  /*11810*/  BRA.U !UP0, `(.L_x_10413) ;  /* 0x0000000508087547 */ /* 0x000fea000b800000 */
[----:B------:R-:W-:-:S09]  /*11820*/  UISETP.NE.AND UP0, UPT, UR4, 0x17, UPT ;  /* 0x000000170400788c */ /* 0x000fd2000bf05270 */
[----:B------:R-:W-:Y:S05]  /*11830*/  BRA.U !UP0, `(.L_x_10414) ;  /* 0x0000000108a07547 */ /* 0x000fea000b800000 */
[----:B------:R-:W-:-:S09]  /*11840*/  UISETP.NE.AND UP0, UPT, UR4, 0x18, UPT ;  /* 0x000000180400788c */ /* 0x000fd2000bf05270 */
[----:B------:R-:W-:Y:S05]  /*11850*/  BRA.U !UP0, `(.L_x_10415) ;  /* 0x0000000108447547 */ /* 0x000fea000b800000 */
.L_x_10392:
        /* <DEDUP_REMOVED lines=16> */
.L_x_10416:
[----:B------:R-:W-:Y:S05]  /*11960*/  EXIT ;  /* 0x000000000000794d */ /* 0x000fea0003800000 */
.L_x_10415:
        /* <DEDUP_REMOVED lines=17> */
.L_x_10418:
[----:B------:R-:W-:Y:S05]  /*11a80*/  BSYNC.RECONVERGENT B0 ;  /* 0x0000000000007941 */ /* 0x000fea0003800200 */
.L_x_10417:
[----:B------:R-:W-:-:S05]  /*11a90*/  LOP3.LUT R3, R0, 0x80, R3, 0xf8, !PT ;  /* 0x0000008000037812 */ /* 0x000fca00078ef803 */
[----:B------:R-:W-:Y:S01]  /*11aa0*/  STG.E.U8 desc[UR36][R16.64], R3 ;  /* 0x0000000310007986 */ /* 0x000fe2000c101124 */
[----:B------:R-:W-:Y:S05]  /*11ab0*/  EXIT ;  /* 0x000000000000794d */ /* 0x000fea0003800000 */
.L_x_10414:
        /* <DEDUP_REMOVED lines=16> */
.L_x_10420:
[----:B------:R-:W-:Y:S02]  /*11bc0*/  ISETP.GT.U32.AND P0, PT, R2, 0x7f800000, PT ;  /* 0x7f8000000200780c */ /* 0x000fe40003f04070 */
[----:B------:R-:W-:-:S04]  /*11bd0*/  MOV R0, 0x7f ;  /* 0x0000007f00007802 */ /* 0x000fc80000000f00 */
[----:B------:R-:W-:-:S07]  /*11be0*/  SEL R0, R0, 0x7c, P0 ;  /* 0x0000007c00007807 */ /* 0x000fce0000000000 */
.L_x_10421:
[----:B------:R-:W-:Y:S05]  /*11bf0*/  BSYNC.RECONVERGENT B0 ;  /* 0x0000000000007941 */ /* 0x000fea0003800200 */
.L_x_10419:
[----:B------:R-:W-:-:S04]  /*11c00*/  SHF.R.U32.HI R3, RZ, 0x18, R3 ;  /* 0x00000018ff037819 */ /* 0x000fc80000011603 */
[----:B------:R-:W-:-:S05]  /*11c10*/  LOP3.LUT R3, R0, 0x80, R3, 0xf8, !PT ;  /* 0x0000008000037812 */ /* 0x000fca00078ef803 */
[----:B------:R-:W-:Y:S01]  /*11c20*/  STG.E.U8 desc[UR36][R16.64], R3 ;  /* 0x0000000310007986 */ /* 0x000fe2000c101124 */
[----:B------:R-:W-:Y:S05]  /*11c30*/  EXIT ;  /* 0x000000000000794d */ /* 0x000fea0003800000 */
.L_x_10413:
        /* <DEDUP_REMOVED lines=8> */
        .weak           $__internal_7_$__cuda_sm20_div_rn_f64_full
        .type           $__internal_7_$__cuda_sm20_div_rn_f64_full,@function
        .size           $__internal_7_$__cuda_sm20_div_rn_f64_full,(.L_x_14585 - $__internal_7_$__cuda_sm20_div_rn_f64_full)
$__internal_7_$__cuda_sm20_div_rn_f64_full:
        /* <DEDUP_REMOVED lines=66> */
.L_x_10423:
        /* <DEDUP_REMOVED lines=16> */
.L_x_10426:
[----:B------:R-:W-:Y:S02]  /*121e0*/  LOP3.LUT R11, R5, 0x80000, RZ, 0xfc, !PT ;  /* 0x00080000050b7812 */ /* 0x000fe400078efcff */
[----:B------:R-:W-:Y:S01]  /*121f0*/  MOV R10, R4 ;  /* 0x00000004000a7202 */ /* 0x000fe20000000f00 */
[----:B------:R-:W-:Y:S06]  /*12200*/  BRA `(.L_x_10424) ;  /* 0x0000000000087947 */ /* 0x000fec0003800000 */
.L_x_10425:
[----:B------:R-:W-:Y:S01]  /*12210*/  LOP3.LUT R11, R7, 0x80000, RZ, 0xfc, !PT ;  /* 0x00080000070b7812 */ /* 0x000fe200078efcff */
[----:B------:R-:W-:-:S07]  /*12220*/  IMAD.MOV.U32 R10, RZ, RZ, R6 ;  /* 0x000000ffff0a7224 */ /* 0x000fce00078e0006 */
.L_x_10424:
[----:B------:R-:W-:Y:S05]  /*12230*/  BSYNC.RECONVERGENT B2 ;  /* 0x0000000000027941 */ /* 0x000fea0003800200 */
.L_x_10422:
[----:B------:R-:W-:Y:S01]  /*12240*/  HFMA2 R21, -RZ, RZ, 0, 0 ;  /* 0x00000000ff157431 */ /* 0x000fe200000001ff */
[----:B------:R-:W-:Y:S01]  /*12250*/  MOV R2, R10 ;  /* 0x0000000a00027202 */ /* 0x000fe20000000f00 */
[----:B------:R-:W-:Y:S02]  /*12260*/  IMAD.MOV.U32 R3, RZ, RZ, R11 ;  /* 0x000000ffff037224 */ /* 0x000fe400078e000b */
[----:B------:R-:W-:Y:S05]  /*12270*/  RET.REL.NODEC R20 `(_ZN2at6native18elementwise_kernelILi128ELi4EZNS0_15gpu_kernel_implIZZZNS0_26logit_backward_kernel_cudaERNS_18TensorIteratorBaseERKN3c106ScalarEENKUlvE_clEvENKUlvE_clEvEUlddE_EEvS4_RKT_EUliE_EEviT1_) ;  /* 0xfffffedc14607950 */ /* 0x000fea0003c3ffff */
.L_x_10427:
        /* <DEDUP_REMOVED lines=16> */
.L_x_14585:


//--------------------- .text._ZN2at6native27unrolled_elementwise_kernelIZZZNS0_26logit_backward_kernel_cudaERNS_18TensorIteratorBaseERKN3c106ScalarEENKUlvE_clEvENKUlvE_clEvEUlddE_St5arrayIPcLm3EELi4E23TrivialOffsetCalculatorILi2EjESE_ILi1EjENS0_6memory12LoadWithCastILi2EEENSH_13StoreWithCastILi1EEEEEviT_T0_T2_T3_T4_T5_ --------------------------
	.section	.text._ZN2at6native27unrolled_elementwise_kernelIZZZNS0_26logit_backward_kernel_cudaERNS_18TensorIteratorBaseERKN3c106ScalarEENKUlvE_clEvENKUlvE_clEvEUlddE_St5arrayIPcLm3EELi4E23TrivialOffsetCalculatorILi2EjESE_ILi1EjENS0_6memory12LoadWithCastILi2EEENSH_13StoreWithCastILi1EEEEEviT_T0_T2_T3_T4_T5_,"ax",@progbits
	.align	128
        .global         _ZN2at6native27unrolled_elementwise_kernelIZZZNS0_26logit_backward_kernel_cudaERNS_18TensorIteratorBaseERKN3c106ScalarEENKUlvE_clEvENKUlvE_clEvEUlddE_St5arrayIPcLm3EELi4E23TrivialOffsetCalculatorILi2EjESE_ILi1EjENS0_6memory12LoadWithCastILi2EEENSH_13StoreWithCastILi1EEEEEviT_T0_T2_T3_T4_T5_
        .type           _ZN2at6native27unrolled_elementwise_kernelIZZZNS0_26logit_backward_kernel_cudaERNS_18TensorIteratorBaseERKN3c106ScalarEENKUlvE_clEvENKUlvE_clEvEUlddE_St5arrayIPcLm3EELi4E23TrivialOffsetCalculatorILi2EjESE_ILi1EjENS0_6memory12LoadWithCastILi2EEENSH_13StoreWithCastILi1EEEEEviT_T0_T2_T3_T4_T5_,@function
        .size           _ZN2at6native27unrolled_elementwise_kernelIZZZNS0_26logit_backward_kernel_cudaERNS_18TensorIteratorBaseERKN3c106ScalarEENKUlvE_clEvENKUlvE_clEvEUlddE_St5arrayIPcLm3EELi4E23TrivialOffsetCalculatorILi2EjESE_ILi1EjENS0_6memory12LoadWithCastILi2EEENSH_13StoreWithCastILi1EEEEEviT_T0_T2_T3_T4_T5_,(.L_x_14586 - _ZN2at6native27unrolled_elementwise_kernelIZZZNS0_26logit_backward_kernel_cudaERNS_18TensorIteratorBaseERKN3c106ScalarEENKUlvE_clEvENKUlvE_clEvEUlddE_St5arrayIPcLm3EELi4E23TrivialOffsetCalculatorILi2EjESE_ILi1EjENS0_6memory12LoadWithCastILi2EEENSH_13StoreWithCastILi1EEEEEviT_T0_T2_T3_T4_T5_)
        .other          _ZN2at6native27unrolled_elementwise_kernelIZZZNS0_26logit_backward_kernel_cudaERNS_18TensorIteratorBaseERKN3c106ScalarEENKUlvE_clEvENKUlvE_clEvEUlddE_St5arrayIPcLm3EELi4E23TrivialOffsetCalculatorILi2EjESE_ILi1EjENS0_6memory12LoadWithCastILi2EEENSH_13StoreWithCastILi1EEEEEviT_T0_T2_T3_T4_T5_,@"STO_CUDA_ENTRY STV_DEFAULT"
_ZN2at6native27unrolled_elementwise_kernelIZZZNS0_26logit_backward_kernel_cudaERNS_18TensorIteratorBaseERKN3c106ScalarEENKUlvE_clEvENKUlvE_clEvEUlddE_St5arrayIPcLm3EELi4E23TrivialOffsetCalculatorILi2EjESE_ILi1EjENS0_6memory12LoadWithCastILi2EEENSH_13StoreWithCastILi1EEEEEviT_T0_T2_T3_T4_T5_:
.text._ZN2at6native27unrolled_elementwise_kernelIZZZNS0_26logit_backward_kernel_cudaERNS_18TensorIteratorBaseERKN3c106ScalarEENKUlvE_clEvENKUlvE_clEvEUlddE_St5arrayIPcLm3EELi4E23TrivialOffsetCalculatorILi2EjESE_ILi1EjENS0_6memory12LoadWithCastILi2EEENSH_13StoreWithCastILi1EEEEEviT_T0_T2_T3_T4_T5_:
        /* <DEDUP_REMOVED lines=36> */
.L_x_10434:
[----:B------:R-:W2:Y:S02]  /*0240*/  LDG.E.U8 R2, desc[UR36][R2.64] ;  /* 0x0000002402027981 */ /* 0x000ea4000c1e1100 */
[----:B--2---:R0:W1:Y:S01]  /*0250*/  I2F.F64.U16 R16, R2 ;  /* 0x0000000200107312 */ /* 0x0040620000101800 */
[----:B------:R-:W-:Y:S05]  /*0260*/  BRA `(.L_x_10436) ;  /* 0x0000000c00607947 */ /* 0x000fea0003800000 */
.L_x_10433:
        /* <DEDUP_REMOVED lines=9> */
.L_x_10438:
[----:B------:R-:W2:Y:S02]  /*0300*/  LDG.E R2, desc[UR36][R2.64] ;  /* 0x0000002402027981 */ /* 0x000ea4000c1e1900 */
[----:B--2---:R1:W2:Y:S01]  /*0310*/  I2F.F64 R16, R2 ;  /* 0x0000000200107312 */ /* 0x0042a20000201c00 */
[----:B------:R-:W-:Y:S05]  /*0320*/  BRA `(.L_x_10436) ;  /* 0x0000000c00307947 */ /* 0x000fea0003800000 */
.L_x_10437:
[----:B------:R-:W2:Y:S02]  /*0330*/  LDG.E.U16 R2, desc[UR36][R2.64] ;  /* 0x0000002402027981 */ /* 0x000ea4000c1e1500 */
[----:B--2---:R3:W4:Y:S01]  /*0340*/  I2F.F64.S16 R16, R2 ;  /* 0x0000000200107312 */ /* 0x0047220000101c00 */
[----:B------:R-:W-:Y:S05]  /*0350*/  BRA `(.L_x_10436) ;  /* 0x0000000c00247947 */ /* 0x000fea0003800000 */
.L_x_10432:
        /* <DEDUP_REMOVED lines=10> */
.L_x_10440:
[----:B------:R-:W2:Y:S02]  /*0400*/  LDG.E.U16 R0, desc[UR36][R2.64] ;  /* 0x0000002402007981 */ /* 0x000ea4000c1e1500 */
[----:B--2---:R-:W-:-:S05]  /*0410*/  HADD2.F32 R0, -RZ, R0.H0_H0 ;  /* 0x20000000ff007230 */ /* 0x004fca0000004100 */
[----:B------:R-:W-:-:S04]  /*0420*/  FMUL.FTZ R0, R0, 1 ;  /* 0x3f80000000007820 */ /* 0x000fc80000410000 */
[----:B------:R0:W1:Y:S01]  /*0430*/  F2F.F64.F32 R16, R0 ;  /* 0x0000000000107310 */ /* 0x0000620000201800 */
[----:B------:R-:W-:Y:S05]  /*0440*/  BRA `(.L_x_10436) ;  /* 0x0000000800e87947 */ /* 0x000fea0003800000 */
.L_x_10439:
        /* <DEDUP_REMOVED lines=10> */
.L_x_10442:
[----:B------:R-:W2:Y:S02]  /*04f0*/  LDG.E.U16 R2, desc[UR36][R2.64] ;  /* 0x0000002402027981 */ /* 0x000ea4000c1e1500 */
[----:B--2---:R-:W-:-:S05]  /*0500*/  HADD2.F32 R0, -RZ, R2.H0_H0 ;  /* 0x20000002ff007230 */ /* 0x004fca0000004100 */
[----:B------:R-:W-:-:S04]  /*0510*/  FMUL.FTZ R0, R0, 1 ;  /* 0x3f80000000007820 */ /* 0x000fc80000410000 */
[----:B------:R0:W1:Y:S01]  /*0520*/  F2F.F64.F32 R16, R0 ;  /* 0x0000000000107310 */ /* 0x0000620000201800 */
[----:B------:R-:W-:Y:S05]  /*0530*/  BRA `(.L_x_10436) ;  /* 0x0000000800ac7947 */ /* 0x000fea0003800000 */
.L_x_10441:
[----:B------:R0:W5:Y:S01]  /*0540*/  LDG.E.64 R16, desc[UR36][R2.64] ;  /* 0x0000002402107981 */ /* 0x000162000c1e1b00 */
[----:B------:R-:W-:Y:S05]  /*0550*/  BRA `(.L_x_10436) ;  /* 0x0000000800a47947 */ /* 0x000fea0003800000 */
.L_x_10431:
        /* <DEDUP_REMOVED lines=13> */
.L_x_10445:
[----:B------:R0:W5:Y:S01]  /*0630*/  LDG.E.64 R16, desc[UR36][R2.64] ;  /* 0x0000002402107981 */ /* 0x000162000c1e1b00 */
[----:B------:R-:W-:Y:S05]  /*0640*/  BRA `(.L_x_10436) ;  /* 0x0000000800687947 */ /* 0x000fea0003800000 */
.L_x_10444:
        /* <DEDUP_REMOVED lines=27> */
.L_x_10447:
        /* <DEDUP_REMOVED lines=14> */
.L_x_10446:
[----:B------:R-:W2:Y:S02]  /*08e0*/  LDG.E.U16 R0, desc[UR36][R2.64] ;  /* 0x0000002402007981 */ /* 0x000ea4000c1e1500 */
[----:B--2---:R-:W-:-:S04]  /*08f0*/  IMAD.U32 R0, R0, 0x10000, RZ ;  /* 0x0001000000007824 */ /* 0x004fc800078e00ff */
[----:B------:R-:W-:-:S04]  /*0900*/  FMUL.FTZ R0, R0, 1 ;  /* 0x3f80000000007820 */ /* 0x000fc80000410000 */
[----:B------:R0:W1:Y:S01]  /*0910*/  F2F.F64.F32 R16, R0 ;  /* 0x0000000000107310 */ /* 0x0000620000201800 */
[----:B------:R-:W-:Y:S05]  /*0920*/  BRA `(.L_x_10436) ;  /* 0x0000000400b07947 */ /* 0x000fea0003800000 */
.L_x_10443:
        /* <DEDUP_REMOVED lines=11> */
.L_x_10450:
        /* <DEDUP_REMOVED lines=21> */
.L_x_10452:
[----:B------:R-:W-:Y:S05]  /*0b30*/  BSYNC.RECONVERGENT B0 ;  /* 0x0000000000007941 */ /* 0x000fea0003800200 */
.L_x_10451:
[----:B------:R-:W-:Y:S01]  /*0b40*/  IMAD.SHL.U32 R0, R0, 0x100000, RZ ;  /* 0x0010000000007824 */ /* 0x000fe200078e00ff */
[----:B------:R-:W-:-:S04]  /*0b50*/  LEA R2, R2, 0x3b800000, 0x17 ;  /* 0x3b80000002027811 */ /* 0x000fc800078eb8ff */
[----:B------:R-:W-:-:S05]  /*0b60*/  LOP3.LUT R0, R2, R0, R7, 0xfe, !PT ;  /* 0x0000000002007212 */ /* 0x000fca00078efe07 */
[----:B------:R-:W-:-:S04]  /*0b70*/  FMUL.FTZ R0, R0, 1 ;  /* 0x3f80000000007820 */ /* 0x000fc80000410000 */
[----:B------:R0:W1:Y:S01]  /*0b80*/  F2F.F64.F32 R16, R0 ;  /* 0x0000000000107310 */ /* 0x0000620000201800 */
[----:B------:R-:W-:Y:S05]  /*0b90*/  BRA `(.L_x_10436) ;  /* 0x0000000400147947 */ /* 0x000fea0003800000 */
.L_x_10449:
        /* <DEDUP_REMOVED lines=21> */
.L_x_10454:
[----:B------:R-:W-:Y:S05]  /*0cf0*/  BSYNC.RECONVERGENT B0 ;  /* 0x0000000000007941 */ /* 0x000fea0003800200 */
.L_x_10453:
[----:B------:R-:W-:Y:S01]  /*0d00*/  IMAD.SHL.U32 R0, R0, 0x200000, RZ ;  /* 0x0020000000007824 */ /* 0x000fe200078e00ff */
[----:B------:R-:W-:-:S04]  /*0d10*/  LEA R2, R2, 0x37800000, 0x17 ;  /* 0x3780000002027811 */ /* 0x000fc800078eb8ff */
[----:B------:R-:W-:-:S05]  /*0d20*/  LOP3.LUT R0, R2, R0, R7, 0xfe, !PT ;  /* 0x0000000002007212 */ /* 0x000fca00078efe07 */
[----:B------:R-:W-:-:S04]  /*0d30*/  FMUL.FTZ R0, R0, 1 ;  /* 0x3f80000000007820 */ /* 0x000fc80000410000 */
[----:B------:R0:W1:Y:S01]  /*0d40*/  F2F.F64.F32 R16, R0 ;  /* 0x0000000000107310 */ /* 0x0000620000201800 */
[----:B------:R-:W-:Y:S05]  /*0d50*/  BRA `(.L_x_10436) ;  /* 0x0000000000a47947 */ /* 0x000fea0003800000 */
.L_x_10448:
[----:B------:R-:W-:-:S09]  /*0d60*/  UISETP.NE.AND UP0, UPT, UR4, 0x1c, UPT ;  /* 0x0000001c0400788c */ /* 0x000fd2000bf05270 */
[----:B------:R-:W-:Y:S05]  /*0d70*/  BRA.U !UP0, `(.L_x_10455) ;  /* 0x0000000108947547 */ /* 0x000fea000b800000 */
[----:B------:R-:W-:-:S09]  /*0d80*/  UISETP.NE.AND UP0, UPT, UR4, 0x1d, UPT ;  /* 0x0000001d0400788c */ /* 0x000fd2000bf05270 */
[----:B------:R-:W-:Y:S05]  /*0d90*/  BRA.U !UP0, `(.L_x_10456) ;  /* 0x0000000108807547 */ /* 0x000fea000b800000 */
[----:B------:R-:W-:-:S09]  /*0da0*/  UISETP.NE.AND UP0, UPT, UR4, 0x2c, UPT ;  /* 0x0000002c0400788c */ /* 0x000fd2000bf05270 */
[----:B------:R-:W-:Y:S05]  /*0db0*/  BRA.U !UP0, `(.L_x_10457) ;  /* 0x0000000108487547 */ /* 0x000fea000b800000 */
.L_x_10435:
        /* <DEDUP_REMOVED lines=16> */
.L_x_10458:
[----:B------:R-:W-:Y:S01]  /*0ec0*/  CS2R R16, SRZ ;  /* 0x0000000000107805 */ /* 0x000fe2000001ff00 */
[----:B------:R-:W-:Y:S06]  /*0ed0*/  BRA `(.L_x_10436) ;  /* 0x0000000000447947 */ /* 0x000fec0003800000 */
.L_x_10457:
        /* <DEDUP_REMOVED lines=12> */
.L_x_10456:
[----:B------:R-:W2:Y:S02]  /*0fa0*/  LDG.E.64 R16, desc[UR36][R2.64] ;  /* 0x0000002402107981 */ /* 0x000ea4000c1e1b00 */
[----:B--2---:R-:W0:Y:S01]  /*0fb0*/  I2F.F64.U64 R16, R16 ;  /* 0x0000001000107312 */ /* 0x004e220000301800 */
[----:B------:R-:W-:Y:S05]  /*0fc0*/  BRA `(.L_x_10436) ;  /* 0x0000000000087947 */ /* 0x000fea0003800000 */
.L_x_10455:
[----:B------:R-:W2:Y:S02]  /*0fd0*/  LDG.E R2, desc[UR36][R2.64] ;  /* 0x0000002402027981 */ /* 0x000ea4000c1e1900 */
[----:B--2---:R0:W1:Y:S02]  /*0fe0*/  I2F.F64.U32 R16, R2 ;  /* 0x0000000200107312 */ /* 0x0040640000201800 */
.L_x_10436:
[----:B------:R-:W-:Y:S05]  /*0ff0*/  BSYNC.RECONVERGENT B7 ;  /* 0x0000000000077941 */ /* 0x000fea0003800200 */
.L_x_10430:
        /* <DEDUP_REMOVED lines=20> */
.L_x_10463:
[----:B------:R-:W3:Y:S02]  /*1140*/  LDG.E.U8 R2, desc[UR36][R2.64] ;  /* 0x0000002402027981 */ /* 0x000ee4000c1e1100 */
[----:B---3--:R0:W1:Y:S01]  /*1150*/  I2F.F64.U16 R18, R2 ;  /* 0x0000000200127312 */ /* 0x0080620000101800 */
[----:B------:R-:W-:Y:S05]  /*1160*/  BRA `(.L_x_10465) ;  /* 0x0000000c00607947 */ /* 0x000fea0003800000 */
.L_x_10462:
        /* <DEDUP_REMOVED lines=9> */
.L_x_10467:
[----:B------:R-:W3:Y:S02]  /*1200*/  LDG.E R2, desc[UR36][R2.64] ;  /* 0x0000002402027981 */ /* 0x000ee4000c1e1900 */
[----:B---3--:R0:W1:Y:S01]  /*1210*/  I2F.F64 R18, R2 ;  /* 0x0000000200127312 */ /* 0x0080620000201c00 */
[----:B------:R-:W-:Y:S05]  /*1220*/  BRA `(.L_x_10465) ;  /* 0x0000000c00307947 */ /* 0x000fea0003800000 */
.L_x_10466:
[----:B------:R-:W3:Y:S02]  /*1230*/  LDG.E.U16 R2, desc[UR36][R2.64] ;  /* 0x0000002402027981 */ /* 0x000ee4000c1e1500 */
[----:B---3--:R0:W1:Y:S01]  /*1240*/  I2F.F64.S16 R18, R2 ;  /* 0x0000000200127312 */ /* 0x0080620000101c00 */
[----:B------:R-:W-:Y:S05]  /*1250*/  BRA `(.L_x_10465) ;  /* 0x0000000c00247947 */ /* 0x000fea0003800000 */
.L_x_10461:
        /* <DEDUP_REMOVED lines=10> */
.L_x_10469:
[----:B------:R-:W3:Y:S02]  /*1300*/  LDG.E.U16 R0, desc[UR36][R2.64] ;  /* 0x0000002402007981 */ /* 0x000ee4000c1e1500 */
[----:B---3--:R-:W-:-:S05]  /*1310*/  HADD2.F32 R0, -RZ, R0.H0_H0 ;  /* 0x20000000ff007230 */ /* 0x008fca0000004100 */
[----:B------:R-:W-:-:S04]  /*1320*/  FMUL.FTZ R0, R0, 1 ;  /* 0x3f80000000007820 */ /* 0x000fc80000410000 */
[----:B------:R0:W1:Y:S01]  /*1330*/  F2F.F64.F32 R18, R0 ;  /* 0x0000000000127310 */ /* 0x0000620000201800 */
[----:B------:R-:W-:Y:S05]  /*1340*/  BRA `(.L_x_10465) ;  /* 0x0000000800e87947 */ /* 0x000fea0003800000 */
.L_x_10468:
        /* <DEDUP_REMOVED lines=10> */
.L_x_10471:
[----:B------:R-:W3:Y:S02]  /*13f0*/  LDG.E.U16 R2, desc[UR36][R2.64] ;  /* 0x0000002402027981 */ /* 0x000ee4000c1e1500 */
[----:B---3--:R-:W-:-:S05]  /*1400*/  HADD2.F32 R0, -RZ, R2.H0_H0 ;  /* 0x20000002ff007230 */ /* 0x008fca0000004100 */
[----:B------:R-:W-:-:S04]  /*1410*/  FMUL.FTZ R0, R0, 1 ;  /* 0x3f80000000007820 */ /* 0x000fc80000410000 */
[----:B------:R0:W1:Y:S01]  /*1420*/  F2F.F64.F32 R18, R0 ;  /* 0x0000000000127310 */ /* 0x0000620000201800 */
[----:B------:R-:W-:Y:S05]  /*1430*/  BRA `(.L_x_10465) ;  /* 0x0000000800ac7947 */ /* 0x000fea0003800000 */
.L_x_10470:
[----:B------:R0:W5:Y:S01]  /*1440*/  LDG.E.64 R18, desc[UR36][R2.64] ;  /* 0x0000002402127981 */ /* 0x000162000c1e1b00 */
[----:B------:R-:W-:Y:S05]  /*1450*/  BRA `(.L_x_10465) ;  /* 0x0000000800a47947 */ /* 0x000fea0003800000 */
.L_x_10460:
        /* <DEDUP_REMOVED lines=13> */
.L_x_10474:
[----:B------:R0:W5:Y:S01]  /*1530*/  LDG.E.64 R18, desc[UR36][R2.64] ;  /* 0x0000002402127981 */ /* 0x000162000c1e1b00 */
[----:B------:R-:W-:Y:S05]  /*1540*/  BRA `(.L_x_10465) ;  /* 0x0000000800687947 */ /* 0x000fea0003800000 */
.L_x_10473:
        /* <DEDUP_REMOVED lines=27> */
.L_x_10476:
        /* <DEDUP_REMOVED lines=14> */
.L_x_10475:
[----:B------:R-:W3:Y:S02]  /*17e0*/  LDG.E.U16 R0, desc[UR36][R2.64] ;  /* 0x0000002402007981 */ /* 0x000ee4000c1e1500 */
[----:B---3--:R-:W-:-:S04]  /*17f0*/  IMAD.U32 R0, R0, 0x10000, RZ ;  /* 0x0001000000007824 */ /* 0x008fc800078e00ff */
[----:B------:R-:W-:-:S04]  /*1800*/  FMUL.FTZ R0, R0, 1 ;  /* 0x3f80000000007820 */ /* 0x000fc80000410000 */
[----:B------:R0:W1:Y:S01]  /*1810*/  F2F.F64.F32 R18, R0 ;  /* 0x0000000000127310 */ /* 0x0000620000201800 */
[----:B------:R-:W-:Y:S05]  /*1820*/  BRA `(.L_x_10465) ;  /* 0x0000000400b07947 */ /* 0x000fea0003800000 */
.L_x_10472:
        /* <DEDUP_REMOVED lines=11> */
.L_x_10479:
        /* <DEDUP_REMOVED lines=21> */
.L_x_10481:
[----:B------:R-:W-:Y:S05]  /*1a30*/  BSYNC.RECONVERGENT B0 ;  /* 0x0000000000007941 */ /* 0x000fea0003800200 */
.L_x_10480:
[----:B------:R-:W-:Y:S01]  /*1a40*/  IMAD.SHL.U32 R0, R0, 0x100000, RZ ;  /* 0x0010000000007824 */ /* 0x000fe200078e00ff */
[----:B------:R-:W-:-:S04]  /*1a50*/  LEA R2, R2, 0x3b800000, 0x17 ;  /* 0x3b80000002027811 */ /* 0x000fc800078eb8ff */
[----:B------:R-:W-:-:S05]  /*1a60*/  LOP3.LUT R0, R2, R0, R7, 0xfe, !PT ;  /* 0x0000000002007212 */ /* 0x000fca00078efe07 */
[----:B------:R-:W-:-:S04]  /*1a70*/  FMUL.FTZ R0, R0, 1 ;  /* 0x3f80000000007820 */ /* 0x000fc80000410000 */
[----:B------:R0:W1:Y:S01]  /*1a80*/  F2F.F64.F32 R18, R0 ;  /* 0x0000000000127310 */ /* 0x0000620000201800 */
[----:B------:R-:W-:Y:S05]  /*1a90*/  BRA `(.L_x_10465) ;  /* 0x0000000400147947 */ /* 0x000fea0003800000 */
.L_x_10478:
        /* <DEDUP_REMOVED lines=21> */
.L_x_10483:
[----:B------:R-:W-:Y:S05]  /*1bf0*/  BSYNC.RECONVERGENT B0 ;  /* 0x0000000000007941 */ /* 0x000fea0003800200 */
.L_x_10482:
[----:B------:R-:W-:Y:S01]  /*1c00*/  IMAD.SHL.U32 R0, R0, 0x200000, RZ ;  /* 0x0020000000007824 */ /* 0x000fe200078e00ff */
[----:B------:R-:W-:-:S04]  /*1c10*/  LEA R2, R2, 0x37800000, 0x17 ;  /* 0x3780000002027811 */ /* 0x000fc800078eb8ff */
[----:B------:R-:W-:-:S05]  /*1c20*/  LOP3.LUT R0, R2, R0, R7, 0xfe, !PT ;  /* 0x0000000002007212 */ /* 0x000fca00078efe07 */
[----:B------:R-:W-:-:S04]  /*1c30*/  FMUL.FTZ R0, R0, 1 ;  /* 0x3f80000000007820 */ /* 0x000fc80000410000 */
[----:B------:R0:W1:Y:S01]  /*1c40*/  F2F.F64.F32 R18, R0 ;  /* 0x0000000000127310 */ /* 0x0000620000201800 */
[----:B------:R-:W-:Y:S05]  /*1c50*/  BRA `(.L_x_10465) ;  /* 0x0000000000a47947 */ /* 0x000fea0003800000 */
.L_x_10477:
[----:B------:R-:W-:-:S09]  /*1c60*/  UISETP.NE.AND UP0, UPT, UR4, 0x1c, UPT ;  /* 0x0000001c0400788c */ /* 0x000fd2000bf05270 */
[----:B------:R-:W-:Y:S05]  /*1c70*/  BRA.U !UP0, `(.L_x_10484) ;  /* 0x0000000108947547 */ /* 0x000fea000b800000 */
[----:B------:R-:W-:-:S09]  /*1c80*/  UISETP.NE.AND UP0, UPT, UR4, 0x1d, UPT ;  /* 0x0000001d0400788c */ /* 0x000fd2000bf05270 */
[----:B------:R-:W-:Y:S05]  /*1c90*/  BRA.U !UP0, `(.L_x_10485) ;  /* 0x0000000108807547 */ /* 0x000fea000b800000 */
[----:B------:R-:W-:-:S09]  /*1ca0*/  UISETP.NE.AND UP0, UPT, UR4, 0x2c, UPT ;  /* 0x0000002c0400788c */ /* 0x000fd2000bf05270 */
[----:B------:R-:W-:Y:S05]  /*1cb0*/  BRA.U !UP0, `(.L_x_10486) ;  /* 0x0000000108487547 */ /* 0x000fea000b800000 */
.L_x_10464:
        /* <DEDUP_REMOVED lines=16> */
.L_x_10487:
[----:B------:R-:W-:Y:S01]  /*1dc0*/  CS2R R18, SRZ ;  /* 0x0000000000127805 */ /* 0x000fe2000001ff00 */
[----:B------:R-:W-:Y:S06]  /*1dd0*/  BRA `(.L_x_10465) ;  /* 0x0000000000447947 */ /* 0x000fec0003800000 */
.L_x_10486:
        /* <DEDUP_REMOVED lines=12> */
.L_x_10485:
[----:B------:R-:W3:Y:S02]  /*1ea0*/  LDG.E.64 R18, desc[UR36][R2.64] ;  /* 0x0000002402127981 */ /* 0x000ee4000c1e1b00 */
[----:B---3--:R-:W0:Y:S01]  /*1eb0*/  I2F.F64.U64 R18, R18 ;  /* 0x0000001200127312 */ /* 0x008e220000301800 */
[----:B------:R-:W-:Y:S05]  /*1ec0*/  BRA `(.L_x_10465) ;  /* 0x0000000000087947 */ /* 0x000fea0003800000 */
.L_x_10484:
[----:B------:R-:W3:Y:S02]  /*1ed0*/  LDG.E R2, desc[UR36][R2.64] ;  /* 0x0000002402027981 */ /* 0x000ee4000c1e1900 */
[----:B---3--:R0:W1:Y:S02]  /*1ee0*/  I2F.F64.U32 R18, R2 ;  /* 0x0000000200127312 */ /* 0x0080640000201800 */
.L_x_10465:
[----:B------:R-:W-:Y:S05]  /*1ef0*/  BSYNC.RECONVERGENT B7 ;  /* 0x0000000000077941 */ /* 0x000fea0003800200 */
.L_x_10459:
[----:B------:R-:W-:-:S07]  /*1f00*/  VIADD R28, R36, 0x80 ;  /* 0x00000080241c7836 */ /* 0x000fce0000000000 */
.L_x_10429:
[----:B------:R-:W-:Y:S05]  /*1f10*/  BSYNC.RECONVERGENT B6 ;  /* 0x0000000000067941 */ /* 0x000fea0003800200 */
.L_x_10428:
        /* <DEDUP_REMOVED lines=26> */
.L_x_10494:
[----:B------:R-:W2:Y:S02]  /*20c0*/  LDG.E.U8 R2, desc[UR36][R2.64] ;  /* 0x0000002402027981 */ /* 0x000ea4000c1e1100 */
[----:B--2---:R0:W1:Y:S01]  /*20d0*/  I2F.F64.U16 R22, R2 ;  /* 0x0000000200167312 */ /* 0x0040620000101800 */
[----:B------:R-:W-:Y:S05]  /*20e0*/  BRA `(.L_x_10496) ;  /* 0x0000000c00607947 */ /* 0x000fea0003800000 */
.L_x_10493:
        /* <DEDUP_REMOVED lines=9> */
.L_x_10498:
[----:B------:R-:W2:Y:S02]  /*2180*/  LDG.E R2, desc[UR36][R2.64] ;  /* 0x0000002402027981 */ /* 0x000ea4000c1e1900 */
[----:B--2---:R0:W1:Y:S01]  /*2190*/  I2F.F64 R22, R2 ;  /* 0x0000000200167312 */ /* 0x0040620000201c00 */
[----:B------:R-:W-:Y:S05]  /*21a0*/  BRA `(.L_x_10496) ;  /* 0x0000000c00307947 */ /* 0x000fea0003800000 */
.L_x_10497:
[----:B------:R-:W2:Y:S02]  /*21b0*/  LDG.E.U16 R2, desc[UR36][R2.64] ;  /* 0x0000002402027981 */ /* 0x000ea4000c1e1500 */
[----:B--2---:R0:W1:Y:S01]  /*21c0*/  I2F.F64.S16 R22, R2 ;  /* 0x0000000200167312 */ /* 0x0040620000101c00 */
[----:B------:R-:W-:Y:S05]  /*21d0*/  BRA `(.L_x_10496) ;  /* 0x0000000c00247947 */ /* 0x000fea0003800000 */
.L_x_10492:
        /* <DEDUP_REMOVED lines=10> */
.L_x_10500:
[----:B---3--:R-:W3:Y:S02]  /*2280*/  LDG.E.U16 R0, desc[UR36][R2.64] ;  /* 0x0000002402007981 */ /* 0x008ee4000c1e1500 */
[----:B---3--:R-:W-:-:S05]  /*2290*/  HADD2.F32 R0, -RZ, R0.H0_H0 ;  /* 0x20000000ff007230 */ /* 0x008fca0000004100 */
[----:B------:R-:W-:-:S04]  /*22a0*/  FMUL.FTZ R0, R0, 1 ;  /* 0x3f80000000007820 */ /* 0x000fc80000410000 */
[----:B------:R0:W1:Y:S01]  /*22b0*/  F2F.F64.F32 R22, R0 ;  /* 0x0000000000167310 */ /* 0x0000620000201800 */
[----:B------:R-:W-:Y:S05]  /*22c0*/  BRA `(.L_x_10496) ;  /* 0x0000000800e87947 */ /* 0x000fea0003800000 */
.L_x_10499:
        /* <DEDUP_REMOVED lines=10> */
.L_x_10502:
[----:B------:R-:W3:Y:S02]  /*2370*/  LDG.E.U16 R2, desc[UR36][R2.64] ;  /* 0x0000002402027981 */ /* 0x000ee4000c1e1500 */
[----:B---3--:R-:W-:-:S05]  /*2380*/  HADD2.F32 R0, -RZ, R2.H0_H0 ;  /* 0x20000002ff007230 */ /* 0x008fca0000004100 */
[----:B------:R-:W-:-:S04]  /*2390*/  FMUL.FTZ R0, R0, 1 ;  /* 0x3f80000000007820 */ /* 0x000fc80000410000 */
[----:B------:R0:W1:Y:S01]  /*23a0*/  F2F.F64.F32 R22, R0 ;  /* 0x0000000000167310 */ /* 0x0000620000201800 */
[----:B------:R-:W-:Y:S05]  /*23b0*/  BRA `(.L_x_10496) ;  /* 0x0000000800ac7947 */ /* 0x000fea0003800000 */
.L_x_10501:
[----:B------:R0:W5:Y:S01]  /*23c0*/  LDG.E.64 R22, desc[UR36][R2.64] ;  /* 0x0000002402167981 */ /* 0x000162000c1e1b00 */
[----:B------:R-:W-:Y:S05]  /*23d0*/  BRA `(.L_x_10496) ;  /* 0x0000000800a47947 */ /* 0x000fea0003800000 */
.L_x_10491:
        /* <DEDUP_REMOVED lines=13> */
.L_x_10505:
[----:B------:R0:W5:Y:S01]  /*24b0*/  LDG.E.64 R22, desc[UR36][R2.64] ;  /* 0x0000002402167981 */ /* 0x000162000c1e1b00 */
[----:B------:R-:W-:Y:S05]  /*24c0*/  BRA `(.L_x_10496) ;  /* 0x0000000800687947 */ /* 0x000fea0003800000 */
.L_x_10504:
        /* <DEDUP_REMOVED lines=27> */
.L_x_10507:
        /* <DEDUP_REMOVED lines=14> */
.L_x_10506:
[----:B---3--:R-:W3:Y:S02]  /*2760*/  LDG.E.U16 R0, desc[UR36][R2.64] ;  /* 0x0000002402007981 */ /* 0x008ee4000c1e1500 */
[----:B---3--:R-:W-:-:S04]  /*2770*/  IMAD.U32 R0, R0, 0x10000, RZ ;  /* 0x0001000000007824 */ /* 0x008fc800078e00ff */
[----:B------:R-:W-:-:S04]  /*2780*/  FMUL.FTZ R0, R0, 1 ;  /* 0x3f80000000007820 */ /* 0x000fc80000410000 */
[----:B------:R0:W1:Y:S01]  /*2790*/  F2F.F64.F32 R22, R0 ;  /* 0x0000000000167310 */ /* 0x0000620000201800 */
[----:B------:R-:W-:Y:S05]  /*27a0*/  BRA `(.L_x_10496) ;  /* 0x0000000400b07947 */ /* 0x000fea0003800000 */
.L_x_10503:
        /* <DEDUP_REMOVED lines=11> */
.L_x_10510:
        /* <DEDUP_REMOVED lines=21> */
.L_x_10512:
[----:B------:R-:W-:Y:S05]  /*29b0*/  BSYNC.RECONVERGENT B0 ;  /* 0x0000000000007941 */ /* 0x000fea0003800200 */
.L_x_10511:
[----:B------:R-:W-:Y:S01]  /*29c0*/  IMAD.SHL.U32 R0, R0, 0x100000, RZ ;  /* 0x0010000000007824 */ /* 0x000fe200078e00ff */
[----:B------:R-:W-:-:S04]  /*29d0*/  LEA R2, R2, 0x3b800000, 0x17 ;  /* 0x3b80000002027811 */ /* 0x000fc800078eb8ff */
[----:B------:R-:W-:-:S05]  /*29e0*/  LOP3.LUT R0, R2, R0, R7, 0xfe, !PT ;  /* 0x0000000002007212 */ /* 0x000fca00078efe07 */
[----:B------:R-:W-:-:S04]  /*29f0*/  FMUL.FTZ R0, R0, 1 ;  /* 0x3f80000000007820 */ /* 0x000fc80000410000 */
[----:B------:R0:W1:Y:S01]  /*2a00*/  F2F.F64.F32 R22, R0 ;  /* 0x0000000000167310 */ /* 0x0000620000201800 */
[----:B------:R-:W-:Y:S05]  /*2a10*/  BRA `(.L_x_10496) ;  /* 0x0000000400147947 */ /* 0x000fea0003800000 */
.L_x_10509:
        /* <DEDUP_REMOVED lines=21> */
.L_x_10514:
[----:B------:R-:W-:Y:S05]  /*2b70*/  BSYNC.RECONVERGENT B0 ;  /* 0x0000000000007941 */ /* 0x000fea0003800200 */
.L_x_10513:
[----:B------:R-:W-:Y:S01]  /*2b80*/  IMAD.SHL.U32 R0, R0, 0x200000, RZ ;  /* 0x0020000000007824 */ /* 0x000fe200078e00ff */
[----:B------:R-:W-:-:S04]  /*2b90*/  LEA R2, R2, 0x37800000, 0x17 ;  /* 0x3780000002027811 */ /* 0x000fc800078eb8ff */
[----:B------:R-:W-:-:S05]  /*2ba0*/  LOP3.LUT R0, R2, R0, R7, 0xfe, !PT ;  /* 0x0000000002007212 */ /* 0x000fca00078efe07 */
[----:B------:R-:W-:-:S04]  /*2bb0*/  FMUL.FTZ R0, R0, 1 ;  /* 0x3f80000000007820 */ /* 0x000fc80000410000 */
[----:B------:R0:W1:Y:S01]  /*2bc0*/  F2F.F64.F32 R22, R0 ;  /* 0x0000000000167310 */ /* 0x0000620000201800 */
[----:B------:R-:W-:Y:S05]  /*2bd0*/  BRA `(.L_x_10496) ;  /* 0x0000000000a47947 */ /* 0x000fea0003800000 */
.L_x_10508:
        /* <DEDUP_REMOVED lines=18> */
.L_x_10495:
        /* <DEDUP_REMOVED lines=16> */
.L_x_10517:
[----:B------:R-:W-:Y:S01]  /*2e00*/  CS2R R22, SRZ ;  /* 0x0000000000167805 */ /* 0x000fe2000001ff00 */
[----:B------:R-:W-:Y:S06]  /*2e10*/  BRA `(.L_x_10496) ;  /* 0x0000000000147947 */ /* 0x000fec0003800000 */
.L_x_10516:
[----:B------:R-:W2:Y:S02]  /*2e20*/  LDG.E.64 R22, desc[UR36][R2.64] ;  /* 0x0000002402167981 */ /* 0x000ea4000c1e1b00 */
[----:B--2---:R-:W0:Y:S01]  /*2e30*/  I2F.F64.U64 R22, R22 ;  /* 0x0000001600167312 */ /* 0x004e220000301800 */
[----:B------:R-:W-:Y:S05]  /*2e40*/  BRA `(.L_x_10496) ;  /* 0x0000000000087947 */ /* 0x000fea0003800000 */
.L_x_10515:
[----:B------:R-:W2:Y:S02]  /*2e50*/  LDG.E R2, desc[UR36][R2.64] ;  /* 0x0000002402027981 */ /* 0x000ea4000c1e1900 */
[----:B--2---:R0:W1:Y:S02]  /*2e60*/  I2F.F64.U32 R22, R2 ;  /* 0x0000000200167312 */ /* 0x0040640000201800 */
.L_x_10496:
[----:B------:R-:W-:Y:S05]  /*2e70*/  BSYNC.RECONVERGENT B7 ;  /* 0x0000000000077941 */ /* 0x000fea0003800200 */
.L_x_10490:
        /* <DEDUP_REMOVED lines=20> */
.L_x_10522:
[----:B------:R-:W2:Y:S02]  /*2fc0*/  LDG.E.U8 R2, desc[UR36][R2.64] ;  /* 0x0000002402027981 */ /* 0x000ea4000c1e1100 */
[----:B--2---:R0:W2:Y:S01]  /*2fd0*/  I2F.F64.U16 R24, R2 ;  /* 0x0000000200187312 */ /* 0x0040a20000101800 */
[----:B------:R-:W-:Y:S05]  /*2fe0*/  BRA `(.L_x_10524) ;  /* 0x0000000c00607947 */ /* 0x000fea0003800000 */
.L_x_10521:
        /* <DEDUP_REMOVED lines=9> */
.L_x_10526:
[----:B------:R-:W2:Y:S02]  /*3080*/  LDG.E R2, desc[UR36][R2.64] ;  /* 0x0000002402027981 */ /* 0x000ea4000c1e1900 */
[----:B--2---:R0:W2:Y:S01]  /*3090*/  I2F.F64 R24, R2 ;  /* 0x0000000200187312 */ /* 0x0040a20000201c00 */
[----:B------:R-:W-:Y:S05]  /*30a0*/  BRA `(.L_x_10524) ;  /* 0x0000000c00307947 */ /* 0x000fea0003800000 */
.L_x_10525:
[----:B------:R-:W2:Y:S02]  /*30b0*/  LDG.E.U16 R2, desc[UR36][R2.64] ;  /* 0x0000002402027981 */ /* 0x000ea4000c1e1500 */
[----:B--2---:R0:W2:Y:S01]  /*30c0*/  I2F.F64.S16 R24, R2 ;  /* 0x0000000200187312 */ /* 0x0040a20000101c00 */
[----:B------:R-:W-:Y:S05]  /*30d0*/  BRA `(.L_x_10524) ;  /* 0x0000000c00247947 */ /* 0x000fea0003800000 */
.L_x_10520:
        /* <DEDUP_REMOVED lines=10> */
.L_x_10528:
[----:B-1-3--:R-:W2:Y:S02]  /*3180*/  LDG.E.U16 R0, desc[UR36][R2.64] ;  /* 0x0000002402007981 */ /* 0x00aea4000c1e1500 */
[----:B--2---:R-:W-:-:S05]  /*3190*/  HADD2.F32 R0, -RZ, R0.H0_H0 ;  /* 0x20000000ff007230 */ /* 0x004fca0000004100 */
[----:B------:R-:W-:-:S04]  /*31a0*/  FMUL.FTZ R0, R0, 1 ;  /* 0x3f80000000007820 */ /* 0x000fc80000410000 */
[----:B------:R0:W1:Y:S01]  /*31b0*/  F2F.F64.F32 R24, R0 ;  /* 0x0000000000187310 */ /* 0x0000620000201800 */
[----:B------:R-:W-:Y:S05]  /*31c0*/  BRA `(.L_x_10524) ;  /* 0x0000000800e87947 */ /* 0x000fea0003800000 */
.L_x_10527:
        /* <DEDUP_REMOVED lines=10> */
.L_x_10530:
[----:B------:R-:W1:Y:S02]  /*3270*/  LDG.E.U16 R2, desc[UR36][R2.64] ;  /* 0x0000002402027981 */ /* 0x000e64000c1e1500 */
[----:B-1-3--:R-:W-:-:S05]  /*3280*/  HADD2.F32 R0, -RZ, R2.H0_H0 ;  /* 0x20000002ff007230 */ /* 0x00afca0000004100 */
[----:B------:R-:W-:-:S04]  /*3290*/  FMUL.FTZ R0, R0, 1 ;  /* 0x3f80000000007820 */ /* 0x000fc80000410000 */
[----:B------:R0:W1:Y:S01]  /*32a0*/  F2F.F64.F32 R24, R0 ;  /* 0x0000000000187310 */ /* 0x0000620000201800 */
[----:B------:R-:W-:Y:S05]  /*32b0*/  BRA `(.L_x_10524) ;  /* 0x0000000800ac7947 */ /* 0x000fea0003800000 */
.L_x_10529:
[----:B------:R0:W5:Y:S01]  /*32c0*/  LDG.E.64 R24, desc[UR36][R2.64] ;  /* 0x0000002402187981 */ /* 0x000162000c1e1b00 */
[----:B------:R-:W-:Y:S05]  /*32d0*/  BRA `(.L_x_10524) ;  /* 0x0000000800a47947 */ /* 0x000fea0003800000 */
.L_x_10519:
        /* <DEDUP_REMOVED lines=13> */
.L_x_10533:
[----:B------:R0:W5:Y:S01]  /*33b0*/  LDG.E.64 R24, desc[UR36][R2.64] ;  /* 0x0000002402187981 */ /* 0x000162000c1e1b00 */
[----:B------:R-:W-:Y:S05]  /*33c0*/  BRA `(.L_x_10524) ;  /* 0x0000000800687947 */ /* 0x000fea0003800000 */
.L_x_10532:
        /* <DEDUP_REMOVED lines=27> */
.L_x_10535:
        /* <DEDUP_REMOVED lines=14> */
.L_x_10534:
[----:B-1-3--:R-:W2:Y:S02]  /*3660*/  LDG.E.U16 R0, desc[UR36][R2.64] ;  /* 0x0000002402007981 */ /* 0x00aea4000c1e1500 */
[----:B--2---:R-:W-:-:S04]  /*3670*/  IMAD.U32 R0, R0, 0x10000, RZ ;  /* 0x0001000000007824 */ /* 0x004fc800078e00ff */
[----:B------:R-:W-:-:S04]  /*3680*/  FMUL.FTZ R0, R0, 1 ;  /* 0x3f80000000007820 */ /* 0x000fc80000410000 */
[----:B------:R0:W1:Y:S01]  /*3690*/  F2F.F64.F32 R24, R0 ;  /* 0x0000000000187310 */ /* 0x0000620000201800 */
[----:B------:R-:W-:Y:S05]  /*36a0*/  BRA `(.L_x_10524) ;  /* 0x0000000400b07947 */ /* 0x000fea0003800000 */
.L_x_10531:
        /* <DEDUP_REMOVED lines=11> */
.L_x_10538:
        /* <DEDUP_REMOVED lines=21> */
.L_x_10540:
[----:B------:R-:W-:Y:S05]  /*38b0*/  BSYNC.RECONVERGENT B0 ;  /* 0x0000000000007941 */ /* 0x000fea0003800200 */
.L_x_10539:
[----:B------:R-:W-:Y:S01]  /*38c0*/  IMAD.SHL.U32 R0, R0, 0x100000, RZ ;  /* 0x0010000000007824 */ /* 0x000fe200078e00ff */
[----:B------:R-:W-:-:S04]  /*38d0*/  LEA R2, R2, 0x3b800000, 0x17 ;  /* 0x3b80000002027811 */ /* 0x000fc800078eb8ff */
[----:B------:R-:W-:-:S05]  /*38e0*/  LOP3.LUT R0, R2, R0, R7, 0xfe, !PT ;  /* 0x0000000002007212 */ /* 0x000fca00078efe07 */
[----:B------:R-:W-:-:S04]  /*38f0*/  FMUL.FTZ R0, R0, 1 ;  /* 0x3f80000000007820 */ /* 0x000fc80000410000 */
[----:B------:R0:W1:Y:S01]  /*3900*/  F2F.F64.F32 R24, R0 ;  /* 0x0000000000187310 */ /* 0x0000620000201800 */
[----:B------:R-:W-:Y:S05]  /*3910*/  BRA `(.L_x_10524) ;  /* 0x0000000400147947 */ /* 0x000fea0003800000 */
.L_x_10537:
        /* <DEDUP_REMOVED lines=21> */
.L_x_10542:
[----:B------:R-:W-:Y:S05]  /*3a70*/  BSYNC.RECONVERGENT B0 ;  /* 0x0000000000007941 */ /* 0x000fea0003800200 */
.L_x_10541:
[----:B------:R-:W-:Y:S01]  /*3a80*/  IMAD.SHL.U32 R0, R0, 0x200000, RZ ;  /* 0x0020000000007824 */ /* 0x000fe200078e00ff */
[----:B------:R-:W-:-:S04]  /*3a90*/  LEA R2, R2, 0x37800000, 0x17 ;  /* 0x3780000002027811 */ /* 0x000fc800078eb8ff */
[----:B------:R-:W-:-:S05]  /*3aa0*/  LOP3.LUT R0, R2, R0, R7, 0xfe, !PT ;  /* 0x0000000002007212 */ /* 0x000fca00078efe07 */
[----:B------:R-:W-:-:S04]  /*3ab0*/  FMUL.FTZ R0, R0, 1 ;  /* 0x3f80000000007820 */ /* 0x000fc80000410000 */
[----:B------:R0:W1:Y:S01]  /*3ac0*/  F2F.F64.F32 R24, R0 ;  /* 0x0000000000187310 */ /* 0x0000620000201800 */
[----:B------:R-:W-:Y:S05]  /*3ad0*/  BRA `(.L_x_10524) ;  /* 0x0000000000a47947 */ /* 0x000fea0003800000 */
.L_x_10536:
        /* <DEDUP_REMOVED lines=18> */
.L_x_10523:
        /* <DEDUP_REMOVED lines=16> */
.L_x_10545:
[----:B------:R-:W-:Y:S01]  /*3d00*/  CS2R R24, SRZ ;  /* 0x0000000000187805 */ /* 0x000fe2000001ff00 */
[----:B------:R-:W-:Y:S06]  /*3d10*/  BRA `(.L_x_10524) ;  /* 0x0000000000147947 */ /* 0x000fec0003800000 */
.L_x_10544:
[----:B------:R-:W2:Y:S02]  /*3d20*/  LDG.E.64 R24, desc[UR36][R2.64] ;  /* 0x0000002402187981 */ /* 0x000ea4000c1e1b00 */
[----:B--2---:R-:W0:Y:S01]  /*3d30*/  I2F.F64.U64 R24, R24 ;  /* 0x0000001800187312 */ /* 0x004e220000301800 */
[----:B------:R-:W-:Y:S05]  /*3d40*/  BRA `(.L_x_10524) ;  /* 0x0000000000087947 */ /* 0x000fea0003800000 */
.L_x_10543:
[----:B------:R-:W2:Y:S02]  /*3d50*/  LDG.E R2, desc[UR36][R2.64] ;  /* 0x0000002402027981 */ /* 0x000ea4000c1e1900 */
[----:B--2---:R0:W2:Y:S02]  /*3d60*/  I2F.F64.U32 R24, R2 ;  /* 0x0000000200187312 */ /* 0x0040a40000201800 */
.L_x_10524:
[----:B------:R-:W-:Y:S05]  /*3d70*/  BSYNC.RECONVERGENT B7 ;  /* 0x0000000000077941 */ /* 0x000fea0003800200 */
.L_x_10518:
[----:B------:R-:W-:-:S07]  /*3d80*/  VIADD R28, R28, 0x80 ;  /* 0x000000801c1c7836 */ /* 0x000fce0000000000 */
.L_x_10489:
[----:B------:R-:W-:Y:S05]  /*3d90*/  BSYNC.RECONVERGENT B6 ;  /* 0x0000000000067941 */ /* 0x000fea0003800200 */
.L_x_10488:
        /* <DEDUP_REMOVED lines=26> */
.L_x_10552:
[----:B------:R-:W2:Y:S02]  /*3f40*/  LDG.E.U8 R2, desc[UR36][R2.64] ;  /* 0x0000002402027981 */ /* 0x000ea4000c1e1100 */
[----:B--2---:R0:W1:Y:S01]  /*3f50*/  I2F.F64.U16 R26, R2 ;  /* 0x00000002001a7312 */ /* 0x0040620000101800 */
[----:B------:R-:W-:Y:S05]  /*3f60*/  BRA `(.L_x_10554) ;  /* 0x0000000c00607947 */ /* 0x000fea0003800000 */
.L_x_10551:
        /* <DEDUP_REMOVED lines=9> */
.L_x_10556:
[----:B------:R-:W2:Y:S02]  /*4000*/  LDG.E R2, desc[UR36][R2.64] ;  /* 0x0000002402027981 */ /* 0x000ea4000c1e1900 */
[----:B--2---:R0:W1:Y:S01]  /*4010*/  I2F.F64 R26, R2 ;  /* 0x00000002001a7312 */ /* 0x0040620000201c00 */
[----:B------:R-:W-:Y:S05]  /*4020*/  BRA `(.L_x_10554) ;  /* 0x0000000c00307947 */ /* 0x000fea0003800000 */
.L_x_10555:
[----:B------:R-:W2:Y:S02]  /*4030*/  LDG.E.U16 R2, desc[UR36][R2.64] ;  /* 0x0000002402027981 */ /* 0x000ea4000c1e1500 */
[----:B--2---:R0:W1:Y:S01]  /*4040*/  I2F.F64.S16 R26, R2 ;  /* 0x00000002001a7312 */ /* 0x0040620000101c00 */
[----:B------:R-:W-:Y:S05]  /*4050*/  BRA `(.L_x_10554) ;  /* 0x0000000c00247947 */ /* 0x000fea0003800000 */
.L_x_10550:
        /* <DEDUP_REMOVED lines=10> */
.L_x_10558:
[----:B---3--:R-:W3:Y:S02]  /*4100*/  LDG.E.U16 R0, desc[UR36][R2.64] ;  /* 0x0000002402007981 */ /* 0x008ee4000c1e1500 */
[----:B---3--:R-:W-:-:S05]  /*4110*/  HADD2.F32 R0, -RZ, R0.H0_H0 ;  /* 0x20000000ff007230 */ /* 0x008fca0000004100 */
[----:B------:R-:W-:-:S04]  /*4120*/  FMUL.FTZ R0, R0, 1 ;  /* 0x3f80000000007820 */ /* 0x000fc80000410000 */
[----:B------:R0:W1:Y:S01]  /*4130*/  F2F.F64.F32 R26, R0 ;  /* 0x00000000001a7310 */ /* 0x0000620000201800 */
[----:B------:R-:W-:Y:S05]  /*4140*/  BRA `(.L_x_10554) ;  /* 0x0000000800e87947 */ /* 0x000fea0003800000 */
.L_x_10557:
        /* <DEDUP_REMOVED lines=10> */
.L_x_10560:
[----:B------:R-:W3:Y:S02]  /*41f0*/  LDG.E.U16 R2, desc[UR36][R2.64] ;  /* 0x0000002402027981 */ /* 0x000ee4000c1e1500 */
[----:B---3--:R-:W-:-:S05]  /*4200*/  HADD2.F32 R0, -RZ, R2.H0_H0 ;  /* 0x20000002ff007230 */ /* 0x008fca0000004100 */
[----:B------:R-:W-:-:S04]  /*4210*/  FMUL.FTZ R0, R0, 1 ;  /* 0x3f80000000007820 */ /* 0x000fc80000410000 */
[----:B------:R0:W1:Y:S01]  /*4220*/  F2F.F64.F32 R26, R0 ;  /* 0x00000000001a7310 */ /* 0x0000620000201800 */
[----:B------:R-:W-:Y:S05]  /*4230*/  BRA `(.L_x_10554) ;  /* 0x0000000800ac7947 */ /* 0x000fea0003800000 */
.L_x_10559:
[----:B------:R0:W5:Y:S01]  /*4240*/  LDG.E.64 R26, desc[UR36][R2.64] ;  /* 0x00000024021a7981 */ /* 0x000162000c1e1b00 */
[----:B------:R-:W-:Y:S05]  /*4250*/  BRA `(.L_x_10554) ;  /* 0x0000000800a47947 */ /* 0x000fea0003800000 */
.L_x_10549:
        /* <DEDUP_REMOVED lines=13> */
.L_x_10563:
[----:B------:R0:W5:Y:S01]  /*4330*/  LDG.E.64 R26, desc[UR36][R2.64] ;  /* 0x00000024021a7981 */ /* 0x000162000c1e1b00 */
[----:B------:R-:W-:Y:S05]  /*4340*/  BRA `(.L_x_10554) ;  /* 0x0000000800687947 */ /* 0x000fea0003800000 */
.L_x_10562:
        /* <DEDUP_REMOVED lines=27> */
.L_x_10565:
        /* <DEDUP_REMOVED lines=14> */
.L_x_10564:
[----:B---3--:R-:W3:Y:S02]  /*45e0*/  LDG.E.U16 R0, desc[UR36][R2.64] ;  /* 0x0000002402007981 */ /* 0x008ee4000c1e1500 */
[----:B---3--:R-:W-:-:S04]  /*45f0*/  IMAD.U32 R0, R0, 0x10000, RZ ;  /* 0x0001000000007824 */ /* 0x008fc800078e00ff */
[----:B------:R-:W-:-:S04]  /*4600*/  FMUL.FTZ R0, R0, 1 ;  /* 0x3f80000000007820 */ /* 0x000fc80000410000 */
[----:B------:R0:W1:Y:S01]  /*4610*/  F2F.F64.F32 R26, R0 ;  /* 0x00000000001a7310 */ /* 0x0000620000201800 */
[----:B------:R-:W-:Y:S05]  /*4620*/  BRA `(.L_x_10554) ;  /* 0x0000000400b07947 */ /* 0x000fea0003800000 */
.L_x_10561:
        /* <DEDUP_REMOVED lines=11> */
.L_x_10568:
        /* <DEDUP_REMOVED lines=21> */
.L_x_10570:
[----:B------:R-:W-:Y:S05]  /*4830*/  BSYNC.RECONVERGENT B0 ;  /* 0x0000000000007941 */ /* 0x000fea0003800200 */
.L_x_10569:
[----:B------:R-:W-:Y:S01]  /*4840*/  IMAD.SHL.U32 R0, R0, 0x100000, RZ ;  /* 0x0010000000007824 */ /* 0x000fe200078e00ff */
[----:B------:R-:W-:-:S04]  /*4850*/  LEA R2, R2, 0x3b800000, 0x17 ;  /* 0x3b80000002027811 */ /* 0x000fc800078eb8ff */
[----:B------:R-:W-:-:S05]  /*4860*/  LOP3.LUT R0, R2, R0, R7, 0xfe, !PT ;  /* 0x0000000002007212 */ /* 0x000fca00078efe07 */
[----:B------:R-:W-:-:S04]  /*4870*/  FMUL.FTZ R0, R0, 1 ;  /* 0x3f80000000007820 */ /* 0x000fc80000410000 */
[----:B------:R0:W1:Y:S01]  /*4880*/  F2F.F64.F32 R26, R0 ;  /* 0x00000000001a7310 */ /* 0x0000620000201800 */
[----:B------:R-:W-:Y:S05]  /*4890*/  BRA `(.L_x_10554) ;  /* 0x0000000400147947 */ /* 0x000fea0003800000 */
.L_x_10567:
        /* <DEDUP_REMOVED lines=21> */
.L_x_10572:
[----:B------:R-:W-:Y:S05]  /*49f0*/  BSYNC.RECONVERGENT B0 ;  /* 0x0000000000007941 */ /* 0x000fea0003800200 */
.L_x_10571:
[----:B------:R-:W-:Y:S01]  /*4a00*/  IMAD.SHL.U32 R0, R0, 0x200000, RZ ;  /* 0x0020000000007824 */ /* 0x000fe200078e00ff */
[----:B------:R-:W-:-:S04]  /*4a10*/  LEA R2, R2, 0x37800000, 0x17 ;  /* 0x3780000002027811 */ /* 0x000fc800078eb8ff */
[----:B------:R-:W-:-:S05]  /*4a20*/  LOP3.LUT R0, R2, R0, R7, 0xfe, !PT ;  /* 0x0000000002007212 */ /* 0x000fca00078efe07 */
[----:B------:R-:W-:-:S04]  /*4a30*/  FMUL.FTZ R0, R0, 1 ;  /* 0x3f80000000007820 */ /* 0x000fc80000410000 */
[----:B------:R0:W1:Y:S01]  /*4a40*/  F2F.F64.F32 R26, R0 ;  /* 0x00000000001a7310 */ /* 0x0000620000201800 */
[----:B------:R-:W-:Y:S05]  /*4a50*/  BRA `(.L_x_10554) ;  /* 0x0000000000a47947 */ /* 0x000fea0003800000 */
.L_x_10566:
        /* <DEDUP_REMOVED lines=18> */
.L_x_10553:
        /* <DEDUP_REMOVED lines=16> */
.L_x_10575:
[----:B------:R-:W-:Y:S01]  /*4c80*/  CS2R R26, SRZ ;  /* 0x00000000001a7805 */ /* 0x000fe2000001ff00 */
[----:B------:R-:W-:Y:S06]  /*4c90*/  BRA `(.L_x_10554) ;  /* 0x0000000000147947 */ /* 0x000fec0003800000 */
.L_x_10574:
[----:B------:R-:W2:Y:S02]  /*4ca0*/  LDG.E.64 R26, desc[UR36][R2.64] ;  /* 0x00000024021a7981 */ /* 0x000ea4000c1e1b00 */
[----:B--2---:R-:W0:Y:S01]  /*4cb0*/  I2F.F64.U64 R26, R26 ;  /* 0x0000001a001a7312 */ /* 0x004e220000301800 */
[----:B------:R-:W-:Y:S05]  /*4cc0*/  BRA `(.L_x_10554) ;  /* 0x0000000000087947 */ /* 0x000fea0003800000 */
.L_x_10573:
[----:B------:R-:W2:Y:S02]  /*4cd0*/  LDG.E R2, desc[UR36][R2.64] ;  /* 0x0000002402027981 */ /* 0x000ea4000c1e1900 */
[----:B--2---:R0:W1:Y:S02]  /*4ce0*/  I2F.F64.U32 R26, R2 ;  /* 0x00000002001a7312 */ /* 0x0040640000201800 */
.L_x_10554:
[----:B------:R-:W-:Y:S05]  /*4cf0*/  BSYNC.RECONVERGENT B7 ;  /* 0x0000000000077941 */ /* 0x000fea0003800200 */
.L_x_10548:
        /* <DEDUP_REMOVED lines=20> */
.L_x_10580:
[----:B------:R-:W3:Y:S02]  /*4e40*/  LDG.E.U8 R2, desc[UR36][R2.64] ;  /* 0x0000002402027981 */ /* 0x000ee4000c1e1100 */
[----:B---3--:R0:W3:Y:S01]  /*4e50*/  I2F.F64.U16 R32, R2 ;  /* 0x0000000200207312 */ /* 0x0080e20000101800 */
[----:B------:R-:W-:Y:S05]  /*4e60*/  BRA `(.L_x_10582) ;  /* 0x0000000c00607947 */ /* 0x000fea0003800000 */
.L_x_10579:
        /* <DEDUP_REMOVED lines=9> */
.L_x_10584:
[----:B------:R-:W3:Y:S02]  /*4f00*/  LDG.E R2, desc[UR36][R2.64] ;  /* 0x0000002402027981 */ /* 0x000ee4000c1e1900 */
[----:B---3--:R0:W3:Y:S01]  /*4f10*/  I2F.F64 R32, R2 ;  /* 0x0000000200207312 */ /* 0x0080e20000201c00 */
[----:B------:R-:W-:Y:S05]  /*4f20*/  BRA `(.L_x_10582) ;  /* 0x0000000c00307947 */ /* 0x000fea0003800000 */
.L_x_10583:
[----:B------:R-:W3:Y:S02]  /*4f30*/  LDG.E.U16 R2, desc[UR36][R2.64] ;  /* 0x0000002402027981 */ /* 0x000ee4000c1e1500 */
[----:B---3--:R0:W3:Y:S01]  /*4f40*/  I2F.F64.S16 R32, R2 ;  /* 0x0000000200207312 */ /* 0x0080e20000101c00 */
[----:B------:R-:W-:Y:S05]  /*4f50*/  BRA `(.L_x_10582) ;  /* 0x0000000c00247947 */ /* 0x000fea0003800000 */
.L_x_10578:
        /* <DEDUP_REMOVED lines=10> */
.L_x_10586:
[----:B------:R-:W3:Y:S02]  /*5000*/  LDG.E.U16 R0, desc[UR36][R2.64] ;  /* 0x0000002402007981 */ /* 0x000ee4000c1e1500 */
[----:B---3--:R-:W-:-:S05]  /*5010*/  HADD2.F32 R0, -RZ, R0.H0_H0 ;  /* 0x20000000ff007230 */ /* 0x008fca0000004100 */
[----:B------:R-:W-:-:S04]  /*5020*/  FMUL.FTZ R0, R0, 1 ;  /* 0x3f80000000007820 */ /* 0x000fc80000410000 */
[----:B------:R0:W3:Y:S01]  /*5030*/  F2F.F64.F32 R32, R0 ;  /* 0x0000000000207310 */ /* 0x0000e20000201800 */
[----:B------:R-:W-:Y:S05]  /*5040*/  BRA `(.L_x_10582) ;  /* 0x0000000800e87947 */ /* 0x000fea0003800000 */
.L_x_10585:
        /* <DEDUP_REMOVED lines=10> */
.L_x_10588:
[----:B------:R-:W3:Y:S02]  /*50f0*/  LDG.E.U16 R2, desc[UR36][R2.64] ;  /* 0x0000002402027981 */ /* 0x000ee4000c1e1500 */
[----:B---3--:R-:W-:-:S05]  /*5100*/  HADD2.F32 R0, -RZ, R2.H0_H0 ;  /* 0x20000002ff007230 */ /* 0x008fca0000004100 */
[----:B------:R-:W-:-:S04]  /*5110*/  FMUL.FTZ R0, R0, 1 ;  /* 0x3f80000000007820 */ /* 0x000fc80000410000 */
[----:B------:R0:W3:Y:S01]  /*5120*/  F2F.F64.F32 R32, R0 ;  /* 0x0000000000207310 */ /* 0x0000e20000201800 */
[----:B------:R-:W-:Y:S05]  /*5130*/  BRA `(.L_x_10582) ;  /* 0x0000000800ac7947 */ /* 0x000fea0003800000 */
.L_x_10587:
[----:B------:R0:W5:Y:S01]  /*5140*/  LDG.E.64 R32, desc[UR36][R2.64] ;  /* 0x0000002402207981 */ /* 0x000162000c1e1b00 */
[----:B------:R-:W-:Y:S05]  /*5150*/  BRA `(.L_x_10582) ;  /* 0x0000000800a47947 */ /* 0x000fea0003800000 */
.L_x_10577:
        /* <DEDUP_REMOVED lines=13> */
.L_x_10591:
[----:B------:R0:W5:Y:S01]  /*5230*/  LDG.E.64 R32, desc[UR36][R2.64] ;  /* 0x0000002402207981 */ /* 0x000162000c1e1b00 */
[----:B------:R-:W-:Y:S05]  /*5240*/  BRA `(.L_x_10582) ;  /* 0x0000000800687947 */ /* 0x000fea0003800000 */
.L_x_10590:
        /* <DEDUP_REMOVED lines=27> */
.L_x_10593:
        /* <DEDUP_REMOVED lines=14> */
.L_x_10592:
[----:B------:R-:W3:Y:S02]  /*54e0*/  LDG.E.U16 R0, desc[UR36][R2.64] ;  /* 0x0000002402007981 */ /* 0x000ee4000c1e1500 */
[----:B---3--:R-:W-:-:S04]  /*54f0*/  IMAD.U32 R0, R0, 0x10000, RZ ;  /* 0x0001000000007824 */ /* 0x008fc800078e00ff */
[----:B------:R-:W-:-:S04]  /*5500*/  FMUL.FTZ R0, R0, 1 ;  /* 0x3f80000000007820 */ /* 0x000fc80000410000 */
[----:B------:R0:W3:Y:S01]  /*5510*/  F2F.F64.F32 R32, R0 ;  /* 0x0000000000207310 */ /* 0x0000e20000201800 */
[----:B------:R-:W-:Y:S05]  /*5520*/  BRA `(.L_x_10582) ;  /* 0x0000000400b07947 */ /* 0x000fea0003800000 */
.L_x_10589:
        /* <DEDUP_REMOVED lines=11> */
.L_x_10596:
        /* <DEDUP_REMOVED lines=21> */
.L_x_10598:
[----:B------:R-:W-:Y:S05]  /*5730*/  BSYNC.RECONVERGENT B0 ;  /* 0x0000000000007941 */ /* 0x000fea0003800200 */
.L_x_10597:
[----:B------:R-:W-:Y:S01]  /*5740*/  IMAD.SHL.U32 R0, R0, 0x100000, RZ ;  /* 0x0010000000007824 */ /* 0x000fe200078e00ff */
[----:B------:R-:W-:-:S04]  /*5750*/  LEA R2, R2, 0x3b800000, 0x17 ;  /* 0x3b80000002027811 */ /* 0x000fc800078eb8ff */
[----:B------:R-:W-:-:S05]  /*5760*/  LOP3.LUT R0, R2, R0, R7, 0xfe, !PT ;  /* 0x0000000002007212 */ /* 0x000fca00078efe07 */
[----:B------:R-:W-:-:S04]  /*5770*/  FMUL.FTZ R0, R0, 1 ;  /* 0x3f80000000007820 */ /* 0x000fc80000410000 */
[----:B------:R0:W3:Y:S01]  /*5780*/  F2F.F64.F32 R32, R0 ;  /* 0x0000000000207310 */ /* 0x0000e20000201800 */
[----:B------:R-:W-:Y:S05]  /*5790*/  BRA `(.L_x_10582) ;  /* 0x0000000400147947 */ /* 0x000fea0003800000 */
.L_x_10595:
        /* <DEDUP_REMOVED lines=21> */
.L_x_10600:
[----:B------:R-:W-:Y:S05]  /*58f0*/  BSYNC.RECONVERGENT B0 ;  /* 0x0000000000007941 */ /* 0x000fea0003800200 */
.L_x_10599:
[----:B------:R-:W-:Y:S01]  /*5900*/  IMAD.SHL.U32 R0, R0, 0x200000, RZ ;  /* 0x0020000000007824 */ /* 0x000fe200078e00ff */
[----:B------:R-:W-:-:S04]  /*5910*/  LEA R2, R2, 0x37800000, 0x17 ;  /* 0x3780000002027811 */ /* 0x000fc800078eb8ff */
[----:B------:R-:W-:-:S05]  /*5920*/  LOP3.LUT R0, R2, R0, R7, 0xfe, !PT ;  /* 0x0000000002007212 */ /* 0x000fca00078efe07 */
[----:B------:R-:W-:-:S04]  /*5930*/  FMUL.FTZ R0, R0, 1 ;  /* 0x3f80000000007820 */ /* 0x000fc80000410000 */
[----:B------:R0:W3:Y:S01]  /*5940*/  F2F.F64.F32 R32, R0 ;  /* 0x0000000000207310 */ /* 0x0000e20000201800 */
[----:B------:R-:W-:Y:S05]  /*5950*/  BRA `(.L_x_10582) ;  /* 0x0000000000a47947 */ /* 0x000fea0003800000 */
.L_x_10594:
        /* <DEDUP_REMOVED lines=18> */
.L_x_10581:
        /* <DEDUP_REMOVED lines=16> */
.L_x_10603:
[----:B------:R-:W-:Y:S01]  /*5b80*/  CS2R R32, SRZ ;  /* 0x0000000000207805 */ /* 0x000fe2000001ff00 */
[----:B------:R-:W-:Y:S06]  /*5b90*/  BRA `(.L_x_10582) ;  /* 0x0000000000147947 */ /* 0x000fec0003800000 */
.L_x_10602:
[----:B------:R-:W3:Y:S02]  /*5ba0*/  LDG.E.64 R32, desc[UR36][R2.64] ;  /* 0x0000002402207981 */ /* 0x000ee4000c1e1b00 */
[----:B---3--:R-:W0:Y:S01]  /*5bb0*/  I2F.F64.U64 R32, R32 ;  /* 0x0000002000207312 */ /* 0x008e220000301800 */
[----:B------:R-:W-:Y:S05]  /*5bc0*/  BRA `(.L_x_10582) ;  /* 0x0000000000087947 */ /* 0x000fea0003800000 */
.L_x_10601:
[----:B------:R-:W3:Y:S02]  /*5bd0*/  LDG.E R2, desc[UR36][R2.64] ;  /* 0x0000002402027981 */ /* 0x000ee4000c1e1900 */
[----:B---3--:R0:W3:Y:S02]  /*5be0*/  I2F.F64.U32 R32, R2 ;  /* 0x0000000200207312 */ /* 0x0080e40000201800 */
.L_x_10582:
[----:B------:R-:W-:Y:S05]  /*5bf0*/  BSYNC.RECONVERGENT B7 ;  /* 0x0000000000077941 */ /* 0x000fea0003800200 */
.L_x_10576:
[----:B------:R-:W-:-:S07]  /*5c00*/  VIADD R28, R28, 0x80 ;  /* 0x000000801c1c7836 */ /* 0x000fce0000000000 */
.L_x_10547:
[----:B------:R-:W-:Y:S05]  /*5c10*/  BSYNC.RECONVERGENT B6 ;  /* 0x0000000000067941 */ /* 0x000fea0003800200 */
.L_x_10546:
        /* <DEDUP_REMOVED lines=27> */
.L_x_10610:
[----:B------:R-:W3:Y:S02]  /*5dd0*/  LDG.E.U8 R2, desc[UR36][R2.64] ;  /* 0x0000002402027981 */ /* 0x000ee4000c1e1100 */
[----:B---3--:R0:W1:Y:S01]  /*5de0*/  I2F.F64.U16 R30, R2 ;  /* 0x00000002001e7312 */ /* 0x0080620000101800 */
[----:B------:R-:W-:Y:S05]  /*5df0*/  BRA `(.L_x_10612) ;  /* 0x0000000c00607947 */ /* 0x000fea0003800000 */
.L_x_10609:
        /* <DEDUP_REMOVED lines=9> */
.L_x_10614:
[----:B------:R-:W3:Y:S02]  /*5e90*/  LDG.E R2, desc[UR36][R2.64] ;  /* 0x0000002402027981 */ /* 0x000ee4000c1e1900 */
[----:B---3--:R0:W1:Y:S01]  /*5ea0*/  I2F.F64 R30, R2 ;  /* 0x00000002001e7312 */ /* 0x0080620000201c00 */
[----:B------:R-:W-:Y:S05]  /*5eb0*/  BRA `(.L_x_10612) ;  /* 0x0000000c00307947 */ /* 0x000fea0003800000 */
.L_x_10613:
[----:B------:R-:W3:Y:S02]  /*5ec0*/  LDG.E.U16 R2, desc[UR36][R2.64] ;  /* 0x0000002402027981 */ /* 0x000ee4000c1e1500 */
[----:B---3--:R0:W1:Y:S01]  /*5ed0*/  I2F.F64.S16 R30, R2 ;  /* 0x00000002001e7312 */ /* 0x0080620000101c00 */
[----:B------:R-:W-:Y:S05]  /*5ee0*/  BRA `(.L_x_10612) ;  /* 0x0000000c00247947 */ /* 0x000fea0003800000 */
.L_x_10608:
        /* <DEDUP_REMOVED lines=10> */
.L_x_10616:
[----:B------:R-:W3:Y:S02]  /*5f90*/  LDG.E.U16 R0, desc[UR36][R2.64] ;  /* 0x0000002402007981 */ /* 0x000ee4000c1e1500 */
[----:B---3--:R-:W-:-:S05]  /*5fa0*/  HADD2.F32 R0, -RZ, R0.H0_H0 ;  /* 0x20000000ff007230 */ /* 0x008fca0000004100 */
[----:B------:R-:W-:-:S04]  /*5fb0*/  FMUL.FTZ R0, R0, 1 ;  /* 0x3f80000000007820 */ /* 0x000fc80000410000 */
[----:B------:R0:W1:Y:S01]  /*5fc0*/  F2F.F64.F32 R30, R0 ;  /* 0x00000000001e7310 */ /* 0x0000620000201800 */
[----:B------:R-:W-:Y:S05]  /*5fd0*/  BRA `(.L_x_10612) ;  /* 0x0000000800e87947 */ /* 0x000fea0003800000 */
.L_x_10615:
        /* <DEDUP_REMOVED lines=10> */
.L_x_10618:
[----:B------:R-:W3:Y:S02]  /*6080*/  LDG.E.U16 R2, desc[UR36][R2.64] ;  /* 0x0000002402027981 */ /* 0x000ee4000c1e1500 */
[----:B---3--:R-:W-:-:S05]  /*6090*/  HADD2.F32 R0, -RZ, R2.H0_H0 ;  /* 0x20000002ff007230 */ /* 0x008fca0000004100 */
[----:B------:R-:W-:-:S04]  /*60a0*/  FMUL.FTZ R0, R0, 1 ;  /* 0x3f80000000007820 */ /* 0x000fc80000410000 */
[----:B------:R0:W1:Y:S01]  /*60b0*/  F2F.F64.F32 R30, R0 ;  /* 0x00000000001e7310 */ /* 0x0000620000201800 */
[----:B------:R-:W-:Y:S05]  /*60c0*/  BRA `(.L_x_10612) ;  /* 0x0000000800ac7947 */ /* 0x000fea0003800000 */
.L_x_10617:
[----:B------:R0:W5:Y:S01]  /*60d0*/  LDG.E.64 R30, desc[UR36][R2.64] ;  /* 0x00000024021e7981 */ /* 0x000162000c1e1b00 */
[----:B------:R-:W-:Y:S05]  /*60e0*/  BRA `(.L_x_10612) ;  /* 0x0000000800a47947 */ /* 0x000fea0003800000 */
.L_x_10607:
        /* <DEDUP_REMOVED lines=13> */
.L_x_10621:
[----:B------:R0:W5:Y:S01]  /*61c0*/  LDG.E.64 R30, desc[UR36][R2.64] ;  /* 0x00000024021e7981 */ /* 0x000162000c1e1b00 */
[----:B------:R-:W-:Y:S05]  /*61d0*/  BRA `(.L_x_10612) ;  /* 0x0000000800687947 */ /* 0x000fea0003800000 */
.L_x_10620:
        /* <DEDUP_REMOVED lines=27> */
.L_x_10623:
        /* <DEDUP_REMOVED lines=14> */
.L_x_10622:
[----:B------:R-:W3:Y:S02]  /*6470*/  LDG.E.U16 R0, desc[UR36][R2.64] ;  /* 0x0000002402007981 */ /* 0x000ee4000c1e1500 */
[----:B---3--:R-:W-:-:S04]  /*6480*/  IMAD.U32 R0, R0, 0x10000, RZ ;  /* 0x0001000000007824 */ /* 0x008fc800078e00ff */
[----:B------:R-:W-:-:S04]  /*6490*/  FMUL.FTZ R0, R0, 1 ;  /* 0x3f80000000007820 */ /* 0x000fc80000410000 */
[----:B------:R0:W1:Y:S01]  /*64a0*/  F2F.F64.F32 R30, R0 ;  /* 0x00000000001e7310 */ /* 0x0000620000201800 */
[----:B------:R-:W-:Y:S05]  /*64b0*/  BRA `(.L_x_10612) ;  /* 0x0000000400b07947 */ /* 0x000fea0003800000 */
.L_x_10619:
        /* <DEDUP_REMOVED lines=11> */
.L_x_10626:
        /* <DEDUP_REMOVED lines=21> */
.L_x_10628:
[----:B------:R-:W-:Y:S05]  /*66c0*/  BSYNC.RECONVERGENT B0 ;  /* 0x0000000000007941 */ /* 0x000fea0003800200 */
.L_x_10627:
[----:B------:R-:W-:Y:S01]  /*66d0*/  IMAD.SHL.U32 R0, R0, 0x100000, RZ ;  /* 0x0010000000007824 */ /* 0x000fe200078e00ff */
[----:B------:R-:W-:-:S04]  /*66e0*/  LEA R2, R2, 0x3b800000, 0x17 ;  /* 0x3b80000002027811 */ /* 0x000fc800078eb8ff */
[----:B------:R-:W-:-:S05]  /*66f0*/  LOP3.LUT R0, R2, R0, R7, 0xfe, !PT ;  /* 0x0000000002007212 */ /* 0x000fca00078efe07 */
[----:B------:R-:W-:-:S04]  /*6700*/  FMUL.FTZ R0, R0, 1 ;  /* 0x3f80000000007820 */ /* 0x000fc80000410000 */
[----:B------:R0:W1:Y:S01]  /*6710*/  F2F.F64.F32 R30, R0 ;  /* 0x00000000001e7310 */ /* 0x0000620000201800 */
[----:B------:R-:W-:Y:S05]  /*6720*/  BRA `(.L_x_10612) ;  /* 0x0000000400147947 */ /* 0x000fea0003800000 */
.L_x_10625:
        /* <DEDUP_REMOVED lines=21> */
.L_x_10630:
[----:B------:R-:W-:Y:S05]  /*6880*/  BSYNC.RECONVERGENT B0 ;  /* 0x0000000000007941 */ /* 0x000fea0003800200 */
.L_x_10629:
[----:B------:R-:W-:Y:S01]  /*6890*/  IMAD.SHL.U32 R0, R0, 0x200000, RZ ;  /* 0x0020000000007824 */ /* 0x000fe200078e00ff */
[----:B------:R-:W-:-:S04]  /*68a0*/  LEA R2, R2, 0x37800000, 0x17 ;  /* 0x3780000002027811 */ /* 0x000fc800078eb8ff */
[----:B------:R-:W-:-:S05]  /*68b0*/  LOP3.LUT R0, R2, R0, R7, 0xfe, !PT ;  /* 0x0000000002007212 */ /* 0x000fca00078efe07 */
[----:B------:R-:W-:-:S04]  /*68c0*/  FMUL.FTZ R0, R0, 1 ;  /* 0x3f80000000007820 */ /* 0x000fc80000410000 */
[----:B------:R0:W1:Y:S01]  /*68d0*/  F2F.F64.F32 R30, R0 ;  /* 0x00000000001e7310 */ /* 0x0000620000201800 */
[----:B------:R-:W-:Y:S05]  /*68e0*/  BRA `(.L_x_10612) ;  /* 0x0000000000a47947 */ /* 0x000fea0003800000 */
.L_x_10624:
        /* <DEDUP_REMOVED lines=18> */
.L_x_10611:
        /* <DEDUP_REMOVED lines=16> */
.L_x_10633:
[----:B------:R-:W-:Y:S01]  /*6b10*/  CS2R R30, SRZ ;  /* 0x00000000001e7805 */ /* 0x000fe2000001ff00 */
[----:B------:R-:W-:Y:S06]  /*6b20*/  BRA `(.L_x_10612) ;  /* 0x0000000000147947 */ /* 0x000fec0003800000 */
.L_x_10632:
[----:B------:R-:W3:Y:S02]  /*6b30*/  LDG.E.64 R30, desc[UR36][R2.64] ;  /* 0x00000024021e7981 */ /* 0x000ee4000c1e1b00 */
[----:B---3--:R-:W0:Y:S01]  /*6b40*/  I2F.F64.U64 R30, R30 ;  /* 0x0000001e001e7312 */ /* 0x008e220000301800 */
[----:B------:R-:W-:Y:S05]  /*6b50*/  BRA `(.L_x_10612) ;  /* 0x0000000000087947 */ /* 0x000fea0003800000 */
.L_x_10631:
[----:B------:R-:W3:Y:S02]  /*6b60*/  LDG.E R2, desc[UR36][R2.64] ;  /* 0x0000002402027981 */ /* 0x000ee4000c1e1900 */
[----:B---3--:R0:W1:Y:S02]  /*6b70*/  I2F.F64.U32 R30, R2 ;  /* 0x00000002001e7312 */ /* 0x0080640000201800 */
.L_x_10612:
[----:B------:R-:W-:Y:S05]  /*6b80*/  BSYNC.RECONVERGENT B6 ;  /* 0x0000000000067941 */ /* 0x000fea0003800200 */
.L_x_10606:
        /* <DEDUP_REMOVED lines=19> */
.L_x_10637:
[----:B------:R-:W2:Y:S02]  /*6cc0*/  LDG.E.U8 R2, desc[UR36][R2.64] ;  /* 0x0000002402027981 */ /* 0x000ea4000c1e1100 */
[----:B--2---:R0:W2:Y:S01]  /*6cd0*/  I2F.F64.U16 R34, R2 ;  /* 0x0000000200227312 */ /* 0x0040a20000101800 */
[----:B------:R-:W-:Y:S05]  /*6ce0*/  BRA `(.L_x_10605) ;  /* 0x0000000c00547947 */ /* 0x000fea0003800000 */
.L_x_10636:
        /* <DEDUP_REMOVED lines=9> */
.L_x_10640:
[----:B------:R-:W2:Y:S02]  /*6d80*/  LDG.E R2, desc[UR36][R2.64] ;  /* 0x0000002402027981 */ /* 0x000ea4000c1e1900 */
[----:B--2---:R0:W2:Y:S01]  /*6d90*/  I2F.F64 R34, R2 ;  /* 0x0000000200227312 */ /* 0x0040a20000201c00 */
[----:B------:R-:W-:Y:S05]  /*6da0*/  BRA `(.L_x_10605) ;  /* 0x0000000c00247947 */ /* 0x000fea0003800000 */
.L_x_10639:
[----:B------:R-:W2:Y:S02]  /*6db0*/  LDG.E.U16 R2, desc[UR36][R2.64] ;  /* 0x0000002402027981 */ /* 0x000ea4000c1e1500 */
[----:B--2---:R0:W2:Y:S01]  /*6dc0*/  I2F.F64.S16 R34, R2 ;  /* 0x0000000200227312 */ /* 0x0040a20000101c00 */
[----:B------:R-:W-:Y:S05]  /*6dd0*/  BRA `(.L_x_10605) ;  /* 0x0000000c00187947 */ /* 0x000fea0003800000 */
.L_x_10635:
        /* <DEDUP_REMOVED lines=10> */
.L_x_10642:
[----:B------:R-:W2:Y:S02]  /*6e80*/  LDG.E.U16 R0, desc[UR36][R2.64] ;  /* 0x0000002402007981 */ /* 0x000ea4000c1e1500 */
[----:B--2---:R-:W-:-:S05]  /*6e90*/  HADD2.F32 R0, -RZ, R0.H0_H0 ;  /* 0x20000000ff007230 */ /* 0x004fca0000004100 */
[----:B------:R-:W-:-:S04]  /*6ea0*/  FMUL.FTZ R0, R0, 1 ;  /* 0x3f80000000007820 */ /* 0x000fc80000410000 */
[----:B------:R0:W2:Y:S01]  /*6eb0*/  F2F.F64.F32 R34, R0 ;  /* 0x0000000000227310 */ /* 0x0000a20000201800 */
[----:B------:R-:W-:Y:S05]  /*6ec0*/  BRA `(.L_x_10605) ;  /* 0x0000000800dc7947 */ /* 0x000fea0003800000 */
.L_x_10641:
        /* <DEDUP_REMOVED lines=10> */
.L_x_10644:
[----:B------:R-:W2:Y:S02]  /*6f70*/  LDG.E.U16 R2, desc[UR36][R2.64] ;  /* 0x0000002402027981 */ /* 0x000ea4000c1e1500 */
[----:B--2---:R-:W-:-:S05]  /*6f80*/  HADD2.F32 R0, -RZ, R2.H0_H0 ;  /* 0x20000002ff007230 */ /* 0x004fca0000004100 */
[----:B------:R-:W-:-:S04]  /*6f90*/  FMUL.FTZ R0, R0, 1 ;  /* 0x3f80000000007820 */ /* 0x000fc80000410000 */
[----:B------:R0:W2:Y:S01]  /*6fa0*/  F2F.F64.F32 R34, R0 ;  /* 0x0000000000227310 */ /* 0x0000a20000201800 */
[----:B------:R-:W-:Y:S05]  /*6fb0*/  BRA `(.L_x_10605) ;  /* 0x0000000800a07947 */ /* 0x000fea0003800000 */
.L_x_10643:
[----:B------:R0:W5:Y:S01]  /*6fc0*/  LDG.E.64 R34, desc[UR36][R2.64] ;  /* 0x0000002402227981 */ /* 0x000162000c1e1b00 */
[----:B------:R-:W-:Y:S05]  /*6fd0*/  BRA `(.L_x_10605) ;  /* 0x0000000800987947 */ /* 0x000fea0003800000 */
.L_x_10634:
        /* <DEDUP_REMOVED lines=13> */
.L_x_10647:
[----:B------:R0:W5:Y:S01]  /*70b0*/  LDG.E.64 R34, desc[UR36][R2.64] ;  /* 0x0000002402227981 */ /* 0x000162000c1e1b00 */
[----:B------:R-:W-:Y:S05]  /*70c0*/  BRA `(.L_x_10605) ;  /* 0x00000008005c7947 */ /* 0x000fea0003800000 */
.L_x_10646:
        /* <DEDUP_REMOVED lines=27> */
.L_x_10649:
        /* <DEDUP_REMOVED lines=14> */
.L_x_10648:
[----:B------:R-:W2:Y:S02]  /*7360*/  LDG.E.U16 R0, desc[UR36][R2.64] ;  /* 0x0000002402007981 */ /* 0x000ea4000c1e1500 */
[----:B--2---:R-:W-:-:S04]  /*7370*/  IMAD.U32 R0, R0, 0x10000, RZ ;  /* 0x0001000000007824 */ /* 0x004fc800078e00ff */
[----:B------:R-:W-:-:S04]  /*7380*/  FMUL.FTZ R0, R0, 1 ;  /* 0x3f80000000007820 */ /* 0x000fc80000410000 */
[----:B------:R0:W2:Y:S01]  /*7390*/  F2F.F64.F32 R34, R0 ;  /* 0x0000000000227310 */ /* 0x0000a20000201800 */
[----:B------:R-:W-:Y:S05]  /*73a0*/  BRA `(.L_x_10605) ;  /* 0x0000000400a47947 */ /* 0x000fea0003800000 */
.L_x_10645:
        /* <DEDUP_REMOVED lines=11> */
.L_x_10652:
        /* <DEDUP_REMOVED lines=20> */
.L_x_10654:
[----:B------:R-:W-:Y:S05]  /*75a0*/  BSYNC.RECONVERGENT B0 ;  /* 0x0000000000007941 */ /* 0x000fea0003800200 */
.L_x_10653:
[----:B------:R-:W-:Y:S01]  /*75b0*/  IMAD.SHL.U32 R0, R0, 0x100000, RZ ;  /* 0x0010000000007824 */ /* 0x000fe200078e00ff */
[----:B------:R-:W-:-:S04]  /*75c0*/  LEA R2, R2, 0x3b800000, 0x17 ;  /* 0x3b80000002027811 */ /* 0x000fc800078eb8ff */
[----:B------:R-:W-:-:S05]  /*75d0*/  LOP3.LUT R0, R2, R0, R7, 0xfe, !PT ;  /* 0x0000000002007212 */ /* 0x000fca00078efe07 */
[----:B------:R-:W-:-:S04]  /*75e0*/  FMUL.FTZ R0, R0, 1 ;  /* 0x3f80000000007820 */ /* 0x000fc80000410000 */
[----:B------:R0:W2:Y:S01]  /*75f0*/  F2F.F64.F32 R34, R0 ;  /* 0x0000000000227310 */ /* 0x0000a20000201800 */
[----:B------:R-:W-:Y:S05]  /*7600*/  BRA `(.L_x_10605) ;  /* 0x00000004000c7947 */ /* 0x000fea0003800000 */
.L_x_10651:
        /* <DEDUP_REMOVED lines=20> */
.L_x_10656:
[----:B------:R-:W-:Y:S05]  /*7750*/  BSYNC.RECONVERGENT B0 ;  /* 0x0000000000007941 */ /* 0x000fea0003800200 */
.L_x_10655:
[----:B------:R-:W-:Y:S01]  /*7760*/  IMAD.SHL.U32 R0, R0, 0x200000, RZ ;  /* 0x0020000000007824 */ /* 0x000fe200078e00ff */
[----:B------:R-:W-:-:S04]  /*7770*/  LEA R2, R2, 0x37800000, 0x17 ;  /* 0x3780000002027811 */ /* 0x000fc800078eb8ff */
[----:B------:R-:W-:-:S05]  /*7780*/  LOP3.LUT R0, R2, R0, R7, 0xfe, !PT ;  /* 0x0000000002007212 */ /* 0x000fca00078efe07 */
[----:B------:R-:W-:-:S04]  /*7790*/  FMUL.FTZ R0, R0, 1 ;  /* 0x3f80000000007820 */ /* 0x000fc80000410000 */
[----:B------:R0:W2:Y:S01]  /*77a0*/  F2F.F64.F32 R34, R0 ;  /* 0x0000000000227310 */ /* 0x0000a20000201800 */
[----:B------:R-:W-:Y:S05]  /*77b0*/  BRA `(.L_x_10605) ;  /* 0x0000000000a07947 */ /* 0x000fea0003800000 */
.L_x_10650:
        /* <DEDUP_REMOVED lines=18> */
.L_x_10638:
        /* <DEDUP_REMOVED lines=16> */
.L_x_10659:
[----:B------:R-:W-:Y:S05]  /*79e0*/  BRA `(.L_x_10605) ;  /* 0x0000000000147947 */ /* 0x000fea0003800000 */
.L_x_10658:
[----:B------:R-:W2:Y:S02]  /*79f0*/  LDG.E.64 R34, desc[UR36][R2.64] ;  /* 0x0000002402227981 */ /* 0x000ea4000c1e1b00 */
[----:B--2---:R-:W0:Y:S01]  /*7a00*/  I2F.F64.U64 R34, R34 ;  /* 0x0000002200227312 */ /* 0x004e220000301800 */
[----:B------:R-:W-:Y:S05]  /*7a10*/  BRA `(.L_x_10605) ;  /* 0x0000000000087947 */ /* 0x000fea0003800000 */
.L_x_10657:
[----:B------:R-:W2:Y:S02]  /*7a20*/  LDG.E R2, desc[UR36][R2.64] ;  /* 0x0000002402027981 */ /* 0x000ea4000c1e1900 */
[----:B--2---:R0:W2:Y:S02]  /*7a30*/  I2F.F64.U32 R34, R2 ;  /* 0x0000000200227312 */ /* 0x0040a40000201800 */
.L_x_10605:
[----:B------:R-:W-:Y:S05]  /*7a40*/  BSYNC.RECONVERGENT B7 ;  /* 0x0000000000077941 */ /* 0x000fea0003800200 */
.L_x_10604:
[----:B------:R-:W-:Y:S01]  /*7a50*/  ISETP.GE.AND P0, PT, R36, R37, PT ;  /* 0x000000252400720c */ /* 0x000fe20003f06270 */
[----:B------:R-:W-:-:S12]  /*7a60*/  BSSY.RECONVERGENT B0, `(.L_x_10660) ;  /* 0x0000020000007945 */ /* 0x000fd80003800200 */
[----:B------:R-:W-:Y:S05]  /*7a70*/  @P0 BRA `(.L_x_10661) ;  /* 0x0000000000780947 */ /* 0x000fea0003800000 */
[----:B01---5:R-:W-:Y:S01]  /*7a80*/  DSETP.GT.AND P0, PT, R18, 1, PT ;  /* 0x3ff000001200742a */ /* 0x023fe20003f04000 */
[----:B------:R-:W-:Y:S02]  /*7a90*/  IMAD.MOV.U32 R4, RZ, RZ, 0x0 ;  /* 0x00000000ff047424 */ /* 0x000fe400078e00ff */
[----:B------:R-:W-:-:S03]  /*7aa0*/  IMAD.MOV.U32 R5, RZ, RZ, 0x7ff80000 ;  /* 0x7ff80000ff057424 */ /* 0x000fc600078e00ff */
[----:B------:R-:W-:-:S14]  /*7ab0*/  DSETP.LT.OR P0, PT, R18, RZ, P0 ;  /* 0x000000ff1200722a */ /* 0x000fdc0000701400 */
        /* <DEDUP_REMOVED lines=22> */
[----:B------:R-:W-:Y:S05]  /*7c20*/  CALL.REL.NOINC `($__internal_8_$__cuda_sm20_div_rn_f64_full) ;  /* 0x0000004c00907944 */ /* 0x000fea0003c00000 */
[----:B------:R-:W-:Y:S02]  /*7c30*/  IMAD.MOV.U32 R4, RZ, RZ, R18 ;  /* 0x000000ffff047224 */ /* 0x000fe400078e0012 */
[----:B------:R-:W-:-:S07]  /*7c40*/  IMAD.MOV.U32 R5, RZ, RZ, R19 ;  /* 0x000000ffff057224 */ /* 0x000fce00078e0013 */
.L_x_10662:
[----:B------:R-:W-:Y:S05]  /*7c50*/  BSYNC.RECONVERGENT B1 ;  /* 0x0000000000017941 */ /* 0x000fea0003800200 */
.L_x_10661:
[----:B------:R-:W-:Y:S05]  /*7c60*/  BSYNC.RECONVERGENT B0 ;  /* 0x0000000000007941 */ /* 0x000fea0003800200 */
.L_x_10660:
[----:B0-----:R-:W0:Y:S01]  /*7c70*/  S2R R2, SR_CTAID.X ;  /* 0x0000000000027919 */ /* 0x001e220000002500 */
[----:B-1-3--:R-:W0:Y:S01]  /*7c80*/  LDC R0, c[0x0][0x380] ;  /* 0x0000e000ff007b82 */ /* 0x00ae220000000800 */
[----:B------:R-:W-:Y:S01]  /*7c90*/  BSSY.RECONVERGENT B0, `(.L_x_10663) ;  /* 0x0000023000007945 */ /* 0x000fe20003800200 */
[----:B0-----:R-:W-:Y:S02]  /*7ca0*/  IMAD R0, R2, -0x200, R0 ;  /* 0xfffffe0002007824 */ /* 0x001fe400078e0200 */
[----:B------:R-:W-:-:S05]  /*7cb0*/  VIADD R2, R36, 0x80 ;  /* 0x0000008024027836 */ /* 0x000fca0000000000 */
[----:B------:R-:W-:-:S13]  /*7cc0*/  ISETP.GE.AND P0, PT, R2, R0, PT ;  /* 0x000000000200720c */ /* 0x000fda0003f06270 */
[----:B------:R-:W-:Y:S05]  /*7cd0*/  @P0 BRA `(.L_x_10664) ;  /* 0x0000000000780947 */ /* 0x000fea0003800000 */
[----:B--2--5:R-:W-:Y:S01]  /*7ce0*/  DSETP.GT.AND P0, PT, R24, 1, PT ;  /* 0x3ff000001800742a */ /* 0x024fe20003f04000 */
[----:B------:R-:W-:Y:S02]  /*7cf0*/  IMAD.MOV.U32 R28, RZ, RZ, 0x0 ;  /* 0x00000000ff1c7424 */ /* 0x000fe400078e00ff */
[----:B------:R-:W-:-:S03]  /*7d00*/  IMAD.MOV.U32 R29, RZ, RZ, 0x7ff80000 ;  /* 0x7ff80000ff1d7424 */ /* 0x000fc600078e00ff */
[----:B------:R-:W-:-:S14]  /*7d10*/  DSETP.LT.OR P0, PT, R24, RZ, P0 ;  /* 0x000000ff1800722a */ /* 0x000fdc0000701400 */
        /* <DEDUP_REMOVED lines=22> */
[----:B------:R-:W-:Y:S05]  /*7e80*/  CALL.REL.NOINC `($__internal_8_$__cuda_sm20_div_rn_f64_full) ;  /* 0x0000004800f87944 */ /* 0x000fea0003c00000 */
[----:B------:R-:W-:Y:S02]  /*7e90*/  IMAD.MOV.U32 R28, RZ, RZ, R18 ;  /* 0x000000ffff1c7224 */ /* 0x000fe400078e0012 */
[----:B------:R-:W-:-:S07]  /*7ea0*/  IMAD.MOV.U32 R29, RZ, RZ, R19 ;  /* 0x000000ffff1d7224 */ /* 0x000fce00078e0013 */
.L_x_10665:
[----:B------:R-:W-:Y:S05]  /*7eb0*/  BSYNC.RECONVERGENT B1 ;  /* 0x0000000000017941 */ /* 0x000fea0003800200 */
.L_x_10664:
[----:B------:R-:W-:Y:S05]  /*7ec0*/  BSYNC.RECONVERGENT B0 ;  /* 0x0000000000007941 */ /* 0x000fea0003800200 */
.L_x_10663:
[----:B------:R-:W0:Y:S01]  /*7ed0*/  S2R R0, SR_CTAID.X ;  /* 0x0000000000007919 */ /* 0x000e220000002500 */
[----:B------:R-:W0:Y:S01]  /*7ee0*/  LDC R3, c[0x0][0x380] ;  /* 0x0000e000ff037b82 */ /* 0x000e220000000800 */
[----:B------:R-:W-:Y:S01]  /*7ef0*/  BSSY.RECONVERGENT B0, `(.L_x_10666) ;  /* 0x0000023000007945 */ /* 0x000fe20003800200 */
[----:B0-----:R-:W-:Y:S02]  /*7f00*/  IMAD R3, R0, -0x200, R3 ;  /* 0xfffffe0000037824 */ /* 0x001fe400078e0203 */
[----:B------:R-:W-:-:S05]  /*7f10*/  VIADD R0, R36, 0x100 ;  /* 0x0000010024007836 */ /* 0x000fca0000000000 */
[----:B------:R-:W-:-:S13]  /*7f20*/  ISETP.GE.AND P0, PT, R0, R3, PT ;  /* 0x000000030000720c */ /* 0x000fda0003f06270 */
[----:B------:R-:W-:Y:S05]  /*7f30*/  @P0 BRA `(.L_x_10667) ;  /* 0x0000000000780947 */ /* 0x000fea0003800000 */
[----:B-----5:R-:W-:Y:S01]  /*7f40*/  DSETP.GT.AND P0, PT, R32, 1, PT ;  /* 0x3ff000002000742a */ /* 0x020fe20003f04000 */
[----:B--2---:R-:W-:Y:S02]  /*7f50*/  IMAD.MOV.U32 R24, RZ, RZ, 0x0 ;  /* 0x00000000ff187424 */ /* 0x004fe400078e00ff */
        /* <DEDUP_REMOVED lines=27> */
.L_x_10668:
[----:B------:R-:W-:Y:S05]  /*8110*/  BSYNC.RECONVERGENT B1 ;  /* 0x0000000000017941 */ /* 0x000fea0003800200 */
.L_x_10667:
[----:B------:R-:W-:Y:S05]  /*8120*/  BSYNC.RECONVERGENT B0 ;  /* 0x0000000000007941 */ /* 0x000fea0003800200 */
.L_x_10666:
[----:B------:R-:W0:Y:S01]  /*8130*/  S2R R0, SR_CTAID.X ;  /* 0x0000000000007919 */ /* 0x000e220000002500 */
[----:B------:R-:W0:Y:S01]  /*8140*/  LDC R3, c[0x0][0x380] ;  /* 0x0000e000ff037b82 */ /* 0x000e220000000800 */
[----:B------:R-:W-:Y:S01]  /*8150*/  BSSY.RECONVERGENT B0, `(.L_x_10669) ;  /* 0x0000023000007945 */ /* 0x000fe20003800200 */
[----:B0-----:R-:W-:Y:S02]  /*8160*/  IMAD R3, R0, -0x200, R3 ;  /* 0xfffffe0000037824 */ /* 0x001fe400078e0203 */
[----:B------:R-:W-:-:S05]  /*8170*/  VIADD R0, R36, 0x180 ;  /* 0x0000018024007836 */ /* 0x000fca0000000000 */
[----:B------:R-:W-:-:S13]  /*8180*/  ISETP.GE.AND P0, PT, R0, R3, PT ;  /* 0x000000030000720c */ /* 0x000fda0003f06270 */
[----:B------:R-:W-:Y:S05]  /*8190*/  @P0 BRA `(.L_x_10670) ;  /* 0x0000000000780947 */ /* 0x000fea0003800000 */
[----:B--2--5:R-:W-:Y:S01]  /*81a0*/  DSETP.GT.AND P0, PT, R34, 1, PT ;  /* 0x3ff000002200742a */ /* 0x024fe20003f04000 */
[----:B----4-:R-:W-:Y:S02]  /*81b0*/  IMAD.MOV.U32 R16, RZ, RZ, 0x0 ;  /* 0x00000000ff107424 */ /* 0x010fe400078e00ff */
        /* <DEDUP_REMOVED lines=27> */
.L_x_10671:
[----:B------:R-:W-:Y:S05]  /*8370*/  BSYNC.RECONVERGENT B1 ;  /* 0x0000000000017941 */ /* 0x000fea0003800200 */
.L_x_10670:
[----:B------:R-:W-:Y:S05]  /*8380*/  BSYNC.RECONVERGENT B0 ;  /* 0x0000000000007941 */ /* 0x000fea0003800200 */
.L_x_10669:
        /* <DEDUP_REMOVED lines=30> */
.L_x_10678:
[----:B------:R-:W0:Y:S01]  /*8570*/  F2I.S64.F64.TRUNC R4, R4 ;  /* 0x0000000400047311 */ /* 0x000e22000030d900 */
[----:B------:R-:W-:Y:S02]  /*8580*/  IMAD.MOV.U32 R36, RZ, RZ, R2 ;  /* 0x000000ffff247224 */ /* 0x000fe400078e0002 */
[----:B0-----:R-:W-:-:S05]  /*8590*/  IMAD.MOV.U32 R3, RZ, RZ, R4 ;  /* 0x000000ffff037224 */ /* 0x001fca00078e0004 */
[----:B------:R0:W-:Y:S01]  /*85a0*/  STG.E.U8 desc[UR36][R8.64], R3 ;  /* 0x0000000308007986 */ /* 0x0001e2000c101124 */
[----:B------:R-:W-:Y:S05]  /*85b0*/  BRA `(.L_x_10680) ;  /* 0x00000010002c7947 */ /* 0x000fea0003800000 */
.L_x_10677:
        /* <DEDUP_REMOVED lines=10> */
.L_x_10682:
[----:B------:R-:W0:Y:S01]  /*8660*/  F2I.F64.TRUNC R5, R4 ;  /* 0x0000000400057311 */ /* 0x000e22000030d100 */
[----:B------:R-:W-:Y:S01]  /*8670*/  IMAD.MOV.U32 R36, RZ, RZ, R2 ;  /* 0x000000ffff247224 */ /* 0x000fe200078e0002 */
[----:B0-----:R0:W-:Y:S01]  /*8680*/  STG.E desc[UR36][R8.64], R5 ;  /* 0x0000000508007986 */ /* 0x0011e2000c101924 */
[----:B------:R-:W-:Y:S05]  /*8690*/  BRA `(.L_x_10680) ;  /* 0x0000000c00f47947 */ /* 0x000fea0003800000 */
.L_x_10681:
[----:B------:R-:W0:Y:S01]  /*86a0*/  F2I.F64.TRUNC R5, R4 ;  /* 0x0000000400057311 */ /* 0x000e22000030d100 */
[----:B------:R-:W-:Y:S01]  /*86b0*/  IMAD.MOV.U32 R36, RZ, RZ, R2 ;  /* 0x000000ffff247224 */ /* 0x000fe200078e0002 */
[----:B0-----:R0:W-:Y:S01]  /*86c0*/  STG.E.U16 desc[UR36][R8.64], R5 ;  /* 0x0000000508007986 */ /* 0x0011e2000c101524 */
[----:B------:R-:W-:Y:S05]  /*86d0*/  BRA `(.L_x_10680) ;  /* 0x0000000c00e47947 */ /* 0x000fea0003800000 */
.L_x_10676:
        /* <DEDUP_REMOVED lines=14> */
.L_x_10684:
        /* <DEDUP_REMOVED lines=9> */
.L_x_10683:
        /* <DEDUP_REMOVED lines=15> */
.L_x_10686:
        /* <DEDUP_REMOVED lines=10> */
.L_x_10685:
[----:B------:R0:W-:Y:S01]  /*89e0*/  STG.E.64 desc[UR36][R8.64], R4 ;  /* 0x0000000408007986 */ /* 0x0001e2000c101b24 */
[----:B------:R-:W-:Y:S01]  /*89f0*/  IMAD.MOV.U32 R36, RZ, RZ, R2 ;  /* 0x000000ffff247224 */ /* 0x000fe200078e0002 */
[----:B------:R-:W-:Y:S06]  /*8a00*/  BRA `(.L_x_10680) ;  /* 0x0000000c00187947 */ /* 0x000fec0003800000 */
.L_x_10675:
        /* <DEDUP_REMOVED lines=13> */
.L_x_10689:
[----:B------:R-:W-:Y:S01]  /*8ae0*/  CS2R R6, SRZ ;  /* 0x0000000000067805 */ /* 0x000fe2000001ff00 */
[----:B------:R-:W-:-:S04]  /*8af0*/  IMAD.MOV.U32 R36, RZ, RZ, R2 ;  /* 0x000000ffff247224 */ /* 0x000fc800078e0002 */
[----:B------:R0:W-:Y:S01]  /*8b00*/  STG.E.128 desc[UR36][R8.64], R4 ;  /* 0x0000000408007986 */ /* 0x0001e2000c101d24 */
[----:B------:R-:W-:Y:S05]  /*8b10*/  BRA `(.L_x_10680) ;  /* 0x0000000800d47947 */ /* 0x000fea0003800000 */
.L_x_10688:
        /* <DEDUP_REMOVED lines=23> */
.L_x_10693:
[----:B------:R-:W-:Y:S05]  /*8c90*/  BSYNC.RECONVERGENT B0 ;  /* 0x0000000000007941 */ /* 0x000fea0003800200 */
.L_x_10692:
[----:B------:R-:W-:Y:S01]  /*8ca0*/  LOP3.LUT R7, R0, 0x80, R7, 0xf8, !PT ;  /* 0x0000008000077812 */ /* 0x000fe200078ef807 */
[----:B------:R-:W-:-:S04]  /*8cb0*/  IMAD.MOV.U32 R36, RZ, RZ, R2 ;  /* 0x000000ffff247224 */ /* 0x000fc800078e0002 */
[----:B------:R0:W-:Y:S01]  /*8cc0*/  STG.E.U8 desc[UR36][R8.64], R7 ;  /* 0x0000000708007986 */ /* 0x0001e2000c101124 */
[----:B------:R-:W-:Y:S05]  /*8cd0*/  BRA `(.L_x_10680) ;  /* 0x0000000800647947 */ /* 0x000fea0003800000 */
.L_x_10691:
        /* <DEDUP_REMOVED lines=19> */
.L_x_10695:
[----:B------:R-:W-:Y:S05]  /*8e10*/  BSYNC.RECONVERGENT B0 ;  /* 0x0000000000007941 */ /* 0x000fea0003800200 */
.L_x_10694:
[----:B------:R-:W-:Y:S01]  /*8e20*/  LOP3.LUT R7, R0, 0x80, R7, 0xf8, !PT ;  /* 0x0000008000077812 */ /* 0x000fe200078ef807 */
[----:B------:R-:W-:-:S04]  /*8e30*/  IMAD.MOV.U32 R36, RZ, RZ, R2 ;  /* 0x000000ffff247224 */ /* 0x000fc800078e0002 */
[----:B------:R0:W-:Y:S01]  /*8e40*/  STG.E.U8 desc[UR36][R8.64], R7 ;  /* 0x0000000708007986 */ /* 0x0001e2000c101124 */
[----:B------:R-:W-:Y:S05]  /*8e50*/  BRA `(.L_x_10680) ;  /* 0x0000000800047947 */ /* 0x000fea0003800000 */
.L_x_10690:
        /* <DEDUP_REMOVED lines=9> */
.L_x_10687:
        /* <DEDUP_REMOVED lines=12> */
.L_x_10698:
        /* <DEDUP_REMOVED lines=17> */
.L_x_10701:
[----:B------:R-:W-:-:S04]  /*90c0*/  SHF.R.U32.HI R0, RZ, 0x14, R7 ;  /* 0x00000014ff007819 */ /* 0x000fc80000011607 */
[----:B------:R-:W-:-:S04]  /*90d0*/  LOP3.LUT R0, R0, 0x1, RZ, 0xc0, !PT ;  /* 0x0000000100007812 */ /* 0x000fc800078ec0ff */
[----:B------:R-:W-:-:S04]  /*90e0*/  IADD3 R0, PT, PT, R7, 0x487ffff, R0 ;  /* 0x0487ffff07007810 */ /* 0x000fc80007ffe000 */
[----:B------:R-:W-:-:S04]  /*90f0*/  SHF.R.U32.HI R0, RZ, 0x14, R0 ;  /* 0x00000014ff007819 */ /* 0x000fc80000011600 */
[----:B------:R-:W-:-:S07]  /*9100*/  LOP3.LUT R3, R0, 0xff, RZ, 0xc0, !PT ;  /* 0x000000ff00037812 */ /* 0x000fce00078ec0ff */
.L_x_10702:
[----:B------:R-:W-:-:S04]  /*9110*/  SHF.R.U32.HI R0, RZ, 0x18, R7 ;  /* 0x00000018ff007819 */ /* 0x000fc80000011607 */
[----:B------:R-:W-:-:S07]  /*9120*/  LOP3.LUT R0, R3, 0x80, R0, 0xf8, !PT ;  /* 0x0000008003007812 */ /* 0x000fce00078ef800 */
.L_x_10700:
[----:B------:R-:W-:Y:S05]  /*9130*/  BSYNC.RECONVERGENT B0 ;  /* 0x0000000000007941 */ /* 0x000fea0003800200 */
.L_x_10699:
[----:B------:R0:W-:Y:S01]  /*9140*/  STG.E.U8 desc[UR36][R8.64], R0 ;  /* 0x0000000008007986 */ /* 0x0001e2000c101124 */
[----:B------:R-:W-:Y:S01]  /*9150*/  IMAD.MOV.U32 R36, RZ, RZ, R2 ;  /* 0x000000ffff247224 */ /* 0x000fe200078e0002 */
[----:B------:R-:W-:Y:S06]  /*9160*/  BRA `(.L_x_10680) ;  /* 0x0000000400407947 */ /* 0x000fec0003800000 */
.L_x_10697:
        /* <DEDUP_REMOVED lines=17> */
.L_x_10705:
[----:B------:R-:W-:-:S04]  /*9280*/  SHF.R.U32.HI R0, RZ, 0x15, R7 ;  /* 0x00000015ff007819 */ /* 0x000fc80000011607 */
[----:B------:R-:W-:-:S04]  /*9290*/  LOP3.LUT R0, R0, 0x1, RZ, 0xc0, !PT ;  /* 0x0000000100007812 */ /* 0x000fc800078ec0ff */
[----:B------:R-:W-:-:S04]  /*92a0*/  IADD3 R0, PT, PT, R7, 0x88fffff, R0 ;  /* 0x088fffff07007810 */ /* 0x000fc80007ffe000 */
[----:B------:R-:W-:-:S04]  /*92b0*/  SHF.R.U32.HI R0, RZ, 0x15, R0 ;  /* 0x00000015ff007819 */ /* 0x000fc80000011600 */
[----:B------:R-:W-:-:S07]  /*92c0*/  LOP3.LUT R3, R0, 0xff, RZ, 0xc0, !PT ;  /* 0x000000ff00037812 */ /* 0x000fce00078ec0ff */
.L_x_10706:
[----:B------:R-:W-:-:S04]  /*92d0*/  SHF.R.U32.HI R0, RZ, 0x18, R7 ;  /* 0x00000018ff007819 */ /* 0x000fc80000011607 */
[----:B------:R-:W-:-:S07]  /*92e0*/  LOP3.LUT R0, R3, 0x80, R0, 0xf8, !PT ;  /* 0x0000008003007812 */ /* 0x000fce00078ef800 */
.L_x_10704:
[----:B------:R-:W-:Y:S05]  /*92f0*/  BSYNC.RECONVERGENT B0 ;  /* 0x0000000000007941 */ /* 0x000fea0003800200 */
.L_x_10703:
[----:B------:R0:W-:Y:S01]  /*9300*/  STG.E.U8 desc[UR36][R8.64], R0 ;  /* 0x0000000008007986 */ /* 0x0001e2000c101124 */
[----:B------:R-:W-:Y:S01]  /*9310*/  IMAD.MOV.U32 R36, RZ, RZ, R2 ;  /* 0x000000ffff247224 */ /* 0x000fe200078e0002 */
[----:B------:R-:W-:Y:S06]  /*9320*/  BRA `(.L_x_10680) ;  /* 0x0000000000d07947 */ /* 0x000fec0003800000 */
.L_x_10696:
[----:B------:R-:W-:-:S13]  /*9330*/  ISETP.NE.AND P0, PT, R0, 0x1c, PT ;  /* 0x0000001c0000780c */ /* 0x000fda0003f05270 */
[----:B------:R-:W-:Y:S05]  /*9340*/  @!P0 BRA `(.L_x_10707) ;  /* 0x0000000000bc8947 */ /* 0x000fea0003800000 */
[----:B------:R-:W-:-:S13]  /*9350*/  ISETP.NE.AND P0, PT, R0, 0x1d, PT ;  /* 0x0000001d0000780c */ /* 0x000fda0003f05270 */
[----:B------:R-:W-:Y:S05]  /*9360*/  @!P0 BRA `(.L_x_10708) ;  /* 0x0000000000a48947 */ /* 0x000fea0003800000 */
[----:B------:R-:W-:-:S13]  /*9370*/  ISETP.NE.AND P0, PT, R0, 0x2c, PT ;  /* 0x0000002c0000780c */ /* 0x000fda0003f05270 */
[----:B------:R-:W-:Y:S05]  /*9380*/  @!P0 BRA `(.L_x_10709) ;  /* 0x0000000000488947 */ /* 0x000fea0003800000 */
.L_x_10679:
        /* <DEDUP_REMOVED lines=16> */
.L_x_10710:
[----:B------:R-:W-:Y:S01]  /*9490*/  IMAD.MOV.U32 R36, RZ, RZ, R2 ;  /* 0x000000ffff247224 */ /* 0x000fe200078e0002 */
[----:B------:R-:W-:Y:S06]  /*94a0*/  BRA `(.L_x_10680) ;  /* 0x0000000000707947 */ /* 0x000fec0003800000 */
.L_x_10709:
        /* <DEDUP_REMOVED lines=21> */
.L_x_10708:
[----:B------:R-:W0:Y:S01]  /*9600*/  F2I.U64.F64.TRUNC R4, R4 ;  /* 0x0000000400047311 */ /* 0x000e22000030d800 */
[----:B------:R-:W-:Y:S01]  /*9610*/  IMAD.MOV.U32 R36, RZ, RZ, R2 ;  /* 0x000000ffff247224 */ /* 0x000fe200078e0002 */
[----:B0-----:R0:W-:Y:S01]  /*9620*/  STG.E.64 desc[UR36][R8.64], R4 ;  /* 0x0000000408007986 */ /* 0x0011e2000c101b24 */
[----:B------:R-:W-:Y:S05]  /*9630*/  BRA `(.L_x_10680) ;  /* 0x00000000000c7947 */ /* 0x000fea0003800000 */
.L_x_10707:
[----:B------:R-:W0:Y:S01]  /*9640*/  F2I.U32.F64.TRUNC R5, R4 ;  /* 0x0000000400057311 */ /* 0x000e22000030d000 */
[----:B------:R-:W-:Y:S01]  /*9650*/  IMAD.MOV.U32 R36, RZ, RZ, R2 ;  /* 0x000000ffff247224 */ /* 0x000fe200078e0002 */
[----:B0-----:R0:W-:Y:S06]  /*9660*/  STG.E desc[UR36][R8.64], R5 ;  /* 0x0000000508007986 */ /* 0x0011ec000c101924 */
.L_x_10680:
        /* <DEDUP_REMOVED lines=24> */
.L_x_10715:
[----:B------:R-:W0:Y:S02]  /*97f0*/  F2I.S64.F64.TRUNC R28, R28 ;  /* 0x0000001c001c7311 */ /* 0x000e24000030d900 */
[----:B0-----:R-:W-:-:S05]  /*9800*/  IMAD.MOV.U32 R5, RZ, RZ, R28 ;  /* 0x000000ffff057224 */ /* 0x001fca00078e001c */
[----:B------:R0:W-:Y:S01]  /*9810*/  STG.E.U8 desc[UR36][R2.64], R5 ;  /* 0x0000000502007986 */ /* 0x0001e2000c101124 */
[----:B------:R-:W-:Y:S05]  /*9820*/  BRA `(.L_x_10717) ;  /* 0x0000000c00e07947 */ /* 0x000fea0003800000 */
.L_x_10714:
        /* <DEDUP_REMOVED lines=9> */
.L_x_10719:
[----:B------:R-:W0:Y:S02]  /*98c0*/  F2I.F64.TRUNC R29, R28 ;  /* 0x0000001c001d7311 */ /* 0x000e24000030d100 */
[----:B0-----:R0:W-:Y:S01]  /*98d0*/  STG.E desc[UR36][R2.64], R29 ;  /* 0x0000001d02007986 */ /* 0x0011e2000c101924 */
[----:B------:R-:W-:Y:S05]  /*98e0*/  BRA `(.L_x_10717) ;  /* 0x0000000c00b07947 */ /* 0x000fea0003800000 */
.L_x_10718:
[----:B------:R-:W0:Y:S02]  /*98f0*/  F2I.F64.TRUNC R29, R28 ;  /* 0x0000001c001d7311 */ /* 0x000e24000030d100 */
[----:B0-----:R0:W-:Y:S01]  /*9900*/  STG.E.U16 desc[UR36][R2.64], R29 ;  /* 0x0000001d02007986 */ /* 0x0011e2000c101524 */
[----:B------:R-:W-:Y:S05]  /*9910*/  BRA `(.L_x_10717) ;  /* 0x0000000c00a47947 */ /* 0x000fea0003800000 */
.L_x_10713:
        /* <DEDUP_REMOVED lines=13> */
.L_x_10721:
        /* <DEDUP_REMOVED lines=8> */
.L_x_10720:
        /* <DEDUP_REMOVED lines=14> */
.L_x_10723:
        /* <DEDUP_REMOVED lines=9> */
.L_x_10722:
[----:B------:R0:W-:Y:S01]  /*9be0*/  STG.E.64 desc[UR36][R2.64], R28 ;  /* 0x0000001c02007986 */ /* 0x0001e2000c101b24 */
[----:B------:R-:W-:Y:S05]  /*9bf0*/  BRA `(.L_x_10717) ;  /* 0x0000000800ec7947 */ /* 0x000fea0003800000 */
.L_x_10712:
        /* <DEDUP_REMOVED lines=13> */
.L_x_10727:
        /* <DEDUP_REMOVED lines=22> */
.L_x_10730:
[----:B------:R-:W-:-:S04]  /*9e30*/  SHF.R.U32.HI R5, RZ, 0x18, R5 ;  /* 0x00000018ff057819 */ /* 0x000fc80000011605 */
[----:B------:R-:W-:-:S07]  /*9e40*/  LOP3.LUT R0, R0, 0x80, R5, 0xf8, !PT ;  /* 0x0000008000007812 */ /* 0x000fce00078ef805 */
.L_x_10729:
[----:B------:R-:W-:Y:S05]  /*9e50*/  BSYNC.RECONVERGENT B0 ;  /* 0x0000000000007941 */ /* 0x000fea0003800200 */
.L_x_10728:
[----:B------:R0:W-:Y:S01]  /*9e60*/  STG.E.U8 desc[UR36][R2.64], R0 ;  /* 0x0000000002007986 */ /* 0x0001e2000c101124 */
[----:B------:R-:W-:Y:S05]  /*9e70*/  BRA `(.L_x_10717) ;  /* 0x00000008004c7947 */ /* 0x000fea0003800000 */
.L_x_10726:
        /* <DEDUP_REMOVED lines=22> */
.L_x_10733:
[----:B------:R-:W-:-:S04]  /*9fe0*/  SHF.R.U32.HI R5, RZ, 0x18, R5 ;  /* 0x00000018ff057819 */ /* 0x000fc80000011605 */
[----:B------:R-:W-:-:S07]  /*9ff0*/  LOP3.LUT R0, R0, 0x80, R5, 0xf8, !PT ;  /* 0x0000008000007812 */ /* 0x000fce00078ef805 */
.L_x_10732:
[----:B------:R-:W-:Y:S05]  /*a000*/  BSYNC.RECONVERGENT B0 ;  /* 0x0000000000007941 */ /* 0x000fea0003800200 */
.L_x_10731:
[----:B------:R0:W-:Y:S01]  /*a010*/  STG.E.U8 desc[UR36][R2.64], R0 ;  /* 0x0000000002007986 */ /* 0x0001e2000c101124 */
[----:B------:R-:W-:Y:S05]  /*a020*/  BRA `(.L_x_10717) ;  /* 0x0000000400e07947 */ /* 0x000fea0003800000 */
.L_x_10725:
        /* <DEDUP_REMOVED lines=26> */
.L_x_10735:
[----:B------:R-:W0:Y:S02]  /*a1d0*/  F2I.U64.F64.TRUNC R28, R28 ;  /* 0x0000001c001c7311 */ /* 0x000e24000030d800 */
[----:B0-----:R0:W-:Y:S01]  /*a1e0*/  STG.E.64 desc[UR36][R2.64], R28 ;  /* 0x0000001c02007986 */ /* 0x0011e2000c101b24 */
[----:B------:R-:W-:Y:S05]  /*a1f0*/  BRA `(.L_x_10717) ;  /* 0x00000004006c7947 */ /* 0x000fea0003800000 */
.L_x_10734:
[----:B------:R-:W0:Y:S02]  /*a200*/  F2I.U32.F64.TRUNC R29, R28 ;  /* 0x0000001c001d7311 */ /* 0x000e24000030d000 */
[----:B0-----:R0:W-:Y:S01]  /*a210*/  STG.E desc[UR36][R2.64], R29 ;  /* 0x0000001d02007986 */ /* 0x0011e2000c101924 */
[----:B------:R-:W-:Y:S05]  /*a220*/  BRA `(.L_x_10717) ;  /* 0x0000000400607947 */ /* 0x000fea0003800000 */
.L_x_10724:
        /* <DEDUP_REMOVED lines=10> */
.L_x_10737:
[----:B------:R-:W-:-:S05]  /*a2d0*/  CS2R R30, SRZ ;  /* 0x00000000001e7805 */ /* 0x000fca000001ff00 */
[----:B------:R3:W-:Y:S01]  /*a2e0*/  STG.E.128 desc[UR36][R2.64], R28 ;  /* 0x0000001c02007986 */ /* 0x0007e2000c101d24 */
[----:B------:R-:W-:Y:S05]  /*a2f0*/  BRA `(.L_x_10717) ;  /* 0x00000004002c7947 */ /* 0x000fea0003800000 */
.L_x_10736:
[----:B------:R-:W-:-:S13]  /*a300*/  ISETP.NE.AND P0, PT, R0, 0xf, PT ;  /* 0x0000000f0000780c */ /* 0x000fda0003f05270 */
[----:B------:R-:W-:Y:S05]  /*a310*/  @!P0 BRA `(.L_x_10738) ;  /* 0x0000000400088947 */ /* 0x000fea0003800000 */
[----:B------:R-:W-:-:S13]  /*a320*/  ISETP.NE.AND P0, PT, R0, 0x17, PT ;  /* 0x000000170000780c */ /* 0x000fda0003f05270 */
[----:B------:R-:W-:Y:S05]  /*a330*/  @!P0 BRA `(.L_x_10739) ;  /* 0x0000000000a08947 */ /* 0x000fea0003800000 */
[----:B------:R-:W-:-:S13]  /*a340*/  ISETP.NE.AND P0, PT, R0, 0x18, PT ;  /* 0x000000180000780c */ /* 0x000fda0003f05270 */
[----:B------:R-:W-:Y:S05]  /*a350*/  @!P0 BRA `(.L_x_10740) ;  /* 0x0000000000448947 */ /* 0x000fea0003800000 */
.L_x_10716:
        /* <DEDUP_REMOVED lines=16> */
.L_x_10741:
[----:B------:R-:W-:Y:S05]  /*a460*/  BRA `(.L_x_10717) ;  /* 0x0000000000d07947 */ /* 0x000fea0003800000 */
.L_x_10740:
        /* <DEDUP_REMOVED lines=17> */
.L_x_10743:
[----:B------:R-:W-:Y:S05]  /*a580*/  BSYNC.RECONVERGENT B0 ;  /* 0x0000000000007941 */ /* 0x000fea0003800200 */
.L_x_10742:
[----:B------:R-:W-:-:S05]  /*a590*/  LOP3.LUT R5, R0, 0x80, R5, 0xf8, !PT ;  /* 0x0000008000057812 */ /* 0x000fca00078ef805 */
[----:B------:R0:W-:Y:S01]  /*a5a0*/  STG.E.U8 desc[UR36][R2.64], R5 ;  /* 0x0000000502007986 */ /* 0x0001e2000c101124 */
[----:B------:R-:W-:Y:S05]  /*a5b0*/  BRA `(.L_x_10717) ;  /* 0x00000000007c7947 */ /* 0x000fea0003800000 */
.L_x_10739:
        /* <DEDUP_REMOVED lines=16> */
.L_x_10745:
[----:B------:R-:W-:Y:S01]  /*a6c0*/  IMAD.MOV.U32 R0, RZ, RZ, 0x7f ;  /* 0x0000007fff007424 */ /* 0x000fe200078e00ff */
[----:B------:R-:W-:-:S04]  /*a6d0*/  ISETP.GT.U32.AND P0, PT, R4, 0x7f800000, PT ;  /* 0x7f8000000400780c */ /* 0x000fc80003f04070 */
[----:B------:R-:W-:-:S09]  /*a6e0*/  SEL R0, R0, 0x7c, P0 ;  /* 0x0000007c00007807 */ /* 0x000fd20000000000 */
.L_x_10746:
[----:B------:R-:W-:Y:S05]  /*a6f0*/  BSYNC.RECONVERGENT B0 ;  /* 0x0000000000007941 */ /* 0x000fea0003800200 */
.L_x_10744:
[----:B------:R-:W-:-:S04]  /*a700*/  SHF.R.U32.HI R5, RZ, 0x18, R5 ;  /* 0x00000018ff057819 */ /* 0x000fc80000011605 */
[----:B------:R-:W-:-:S05]  /*a710*/  LOP3.LUT R5, R0, 0x80, R5, 0xf8, !PT ;  /* 0x0000008000057812 */ /* 0x000fca00078ef805 */
[----:B------:R0:W-:Y:S01]  /*a720*/  STG.E.U8 desc[UR36][R2.64], R5 ;  /* 0x0000000502007986 */ /* 0x0001e2000c101124 */
[----:B------:R-:W-:Y:S05]  /*a730*/  BRA `(.L_x_10717) ;  /* 0x00000000001c7947 */ /* 0x000fea0003800000 */
.L_x_10738:
[----:B------:R-:W-:Y:S01]  /*a740*/  UMOV UR4, 0xf0000000 ;  /* 0xf000000000047882 */ /* 0x000fe20000000000 */
[----:B------:R-:W-:Y:S01]  /*a750*/  UMOV UR5, 0x380fffff ;  /* 0x380fffff00057882 */ /* 0x000fe20000000000 */
[----:B------:R-:W0:Y:S01]  /*a760*/  F2F.F32.F64 R0, R28 ;  /* 0x0000001c00007310 */ /* 0x000e220000301000 */
[----:B------:R-:W-:-:S14]  /*a770*/  DSETP.GEU.AND P0, PT, |R28|, UR4, PT ;  /* 0x000000041c007e2a */ /* 0x000fdc000bf0e200 */
[----:B0-----:R-:W-:-:S05]  /*a780*/  @!P0 FMUL R0, R0, 1.175494350822287508e-38 ;  /* 0x0080000000008820 */ /* 0x001fca0000400000 */
[----:B------:R-:W-:-:S05]  /*a790*/  F2FP.BF16.F32.PACK_AB R0, RZ, R0 ;  /* 0x00000000ff00723e */ /* 0x000fca00000010ff */
[----:B------:R0:W-:Y:S02]  /*a7a0*/  STG.E.U16 desc[UR36][R2.64], R0 ;  /* 0x0000000002007986 */ /* 0x0001e4000c101524 */
.L_x_10717:
[----:B------:R-:W-:-:S07]  /*a7b0*/  VIADD R36, R36, 0x80 ;  /* 0x0000008024247836 */ /* 0x000fce0000000000 */
.L_x_10674:
[----:B------:R-:W-:-:S13]  /*a7c0*/  ISETP.GE.AND P0, PT, R36, R19, PT ;  /* 0x000000132400720c */ /* 0x000fda0003f06270 */
[----:B------:R-:W-:Y:S05]  /*a7d0*/  @P0 BREAK.RELIABLE B6 ;  /* 0x0000000000060942 */ /* 0x000fea0003800100 */
[----:B------:R-:W-:Y:S05]  /*a7e0*/  @P0 BRA `(.L_x_10711) ;  /* 0x00000010004c0947 */ /* 0x000fea0003800000 */
[----:B------:R-:W-:Y:S05]  /*a7f0*/  BSYNC.RELIABLE B6 ;  /* 0x0000000000067941 */ /* 0x000fea0003800100 */
.L_x_10673:
        /* <DEDUP_REMOVED lines=21> */
.L_x_10750:
[----:B--2---:R-:W0:Y:S02]  /*a950*/  F2I.S64.F64.TRUNC R24, R24 ;  /* 0x0000001800187311 */ /* 0x004e24000030d900 */
[----:B0-----:R-:W-:-:S05]  /*a960*/  IMAD.MOV.U32 R5, RZ, RZ, R24 ;  /* 0x000000ffff057224 */ /* 0x001fca00078e0018 */
[----:B------:R0:W-:Y:S01]  /*a970*/  STG.E.U8 desc[UR36][R2.64], R5 ;  /* 0x0000000502007986 */ /* 0x0001e2000c101124 */
[----:B------:R-:W-:Y:S05]  /*a980*/  BRA `(.L_x_10752) ;  /* 0x0000000c00e07947 */ /* 0x000fea0003800000 */
.L_x_10749:
        /* <DEDUP_REMOVED lines=9> */
.L_x_10754:
[----:B--2---:R-:W0:Y:S02]  /*aa20*/  F2I.F64.TRUNC R25, R24 ;  /* 0x0000001800197311 */ /* 0x004e24000030d100 */
[----:B0-----:R0:W-:Y:S01]  /*aa30*/  STG.E desc[UR36][R2.64], R25 ;  /* 0x0000001902007986 */ /* 0x0011e2000c101924 */
[----:B------:R-:W-:Y:S05]  /*aa40*/  BRA `(.L_x_10752) ;  /* 0x0000000c00b07947 */ /* 0x000fea0003800000 */
.L_x_10753:
[----:B--2---:R-:W0:Y:S02]  /*aa50*/  F2I.F64.TRUNC R25, R24 ;  /* 0x0000001800197311 */ /* 0x004e24000030d100 */
[----:B0-----:R0:W-:Y:S01]  /*aa60*/  STG.E.U16 desc[UR36][R2.64], R25 ;  /* 0x0000001902007986 */ /* 0x0011e2000c101524 */
[----:B------:R-:W-:Y:S05]  /*aa70*/  BRA `(.L_x_10752) ;  /* 0x0000000c00a47947 */ /* 0x000fea0003800000 */
.L_x_10748:
        /* <DEDUP_REMOVED lines=13> */
.L_x_10756:
        /* <DEDUP_REMOVED lines=8> */
.L_x_10755:
        /* <DEDUP_REMOVED lines=14> */
.L_x_10758:
        /* <DEDUP_REMOVED lines=9> */
.L_x_10757:
[----:B--2---:R0:W-:Y:S01]  /*ad40*/  STG.E.64 desc[UR36][R2.64], R24 ;  /* 0x0000001802007986 */ /* 0x0041e2000c101b24 */
[----:B------:R-:W-:Y:S05]  /*ad50*/  BRA `(.L_x_10752) ;  /* 0x0000000800ec7947 */ /* 0x000fea0003800000 */
.L_x_10747:
        /* <DEDUP_REMOVED lines=13> */
.L_x_10762:
        /* <DEDUP_REMOVED lines=22> */
.L_x_10765:
[----:B------:R-:W-:-:S04]  /*af90*/  SHF.R.U32.HI R5, RZ, 0x18, R5 ;  /* 0x00000018ff057819 */ /* 0x000fc80000011605 */
[----:B------:R-:W-:-:S07]  /*afa0*/  LOP3.LUT R0, R0, 0x80, R5, 0xf8, !PT ;  /* 0x0000008000007812 */ /* 0x000fce00078ef805 */
.L_x_10764:
[----:B------:R-:W-:Y:S05]  /*afb0*/  BSYNC.RECONVERGENT B0 ;  /* 0x0000000000007941 */ /* 0x000fea0003800200 */
.L_x_10763:
[----:B------:R0:W-:Y:S01]  /*afc0*/  STG.E.U8 desc[UR36][R2.64], R0 ;  /* 0x0000000002007986 */ /* 0x0001e2000c101124 */
[----:B------:R-:W-:Y:S05]  /*afd0*/  BRA `(.L_x_10752) ;  /* 0x00000008004c7947 */ /* 0x000fea0003800000 */
.L_x_10761:
        /* <DEDUP_REMOVED lines=22> */
.L_x_10768:
[----:B------:R-:W-:-:S04]  /*b140*/  SHF.R.U32.HI R5, RZ, 0x18, R5 ;  /* 0x00000018ff057819 */ /* 0x000fc80000011605 */
[----:B------:R-:W-:-:S07]  /*b150*/  LOP3.LUT R0, R0, 0x80, R5, 0xf8, !PT ;  /* 0x0000008000007812 */ /* 0x000fce00078ef805 */
.L_x_10767:
[----:B------:R-:W-:Y:S05]  /*b160*/  BSYNC.RECONVERGENT B0 ;  /* 0x0000000000007941 */ /* 0x000fea0003800200 */
.L_x_10766:
[----:B------:R0:W-:Y:S01]  /*b170*/  STG.E.U8 desc[UR36][R2.64], R0 ;  /* 0x0000000002007986 */ /* 0x0001e2000c101124 */
[----:B------:R-:W-:Y:S05]  /*b180*/  BRA `(.L_x_10752) ;  /* 0x0000000400e07947 */ /* 0x000fea0003800000 */
.L_x_10760:
        /* <DEDUP_REMOVED lines=26> */
.L_x_10770:
[----:B--2---:R-:W0:Y:S02]  /*b330*/  F2I.U64.F64.TRUNC R24, R24 ;  /* 0x0000001800187311 */ /* 0x004e24000030d800 */
[----:B0-----:R0:W-:Y:S01]  /*b340*/  STG.E.64 desc[UR36][R2.64], R24 ;  /* 0x0000001802007986 */ /* 0x0011e2000c101b24 */
[----:B------:R-:W-:Y:S05]  /*b350*/  BRA `(.L_x_10752) ;  /* 0x00000004006c7947 */ /* 0x000fea0003800000 */
.L_x_10769:
[----:B--2---:R-:W0:Y:S02]  /*b360*/  F2I.U32.F64.TRUNC R25, R24 ;  /* 0x0000001800197311 */ /* 0x004e24000030d000 */
[----:B0-----:R0:W-:Y:S01]  /*b370*/  STG.E desc[UR36][R2.64], R25 ;  /* 0x0000001902007986 */ /* 0x0011e2000c101924 */
[----:B------:R-:W-:Y:S05]  /*b380*/  BRA `(.L_x_10752) ;  /* 0x0000000400607947 */ /* 0x000fea0003800000 */
.L_x_10759:
        /* <DEDUP_REMOVED lines=10> */
.L_x_10772:
[----:B--2---:R-:W-:-:S05]  /*b430*/  CS2R R26, SRZ ;  /* 0x00000000001a7805 */ /* 0x004fca000001ff00 */
[----:B------:R0:W-:Y:S01]  /*b440*/  STG.E.128 desc[UR36][R2.64], R24 ;  /* 0x0000001802007986 */ /* 0x0001e2000c101d24 */
[----:B------:R-:W-:Y:S05]  /*b450*/  BRA `(.L_x_10752) ;  /* 0x00000004002c7947 */ /* 0x000fea0003800000 */
.L_x_10771:
[----:B------:R-:W-:-:S13]  /*b460*/  ISETP.NE.AND P0, PT, R0, 0xf, PT ;  /* 0x0000000f0000780c */ /* 0x000fda0003f05270 */
[----:B------:R-:W-:Y:S05]  /*b470*/  @!P0 BRA `(.L_x_10773) ;  /* 0x0000000400088947 */ /* 0x000fea0003800000 */
[----:B------:R-:W-:-:S13]  /*b480*/  ISETP.NE.AND P0, PT, R0, 0x17, PT ;  /* 0x000000170000780c */ /* 0x000fda0003f05270 */
[----:B------:R-:W-:Y:S05]  /*b490*/  @!P0 BRA `(.L_x_10774) ;  /* 0x0000000000a08947 */ /* 0x000fea0003800000 */
[----:B------:R-:W-:-:S13]  /*b4a0*/  ISETP.NE.AND P0, PT, R0, 0x18, PT ;  /* 0x000000180000780c */ /* 0x000fda0003f05270 */
[----:B------:R-:W-:Y:S05]  /*b4b0*/  @!P0 BRA `(.L_x_10775) ;  /* 0x0000000000448947 */ /* 0x000fea0003800000 */
.L_x_10751:
        /* <DEDUP_REMOVED lines=16> */
.L_x_10776:
[----:B------:R-:W-:Y:S05]  /*b5c0*/  BRA `(.L_x_10752) ;  /* 0x0000000000d07947 */ /* 0x000fea0003800000 */
.L_x_10775:
        /* <DEDUP_REMOVED lines=17> */
.L_x_10778:
[----:B------:R-:W-:Y:S05]  /*b6e0*/  BSYNC.RECONVERGENT B0 ;  /* 0x0000000000007941 */ /* 0x000fea0003800200 */
.L_x_10777:
[----:B------:R-:W-:-:S05]  /*b6f0*/  LOP3.LUT R5, R0, 0x80, R5, 0xf8, !PT ;  /* 0x0000008000057812 */ /* 0x000fca00078ef805 */
[----:B------:R2:W-:Y:S01]  /*b700*/  STG.E.U8 desc[UR36][R2.64], R5 ;  /* 0x0000000502007986 */ /* 0x0005e2000c101124 */
[----:B------:R-:W-:Y:S05]  /*b710*/  BRA `(.L_x_10752) ;  /* 0x00000000007c7947 */ /* 0x000fea0003800000 */
.L_x_10774:
        /* <DEDUP_REMOVED lines=16> */
.L_x_10780:
[----:B------:R-:W-:Y:S01]  /*b820*/  IMAD.MOV.U32 R0, RZ, RZ, 0x7f ;  /* 0x0000007fff007424 */ /* 0x000fe200078e00ff */
[----:B------:R-:W-:-:S04]  /*b830*/  ISETP.GT.U32.AND P0, PT, R4, 0x7f800000, PT ;  /* 0x7f8000000400780c */ /* 0x000fc80003f04070 */
[----:B------:R-:W-:-:S09]  /*b840*/  SEL R0, R0, 0x7c, P0 ;  /* 0x0000007c00007807 */ /* 0x000fd20000000000 */
.L_x_10781:
[----:B------:R-:W-:Y:S05]  /*b850*/  BSYNC.RECONVERGENT B0 ;  /* 0x0000000000007941 */ /* 0x000fea0003800200 */
.L_x_10779:
[----:B------:R-:W-:-:S04]  /*b860*/  SHF.R.U32.HI R5, RZ, 0x18, R5 ;  /* 0x00000018ff057819 */ /* 0x000fc80000011605 */
[----:B------:R-:W-:-:S05]  /*b870*/  LOP3.LUT R5, R0, 0x80, R5, 0xf8, !PT ;  /* 0x0000008000057812 */ /* 0x000fca00078ef805 */
[----:B------:R3:W-:Y:S01]  /*b880*/  STG.E.U8 desc[UR36][R2.64], R5 ;  /* 0x0000000502007986 */ /* 0x0007e2000c101124 */
[----:B------:R-:W-:Y:S05]  /*b890*/  BRA `(.L_x_10752) ;  /* 0x00000000001c7947 */ /* 0x000fea0003800000 */
.L_x_10773:
[----:B------:R-:W-:Y:S01]  /*b8a0*/  UMOV UR4, 0xf0000000 ;  /* 0xf000000000047882 */ /* 0x000fe20000000000 */
[----:B------:R-:W-:Y:S01]  /*b8b0*/  UMOV UR5, 0x380fffff ;  /* 0x380fffff00057882 */ /* 0x000fe20000000000 */
[----:B--2---:R-:W0:Y:S01]  /*b8c0*/  F2F.F32.F64 R0, R24 ;  /* 0x0000001800007310 */ /* 0x004e220000301000 */
[----:B------:R-:W-:-:S14]  /*b8d0*/  DSETP.GEU.AND P0, PT, |R24|, UR4, PT ;  /* 0x0000000418007e2a */ /* 0x000fdc000bf0e200 */
[----:B0-----:R-:W-:-:S05]  /*b8e0*/  @!P0 FMUL R0, R0, 1.175494350822287508e-38 ;  /* 0x0080000000008820 */ /* 0x001fca0000400000 */
[----:B------:R-:W-:-:S05]  /*b8f0*/  F2FP.BF16.F32.PACK_AB R0, RZ, R0 ;  /* 0x00000000ff00723e */ /* 0x000fca00000010ff */
[----:B------:R0:W-:Y:S02]  /*b900*/  STG.E.U16 desc[UR36][R2.64], R0 ;  /* 0x0000000002007986 */ /* 0x0001e4000c101524 */
.L_x_10752:
[----:B------:R-:W-:-:S07]  /*b910*/  VIADD R36, R36, 0x80 ;  /* 0x0000008024247836 */ /* 0x000fce0000000000 */
.L_x_10711:
[----:B------:R-:W-:Y:S05]  /*b920*/  BSYNC.RECONVERGENT B7 ;  /* 0x0000000000077941 */ /* 0x000fea0003800200 */
.L_x_10672:
        /* <DEDUP_REMOVED lines=23> */
.L_x_10785:
[----:B----4-:R-:W0:Y:S02]  /*baa0*/  F2I.S64.F64.TRUNC R16, R16 ;  /* 0x0000001000107311 */ /* 0x010e24000030d900 */
[----:B0-----:R-:W-:-:S05]  /*bab0*/  IMAD.MOV.U32 R5, RZ, RZ, R16 ;  /* 0x000000ffff057224 */ /* 0x001fca00078e0010 */
[----:B------:R-:W-:Y:S01]  /*bac0*/  STG.E.U8 desc[UR36][R2.64], R5 ;  /* 0x0000000502007986 */ /* 0x000fe2000c101124 */
[----:B------:R-:W-:Y:S05]  /*bad0*/  EXIT ;  /* 0x000000000000794d */ /* 0x000fea0003800000 */
.L_x_10784:
        /* <DEDUP_REMOVED lines=9> */
.L_x_10788:
[----:B----4-:R-:W0:Y:S02]  /*bb70*/  F2I.F64.TRUNC R17, R16 ;  /* 0x0000001000117311 */ /* 0x010e24000030d100 */
[----:B0-----:R-:W-:Y:S01]  /*bb80*/  STG.E desc[UR36][R2.64], R17 ;  /* 0x0000001102007986 */ /* 0x001fe2000c101924 */
[----:B------:R-:W-:Y:S05]  /*bb90*/  EXIT ;  /* 0x000000000000794d */ /* 0x000fea0003800000 */
.L_x_10787:
[----:B----4-:R-:W0:Y:S02]  /*bba0*/  F2I.F64.TRUNC R17, R16 ;  /* 0x0000001000117311 */ /* 0x010e24000030d100 */
[----:B0-----:R-:W-:Y:S01]  /*bbb0*/  STG.E.U16 desc[UR36][R2.64], R17 ;  /* 0x0000001102007986 */ /* 0x001fe2000c101524 */
[----:B------:R-:W-:Y:S05]  /*bbc0*/  EXIT ;  /* 0x000000000000794d */ /* 0x000fea0003800000 */
.L_x_10783:
        /* <DEDUP_REMOVED lines=13> */
.L_x_10790:
        /* <DEDUP_REMOVED lines=8> */
.L_x_10789:
        /* <DEDUP_REMOVED lines=14> */
.L_x_10792:
        /* <DEDUP_REMOVED lines=9> */
.L_x_10791:
[----:B----4-:R-:W-:Y:S01]  /*be90*/  STG.E.64 desc[UR36][R2.64], R16 ;  /* 0x0000001002007986 */ /* 0x010fe2000c101b24 */
[----:B------:R-:W-:Y:S05]  /*bea0*/  EXIT ;  /* 0x000000000000794d */ /* 0x000fea0003800000 */
.L_x_10782:
        /* <DEDUP_REMOVED lines=13> */
.L_x_10796:
        /* <DEDUP_REMOVED lines=22> */
.L_x_10799:
[----:B------:R-:W-:-:S04]  /*c0e0*/  SHF.R.U32.HI R5, RZ, 0x18, R5 ;  /* 0x00000018ff057819 */ /* 0x000fc80000011605 */
[----:B------:R-:W-:-:S07]  /*c0f0*/  LOP3.LUT R0, R0, 0x80, R5, 0xf8, !PT ;  /* 0x0000008000007812 */ /* 0x000fce00078ef805 */
.L_x_10798:
[----:B------:R-:W-:Y:S05]  /*c100*/  BSYNC.RECONVERGENT B0 ;  /* 0x0000000000007941 */ /* 0x000fea0003800200 */
.L_x_10797:
[----:B------:R-:W-:Y:S01]  /*c110*/  STG.E.U8 desc[UR36][R2.64], R0 ;  /* 0x0000000002007986 */ /* 0x000fe2000c101124 */
[----:B------:R-:W-:Y:S05]  /*c120*/  EXIT ;  /* 0x000000000000794d */ /* 0x000fea0003800000 */
.L_x_10795:
        /* <DEDUP_REMOVED lines=22> */
.L_x_10802:
[----:B------:R-:W-:-:S04]  /*c290*/  SHF.R.U32.HI R5, RZ, 0x18, R5 ;  /* 0x00000018ff057819 */ /* 0x000fc80000011605 */
[----:B------:R-:W-:-:S07]  /*c2a0*/  LOP3.LUT R0, R0, 0x80, R5, 0xf8, !PT ;  /* 0x0000008000007812 */ /* 0x000fce00078ef805 */
.L_x_10801:
[----:B------:R-:W-:Y:S05]  /*c2b0*/  BSYNC.RECONVERGENT B0 ;  /* 0x0000000000007941 */ /* 0x000fea0003800200 */
.L_x_10800:
[----:B------:R-:W-:Y:S01]  /*c2c0*/  STG.E.U8 desc[UR36][R2.64], R0 ;  /* 0x0000000002007986 */ /* 0x000fe2000c101124 */
[----:B------:R-:W-:Y:S05]  /*c2d0*/  EXIT ;  /* 0x000000000000794d */ /* 0x000fea0003800000 */
.L_x_10794:
        /* <DEDUP_REMOVED lines=26> */
.L_x_10804:
[----:B----4-:R-:W0:Y:S02]  /*c480*/  F2I.U64.F64.TRUNC R16, R16 ;  /* 0x0000001000107311 */ /* 0x010e24000030d800 */
[----:B0-----:R-:W-:Y:S01]  /*c490*/  STG.E.64 desc[UR36][R2.64], R16 ;  /* 0x0000001002007986 */ /* 0x001fe2000c101b24 */
[----:B------:R-:W-:Y:S05]  /*c4a0*/  EXIT ;  /* 0x000000000000794d */ /* 0x000fea0003800000 */
.L_x_10803:
[----:B----4-:R-:W0:Y:S02]  /*c4b0*/  F2I.U32.F64.TRUNC R17, R16 ;  /* 0x0000001000117311 */ /* 0x010e24000030d000 */
[----:B0-----:R-:W-:Y:S01]  /*c4c0*/  STG.E desc[UR36][R2.64], R17 ;  /* 0x0000001102007986 */ /* 0x001fe2000c101924 */
[----:B------:R-:W-:Y:S05]  /*c4d0*/  EXIT ;  /* 0x000000000000794d */ /* 0x000fea0003800000 */
.L_x_10793:
        /* <DEDUP_REMOVED lines=10> */
.L_x_10806:
[----:B------:R-:W-:-:S05]  /*c580*/  CS2R R18, SRZ ;  /* 0x0000000000127805 */ /* 0x000fca000001ff00 */
[----:B----4-:R-:W-:Y:S01]  /*c590*/  STG.E.128 desc[UR36][R2.64], R16 ;  /* 0x0000001002007986 */ /* 0x010fe2000c101d24 */
[----:B------:R-:W-:Y:S05]  /*c5a0*/  EXIT ;  /* 0x000000000000794d */ /* 0x000fea0003800000 */
.L_x_10805:
[----:B------:R-:W-:-:S13]  /*c5b0*/  ISETP.NE.AND P0, PT, R0, 0xf, PT ;  /* 0x0000000f0000780c */ /* 0x000fda0003f05270 */
[----:B------:R-:W-:Y:S05]  /*c5c0*/  @!P0 BRA `(.L_x_10807) ;  /* 0x0000000400088947 */ /* 0x000fea0003800000 */
[----:B------:R-:W-:-:S13]  /*c5d0*/  ISETP.NE.AND P0, PT, R0, 0x17, PT ;  /* 0x000000170000780c */ /* 0x000fda0003f05270 */
[----:B------:R-:W-:Y:S05]  /*c5e0*/  @!P0 BRA `(.L_x_10808) ;  /* 0x0000000000a08947 */ /* 0x000fea0003800000 */
[----:B------:R-:W-:-:S13]  /*c5f0*/  ISETP.NE.AND P0, PT, R0, 0x18, PT ;  /* 0x000000180000780c */ /* 0x000fda0003f05270 */
[----:B------:R-:W-:Y:S05]  /*c600*/  @!P0 BRA `(.L_x_10809) ;  /* 0x0000000000448947 */ /* 0x000fea0003800000 */
.L_x_10786:
        /* <DEDUP_REMOVED lines=16> */
.L_x_10810:
[----:B------:R-:W-:Y:S05]  /*c710*/  EXIT ;  /* 0x000000000000794d */ /* 0x000fea0003800000 */
.L_x_10809:
        /* <DEDUP_REMOVED lines=17> */
.L_x_10812:
[----:B------:R-:W-:Y:S05]  /*c830*/  BSYNC.RECONVERGENT B0 ;  /* 0x0000000000007941 */ /* 0x000fea0003800200 */
.L_x_10811:
[----:B------:R-:W-:-:S05]  /*c840*/  LOP3.LUT R5, R0, 0x80, R5, 0xf8, !PT ;  /* 0x0000008000057812 */ /* 0x000fca00078ef805 */
[----:B------:R-:W-:Y:S01]  /*c850*/  STG.E.U8 desc[UR36][R2.64], R5 ;  /* 0x0000000502007986 */ /* 0x000fe2000c101124 */
[----:B------:R-:W-:Y:S05]  /*c860*/  EXIT ;  /* 0x000000000000794d */ /* 0x000fea0003800000 */
.L_x_10808:
        /* <DEDUP_REMOVED lines=16> */
.L_x_10814:
[----:B------:R-:W-:Y:S01]  /*c970*/  IMAD.MOV.U32 R0, RZ, RZ, 0x7f ;  /* 0x0000007fff007424 */ /* 0x000fe200078e00ff */
[----:B------:R-:W-:-:S04]  /*c980*/  ISETP.GT.U32.AND P0, PT, R4, 0x7f800000, PT ;  /* 0x7f8000000400780c */ /* 0x000fc80003f04070 */
[----:B------:R-:W-:-:S09]  /*c990*/  SEL R0, R0, 0x7c, P0 ;  /* 0x0000007c00007807 */ /* 0x000fd20000000000 */
.L_x_10815:
[----:B------:R-:W-:Y:S05]  /*c9a0*/  BSYNC.RECONVERGENT B0 ;  /* 0x0000000000007941 */ /* 0x000fea0003800200 */
.L_x_10813:
[----:B------:R-:W-:-:S04]  /*c9b0*/  SHF.R.U32.HI R5, RZ, 0x18, R5 ;  /* 0x00000018ff057819 */ /* 0x000fc80000011605 */
[----:B------:R-:W-:-:S05]  /*c9c0*/  LOP3.LUT R5, R0, 0x80, R5, 0xf8, !PT ;  /* 0x0000008000057812 */ /* 0x000fca00078ef805 */
[----:B------:R-:W-:Y:S01]  /*c9d0*/  STG.E.U8 desc[UR36][R2.64], R5 ;  /* 0x0000000502007986 */ /* 0x000fe2000c101124 */
[----:B------:R-:W-:Y:S05]  /*c9e0*/  EXIT ;  /* 0x000000000000794d */ /* 0x000fea0003800000 */
.L_x_10807:
        /* <DEDUP_REMOVED lines=8> */
        .weak           $__internal_8_$__cuda_sm20_div_rn_f64_full
        .type           $__internal_8_$__cuda_sm20_div_rn_f64_full,@function
        .size           $__internal_8_$__cuda_sm20_div_rn_f64_full,(.L_x_14586 - $__internal_8_$__cuda_sm20_div_rn_f64_full)
$__internal_8_$__cuda_sm20_div_rn_f64_full:
        /* <DEDUP_REMOVED lines=70> */
.L_x_10817:
        /* <DEDUP_REMOVED lines=16> */
.L_x_10820:
[----:B------:R-:W-:Y:S01]  /*cfd0*/  LOP3.LUT R19, R9, 0x80000, RZ, 0xfc, !PT ;  /* 0x0008000009137812 */ /* 0x000fe200078efcff */
[----:B------:R-:W-:Y:S01]  /*cfe0*/  IMAD.MOV.U32 R18, RZ, RZ, R8 ;  /* 0x000000ffff127224 */ /* 0x000fe200078e0008 */
[----:B------:R-:W-:Y:S06]  /*cff0*/  BRA `(.L_x_10818) ;  /* 0x0000000000087947 */ /* 0x000fec0003800000 */
.L_x_10819:
[----:B------:R-:W-:Y:S01]  /*d000*/  LOP3.LUT R19, R11, 0x80000, RZ, 0xfc, !PT ;  /* 0x000800000b137812 */ /* 0x000fe200078efcff */
[----:B------:R-:W-:-:S07]  /*d010*/  IMAD.MOV.U32 R18, RZ, RZ, R10 ;  /* 0x000000ffff127224 */ /* 0x000fce00078e000a */
.L_x_10818:
[----:B------:R-:W-:Y:S05]  /*d020*/  BSYNC.RECONVERGENT B2 ;  /* 0x0000000000027941 */ /* 0x000fea0003800200 */
.L_x_10816:
[----:B------:R-:W-:Y:S02]  /*d030*/  IMAD.MOV.U32 R6, RZ, RZ, R16 ;  /* 0x000000ffff067224 */ /* 0x000fe400078e0010 */
[----:B------:R-:W-:-:S04]  /*d040*/  IMAD.MOV.U32 R7, RZ, RZ, 0x0 ;  /* 0x00000000ff077424 */ /* 0x000fc800078e00ff */
[----:B------:R-:W-:Y:S05]  /*d050*/  RET.REL.NODEC R6 `(_ZN2at6native27unrolled_elementwise_kernelIZZZNS0_26logit_backward_kernel_cudaERNS_18TensorIteratorBaseERKN3c106ScalarEENKUlvE_clEvENKUlvE_clEvEUlddE_St5arrayIPcLm3EELi4E23TrivialOffsetCalculatorILi2EjESE_ILi1EjENS0_6memory12LoadWithCastILi2EEENSH_13StoreWithCastILi1EEEEEviT_T0_T2_T3_T4_T5_) ;  /* 0xffffff2c06e87950 */ /* 0x000fea0003c3ffff */
.L_x_10821:
        /* <DEDUP_REMOVED lines=10> */
.L_x_14586:


//--------------------- .text._ZN2at6native18elementwise_kernelILi128ELi2EZNS0_22gpu_kernel_impl_nocastIZZZNS0_26logit_backward_kernel_cudaERNS_18TensorIteratorBaseERKN3c106ScalarEENKUlvE_clEvENKUlvE_clEvEUlddE_EEvS4_RKT_EUliE_EEviT1_ --------------------------
	.section	.text._ZN2at6native18elementwise_kernelILi128ELi2EZNS0_22gpu_kernel_impl_nocastIZZZNS0_26logit_backward_kernel_cudaERNS_18TensorIteratorBaseERKN3c106ScalarEENKUlvE_clEvENKUlvE_clEvEUlddE_EEvS4_RKT_EUliE_EEviT1_,"ax",@progbits
	.align	128
        .global         _ZN2at6native18elementwise_kernelILi128ELi2EZNS0_22gpu_kernel_impl_nocastIZZZNS0_26logit_backward_kernel_cudaERNS_18TensorIteratorBaseERKN3c106ScalarEENKUlvE_clEvENKUlvE_clEvEUlddE_EEvS4_RKT_EUliE_EEviT1_
        .type           _ZN2at6native18elementwise_kernelILi128ELi2EZNS0_22gpu_kernel_impl_nocastIZZZNS0_26logit_backward_kernel_cudaERNS_18TensorIteratorBaseERKN3c106ScalarEENKUlvE_clEvENKUlvE_clEvEUlddE_EEvS4_RKT_EUliE_EEviT1_,@function
        .size           _ZN2at6native18elementwise_kernelILi128ELi2EZNS0_22gpu_kernel_impl_nocastIZZZNS0_26logit_backward_kernel_cudaERNS_18TensorIteratorBaseERKN3c106ScalarEENKUlvE_clEvENKUlvE_clEvEUlddE_EEvS4_RKT_EUliE_EEviT1_,(.L_x_14587 - _ZN2at6native18elementwise_kernelILi128ELi2EZNS0_22gpu_kernel_impl_nocastIZZZNS0_26logit_backward_kernel_cudaERNS_18TensorIteratorBaseERKN3c106ScalarEENKUlvE_clEvENKUlvE_clEvEUlddE_EEvS4_RKT_EUliE_EEviT1_)
        .other          _ZN2at6native18elementwise_kernelILi128ELi2EZNS0_22gpu_kernel_impl_nocastIZZZNS0_26logit_backward_kernel_cudaERNS_18TensorIteratorBaseERKN3c106ScalarEENKUlvE_clEvENKUlvE_clEvEUlddE_EEvS4_RKT_EUliE_EEviT1_,@"STO_CUDA_ENTRY STV_DEFAULT"
_ZN2at6native18elementwise_kernelILi128ELi2EZNS0_22gpu_kernel_impl_nocastIZZZNS0_26logit_backward_kernel_cudaERNS_18TensorIteratorBaseERKN3c106ScalarEENKUlvE_clEvENKUlvE_clEvEUlddE_EEvS4_RKT_EUliE_EEviT1_:
.text._ZN2at6native18elementwise_kernelILi128ELi2EZNS0_22gpu_kernel_impl_nocastIZZZNS0_26logit_backward_kernel_cudaERNS_18TensorIteratorBaseERKN3c106ScalarEENKUlvE_clEvENKUlvE_clEvEUlddE_EEvS4_RKT_EUliE_EEviT1_:
        /* <DEDUP_REMOVED lines=14> */
[----:B0-----:R-:W2:Y:S01]  /*00e0*/  LDG.E.64 R2, desc[UR6][R2.64] ;  /* 0x0000000602027981 */ /* 0x001ea2000c1e1b00 */
[----:B------:R-:W-:Y:S02]  /*00f0*/  MOV R4, 0x0 ;  /* 0x0000000000047802 */ /* 0x000fe40000000f00 */
[----:B------:R-:W-:Y:S01]  /*0100*/  MOV R5, 0x7ff80000 ;  /* 0x7ff8000000057802 */ /* 0x000fe20000000f00 */
[----:B--2---:R-:W-:-:S06]  /*0110*/  DSETP.GT.AND P0, PT, R2, 1, PT ;  /* 0x3ff000000200742a */ /* 0x004fcc0003f04000 */
[----:B------:R-:W-:-:S14]  /*0120*/  DSETP.LT.OR P0, PT, R2, RZ, P0 ;  /* 0x000000ff0200722a */ /* 0x000fdc0000701400 */
        /* <DEDUP_REMOVED lines=20> */
[----:B------:R-:W-:Y:S05]  /*0270*/  CALL.REL.NOINC `($__internal_9_$__cuda_sm20_div_rn_f64_full) ;  /* 0x0000003400047944 */ /* 0x000fea0003c00000 */
[----:B------:R-:W-:Y:S01]  /*0280*/  IMAD.MOV.U32 R2, RZ, RZ, R12 ;  /* 0x000000ffff027224 */ /* 0x000fe200078e000c */
[----:B------:R-:W-:-:S07]  /*0290*/  MOV R3, R13 ;  /* 0x0000000d00037202 */ /* 0x000fce0000000f00 */
.L_x_10826:
[----:B------:R-:W-:Y:S02]  /*02a0*/  MOV R4, R2 ;  /* 0x0000000200047202 */ /* 0x000fe40000000f00 */
[----:B------:R-:W-:-:S07]  /*02b0*/  MOV R5, R3 ;  /* 0x0000000300057202 */ /* 0x000fce0000000f00 */
.L_x_10825:
[----:B------:R-:W0:Y:S01]  /*02c0*/  LDC.64 R2, c[0x0][0x5e8] ;  /* 0x00017a00ff027b82 */ /* 0x000e220000000a00 */
[----:B------:R-:W-:Y:S01]  /*02d0*/  VIADD R11, R11, 0x80 ;  /* 0x000000800b0b7836 */ /* 0x000fe20000000000 */
[----:B0-----:R0:W-:Y:S06]  /*02e0*/  STG.E.64 desc[UR6][R2.64], R4 ;  /* 0x0000000402007986 */ /* 0x0011ec000c101b06 */
.L_x_10824:
[----:B------:R-:W-:Y:S05]  /*02f0*/  BSYNC.RECONVERGENT B0 ;  /* 0x0000000000007941 */ /* 0x000fea0003800200 */
.L_x_10823:
[----:B------:R-:W1:Y:S02]  /*0300*/  LDCU UR4, c[0x0][0x380] ;  /* 0x00007000ff0477ac */ /* 0x000e640008000800 */
[----:B-1----:R-:W-:-:S13]  /*0310*/  ISETP.GE.AND P0, PT, R11, UR4, PT ;  /* 0x000000040b007c0c */ /* 0x002fda000bf06270 */
[----:B------:R-:W-:Y:S05]  /*0320*/  @P0 EXIT ;  /* 0x000000000000094d */ /* 0x000fea0003800000 */
[----:B0-----:R-:W0:Y:S02]  /*0330*/  LDC.64 R4, c[0x0][0x5f8] ;  /* 0x00017e00ff047b82 */ /* 0x001e240000000a00 */
        /* <DEDUP_REMOVED lines=28> */
.L_x_10827:
[----:B------:R-:W0:Y:S02]  /*0500*/  LDC.64 R4, c[0x0][0x5e8] ;  /* 0x00017a00ff047b82 */ /* 0x000e240000000a00 */
[----:B0-----:R-:W-:Y:S01]  /*0510*/  STG.E.64 desc[UR6][R4.64], R2 ;  /* 0x0000000204007986 */ /* 0x001fe2000c101b06 */
[----:B------:R-:W-:Y:S05]  /*0520*/  EXIT ;  /* 0x000000000000794d */ /* 0x000fea0003800000 */
.L_x_10822:
        /* <DEDUP_REMOVED lines=332> */
[----:B------:R-:W-:Y:S01]  /*19f0*/  IMAD.MOV.U32 R4, RZ, RZ, RZ ;  /* 0x000000ffff047224 */ /* 0x000fe200078e00ff */
        /* <DEDUP_REMOVED lines=22> */
.L_x_10830:
[----:B------:R-:W0:Y:S02]  /*1b60*/  LDCU.64 UR4, c[0x0][0x5f8] ;  /* 0x0000bf00ff0477ac */ /* 0x000e240008000a00 */
[----:B0-----:R-:W-:-:S04]  /*1b70*/  IADD3 R4, P0, PT, R2, UR4, RZ ;  /* 0x0000000402047c10 */ /* 0x001fc8000ff1e0ff */
[----:B------:R-:W-:-:S05]  /*1b80*/  IADD3.X R5, PT, PT, RZ, UR5, RZ, P0, !PT ;  /* 0x00000005ff057c10 */ /* 0x000fca00087fe4ff */
[----:B------:R-:W2:Y:S01]  /*1b90*/  LDG.E.64 R8, desc[UR6][R4.64] ;  /* 0x0000000604087981 */ /* 0x000ea2000c1e1b00 */
[----:B------:R-:W-:Y:S01]  /*1ba0*/  BSSY.RECONVERGENT B1, `(.L_x_10831) ;  /* 0x0000020000017945 */ /* 0x000fe20003800200 */
[----:B------:R-:W-:Y:S01]  /*1bb0*/  IMAD.MOV.U32 R2, RZ, RZ, 0x0 ;  /* 0x00000000ff027424 */ /* 0x000fe200078e00ff */
[----:B------:R-:W-:Y:S01]  /*1bc0*/  MOV R3, 0x7ff80000 ;  /* 0x7ff8000000037802 */ /* 0x000fe20000000f00 */
[----:B--2---:R-:W-:-:S06]  /*1bd0*/  DSETP.GT.AND P0, PT, R8, 1, PT ;  /* 0x3ff000000800742a */ /* 0x004fcc0003f04000 */
[----:B------:R-:W-:-:S14]  /*1be0*/  DSETP.LT.OR P0, PT, R8, RZ, P0 ;  /* 0x000000ff0800722a */ /* 0x000fdc0000701400 */
[----:B------:R-:W-:Y:S05]  /*1bf0*/  @P0 BRA `(.L_x_10832) ;  /* 0x0000000000680947 */ /* 0x000fea0003800000 */
[----:B------:R-:W0:Y:S02]  /*1c00*/  LDCU.64 UR4, c[0x0][0x5f0] ;  /* 0x0000be00ff0477ac */ /* 0x000e240008000a00 */
[----:B0-----:R-:W-:-:S04]  /*1c10*/  IADD3 R6, P0, PT, R0, UR4, RZ ;  /* 0x0000000400067c10 */ /* 0x001fc8000ff1e0ff */
[----:B------:R-:W-:-:S06]  /*1c20*/  IADD3.X R7, PT, PT, RZ, UR5, RZ, P0, !PT ;  /* 0x00000005ff077c10 */ /* 0x000fcc00087fe4ff */
        /* <DEDUP_REMOVED lines=20> */
[----:B------:R-:W-:Y:S01]  /*1d70*/  MOV R2, R12 ;  /* 0x0000000c00027202 */ /* 0x000fe20000000f00 */
[----:B------:R-:W-:-:S07]  /*1d80*/  IMAD.MOV.U32 R3, RZ, RZ, R13 ;  /* 0x000000ffff037224 */ /* 0x000fce00078e000d */
.L_x_10833:
[----:B------:R-:W-:Y:S05]  /*1d90*/  BSYNC.RECONVERGENT B2 ;  /* 0x0000000000027941 */ /* 0x000fea0003800200 */
.L_x_10832:
[----:B------:R-:W-:Y:S05]  /*1da0*/  BSYNC.RECONVERGENT B1 ;  /* 0x0000000000017941 */ /* 0x000fea0003800200 */
.L_x_10831:
[----:B------:R-:W0:Y:S01]  /*1db0*/  LDCU.64 UR4, c[0x0][0x5e8] ;  /* 0x0000bd00ff0477ac */ /* 0x000e220008000a00 */
[----:B------:R-:W-:Y:S02]  /*1dc0*/  IADD3 R11, PT, PT, R11, 0x80, RZ ;  /* 0x000000800b0b7810 */ /* 0x000fe40007ffe0ff */
[----:B0-----:R-:W-:-:S04]  /*1dd0*/  IADD3 R4, P0, PT, R21, UR4, RZ ;  /* 0x0000000415047c10 */ /* 0x001fc8000ff1e0ff */
[----:B------:R-:W-:-:S05]  /*1de0*/  IADD3.X R5, PT, PT, RZ, UR5, RZ, P0, !PT ;  /* 0x00000005ff057c10 */ /* 0x000fca00087fe4ff */
[----:B------:R0:W-:Y:S04]  /*1df0*/  STG.E.64 desc[UR6][R4.64], R2 ;  /* 0x0000000204007986 */ /* 0x0001e8000c101b06 */
.L_x_10829:
[----:B------:R-:W-:Y:S05]  /*1e00*/  BSYNC.RECONVERGENT B0 ;  /* 0x0000000000007941 */ /* 0x000fea0003800200 */
.L_x_10828:
[----:B------:R-:W1:Y:S02]  /*1e10*/  LDCU UR4, c[0x0][0x380] ;  /* 0x00007000ff0477ac */ /* 0x000e640008000800 */
[----:B-1----:R-:W-:-:S13]  /*1e20*/  ISETP.GE.AND P0, PT, R11, UR4, PT ;  /* 0x000000040b007c0c */ /* 0x002fda000bf06270 */
        /* <DEDUP_REMOVED lines=9> */
[----:B------:R-:W-:-:S05]  /*1ec0*/  SHF.R.U32.HI R5, RZ, UR5, R4 ;  /* 0x00000005ff057c19 */ /* 0x000fca0008011604 */
[----:B------:R-:W-:-:S04]  /*1ed0*/  IMAD.MOV R2, RZ, RZ, -R5 ;  /* 0x000000ffff027224 */ /* 0x000fc800078e0a05 */
        /* <DEDUP_REMOVED lines=338> */
.L_x_10834:
[----:B------:R-:W0:Y:S01]  /*3400*/  LDCU.128 UR8, c[0x0][0x5f0] ;  /* 0x0000be00ff0877ac */ /* 0x000e220008000c00 */
[----:B------:R-:W1:Y:S01]  /*3410*/  LDCU.64 UR4, c[0x0][0x5e8] ;  /* 0x0000bd00ff0477ac */ /* 0x000e620008000a00 */
[----:B0-----:R-:W-:-:S04]  /*3420*/  IADD3 R4, P0, PT, R2, UR10, RZ ;  /* 0x0000000a02047c10 */ /* 0x001fc8000ff1e0ff */
[----:B------:R-:W-:-:S05]  /*3430*/  IADD3.X R5, PT, PT, RZ, UR11, RZ, P0, !PT ;  /* 0x0000000bff057c10 */ /* 0x000fca00087fe4ff */
[----:B------:R-:W2:Y:S01]  /*3440*/  LDG.E.64 R8, desc[UR6][R4.64] ;  /* 0x0000000604087981 */ /* 0x000ea2000c1e1b00 */
[----:B------:R-:W-:Y:S01]  /*3450*/  IADD3 R6, P2, PT, R0, UR8, RZ ;  /* 0x0000000800067c10 */ /* 0x000fe2000ff5e0ff */
[----:B------:R-:W-:Y:S01]  /*3460*/  BSSY.RECONVERGENT B0, `(.L_x_10835) ;  /* 0x0000020000007945 */ /* 0x000fe20003800200 */
[----:B-1----:R-:W-:Y:S02]  /*3470*/  IADD3 R10, P1, PT, R11, UR4, RZ ;  /* 0x000000040b0a7c10 */ /* 0x002fe4000ff3e0ff */
[----:B------:R-:W-:Y:S01]  /*3480*/  MOV R2, 0x0 ;  /* 0x0000000000027802 */ /* 0x000fe20000000f00 */
[----:B------:R-:W-:Y:S01]  /*3490*/  IMAD.X R7, RZ, RZ, UR9, P2 ;  /* 0x00000009ff077e24 */ /* 0x000fe200090e06ff */
[----:B------:R-:W-:Y:S02]  /*34a0*/  IADD3.X R11, PT, PT, RZ, UR5, RZ, P1, !PT ;  /* 0x00000005ff0b7c10 */ /* 0x000fe40008ffe4ff */
[----:B------:R-:W-:Y:S01]  /*34b0*/  MOV R3, 0x7ff80000 ;  /* 0x7ff8000000037802 */ /* 0x000fe20000000f00 */
[----:B--2---:R-:W-:-:S06]  /*34c0*/  DSETP.GT.AND P0, PT, R8, 1, PT ;  /* 0x3ff000000800742a */ /* 0x004fcc0003f04000 */
[----:B------:R-:W-:-:S14]  /*34d0*/  DSETP.LT.OR P0, PT, R8, RZ, P0 ;  /* 0x000000ff0800722a */ /* 0x000fdc0000701400 */
        /* <DEDUP_REMOVED lines=23> */
.L_x_10837:
[----:B------:R-:W-:Y:S05]  /*3650*/  BSYNC.RECONVERGENT B1 ;  /* 0x0000000000017941 */ /* 0x000fea0003800200 */
.L_x_10836:
[----:B------:R-:W-:Y:S05]  /*3660*/  BSYNC.RECONVERGENT B0 ;  /* 0x0000000000007941 */ /* 0x000fea0003800200 */
.L_x_10835:
[----:B------:R-:W-:Y:S01]  /*3670*/  STG.E.64 desc[UR6][R10.64], R2 ;  /* 0x000000020a007986 */ /* 0x000fe2000c101b06 */
[----:B------:R-:W-:Y:S05]  /*3680*/  EXIT ;  /* 0x000000000000794d */ /* 0x000fea0003800000 */
        .weak           $__internal_9_$__cuda_sm20_div_rn_f64_full
        .type           $__internal_9_$__cuda_sm20_div_rn_f64_full,@function
        .size           $__internal_9_$__cuda_sm20_div_rn_f64_full,(.L_x_14587 - $__internal_9_$__cuda_sm20_div_rn_f64_full)
$__internal_9_$__cuda_sm20_div_rn_f64_full:
        /* <DEDUP_REMOVED lines=66> */
.L_x_10839:
        /* <DEDUP_REMOVED lines=16> */
.L_x_10842:
[----:B------:R-:W-:Y:S02]  /*3bb0*/  LOP3.LUT R13, R5, 0x80000, RZ, 0xfc, !PT ;  /* 0x00080000050d7812 */ /* 0x000fe400078efcff */
[----:B------:R-:W-:Y:S01]  /*3bc0*/  MOV R12, R4 ;  /* 0x00000004000c7202 */ /* 0x000fe20000000f00 */
[----:B------:R-:W-:Y:S06]  /*3bd0*/  BRA `(.L_x_10840) ;  /* 0x0000000000087947 */ /* 0x000fec0003800000 */
.L_x_10841:
[----:B------:R-:W-:Y:S02]  /*3be0*/  LOP3.LUT R13, R7, 0x80000, RZ, 0xfc, !PT ;  /* 0x00080000070d7812 */ /* 0x000fe400078efcff */
[----:B------:R-:W-:-:S07]  /*3bf0*/  MOV R12, R6 ;  /* 0x00000006000c7202 */ /* 0x000fce0000000f00 */
.L_x_10840:
[----:B------:R-:W-:Y:S05]  /*3c00*/  BSYNC.RECONVERGENT B3 ;  /* 0x0000000000037941 */ /* 0x000fea0003800200 */
.L_x_10838:
[----:B------:R-:W-:Y:S01]  /*3c10*/  HFMA2 R3, -RZ, RZ, 0, 0 ;  /* 0x00000000ff037431 */ /* 0x000fe200000001ff */
[----:B------:R-:W-:-:S04]  /*3c20*/  MOV R2, R18 ;  /* 0x0000001200027202 */ /* 0x000fc80000000f00 */
[----:B------:R-:W-:Y:S05]  /*3c30*/  RET.REL.NODEC R2 `(_ZN2at6native18elementwise_kernelILi128ELi2EZNS0_22gpu_kernel_impl_nocastIZZZNS0_26logit_backward_kernel_cudaERNS_18TensorIteratorBaseERKN3c106ScalarEENKUlvE_clEvENKUlvE_clEvEUlddE_EEvS4_RKT_EUliE_EEviT1_) ;  /* 0xffffffc002f07950 */ /* 0x000fea0003c3ffff */
.L_x_10843:
        /* <DEDUP_REMOVED lines=12> */
.L_x_14587:


//--------------------- .text._ZN2at6native27unrolled_elementwise_kernelIZZZNS0_26logit_backward_kernel_cudaERNS_18TensorIteratorBaseERKN3c106ScalarEENKUlvE_clEvENKUlvE_clEvEUlddE_St5arrayIPcLm3EELi4E23TrivialOffsetCalculatorILi2EjESE_ILi1EjENS0_6memory15LoadWithoutCastENSH_16StoreWithoutCastEEEviT_T0_T2_T3_T4_T5_ --------------------------
	.section	.text._ZN2at6native27unrolled_elementwise_kernelIZZZNS0_26logit_backward_kernel_cudaERNS_18TensorIteratorBaseERKN3c106ScalarEENKUlvE_clEvENKUlvE_clEvEUlddE_St5arrayIPcLm3EELi4E23TrivialOffsetCalculatorILi2EjESE_ILi1EjENS0_6memory15LoadWithoutCastENSH_16StoreWithoutCastEEEviT_T0_T2_T3_T4_T5_,"ax",@progbits
	.align	128
        .global         _ZN2at6native27unrolled_elementwise_kernelIZZZNS0_26logit_backward_kernel_cudaERNS_18TensorIteratorBaseERKN3c106ScalarEENKUlvE_clEvENKUlvE_clEvEUlddE_St5arrayIPcLm3EELi4E23TrivialOffsetCalculatorILi2EjESE_ILi1EjENS0_6memory15LoadWithoutCastENSH_16StoreWithoutCastEEEviT_T0_T2_T3_T4_T5_
        .type           _ZN2at6native27unrolled_elementwise_kernelIZZZNS0_26logit_backward_kernel_cudaERNS_18TensorIteratorBaseERKN3c106ScalarEENKUlvE_clEvENKUlvE_clEvEUlddE_St5arrayIPcLm3EELi4E23TrivialOffsetCalculatorILi2EjESE_ILi1EjENS0_6memory15LoadWithoutCastENSH_16StoreWithoutCastEEEviT_T0_T2_T3_T4_T5_,@function
        .size           _ZN2at6native27unrolled_elementwise_kernelIZZZNS0_26logit_backward_kernel_cudaERNS_18TensorIteratorBaseERKN3c106ScalarEENKUlvE_clEvENKUlvE_clEvEUlddE_St5arrayIPcLm3EELi4E23TrivialOffsetCalculatorILi2EjESE_ILi1EjENS0_6memory15LoadWithoutCastENSH_16StoreWithoutCastEEEviT_T0_T2_T3_T4_T5_,(.L_x_14588 - _ZN2at6native27unrolled_elementwise_kernelIZZZNS0_26logit_backward_kernel_cudaERNS_18TensorIteratorBaseERKN3c106ScalarEENKUlvE_clEvENKUlvE_clEvEUlddE_St5arrayIPcLm3EELi4E23TrivialOffsetCalculatorILi2EjESE_ILi1EjENS0_6memory15LoadWithoutCastENSH_16StoreWithoutCastEEEviT_T0_T2_T3_T4_T5_)
        .other          _ZN2at6native27unrolled_elementwise_kernelIZZZNS0_26logit_backward_kernel_cudaERNS_18TensorIteratorBaseERKN3c106ScalarEENKUlvE_clEvENKUlvE_clEvEUlddE_St5arrayIPcLm3EELi4E23TrivialOffsetCalculatorILi2EjESE_ILi1EjENS0_6memory15LoadWithoutCastENSH_16StoreWithoutCastEEEviT_T0_T2_T3_T4_T5_,@"STO_CUDA_ENTRY STV_DEFAULT"
_ZN2at6native27unrolled_elementwise_kernelIZZZNS0_26logit_backward_kernel_cudaERNS_18TensorIteratorBaseERKN3c106ScalarEENKUlvE_clEvENKUlvE_clEvEUlddE_St5arrayIPcLm3EELi4E23TrivialOffsetCalculatorILi2EjESE_ILi1EjENS0_6memory15LoadWithoutCastENSH_16StoreWithoutCastEEEviT_T0_T2_T3_T4_T5_:
.text._ZN2at6native27unrolled_elementwise_kernelIZZZNS0_26logit_backward_kernel_cudaERNS_18TensorIteratorBaseERKN3c106ScalarEENKUlvE_clEvENKUlvE_clEvEUlddE_St5arrayIPcLm3EELi4E23TrivialOffsetCalculatorILi2EjESE_ILi1EjENS0_6memory15LoadWithoutCastENSH_16StoreWithoutCastEEEviT_T0_T2_T3_T4_T5_:
[----:B------:R-:W-:Y:S01]  /*0000*/  LDC R1, c[0x0][0x37c] ;  /* 0x0000df00ff017b82 */ /* 0x000fe20000000800 */
[----:B------:R-:W0:Y:S07]  /*0010*/  S2R R3, SR_CTAID.X ;  /* 0x0000000000037919 */ /* 0x000e2e0000002500 */
[----:B------:R-:W0:Y:S01]  /*0020*/  LDC R4, c[0x0][0x380] ;  /* 0x0000e000ff047b82 */ /* 0x000e220000000800 */
[----:B------:R-:W1:Y:S01]  /*0030*/  LDCU.64 UR4, c[0x0][0x358] ;  /* 0x00006b00ff0477ac */ /* 0x000e620008000a00 */
[----:B------:R-:W-:Y:S01]  /*0040*/  CS2R R28, SRZ ;  /* 0x00000000001c7805 */ /* 0x000fe2000001ff00 */
[----:B------:R-:W2:Y:S01]  /*0050*/  S2R R27, SR_TID.X ;  /* 0x00000000001b7919 */ /* 0x000ea20000002100 */
[----:B------:R-:W-:-:S04]  /*0060*/  CS2R R18, SRZ ;  /* 0x0000000000127805 */ /* 0x000fc8000001ff00 */
[----:B------:R-:W3:Y:S08]  /*0070*/  LDC.64 R14, c[0x0][0x390] ;  /* 0x0000e400ff0e7b82 */ /* 0x000ef00000000a00 */
[----:B------:R-:W4:Y:S08]  /*0080*/  LDC.64 R10, c[0x0][0x390] ;  /* 0x0000e400ff0a7b82 */ /* 0x000f300000000a00 */
[----:B------:R-:W1:Y:S01]  /*0090*/  LDC.64 R22, c[0x0][0x390] ;  /* 0x0000e400ff167b82 */ /* 0x000e620000000a00 */
[----:B0-----:R-:W-:-:S07]  /*00a0*/  IMAD R4, R3, -0x200, R4 ;  /* 0xfffffe0003047824 */ /* 0x001fce00078e0204 */
[----:B------:R-:W0:Y:S01]  /*00b0*/  LDC.64 R24, c[0x0][0x398] ;  /* 0x0000e600ff187b82 */ /* 0x000e220000000a00 */
[----:B--2---:R-:W-:Y:S01]  /*00c0*/  IMAD.MOV.U32 R5, RZ, RZ, R27 ;  /* 0x000000ffff057224 */ /* 0x004fe200078e001b */
[----:B------:R-:W-:-:S06]  /*00d0*/  ISETP.GE.AND P0, PT, R27, R4, PT ;  /* 0x000000041b00720c */ /* 0x000fcc0003f06270 */
[----:B------:R-:W2:Y:S08]  /*00e0*/  LDC.64 R12, c[0x0][0x398] ;  /* 0x0000e600ff0c7b82 */ /* 0x000eb00000000a00 */
[----:B------:R-:W4:Y:S01]  /*00f0*/  LDC.64 R8, c[0x0][0x398] ;  /* 0x0000e600ff087b82 */ /* 0x000f220000000a00 */
[----:B------:R-:W-:Y:S02]  /*0100*/  @!P0 VIADD R27, R5, 0x80 ;  /* 0x00000080051b8836 */ /* 0x000fe40000000000 */
[----:B------:R-:W-:-:S03]  /*0110*/  @!P0 IMAD R7, R3, 0x200, R5 ;  /* 0x0000020003078824 */ /* 0x000fc600078e0205 */
[----:B------:R-:W-:Y:S02]  /*0120*/  ISETP.GE.AND P1, PT, R27, R4, PT ;  /* 0x000000041b00720c */ /* 0x000fe40003f26270 */
[----:B------:R-:W3:Y:S08]  /*0130*/  LDC.64 R16, c[0x0][0x390] ;  /* 0x0000e400ff107b82 */ /* 0x000ef00000000a00 */
[----:B------:R-:W2:Y:S03]  /*0140*/  LDC.64 R20, c[0x0][0x398] ;  /* 0x0000e600ff147b82 */ /* 0x000ea60000000a00 */
[----:B------:R-:W-:-:S02]  /*0150*/  @!P1 IMAD R31, R3, 0x200, R27 ;  /* 0x00000200031f9824 */ /* 0x000fc400078e021b */
[----:B------:R-:W-:Y:S02]  /*0160*/  @!P1 VIADD R27, R27, 0x80 ;  /* 0x000000801b1b9836 */ /* 0x000fe40000000000 */
[----:B-1----:R-:W-:-:S03]  /*0170*/  @!P1 IMAD.WIDE.U32 R22, R31, 0x8, R22 ;  /* 0x000000081f169825 */ /* 0x002fc600078e0016 */
[----:B------:R-:W-:Y:S01]  /*0180*/  ISETP.GE.AND P3, PT, R27, R4, PT ;  /* 0x000000041b00720c */ /* 0x000fe20003f66270 */
[----:B0-----:R-:W-:Y:S01]  /*0190*/  @!P1 IMAD.WIDE.U32 R24, R31, 0x8, R24 ;  /* 0x000000081f189825 */ /* 0x001fe200078e0018 */
[----:B------:R0:W5:Y:S03]  /*01a0*/  @!P1 LDG.E.64 R28, desc[UR4][R22.64] ;  /* 0x00000004161c9981 */ /* 0x000166000c1e1b00 */
[----:B---3--:R-:W-:-:S08]  /*01b0*/  @!P0 IMAD.WIDE.U32 R16, R7, 0x8, R16 ;  /* 0x0000000807108825 */ /* 0x008fd000078e0010 */
[----:B------:R-:W-:Y:S01]  /*01c0*/  @!P3 IMAD R37, R3, 0x200, R27 ;  /* 0x000002000325b824 */ /* 0x000fe200078e021b */
[----:B------:R-:W-:Y:S01]  /*01d0*/  @!P3 IADD3 R27, PT, PT, R27, 0x80, RZ ;  /* 0x000000801b1bb810 */ /* 0x000fe20007ffe0ff */
[----:B--2---:R-:W-:Y:S01]  /*01e0*/  @!P0 IMAD.WIDE.U32 R20, R7, 0x8, R20 ;  /* 0x0000000807148825 */ /* 0x004fe200078e0014 */
[----:B------:R-:W-:Y:S02]  /*01f0*/  CS2R R30, SRZ ;  /* 0x00000000001e7805 */ /* 0x000fe4000001ff00 */
[----:B------:R-:W-:Y:S02]  /*0200*/  CS2R R6, SRZ ;  /* 0x0000000000067805 */ /* 0x000fe4000001ff00 */
[----:B------:R-:W-:Y:S01]  /*0210*/  ISETP.GE.AND P2, PT, R27, R4, PT ;  /* 0x000000041b00720c */ /* 0x000fe20003f46270 */
[C---:B------:R-:W-:Y:S01]  /*0220*/  @!P3 IMAD.WIDE.U32 R34, R37.reuse, 0x8, R14 ;  /* 0x000000082522b825 */ /* 0x040fe200078e000e */
[----:B------:R-:W-:Y:S01]  /*0230*/  CS2R R14, SRZ ;  /* 0x00000000000e7805 */ /* 0x000fe2000001ff00 */
[----:B------:R0:W5:Y:S02]  /*0240*/  @!P0 LDG.E.64 R18, desc[UR4][R20.64] ;  /* 0x0000000414128981 */ /* 0x000164000c1e1b00 */
[----:B------:R-:W-:Y:S01]  /*0250*/  @!P3 IMAD.WIDE.U32 R36, R37, 0x8, R12 ;  /* 0x000000082524b825 */ /* 0x000fe200078e000c */
[----:B------:R-:W-:Y:S01]  /*0260*/  CS2R R12, SRZ ;  /* 0x00000000000c7805 */ /* 0x000fe2000001ff00 */
[----:B------:R0:W5:Y:S04]  /*0270*/  @!P1 LDG.E.64 R30, desc[UR4][R24.64] ;  /* 0x00000004181e9981 */ /* 0x000168000c1e1b00 */
[----:B------:R0:W5:Y:S02]  /*0280*/  @!P0 LDG.E.64 R6, desc[UR4][R16.64] ;  /* 0x0000000410068981 */ /* 0x000164000c1e1b00 */
[----:B------:R-:W-:-:S04]  /*0290*/  @!P2 IMAD R33, R3, 0x200, R27 ;  /* 0x000002000321a824 */ /* 0x000fc800078e021b */
[----:B----4-:R-:W-:Y:S01]  /*02a0*/  @!P2 IMAD.WIDE.U32 R26, R33, 0x8, R10 ;  /* 0x00000008211aa825 */ /* 0x010fe200078e000a */
[----:B------:R-:W-:-:S03]  /*02b0*/  CS2R R10, SRZ ;  /* 0x00000000000a7805 */ /* 0x000fc6000001ff00 */
[----:B------:R-:W-:Y:S01]  /*02c0*/  @!P2 IMAD.WIDE.U32 R32, R33, 0x8, R8 ;  /* 0x000000082120a825 */ /* 0x000fe200078e0008 */
[----:B------:R-:W-:Y:S01]  /*02d0*/  CS2R R8, SRZ ;  /* 0x0000000000087805 */ /* 0x000fe2000001ff00 */
[----:B------:R0:W5:Y:S04]  /*02e0*/  @!P2 LDG.E.64 R12, desc[UR4][R26.64] ;  /* 0x000000041a0ca981 */ /* 0x000168000c1e1b00 */
[----:B------:R0:W5:Y:S04]  /*02f0*/  @!P3 LDG.E.64 R10, desc[UR4][R36.64] ;  /* 0x00000004240ab981 */ /* 0x000168000c1e1b00 */
[----:B------:R0:W5:Y:S04]  /*0300*/  @!P3 LDG.E.64 R8, desc[UR4][R34.64] ;  /* 0x000000042208b981 */ /* 0x000168000c1e1b00 */
[----:B------:R0:W5:Y:S01]  /*0310*/  @!P2 LDG.E.64 R14, desc[UR4][R32.64] ;  /* 0x00000004200ea981 */ /* 0x000162000c1e1b00 */
[----:B------:R-:W-:Y:S01]  /*0320*/  ISETP.GE.AND P0, PT, R5, R4, PT ;  /* 0x000000040500720c */ /* 0x000fe20003f06270 */
[----:B------:R-:W-:-:S12]  /*0330*/  BSSY.RECONVERGENT B0, `(.L_x_10844) ;  /* 0x0000020000007945 */ /* 0x000fd80003800200 */
[----:B0-----:R-:W-:Y:S05]  /*0340*/  @P0 BRA `(.L_x_10845) ;  /* 0x0000000000780947 */ /* 0x001fea0003800000 */
[----:B-----5:R-:W-:Y:S01]  /*0350*/  DSETP.GT.AND P0, PT, R18, 1, PT ;  /* 0x3ff000001200742a */ /* 0x020fe20003f04000 */
[----:B------:R-:W-:Y:S02]  /*0360*/  IMAD.MOV.U32 R16, RZ, RZ, 0x0 ;  /* 0x00000000ff107424 */ /* 0x000fe400078e00ff */
[----:B------:R-:W-:-:S03]  /*0370*/  IMAD.MOV.U32 R17, RZ, RZ, 0x7ff80000 ;  /* 0x7ff80000ff117424 */ /* 0x000fc600078e00ff */
[----:B------:R-:W-:-:S14]  /*0380*/  DSETP.LT.OR P0, PT, R18, RZ, P0 ;  /* 0x000000ff1200722a */ /* 0x000fdc0000701400 */
        /* <DEDUP_REMOVED lines=22> */
[----:B------:R-:W-:Y:S05]  /*04f0*/  CALL.REL.NOINC `($__internal_10_$__cuda_sm20_div_rn_f64_full) ;  /* 0x0000000800447944 */ /* 0x000fea0003c00000 */
[----:B------:R-:W-:Y:S02]  /*0500*/  IMAD.MOV.U32 R16, RZ, RZ, R32 ;  /* 0x000000ffff107224 */ /* 0x000fe400078e0020 */
[----:B------:R-:W-:-:S07]  /*0510*/  IMAD.MOV.U32 R17, RZ, RZ, R33 ;  /* 0x000000ffff117224 */ /* 0x000fce00078e0021 */
.L_x_10846:
[----:B------:R-:W-:Y:S05]  /*0520*/  BSYNC.RECONVERGENT B1 ;  /* 0x0000000000017941 */ /* 0x000fea0003800200 */
.L_x_10845:
[----:B------:R-:W-:Y:S05]  /*0530*/  BSYNC.RECONVERGENT B0 ;  /* 0x0000000000007941 */ /* 0x000fea0003800200 */
.L_x_10844:
[----:B-----5:R-:W-:Y:S01]  /*0540*/  VIADD R7, R5, 0x80 ;  /* 0x0000008005077836 */ /* 0x020fe20000000000 */
[----:B------:R-:W-:Y:S04]  /*0550*/  BSSY.RECONVERGENT B0, `(.L_x_10847) ;  /* 0x0000022000007945 */ /* 0x000fe80003800200 */
[----:B------:R-:W-:-:S13]  /*0560*/  ISETP.GE.AND P0, PT, R7, R4, PT ;  /* 0x000000040700720c */ /* 0x000fda0003f06270 */
[----:B------:R-:W-:Y:S05]  /*0570*/  @P0 BRA `(.L_x_10848) ;  /* 0x00000000007c0947 */ /* 0x000fea0003800000 */
[----:B------:R-:W-:Y:S01]  /*0580*/  DSETP.GT.AND P0, PT, R30, 1, PT ;  /* 0x3ff000001e00742a */ /* 0x000fe20003f04000 */
[----:B------:R-:W-:Y:S01]  /*0590*/  MOV R18, 0x0 ;  /* 0x0000000000127802 */ /* 0x000fe20000000f00 */
[----:B------:R-:W-:-:S04]  /*05a0*/  IMAD.MOV.U32 R19, RZ, RZ, 0x7ff80000 ;  /* 0x7ff80000ff137424 */ /* 0x000fc800078e00ff */
        /* <DEDUP_REMOVED lines=24> */
[----:B------:R-:W-:Y:S05]  /*0730*/  CALL.REL.NOINC `($__internal_10_$__cuda_sm20_div_rn_f64_full) ;  /* 0x0000000400b47944 */ /* 0x000fea0003c00000 */
[----:B------:R-:W-:Y:S02]  /*0740*/  IMAD.MOV.U32 R18, RZ, RZ, R32 ;  /* 0x000000ffff127224 */ /* 0x000fe400078e0020 */
[----:B------:R-:W-:-:S07]  /*0750*/  IMAD.MOV.U32 R19, RZ, RZ, R33 ;  /* 0x000000ffff137224 */ /* 0x000fce00078e0021 */
.L_x_10849:
[----:B------:R-:W-:Y:S05]  /*0760*/  BSYNC.RECONVERGENT B1 ;  /* 0x0000000000017941 */ /* 0x000fea0003800200 */
.L_x_10848:
[----:B------:R-:W-:Y:S05]  /*0770*/  BSYNC.RECONVERGENT B0 ;  /* 0x0000000000007941 */ /* 0x000fea0003800200 */
.L_x_10847:
[----:B------:R-:W-:Y:S01]  /*0780*/  VIADD R21, R5, 0x100 ;  /* 0x0000010005157836 */ /* 0x000fe20000000000 */
[----:B------:R-:W-:Y:S04]  /*0790*/  BSSY.RECONVERGENT B0, `(.L_x_10850) ;  /* 0x0000022000007945 */ /* 0x000fe80003800200 */
[----:B------:R-:W-:-:S13]  /*07a0*/  ISETP.GE.AND P0, PT, R21, R4, PT ;  /* 0x000000041500720c */ /* 0x000fda0003f06270 */
[----:B------:R-:W-:Y:S05]  /*07b0*/  @P0 BRA `(.L_x_10851) ;  /* 0x00000000007c0947 */ /* 0x000fea0003800000 */
[----:B------:R-:W-:Y:S01]  /*07c0*/  DSETP.GT.AND P0, PT, R10, 1, PT ;  /* 0x3ff000000a00742a */ /* 0x000fe20003f04000 */
        /* <DEDUP_REMOVED lines=26> */
[----:B------:R-:W-:Y:S05]  /*0970*/  CALL.REL.NOINC `($__internal_10_$__cuda_sm20_div_rn_f64_full) ;  /* 0x0000000400247944 */ /* 0x000fea0003c00000 */
[----:B------:R-:W-:Y:S01]  /*0980*/  IMAD.MOV.U32 R28, RZ, RZ, R32 ;  /* 0x000000ffff1c7224 */ /* 0x000fe200078e0020 */
[----:B------:R-:W-:-:S07]  /*0990*/  MOV R29, R33 ;  /* 0x00000021001d7202 */ /* 0x000fce0000000f00 */
.L_x_10852:
[----:B------:R-:W-:Y:S05]  /*09a0*/  BSYNC.RECONVERGENT B1 ;  /* 0x0000000000017941 */ /* 0x000fea0003800200 */
.L_x_10851:
[----:B------:R-:W-:Y:S05]  /*09b0*/  BSYNC.RECONVERGENT B0 ;  /* 0x0000000000007941 */ /* 0x000fea0003800200 */
.L_x_10850:
        /* <DEDUP_REMOVED lines=34> */
.L_x_10855:
[----:B------:R-:W-:Y:S05]  /*0be0*/  BSYNC.RECONVERGENT B1 ;  /* 0x0000000000017941 */ /* 0x000fea0003800200 */
.L_x_10854:
[----:B------:R-:W-:Y:S05]  /*0bf0*/  BSYNC.RECONVERGENT B0 ;  /* 0x0000000000007941 */ /* 0x000fea0003800200 */
.L_x_10853:
[----:B------:R-:W-:Y:S01]  /*0c00*/  ISETP.GE.AND P0, PT, R5, R4, PT ;  /* 0x000000040500720c */ /* 0x000fe20003f06270 */
[----:B------:R-:W-:Y:S04]  /*0c10*/  BSSY.RECONVERGENT B0, `(.L_x_10856) ;  /* 0x0000017000007945 */ /* 0x000fe80003800200 */
[----:B------:R-:W-:Y:S08]  /*0c20*/  BSSY.RELIABLE B1, `(.L_x_10857) ;  /* 0x000000f000017945 */ /* 0x000ff00003800100 */
[----:B------:R-:W-:Y:S05]  /*0c30*/  @P0 BRA `(.L_x_10858) ;  /* 0x0000000000340947 */ /* 0x000fea0003800000 */
[----:B------:R-:W0:Y:S01]  /*0c40*/  LDC.64 R10, c[0x0][0x388] ;  /* 0x0000e200ff0a7b82 */ /* 0x000e220000000a00 */
[----:B------:R-:W-:-:S04]  /*0c50*/  IMAD R5, R3, 0x200, R5 ;  /* 0x0000020003057824 */ /* 0x000fc800078e0205 */
[----:B0-----:R-:W-:Y:S01]  /*0c60*/  IMAD.WIDE.U32 R10, R5, 0x8, R10 ;  /* 0x00000008050a7825 */ /* 0x001fe200078e000a */
[----:B------:R-:W-:-:S04]  /*0c70*/  MOV R5, R7 ;  /* 0x0000000700057202 */ /* 0x000fc80000000f00 */
[----:B------:R0:W-:Y:S01]  /*0c80*/  STG.E.64 desc[UR4][R10.64], R16 ;  /* 0x000000100a007986 */ /* 0x0001e2000c101b04 */
        /* <DEDUP_REMOVED lines=8> */
.L_x_10858:
[----:B------:R-:W-:Y:S05]  /*0d10*/  BSYNC.RELIABLE B1 ;  /* 0x0000000000017941 */ /* 0x000fea0003800100 */
.L_x_10857:
[----:B------:R-:W-:-:S13]  /*0d20*/  ISETP.GE.AND P0, PT, R5, R4, PT ;  /* 0x000000040500720c */ /* 0x000fda0003f06270 */
[----:B0-----:R-:W0:Y:S01]  /*0d30*/  @!P0 LDC.64 R6, c[0x0][0x388] ;  /* 0x0000e200ff068b82 */ /* 0x001e220000000a00 */
[----:B------:R-:W-:Y:S02]  /*0d40*/  @!P0 IMAD R11, R3, 0x200, R5 ;  /* 0x00000200030b8824 */ /* 0x000fe400078e0205 */
[----:B------:R-:W-:Y:S02]  /*0d50*/  @!P0 VIADD R5, R5, 0x80 ;  /* 0x0000008005058836 */ /* 0x000fe40000000000 */
[----:B0-----:R-:W-:-:S05]  /*0d60*/  @!P0 IMAD.WIDE.U32 R6, R11, 0x8, R6 ;  /* 0x000000080b068825 */ /* 0x001fca00078e0006 */
[----:B------:R0:W-:Y:S02]  /*0d70*/  @!P0 STG.E.64 desc[UR4][R6.64], R28 ;  /* 0x0000001c06008986 */ /* 0x0001e4000c101b04 */
.L_x_10859:
[----:B------:R-:W-:Y:S05]  /*0d80*/  BSYNC.RECONVERGENT B0 ;  /* 0x0000000000007941 */ /* 0x000fea0003800200 */
.L_x_10856:
        /* <DEDUP_REMOVED lines=8> */
        .weak           $__internal_10_$__cuda_sm20_div_rn_f64_full
        .type           $__internal_10_$__cuda_sm20_div_rn_f64_full,@function
        .size           $__internal_10_$__cuda_sm20_div_rn_f64_full,(.L_x_14588 - $__internal_10_$__cuda_sm20_div_rn_f64_full)
$__internal_10_$__cuda_sm20_div_rn_f64_full:
        /* <DEDUP_REMOVED lines=67> */
.L_x_10861:
[----:B------:R-:W-:-:S14]  /*1240*/  DSETP.NAN.AND P0, PT, R24, R24, PT ;  /* 0x000000181800722a */ /* 0x000fdc0003f08000 */
[----:B------:R-:W-:Y:S05]  /*1250*/  @P0 BRA `(.L_x_10863) ;  /* 0x0000000000440947 */ /* 0x000fea0003800000 */
[----:B------:R-:W-:-:S14]  /*1260*/  DSETP.NAN.AND P0, PT, R22, R22, PT ;  /* 0x000000161600722a */ /* 0x000fdc0003f08000 */
[----:B------:R-:W-:Y:S05]  /*1270*/  @P0 BRA `(.L_x_10864) ;  /* 0x0000000000300947 */ /* 0x000fea0003800000 */
[----:B------:R-:W-:Y:S01]  /*1280*/  ISETP.NE.AND P0, PT, R38, R39, PT ;  /* 0x000000272600720c */ /* 0x000fe20003f05270 */
[----:B------:R-:W-:Y:S01]  /*1290*/  IMAD.MOV.U32 R33, RZ, RZ, -0x80000 ;  /* 0xfff80000ff217424 */ /* 0x000fe200078e00ff */
[----:B------:R-:W-:-:S11]  /*12a0*/  MOV R32, 0x0 ;  /* 0x0000000000207802 */ /* 0x000fd60000000f00 */
        /* <DEDUP_REMOVED lines=9> */
.L_x_10864:
[----:B------:R-:W-:Y:S02]  /*1340*/  LOP3.LUT R33, R23, 0x80000, RZ, 0xfc, !PT ;  /* 0x0008000017217812 */ /* 0x000fe400078efcff */
[----:B------:R-:W-:Y:S01]  /*1350*/  MOV R32, R22 ;  /* 0x0000001600207202 */ /* 0x000fe20000000f00 */
[----:B------:R-:W-:Y:S06]  /*1360*/  BRA `(.L_x_10862) ;  /* 0x0000000000087947 */ /* 0x000fec0003800000 */
.L_x_10863:
[----:B------:R-:W-:Y:S01]  /*1370*/  LOP3.LUT R33, R25, 0x80000, RZ, 0xfc, !PT ;  /* 0x0008000019217812 */ /* 0x000fe200078efcff */
[----:B------:R-:W-:-:S07]  /*1380*/  IMAD.MOV.U32 R32, RZ, RZ, R24 ;  /* 0x000000ffff207224 */ /* 0x000fce00078e0018 */
.L_x_10862:
[----:B------:R-:W-:Y:S05]  /*1390*/  BSYNC.RECONVERGENT B2 ;  /* 0x0000000000027941 */ /* 0x000fea0003800200 */
.L_x_10860:
[----:B------:R-:W-:Y:S02]  /*13a0*/  IMAD.MOV.U32 R20, RZ, RZ, R2 ;  /* 0x000000ffff147224 */ /* 0x000fe400078e0002 */
[----:B------:R-:W-:-:S04]  /*13b0*/  IMAD.MOV.U32 R21, RZ, RZ, 0x0 ;  /* 0x00000000ff157424 */ /* 0x000fc800078e00ff */
[----:B------:R-:W-:Y:S05]  /*13c0*/  RET.REL.NODEC R20 `(_ZN2at6native27unrolled_elementwise_kernelIZZZNS0_26logit_backward_kernel_cudaERNS_18TensorIteratorBaseERKN3c106ScalarEENKUlvE_clEvENKUlvE_clEvEUlddE_St5arrayIPcLm3EELi4E23TrivialOffsetCalculatorILi2EjESE_ILi1EjENS0_6memory15LoadWithoutCastENSH_16StoreWithoutCastEEEviT_T0_T2_T3_T4_T5_) ;  /* 0xffffffec140c7950 */ /* 0x000fea0003c3ffff */
.L_x_10865:
        /* <DEDUP_REMOVED lines=11> */
.L_x_14588:


//--------------------- .text._ZN2at6native29vectorized_elementwise_kernelILi2EZZZNS0_26logit_backward_kernel_cudaERNS_18TensorIteratorBaseERKN3c106ScalarEENKUlvE_clEvENKUlvE_clEvEUlddE_St5arrayIPcLm3EEEEviT0_T1_ --------------------------
	.section	.text._ZN2at6native29vectorized_elementwise_kernelILi2EZZZNS0_26logit_backward_kernel_cudaERNS_18TensorIteratorBaseERKN3c106ScalarEENKUlvE_clEvENKUlvE_clEvEUlddE_St5arrayIPcLm3EEEEviT0_T1_,"ax",@progbits
	.align	128
        .global         _ZN2at6native29vectorized_elementwise_kernelILi2EZZZNS0_26logit_backward_kernel_cudaERNS_18TensorIteratorBaseERKN3c106ScalarEENKUlvE_clEvENKUlvE_clEvEUlddE_St5arrayIPcLm3EEEEviT0_T1_
        .type           _ZN2at6native29vectorized_elementwise_kernelILi2EZZZNS0_26logit_backward_kernel_cudaERNS_18TensorIteratorBaseERKN3c106ScalarEENKUlvE_clEvENKUlvE_clEvEUlddE_St5arrayIPcLm3EEEEviT0_T1_,@function
        .size           _ZN2at6native29vectorized_elementwise_kernelILi2EZZZNS0_26logit_backward_kernel_cudaERNS_18TensorIteratorBaseERKN3c106ScalarEENKUlvE_clEvENKUlvE_clEvEUlddE_St5arrayIPcLm3EEEEviT0_T1_,(.L_x_14589 - _ZN2at6native29vectorized_elementwise_kernelILi2EZZZNS0_26logit_backward_kernel_cudaERNS_18TensorIteratorBaseERKN3c106ScalarEENKUlvE_clEvENKUlvE_clEvEUlddE_St5arrayIPcLm3EEEEviT0_T1_)
        .other          _ZN2at6native29vectorized_elementwise_kernelILi2EZZZNS0_26logit_backward_kernel_cudaERNS_18TensorIteratorBaseERKN3c106ScalarEENKUlvE_clEvENKUlvE_clEvEUlddE_St5arrayIPcLm3EEEEviT0_T1_,@"STO_CUDA_ENTRY STV_DEFAULT"
_ZN2at6native29vectorized_elementwise_kernelILi2EZZZNS0_26logit_backward_kernel_cudaERNS_18TensorIteratorBaseERKN3c106ScalarEENKUlvE_clEvENKUlvE_clEvEUlddE_St5arrayIPcLm3EEEEviT0_T1_:
.text._ZN2at6native29vectorized_elementwise_kernelILi2EZZZNS0_26logit_backward_kernel_cudaERNS_18TensorIteratorBaseERKN3c106ScalarEENKUlvE_clEvENKUlvE_clEvEUlddE_St5arrayIPcLm3EEEEviT0_T1_:
        /* <DEDUP_REMOVED lines=9> */
[----:B------:R-:W-:Y:S02]  /*0090*/  CS2R R40, SRZ ;  /* 0x0000000000287805 */ /* 0x000fe4000001ff00 */
[----:B------:R-:W-:-:S05]  /*00a0*/  CS2R R18, SRZ ;  /* 0x0000000000127805 */ /* 0x000fca000001ff00 */
[----:B------:R-:W2:Y:S08]  /*00b0*/  LDC.64 R4, c[0x0][0x398] ;  /* 0x0000e600ff047b82 */ /* 0x000eb00000000a00 */
[----:B------:R-:W3:Y:S08]  /*00c0*/  LDC.64 R8, c[0x0][0x390] ;  /* 0x0000e400ff087b82 */ /* 0x000ef00000000a00 */
[----:B------:R-:W4:Y:S01]  /*00d0*/  LDC.64 R12, c[0x0][0x390] ;  /* 0x0000e400ff0c7b82 */ /* 0x000f220000000a00 */
[----:B0-----:R-:W-:-:S07]  /*00e0*/  ISETP.GE.U32.AND P0, PT, R25, R20, PT ;  /* 0x000000141900720c */ /* 0x001fce0003f06070 */
[----:B------:R-:W0:Y:S08]  /*00f0*/  LDC.64 R10, c[0x0][0x398] ;  /* 0x0000e600ff0a7b82 */ /* 0x000e300000000a00 */
[----:B------:R-:W0:Y:S01]  /*0100*/  LDC.64 R14, c[0x0][0x398] ;  /* 0x0000e600ff0e7b82 */ /* 0x000e220000000a00 */
[----:B------:R-:W-:Y:S02]  /*0110*/  @!P0 IMAD R0, R24, 0x400, R25 ;  /* 0x0000040018008824 */ /* 0x000fe400078e0219 */
[----:B------:R-:W-:-:S05]  /*0120*/  @!P0 VIADD R25, R25, 0x80 ;  /* 0x0000008019198836 */ /* 0x000fca0000000000 */
[----:B------:R-:W0:Y:S01]  /*0130*/  LDC.64 R28, c[0x0][0x390] ;  /* 0x0000e400ff1c7b82 */ /* 0x000e220000000a00 */
[----:B------:R-:W-:-:S07]  /*0140*/  ISETP.GE.U32.AND P6, PT, R25, R20, PT ;  /* 0x000000141900720c */ /* 0x000fce0003fc6070 */
[----:B------:R-:W0:Y:S06]  /*0150*/  LDC.64 R26, c[0x0][0x398] ;  /* 0x0000e600ff1a7b82 */ /* 0x000e2c0000000a00 */
[----:B------:R-:W-:Y:S01]  /*0160*/  @!P6 IMAD R7, R24, 0x400, R25 ;  /* 0x000004001807e824 */ /* 0x000fe200078e0219 */
[----:B------:R-:W-:Y:S01]  /*0170*/  @!P6 IADD3 R25, PT, PT, R25, 0x80, RZ ;  /* 0x000000801919e810 */ /* 0x000fe20007ffe0ff */
[----:B------:R-:W0:Y:S02]  /*0180*/  LDC.64 R22, c[0x0][0x390] ;  /* 0x0000e400ff167b82 */ /* 0x000e240000000a00 */
[----:B-1----:R-:W-:Y:S01]  /*0190*/  @!P6 IMAD.WIDE.U32 R2, R7, 0x8, R2 ;  /* 0x000000080702e825 */ /* 0x002fe200078e0002 */
[----:B------:R-:W-:-:S03]  /*01a0*/  ISETP.GE.U32.AND P5, PT, R25, R20, PT ;  /* 0x000000141900720c */ /* 0x000fc60003fa6070 */
[----:B--2---:R-:W-:Y:S01]  /*01b0*/  @!P6 IMAD.WIDE.U32 R6, R7, 0x8, R4 ;  /* 0x000000080706e825 */ /* 0x004fe200078e0004 */
[----:B------:R1:W5:Y:S04]  /*01c0*/  @!P6 LDG.E.64 R40, desc[UR6][R2.64] ;  /* 0x000000060228e981 */ /* 0x000368000c1e1b00 */
[----:B------:R2:W5:Y:S05]  /*01d0*/  @!P6 LDG.E.64 R18, desc[UR6][R6.64] ;  /* 0x000000060612e981 */ /* 0x00056a000c1e1b00 */
[----:B------:R-:W-:Y:S01]  /*01e0*/  @!P5 IMAD R43, R24, 0x400, R25 ;  /* 0x00000400182bd824 */ /* 0x000fe200078e0219 */
[----:B-1----:R-:W1:Y:S01]  /*01f0*/  LDC.64 R2, c[0x0][0x398] ;  /* 0x0000e600ff027b82 */ /* 0x002e620000000a00 */
[----:B------:R-:W-:-:S05]  /*0200*/  @!P5 VIADD R25, R25, 0x80 ;  /* 0x000000801919d836 */ /* 0x000fca0000000000 */
[C---:B------:R-:W-:Y:S02]  /*0210*/  ISETP.GE.U32.AND P4, PT, R25.reuse, R20, PT ;  /* 0x000000141900720c */ /* 0x040fe40003f86070 */
[----:B--2---:R-:W2:Y:S11]  /*0220*/  LDC.64 R6, c[0x0][0x390] ;  /* 0x0000e400ff067b82 */ /* 0x004eb60000000a00 */
[----:B------:R-:W-:Y:S01]  /*0230*/  @!P4 IMAD R47, R24, 0x400, R25 ;  /* 0x00000400182fc824 */ /* 0x000fe200078e0219 */
[----:B------:R-:W-:-:S04]  /*0240*/  @!P4 IADD3 R25, PT, PT, R25, 0x80, RZ ;  /* 0x000000801919c810 */ /* 0x000fc80007ffe0ff */
[----:B------:R-:W-:-:S13]  /*0250*/  ISETP.GE.U32.AND P3, PT, R25, R20, PT ;  /* 0x000000141900720c */ /* 0x000fda0003f66070 */
[----:B------:R-:W-:Y:S02]  /*0260*/  @!P3 IMAD R17, R24, 0x400, R25 ;  /* 0x000004001811b824 */ /* 0x000fe400078e0219 */
[----:B------:R-:W-:-:S05]  /*0270*/  @!P3 VIADD R25, R25, 0x80 ;  /* 0x000000801919b836 */ /* 0x000fca0000000000 */
[----:B------:R-:W-:-:S13]  /*0280*/  ISETP.GE.U32.AND P2, PT, R25, R20, PT ;  /* 0x000000141900720c */ /* 0x000fda0003f46070 */
[----:B------:R-:W-:Y:S01]  /*0290*/  @!P2 IMAD R16, R24, 0x400, R25 ;  /* 0x000004001810a824 */ /* 0x000fe200078e0219 */
[----:B------:R-:W-:-:S04]  /*02a0*/  @!P2 IADD3 R25, PT, PT, R25, 0x80, RZ ;  /* 0x000000801919a810 */ /* 0x000fc80007ffe0ff */
[----:B------:R-:W-:Y:S01]  /*02b0*/  ISETP.GE.U32.AND P1, PT, R25, R20, PT ;  /* 0x000000141900720c */ /* 0x000fe20003f26070 */
[----:B---3--:R-:W-:Y:S02]  /*02c0*/  @!P5 IMAD.WIDE.U32 R36, R43, 0x8, R8 ;  /* 0x000000082b24d825 */ /* 0x008fe400078e0008 */
[----:B------:R-:W3:Y:S02]  /*02d0*/  LDC.64 R8, c[0x0][0x390] ;  /* 0x0000e400ff087b82 */ /* 0x000ee40000000a00 */
[----:B----4-:R-:W-:-:S08]  /*02e0*/  @!P4 IMAD.WIDE.U32 R44, R47, 0x8, R12 ;  /* 0x000000082f2cc825 */ /* 0x010fd000078e000c */
[----:B------:R-:W-:Y:S01]  /*02f0*/  @!P1 IMAD R4, R24, 0x400, R25 ;  /* 0x0000040018049824 */ /* 0x000fe200078e0219 */
[----:B------:R-:W4:Y:S01]  /*0300*/  LDC.64 R12, c[0x0][0x398] ;  /* 0x0000e600ff0c7b82 */ /* 0x000f220000000a00 */
[----:B------:R-:W-:Y:S02]  /*0310*/  @!P1 VIADD R25, R25, 0x80 ;  /* 0x0000008019199836 */ /* 0x000fe40000000000 */
[----:B0-----:R-:W-:-:S03]  /*0320*/  @!P5 IMAD.WIDE.U32 R42, R43, 0x8, R10 ;  /* 0x000000082b2ad825 */ /* 0x001fc600078e000a */
[----:B------:R-:W-:Y:S01]  /*0330*/  ISETP.GE.U32.AND P6, PT, R25, R20, PT ;  /* 0x000000141900720c */ /* 0x000fe20003fc6070 */
[----:B------:R-:W-:Y:S01]  /*0340*/  @!P4 IMAD.WIDE.U32 R46, R47, 0x8, R14 ;  /* 0x000000082f2ec825 */ /* 0x000fe200078e000e */
[----:B------:R-:W0:Y:S08]  /*0350*/  LDC.64 R20, c[0x0][0x398] ;  /* 0x0000e600ff147b82 */ /* 0x000e300000000a00 */
[----:B------:R-:W1:Y:S08]  /*0360*/  LDC.64 R14, c[0x0][0x390] ;  /* 0x0000e400ff0e7b82 */ /* 0x000e700000000a00 */
[----:B------:R-:W2:Y:S01]  /*0370*/  LDC.64 R10, c[0x0][0x398] ;  /* 0x0000e600ff0a7b82 */ /* 0x000ea20000000a00 */
[----:B------:R-:W-:-:S02]  /*0380*/  CS2R R34, SRZ ;  /* 0x0000000000227805 */ /* 0x000fc4000001ff00 */
[----:B------:R-:W-:Y:S02]  /*0390*/  CS2R R32, SRZ ;  /* 0x0000000000207805 */ /* 0x000fe4000001ff00 */
[----:B------:R-:W-:Y:S01]  /*03a0*/  CS2R R38, SRZ ;  /* 0x0000000000267805 */ /* 0x000fe2000001ff00 */
[----:B------:R-:W-:Y:S02]  /*03b0*/  @!P6 IMAD R5, R24, 0x400, R25 ;  /* 0x000004001805e824 */ /* 0x000fe400078e0219 */
[C---:B------:R-:W-:Y:S01]  /*03c0*/  @!P3 IMAD.WIDE.U32 R48, R17.reuse, 0x8, R28 ;  /* 0x000000081130b825 */ /* 0x040fe200078e001c */
[----:B------:R3:W5:Y:S03]  /*03d0*/  @!P5 LDG.E.64 R34, desc[UR6][R42.64] ;  /* 0x000000062a22d981 */ /* 0x000766000c1e1b00 */
[----:B------:R-:W-:Y:S01]  /*03e0*/  @!P3 IMAD.WIDE.U32 R50, R17, 0x8, R26 ;  /* 0x000000081132b825 */ /* 0x000fe200078e001a */
[----:B------:R4:W5:Y:S03]  /*03f0*/  @!P4 LDG.E.64 R32, desc[UR6][R44.64] ;  /* 0x000000062c20c981 */ /* 0x000966000c1e1b00 */
[C---:B------:R-:W-:Y:S01]  /*0400*/  @!P2 IMAD.WIDE.U32 R52, R16.reuse, 0x8, R22 ;  /* 0x000000081034a825 */ /* 0x040fe200078e0016 */
[----:B------:R2:W5:Y:S03]  /*0410*/  @!P5 LDG.E.64 R38, desc[UR6][R36.64] ;  /* 0x000000062426d981 */ /* 0x000566000c1e1b00 */
[----:B0-----:R-:W-:Y:S01]  /*0420*/  @!P2 IMAD.WIDE.U32 R54, R16, 0x8, R20 ;  /* 0x000000081036a825 */ /* 0x001fe200078e0014 */
[----:B------:R-:W-:-:S03]  /*0430*/  CS2R R24, SRZ ;  /* 0x0000000000187805 */ /* 0x000fc6000001ff00 */
[C---:B---3--:R-:W-:Y:S01]  /*0440*/  @!P1 IMAD.WIDE.U32 R42, R4.reuse, 0x8, R8 ;  /* 0x00000008042a9825 */ /* 0x048fe200078e0008 */
[----:B------:R-:W-:Y:S02]  /*0450*/  CS2R R30, SRZ ;  /* 0x00000000001e7805 */ /* 0x000fe4000001ff00 */
[----:B------:R-:W-:Y:S01]  /*0460*/  CS2R R28, SRZ ;  /* 0x00000000001c7805 */ /* 0x000fe2000001ff00 */
[----:B----4-:R-:W-:Y:S01]  /*0470*/  @!P1 IMAD.WIDE.U32 R44, R4, 0x8, R12 ;  /* 0x00000008042c9825 */ /* 0x010fe200078e000c */
[----:B------:R-:W-:Y:S02]  /*0480*/  CS2R R26, SRZ ;  /* 0x00000000001a7805 */ /* 0x000fe4000001ff00 */
[----:B------:R-:W-:Y:S01]  /*0490*/  CS2R R22, SRZ ;  /* 0x0000000000167805 */ /* 0x000fe2000001ff00 */
[----:B--2---:R-:W-:Y:S01]  /*04a0*/  @!P6 IMAD.WIDE.U32 R16, R5, 0x8, R10 ;  /* 0x000000080510e825 */ /* 0x004fe200078e000a */
[----:B------:R-:W-:Y:S02]  /*04b0*/  CS2R R20, SRZ ;  /* 0x0000000000147805 */ /* 0x000fe4000001ff00 */
[----:B------:R-:W-:-:S02]  /*04c0*/  CS2R R12, SRZ ;  /* 0x00000000000c7805 */ /* 0x000fc4000001ff00 */
[----:B------:R-:W-:Y:S01]  /*04d0*/  CS2R R36, SRZ ;  /* 0x0000000000247805 */ /* 0x000fe2000001ff00 */
[----:B-1----:R-:W-:Y:S01]  /*04e0*/  @!P6 IMAD.WIDE.U32 R8, R5, 0x8, R14 ;  /* 0x000000080508e825 */ /* 0x002fe200078e000e */
[----:B------:R-:W-:Y:S02]  /*04f0*/  CS2R R14, SRZ ;  /* 0x00000000000e7805 */ /* 0x000fe4000001ff00 */
[----:B------:R-:W-:Y:S01]  /*0500*/  CS2R R10, SRZ ;  /* 0x00000000000a7805 */ /* 0x000fe2000001ff00 */
[----:B------:R0:W5:Y:S01]  /*0510*/  @!P4 LDG.E.64 R24, desc[UR6][R46.64] ;  /* 0x000000062e18c981 */ /* 0x000162000c1e1b00 */
[C---:B------:R-:W-:Y:S01]  /*0520*/  @!P0 IMAD.WIDE.U32 R4, R0.reuse, 0x8, R2 ;  /* 0x0000000800048825 */ /* 0x040fe200078e0002 */
[----:B------:R-:W-:Y:S02]  /*0530*/  CS2R R2, SRZ ;  /* 0x0000000000027805 */ /* 0x000fe4000001ff00 */
[----:B------:R0:W5:Y:S01]  /*0540*/  @!P3 LDG.E.64 R30, desc[UR6][R48.64] ;  /* 0x00000006301eb981 */ /* 0x000162000c1e1b00 */
[----:B------:R-:W-:-:S03]  /*0550*/  @!P0 IMAD.WIDE.U32 R6, R0, 0x8, R6 ;  /* 0x0000000800068825 */ /* 0x000fc600078e0006 */
[----:B------:R0:W5:Y:S04]  /*0560*/  @!P3 LDG.E.64 R28, desc[UR6][R50.64] ;  /* 0x00000006321cb981 */ /* 0x000168000c1e1b00 */
[----:B------:R0:W5:Y:S04]  /*0570*/  @!P2 LDG.E.64 R26, desc[UR6][R52.64] ;  /* 0x00000006341aa981 */ /* 0x000168000c1e1b00 */
[----:B------:R0:W5:Y:S04]  /*0580*/  @!P2 LDG.E.64 R22, desc[UR6][R54.64] ;  /* 0x000000063616a981 */ /* 0x000168000c1e1b00 */
[----:B------:R0:W5:Y:S04]  /*0590*/  @!P1 LDG.E.64 R20, desc[UR6][R42.64] ;  /* 0x000000062a149981 */ /* 0x000168000c1e1b00 */
[----:B------:R0:W5:Y:S04]  /*05a0*/  @!P1 LDG.E.64 R14, desc[UR6][R44.64] ;  /* 0x000000062c0e9981 */ /* 0x000168000c1e1b00 */
[----:B------:R0:W5:Y:S04]  /*05b0*/  @!P6 LDG.E.64 R12, desc[UR6][R8.64] ;  /* 0x00000006080ce981 */ /* 0x000168000c1e1b00 */
[----:B------:R0:W5:Y:S04]  /*05c0*/  @!P6 LDG.E.64 R10, desc[UR6][R16.64] ;  /* 0x00000006100ae981 */ /* 0x000168000c1e1b00 */
[----:B------:R0:W5:Y:S04]  /*05d0*/  @!P0 LDG.E.64 R36, desc[UR6][R6.64] ;  /* 0x0000000606248981 */ /* 0x000168000c1e1b00 */
[----:B------:R0:W5:Y:S01]  /*05e0*/  @!P0 LDG.E.64 R2, desc[UR6][R4.64] ;  /* 0x0000000604028981 */ /* 0x000162000c1e1b00 */
[----:B------:R-:W-:Y:S04]  /*05f0*/  BSSY.RECONVERGENT B1, `(.L_x_10867) ;  /* 0x000001d000017945 */ /* 0x000fe80003800200 */
[----:B------:R-:W-:Y:S05]  /*0600*/  @P0 BRA `(.L_x_10868) ;  /* 0x00000000006c0947 */ /* 0x000fea0003800000 */
[----:B-----5:R-:W-:Y:S01]  /*0610*/  DSETP.GT.AND P0, PT, R2, 1, PT ;  /* 0x3ff000000200742a */ /* 0x020fe20003f04000 */
[----:B0-----:R-:W-:Y:S01]  /*0620*/  MOV R8, 0x0 ;  /* 0x0000000000087802 */ /* 0x001fe20000000f00 */
        /* <DEDUP_REMOVED lines=20> */
[----:B------:R-:W-:-:S07]  /*0770*/  MOV R0, 0x790 ;  /* 0x0000079000007802 */ /* 0x000fce0000000f00 */
[----:B------:R-:W-:Y:S05]  /*0780*/  CALL.REL.NOINC `($__internal_11_$__cuda_sm20_div_rn_f64_full) ;  /* 0x00000024004c7944 */ /* 0x000fea0003c00000 */
.L_x_10870:
[----:B------:R-:W-:Y:S05]  /*0790*/  BSYNC.RECONVERGENT B2 ;  /* 0x0000000000027941 */ /* 0x000fea0003800200 */
.L_x_10869:
[----:B------:R-:W-:Y:S01]  /*07a0*/  IMAD.MOV.U32 R8, RZ, RZ, R2 ;  /* 0x000000ffff087224 */ /* 0x000fe200078e0002 */
[----:B------:R-:W-:-:S07]  /*07b0*/  MOV R9, R3 ;  /* 0x0000000300097202 */ /* 0x000fce0000000f00 */
.L_x_10868:
[----:B------:R-:W-:Y:S05]  /*07c0*/  BSYNC.RECONVERGENT B1 ;  /* 0x0000000000017941 */ /* 0x000fea0003800200 */
.L_x_10867:
[----:B------:R-:W1:Y:S01]  /*07d0*/  S2R R0, SR_TID.X ;  /* 0x0000000000007919 */ /* 0x000e620000002100 */
[----:B------:R-:W2:Y:S01]  /*07e0*/  S2UR UR4, SR_CTAID.X ;  /* 0x00000000000479c3 */ /* 0x000ea20000002500 */
[----:B------:R-:W2:Y:S01]  /*07f0*/  LDCU UR5, c[0x0][0x380] ;  /* 0x00007000ff0577ac */ /* 0x000ea20008000800 */
[----:B------:R-:W-:Y:S01]  /*0800*/  BSSY.RECONVERGENT B1, `(.L_x_10871) ;  /* 0x0000022000017945 */ /* 0x000fe20003800200 */
[----:B--2---:R-:W-:Y:S01]  /*0810*/  UIMAD UR4, UR4, -0x400, UR5 ;  /* 0xfffffc00040478a4 */ /* 0x004fe2000f8e0205 */
[----:B-1----:R-:W-:-:S05]  /*0820*/  VIADD R0, R0, 0x80 ;  /* 0x0000008000007836 */ /* 0x002fca0000000000 */
[----:B------:R-:W-:-:S13]  /*0830*/  ISETP.GE.U32.AND P0, PT, R0, UR4, PT ;  /* 0x0000000400007c0c */ /* 0x000fda000bf06070 */
[----:B------:R-:W-:Y:S05]  /*0840*/  @P0 BRA `(.L_x_10872) ;  /* 0x0000000000740947 */ /* 0x000fea0003800000 */
[----:B-----5:R-:W-:Y:S01]  /*0850*/  DSETP.GT.AND P0, PT, R18, 1, PT ;  /* 0x3ff000001200742a */ /* 0x020fe20003f04000 */
[----:B0-----:R-:W-:Y:S02]  /*0860*/  IMAD.MOV.U32 R16, RZ, RZ, 0x0 ;  /* 0x00000000ff107424 */ /* 0x001fe400078e00ff */
        /* <DEDUP_REMOVED lines=23> */
[----:B------:R-:W-:Y:S05]  /*09e0*/  CALL.REL.NOINC `($__internal_11_$__cuda_sm20_div_rn_f64_full) ;  /* 0x0000002000b47944 */ /* 0x000fea0003c00000 */
.L_x_10874:
[----:B------:R-:W-:Y:S05]  /*09f0*/  BSYNC.RECONVERGENT B2 ;  /* 0x0000000000027941 */ /* 0x000fea0003800200 */
.L_x_10873:
[----:B------:R-:W-:Y:S01]  /*0a00*/  IMAD.MOV.U32 R16, RZ, RZ, R2 ;  /* 0x000000ffff107224 */ /* 0x000fe200078e0002 */
[----:B------:R-:W-:-:S07]  /*0a10*/  MOV R17, R3 ;  /* 0x0000000300117202 */ /* 0x000fce0000000f00 */
.L_x_10872:
[----:B------:R-:W-:Y:S05]  /*0a20*/  BSYNC.RECONVERGENT B1 ;  /* 0x0000000000017941 */ /* 0x000fea0003800200 */
.L_x_10871:
        /* <DEDUP_REMOVED lines=16> */
[----:B0-----:R-:W-:Y:S01]  /*0b30*/  DMUL R44, R2, R34 ;  /* 0x00000022022c7228 */ /* 0x001fe20000000000 */
        /* <DEDUP_REMOVED lines=17> */
.L_x_10878:
[----:B------:R-:W-:Y:S05]  /*0c50*/  BSYNC.RECONVERGENT B2 ;  /* 0x0000000000027941 */ /* 0x000fea0003800200 */
.L_x_10877:
[----:B------:R-:W-:Y:S01]  /*0c60*/  IMAD.MOV.U32 R18, RZ, RZ, R2 ;  /* 0x000000ffff127224 */ /* 0x000fe200078e0002 */
[----:B------:R-:W-:-:S07]  /*0c70*/  MOV R19, R3 ;  /* 0x0000000300137202 */ /* 0x000fce0000000f00 */
.L_x_10876:
[----:B------:R-:W-:Y:S05]  /*0c80*/  BSYNC.RECONVERGENT B1 ;  /* 0x0000000000017941 */ /* 0x000fea0003800200 */
.L_x_10875:
        /* <DEDUP_REMOVED lines=34> */
.L_x_10882:
[----:B------:R-:W-:Y:S05]  /*0eb0*/  BSYNC.RECONVERGENT B2 ;  /* 0x0000000000027941 */ /* 0x000fea0003800200 */
.L_x_10881:
[----:B------:R-:W-:Y:S01]  /*0ec0*/  IMAD.MOV.U32 R34, RZ, RZ, R2 ;  /* 0x000000ffff227224 */ /* 0x000fe200078e0002 */
[----:B------:R-:W-:-:S07]  /*0ed0*/  MOV R35, R3 ;  /* 0x0000000300237202 */ /* 0x000fce0000000f00 */
.L_x_10880:
[----:B------:R-:W-:Y:S05]  /*0ee0*/  BSYNC.RECONVERGENT B1 ;  /* 0x0000000000017941 */ /* 0x000fea0003800200 */
.L_x_10879:
[----:B-----5:R-:W1:Y:S01]  /*0ef0*/  S2R R24, SR_TID.X ;  /* 0x0000000000187919 */ /* 0x020e620000002100 */
[----:B------:R-:W2:Y:S01]  /*0f00*/  S2UR UR4, SR_CTAID.X ;  /* 0x00000000000479c3 */ /* 0x000ea20000002500 */
[----:B------:R-:W2:Y:S01]  /*0f10*/  LDCU UR5, c[0x0][0x380] ;  /* 0x00007000ff0577ac */ /* 0x000ea20008000800 */
[----:B------:R-:W-:Y:S01]  /*0f20*/  BSSY.RECONVERGENT B1, `(.L_x_10883) ;  /* 0x0000022000017945 */ /* 0x000fe20003800200 */
[----:B--2---:R-:W-:Y:S01]  /*0f30*/  UIMAD UR5, UR4, -0x400, UR5 ;  /* 0xfffffc00040578a4 */ /* 0x004fe2000f8e0205 */
[----:B-1----:R-:W-:-:S05]  /*0f40*/  VIADD R0, R24, 0x200 ;  /* 0x0000020018007836 */ /* 0x002fca0000000000 */
[----:B------:R-:W-:-:S13]  /*0f50*/  ISETP.GE.U32.AND P0, PT, R0, UR5, PT ;  /* 0x0000000500007c0c */ /* 0x000fda000bf06070 */
        /* <DEDUP_REMOVED lines=27> */
.L_x_10886:
[----:B------:R-:W-:Y:S05]  /*1110*/  BSYNC.RECONVERGENT B2 ;  /* 0x0000000000027941 */ /* 0x000fea0003800200 */
.L_x_10885:
[----:B------:R-:W-:Y:S01]  /*1120*/  IMAD.MOV.U32 R32, RZ, RZ, R2 ;  /* 0x000000ffff207224 */ /* 0x000fe200078e0002 */
[----:B------:R-:W-:-:S07]  /*1130*/  MOV R33, R3 ;  /* 0x0000000300217202 */ /* 0x000fce0000000f00 */
.L_x_10884:
[----:B------:R-:W-:Y:S05]  /*1140*/  BSYNC.RECONVERGENT B1 ;  /* 0x0000000000017941 */ /* 0x000fea0003800200 */
.L_x_10883:
[----:B------:R-:W1:Y:S01]  /*1150*/  LDCU UR5, c[0x0][0x380] ;  /* 0x00007000ff0577ac */ /* 0x000e620008000800 */
[----:B------:R-:W-:Y:S01]  /*1160*/  VIADD R0, R24, 0x280 ;  /* 0x0000028018007836 */ /* 0x000fe20000000000 */
[----:B------:R-:W-:Y:S01]  /*1170*/  BSSY.RECONVERGENT B1, `(.L_x_10887) ;  /* 0x0000021000017945 */ /* 0x000fe20003800200 */
[----:B-1----:R-:W-:-:S06]  /*1180*/  UIMAD UR5, UR4, -0x400, UR5 ;  /* 0xfffffc00040578a4 */ /* 0x002fcc000f8e0205 */
        /* <DEDUP_REMOVED lines=28> */
.L_x_10890:
[----:B------:R-:W-:Y:S05]  /*1350*/  BSYNC.RECONVERGENT B2 ;  /* 0x0000000000027941 */ /* 0x000fea0003800200 */
.L_x_10889:
[----:B------:R-:W-:Y:S01]  /*1360*/  IMAD.MOV.U32 R28, RZ, RZ, R2 ;  /* 0x000000ffff1c7224 */ /* 0x000fe200078e0002 */
[----:B------:R-:W-:-:S07]  /*1370*/  MOV R29, R3 ;  /* 0x00000003001d7202 */ /* 0x000fce0000000f00 */
.L_x_10888:
[----:B------:R-:W-:Y:S05]  /*1380*/  BSYNC.RECONVERGENT B1 ;  /* 0x0000000000017941 */ /* 0x000fea0003800200 */
.L_x_10887:
[----:B------:R-:W-:Y:S01]  /*1390*/  VIADD R0, R24, 0x300 ;  /* 0x0000030018007836 */ /* 0x000fe20000000000 */
[----:B------:R-:W-:Y:S04]  /*13a0*/  BSSY.RECONVERGENT B1, `(.L_x_10891) ;  /* 0x0000020000017945 */ /* 0x000fe80003800200 */
        /* <DEDUP_REMOVED lines=28> */
.L_x_10894:
[----:B------:R-:W-:Y:S05]  /*1570*/  BSYNC.RECONVERGENT B2 ;  /* 0x0000000000027941 */ /* 0x000fea0003800200 */
.L_x_10893:
[----:B------:R-:W-:Y:S01]  /*1580*/  IMAD.MOV.U32 R22, RZ, RZ, R2 ;  /* 0x000000ffff167224 */ /* 0x000fe200078e0002 */
[----:B------:R-:W-:-:S07]  /*1590*/  MOV R23, R3 ;  /* 0x0000000300177202 */ /* 0x000fce0000000f00 */
.L_x_10892:
[----:B------:R-:W-:Y:S05]  /*15a0*/  BSYNC.RECONVERGENT B1 ;  /* 0x0000000000017941 */ /* 0x000fea0003800200 */
.L_x_10891:
        /* <DEDUP_REMOVED lines=30> */
.L_x_10898:
[----:B------:R-:W-:Y:S05]  /*1790*/  BSYNC.RECONVERGENT B2 ;  /* 0x0000000000027941 */ /* 0x000fea0003800200 */
.L_x_10897:
[----:B------:R-:W-:Y:S01]  /*17a0*/  IMAD.MOV.U32 R14, RZ, RZ, R2 ;  /* 0x000000ffff0e7224 */ /* 0x000fe200078e0002 */
[----:B------:R-:W-:-:S07]  /*17b0*/  MOV R15, R3 ;  /* 0x00000003000f7202 */ /* 0x000fce0000000f00 */
.L_x_10896:
[----:B------:R-:W-:Y:S05]  /*17c0*/  BSYNC.RECONVERGENT B1 ;  /* 0x0000000000017941 */ /* 0x000fea0003800200 */
.L_x_10895:
[----:B0-----:R-:W0:Y:S01]  /*17d0*/  S2R R7, SR_CTAID.X ;  /* 0x0000000000077919 */ /* 0x001e220000002500 */
[----:B------:R-:W-:Y:S01]  /*17e0*/  ISETP.GE.U32.AND P0, PT, R24, UR5, PT ;  /* 0x0000000518007c0c */ /* 0x000fe2000bf06070 */
[----:B------:R-:W-:Y:S04]  /*17f0*/  BSSY.RECONVERGENT B0, `(.L_x_10899) ;  /* 0x0000033000007945 */ /* 0x000fe80003800200 */
[----:B------:R-:W-:Y:S08]  /*1800*/  BSSY.RELIABLE B1, `(.L_x_10900) ;  /* 0x000002b000017945 */ /* 0x000ff00003800100 */
[----:B------:R-:W-:Y:S05]  /*1810*/  @P0 BRA `(.L_x_10901) ;  /* 0x0000000000300947 */ /* 0x000fea0003800000 */
[----:B------:R-:W1:Y:S01]  /*1820*/  LDC.64 R2, c[0x0][0x388] ;  /* 0x0000e200ff027b82 */ /* 0x000e620000000a00 */
[----:B0-----:R-:W-:Y:S02]  /*1830*/  IMAD R5, R7, 0x400, R24 ;  /* 0x0000040007057824 */ /* 0x001fe400078e0218 */
[----:B------:R-:W-:-:S05]  /*1840*/  VIADD R24, R24, 0x80 ;  /* 0x0000008018187836 */ /* 0x000fca0000000000 */
[----:B------:R-:W-:Y:S01]  /*1850*/  ISETP.GE.U32.AND P0, PT, R24, UR5, PT ;  /* 0x0000000518007c0c */ /* 0x000fe2000bf06070 */
[----:B-1----:R-:W-:-:S05]  /*1860*/  IMAD.WIDE.U32 R2, R5, 0x8, R2 ;  /* 0x0000000805027825 */ /* 0x002fca00078e0002 */
[----:B------:R0:W-:Y:S07]  /*1870*/  STG.E.64 desc[UR6][R2.64], R8 ;  /* 0x0000000802007986 */ /* 0x0001ee000c101b06 */
[----:B------:R-:W-:Y:S05]  /*1880*/  @P0 BRA `(.L_x_10902) ;  /* 0x0000000000300947 */ /* 0x000fea0003800000 */
[----:B0-----:R-:W0:Y:S01]  /*1890*/  LDC.64 R2, c[0x0][0x388] ;  /* 0x0000e200ff027b82 */ /* 0x001e220000000a00 */
[----:B------:R-:W-:Y:S01]  /*18a0*/  IMAD R5, R7, 0x400, R24 ;  /* 0x0000040007057824 */ /* 0x000fe200078e0218 */
[----:B------:R-:W-:-:S03]  /*18b0*/  IADD3 R24, PT, PT, R24, 0x80, RZ ;  /* 0x0000008018187810 */ /* 0x000fc60007ffe0ff */
[----:B0-----:R-:W-:-:S05]  /*18c0*/  IMAD.WIDE.U32 R2, R5, 0x8, R2 ;  /* 0x0000000805027825 */ /* 0x001fca00078e0002 */
[----:B------:R1:W-:Y:S02]  /*18d0*/  STG.E.64 desc[UR6][R2.64], R16 ;  /* 0x0000001002007986 */ /* 0x0003e4000c101b06 */
.L_x_10901:
[----:B------:R-:W-:-:S13]  /*18e0*/  ISETP.GE.U32.AND P0, PT, R24, UR5, PT ;  /* 0x0000000518007c0c */ /* 0x000fda000bf06070 */
[----:B------:R-:W-:Y:S05]  /*18f0*/  @P0 BRA `(.L_x_10903) ;  /* 0x0000000000300947 */ /* 0x000fea0003800000 */
[----:B-1----:R-:W1:Y:S01]  /*1900*/  LDC.64 R2, c[0x0][0x388] ;  /* 0x0000e200ff027b82 */ /* 0x002e620000000a00 */
[----:B0-----:R-:W-:Y:S02]  /*1910*/  IMAD R5, R7, 0x400, R24 ;  /* 0x0000040007057824 */ /* 0x001fe400078e0218 */
[----:B------:R-:W-:Y:S02]  /*1920*/  VIADD R24, R24, 0x80 ;  /* 0x0000008018187836 */ /* 0x000fe40000000000 */
[----:B-1----:R-:W-:-:S05]  /*1930*/  IMAD.WIDE.U32 R2, R5, 0x8, R2 ;  /* 0x0000000805027825 */ /* 0x002fca00078e0002 */
[----:B------:R1:W-:Y:S02]  /*1940*/  STG.E.64 desc[UR6][R2.64], R18 ;  /* 0x0000001202007986 */ /* 0x0003e4000c101b06 */
.L_x_10902:
[----:B------:R-:W-:-:S13]  /*1950*/  ISETP.GE.U32.AND P0, PT, R24, UR5, PT ;  /* 0x0000000518007c0c */ /* 0x000fda000bf06070 */
[----:B------:R-:W-:Y:S05]  /*1960*/  @P0 BRA `(.L_x_10904) ;  /* 0x0000000000300947 */ /* 0x000fea0003800000 */
[----:B01----:R-:W0:Y:S01]  /*1970*/  LDC.64 R2, c[0x0][0x388] ;  /* 0x0000e200ff027b82 */ /* 0x003e220000000a00 */
[----:B------:R-:W-:Y:S01]  /*1980*/  IMAD R5, R7, 0x400, R24 ;  /* 0x0000040007057824 */ /* 0x000fe200078e0218 */
[----:B------:R-:W-:-:S03]  /*1990*/  IADD3 R24, PT, PT, R24, 0x80, RZ ;  /* 0x0000008018187810 */ /* 0x000fc60007ffe0ff */
[----:B0-----:R-:W-:-:S05]  /*19a0*/  IMAD.WIDE.U32 R2, R5, 0x8, R2 ;  /* 0x0000000805027825 */ /* 0x001fca00078e0002 */
[----:B------:R2:W-:Y:S02]  /*19b0*/  STG.E.64 desc[UR6][R2.64], R34 ;  /* 0x0000002202007986 */ /* 0x0005e4000c101b06 */
.L_x_10903:
[----:B------:R-:W-:-:S13]  /*19c0*/  ISETP.GE.U32.AND P0, PT, R24, UR5, PT ;  /* 0x0000000518007c0c */ /* 0x000fda000bf06070 */
[----:B------:R-:W-:Y:S05]  /*19d0*/  @P0 BRA `(.L_x_10905) ;  /* 0x0000000000340947 */ /* 0x000fea0003800000 */
[----:B-12---:R-:W1:Y:S01]  /*19e0*/  LDC.64 R2, c[0x0][0x388] ;  /* 0x0000e200ff027b82 */ /* 0x006e620000000a00 */
[----:B0-----:R-:W-:Y:S02]  /*19f0*/  IMAD R5, R7, 0x400, R24 ;  /* 0x0000040007057824 */ /* 0x001fe400078e0218 */
[----:B------:R-:W-:Y:S02]  /*1a00*/  VIADD R24, R24, 0x80 ;  /* 0x0000008018187836 */ /* 0x000fe40000000000 */
[----:B-1----:R-:W-:-:S05]  /*1a10*/  IMAD.WIDE.U32 R2, R5, 0x8, R2 ;  /* 0x0000000805027825 */ /* 0x002fca00078e0002 */
[----:B------:R2:W-:Y:S02]  /*1a20*/  STG.E.64 desc[UR6][R2.64], R32 ;  /* 0x0000002002007986 */ /* 0x0005e4000c101b06 */
.L_x_10904:
[----:B------:R-:W-:-:S13]  /*1a30*/  ISETP.GE.U32.AND P0, PT, R24, UR5, PT ;  /* 0x0000000518007c0c */ /* 0x000fda000bf06070 */
[----:B------:R-:W-:Y:S05]  /*1a40*/  @P0 BREAK.RELIABLE B1 ;  /* 0x0000000000010942 */ /* 0x000fea0003800100 */
[----:B------:R-:W-:Y:S05]  /*1a50*/  @P0 BRA `(.L_x_10906) ;  /* 0x0000000000300947 */ /* 0x000fea0003800000 */
[----:B012---:R-:W0:Y:S01]  /*1a60*/  LDC.64 R2, c[0x0][0x388] ;  /* 0x0000e200ff027b82 */ /* 0x007e220000000a00 */
[----:B------:R-:W-:Y:S01]  /*1a70*/  IMAD R5, R7, 0x400, R24 ;  /* 0x0000040007057824 */ /* 0x000fe200078e0218 */
[----:B------:R-:W-:-:S03]  /*1a80*/  IADD3 R24, PT, PT, R24, 0x80, RZ ;  /* 0x0000008018187810 */ /* 0x000fc60007ffe0ff */
[----:B0-----:R-:W-:-:S05]  /*1a90*/  IMAD.WIDE.U32 R2, R5, 0x8, R2 ;  /* 0x0000000805027825 */ /* 0x001fca00078e0002 */
[----:B------:R3:W-:Y:S02]  /*1aa0*/  STG.E.64 desc[UR6][R2.64], R28 ;  /* 0x0000001c02007986 */ /* 0x0007e4000c101b06 */
.L_x_10905:
[----:B------:R-:W-:Y:S05]  /*1ab0*/  BSYNC.RELIABLE B1 ;  /* 0x0000000000017941 */ /* 0x000fea0003800100 */
.L_x_10900:
[----:B------:R-:W-:-:S13]  /*1ac0*/  ISETP.GE.U32.AND P0, PT, R24, UR5, PT ;  /* 0x0000000518007c0c */ /* 0x000fda000bf06070 */
[----:B-123--:R-:W1:Y:S01]  /*1ad0*/  @!P0 LDC.64 R2, c[0x0][0x388] ;  /* 0x0000e200ff028b82 */ /* 0x00ee620000000a00 */
[----:B0-----:R-:W-:Y:S02]  /*1ae0*/  @!P0 IMAD R5, R7, 0x400, R24 ;  /* 0x0000040007058824 */ /* 0x001fe400078e0218 */
[----:B------:R-:W-:Y:S02]  /*1af0*/  @!P0 VIADD R24, R24, 0x80 ;  /* 0x0000008018188836 */ /* 0x000fe40000000000 */
[----:B-1----:R-:W-:-:S05]  /*1b00*/  @!P0 IMAD.WIDE.U32 R2, R5, 0x8, R2 ;  /* 0x0000000805028825 */ /* 0x002fca00078e0002 */
[----:B------:R3:W-:Y:S02]  /*1b10*/  @!P0 STG.E.64 desc[UR6][R2.64], R22 ;  /* 0x0000001602008986 */ /* 0x0007e4000c101b06 */
.L_x_10906:
[----:B------:R-:W-:Y:S05]  /*1b20*/  BSYNC.RECONVERGENT B0 ;  /* 0x0000000000007941 */ /* 0x000fea0003800200 */
.L_x_10899:
[----:B------:R-:W-:Y:S05]  /*1b30*/  WARPSYNC.ALL ;  /* 0x0000000000007948 */ /* 0x000fea0003800000 */
[----:B------:R-:W-:-:S13]  /*1b40*/  ISETP.GE.U32.AND P0, PT, R24, UR5, PT ;  /* 0x0000000518007c0c */ /* 0x000fda000bf06070 */
[----:B------:R-:W-:Y:S05]  /*1b50*/  @P0 EXIT ;  /* 0x000000000000094d */ /* 0x000fea0003800000 */
[----:B0123--:R-:W0:Y:S01]  /*1b60*/  LDC.64 R2, c[0x0][0x388] ;  /* 0x0000e200ff027b82 */ /* 0x00fe220000000a00 */
[----:B------:R-:W-:-:S04]  /*1b70*/  IMAD R5, R7, 0x400, R24 ;  /* 0x0000040007057824 */ /* 0x000fc800078e0218 */
[----:B0-----:R-:W-:-:S05]  /*1b80*/  IMAD.WIDE.U32 R2, R5, 0x8, R2 ;  /* 0x0000000805027825 */ /* 0x001fca00078e0002 */
[----:B------:R-:W-:Y:S01]  /*1b90*/  STG.E.64 desc[UR6][R2.64], R14 ;  /* 0x0000000e02007986 */ /* 0x000fe2000c101b06 */
[----:B------:R-:W-:Y:S05]  /*1ba0*/  EXIT ;  /* 0x000000000000794d */ /* 0x000fea0003800000 */
.L_x_10866:
[----:B------:R-:W0:Y:S01]  /*1bb0*/  S2R R11, SR_TID.X ;  /* 0x00000000000b7919 */ /* 0x000e220000002100 */
[----:B------:R-:W1:Y:S01]  /*1bc0*/  LDC.64 R2, c[0x0][0x398] ;  /* 0x0000e600ff027b82 */ /* 0x000e620000000a00 */
[----:B------:R-:W-:-:S07]  /*1bd0*/  SHF.L.U32 R9, R24, 0xa, RZ ;  /* 0x0000000a18097819 */ /* 0x000fce00000006ff */
[----:B------:R-:W2:Y:S01]  /*1be0*/  LDC.64 R6, c[0x0][0x390] ;  /* 0x0000e400ff067b82 */ /* 0x000ea20000000a00 */
[----:B-1----:R-:W-:-:S04]  /*1bf0*/  IMAD.WIDE.U32 R2, R9, 0x8, R2 ;  /* 0x0000000809027825 */ /* 0x002fc800078e0002 */
[----:B0-----:R-:W-:-:S05]  /*1c00*/  IMAD.WIDE.U32 R4, R11, 0x10, R2 ;  /* 0x000000100b047825 */ /* 0x001fca00078e0002 */
[----:B------:R-:W3:Y:S01]  /*1c10*/  LDG.E.128 R40, desc[UR6][R4.64] ;  /* 0x0000000604287981 */ /* 0x000ee2000c1e1d00 */
[----:B--2---:R-:W-:-:S03]  /*1c20*/  IMAD.WIDE.U32 R2, R9, 0x8, R6 ;  /* 0x0000000809027825 */ /* 0x004fc600078e0006 */
        /* <DEDUP_REMOVED lines=9> */
[----:B------:R-:W-:-:S02]  /*1cc0*/  IMAD.MOV.U32 R8, RZ, RZ, 0x0 ;  /* 0x00000000ff087424 */ /* 0x000fc400078e00ff */
[----:B------:R-:W-:Y:S01]  /*1cd0*/  IMAD.MOV.U32 R9, RZ, RZ, 0x7ff80000 ;  /* 0x7ff80000ff097424 */ /* 0x000fe200078e00ff */
[----:B---3--:R-:W-:-:S06]  /*1ce0*/  DSETP.GT.AND P0, PT, R40, 1, PT ;  /* 0x3ff000002800742a */ /* 0x008fcc0003f04000 */
[----:B------:R-:W-:-:S14]  /*1cf0*/  DSETP.LT.OR P0, PT, R40, RZ, P0 ;  /* 0x000000ff2800722a */ /* 0x000fdc0000701400 */
[----:B0-----:R-:W-:Y:S05]  /*1d00*/  @P0 BRA `(.L_x_10908) ;  /* 0x0000000000580947 */ /* 0x001fea0003800000 */
        /* <DEDUP_REMOVED lines=19> */
.L_x_10910:
[----:B------:R-:W-:Y:S05]  /*1e40*/  BSYNC.RECONVERGENT B2 ;  /* 0x0000000000027941 */ /* 0x000fea0003800200 */
.L_x_10909:
[----:B------:R-:W-:Y:S01]  /*1e50*/  MOV R8, R2 ;  /* 0x0000000200087202 */ /* 0x000fe20000000f00 */
[----:B------:R-:W-:-:S07]  /*1e60*/  IMAD.MOV.U32 R9, RZ, RZ, R3 ;  /* 0x000000ffff097224 */ /* 0x000fce00078e0003 */
.L_x_10908:
[----:B------:R-:W-:Y:S05]  /*1e70*/  BSYNC.RECONVERGENT B1 ;  /* 0x0000000000017941 */ /* 0x000fea0003800200 */
.L_x_10907:
[C---:B------:R-:W-:Y:S01]  /*1e80*/  DSETP.GT.AND P0, PT, R42.reuse, 1, PT ;  /* 0x3ff000002a00742a */ /* 0x040fe20003f04000 */
[----:B------:R-:W-:Y:S01]  /*1e90*/  BSSY.RECONVERGENT B1, `(.L_x_10911) ;  /* 0x000001d000017945 */ /* 0x000fe20003800200 */
[----:B------:R-:W-:Y:S02]  /*1ea0*/  IMAD.MOV.U32 R10, RZ, RZ, 0x0 ;  /* 0x00000000ff0a7424 */ /* 0x000fe400078e00ff */
[----:B------:R-:W-:Y:S02]  /*1eb0*/  IMAD.MOV.U32 R11, RZ, RZ, 0x7ff80000 ;  /* 0x7ff80000ff0b7424 */ /* 0x000fe400078e00ff */
[----:B------:R-:W-:-:S14]  /*1ec0*/  DSETP.LT.OR P0, PT, R42, RZ, P0 ;  /* 0x000000ff2a00722a */ /* 0x000fdc0000701400 */
[----:B------:R-:W-:Y:S05]  /*1ed0*/  @P0 BRA `(.L_x_10912) ;  /* 0x0000000000600947 */ /* 0x000fea0003800000 */
[C---:B------:R-:W-:Y:S01]  /*1ee0*/  DADD R2, -R42.reuse, 1 ;  /* 0x3ff000002a027429 */ /* 0x040fe20000000100 */
[----:B-----5:R-:W-:Y:S01]  /*1ef0*/  FSETP.GEU.AND P1, PT, |R39|, 6.5827683646048100446e-37, PT ;  /* 0x036000002700780b */ /* 0x020fe20003f2e200 */
        /* <DEDUP_REMOVED lines=19> */
.L_x_10914:
[----:B------:R-:W-:Y:S05]  /*2030*/  BSYNC.RECONVERGENT B2 ;  /* 0x0000000000027941 */ /* 0x000fea0003800200 */
.L_x_10913:
[----:B------:R-:W-:Y:S01]  /*2040*/  MOV R10, R2 ;  /* 0x00000002000a7202 */ /* 0x000fe20000000f00 */
[----:B------:R-:W-:-:S07]  /*2050*/  IMAD.MOV.U32 R11, RZ, RZ, R3 ;  /* 0x000000ffff0b7224 */ /* 0x000fce00078e0003 */
.L_x_10912:
[----:B------:R-:W-:Y:S05]  /*2060*/  BSYNC.RECONVERGENT B1 ;  /* 0x0000000000017941 */ /* 0x000fea0003800200 */
.L_x_10911:
[----:B-----5:R-:W-:Y:S01]  /*2070*/  DSETP.GT.AND P0, PT, R20, 1, PT ;  /* 0x3ff000001400742a */ /* 0x020fe20003f04000 */
[----:B------:R-:W-:Y:S01]  /*2080*/  BSSY.RECONVERGENT B1, `(.L_x_10915) ;  /* 0x000001d000017945 */ /* 0x000fe20003800200 */
[----:B------:R-:W-:Y:S01]  /*2090*/  IMAD.MOV.U32 R40, RZ, RZ, 0x0 ;  /* 0x00000000ff287424 */ /* 0x000fe200078e00ff */
[----:B------:R-:W-:-:S03]  /*20a0*/  MOV R41, 0x7ff80000 ;  /* 0x7ff8000000297802 */ /* 0x000fc60000000f00 */
[----:B------:R-:W-:-:S14]  /*20b0*/  DSETP.LT.OR P0, PT, R20, RZ, P0 ;  /* 0x000000ff1400722a */ /* 0x000fdc0000701400 */
        /* <DEDUP_REMOVED lines=21> */
[----:B------:R-:W-:Y:S05]  /*2210*/  CALL.REL.NOINC `($__internal_11_$__cuda_sm20_div_rn_f64_full) ;  /* 0x0000000800a87944 */ /* 0x000fea0003c00000 */
.L_x_10918:
[----:B------:R-:W-:Y:S05]  /*2220*/  BSYNC.RECONVERGENT B2 ;  /* 0x0000000000027941 */ /* 0x000fea0003800200 */
.L_x_10917:
[----:B------:R-:W-:Y:S02]  /*2230*/  IMAD.MOV.U32 R40, RZ, RZ, R2 ;  /* 0x000000ffff287224 */ /* 0x000fe400078e0002 */
[----:B------:R-:W-:-:S07]  /*2240*/  IMAD.MOV.U32 R41, RZ, RZ, R3 ;  /* 0x000000ffff297224 */ /* 0x000fce00078e0003 */
.L_x_10916:
[----:B------:R-:W-:Y:S05]  /*2250*/  BSYNC.RECONVERGENT B1 ;  /* 0x0000000000017941 */ /* 0x000fea0003800200 */
.L_x_10915:
[----:B------:R-:W-:Y:S01]  /*2260*/  DSETP.GT.AND P0, PT, R22, 1, PT ;  /* 0x3ff000001600742a */ /* 0x000fe20003f04000 */
[----:B------:R-:W-:Y:S01]  /*2270*/  BSSY.RECONVERGENT B1, `(.L_x_10919) ;  /* 0x000001d000017945 */ /* 0x000fe20003800200 */
[----:B------:R-:W-:Y:S01]  /*2280*/  MOV R42, 0x0 ;  /* 0x00000000002a7802 */ /* 0x000fe20000000f00 */
[----:B------:R-:W-:-:S03]  /*2290*/  IMAD.MOV.U32 R43, RZ, RZ, 0x7ff80000 ;  /* 0x7ff80000ff2b7424 */ /* 0x000fc600078e00ff */
        /* <DEDUP_REMOVED lines=22> */
[----:B------:R-:W-:Y:S05]  /*2400*/  CALL.REL.NOINC `($__internal_11_$__cuda_sm20_div_rn_f64_full) ;  /* 0x00000008002c7944 */ /* 0x000fea0003c00000 */
.L_x_10922:
[----:B------:R-:W-:Y:S05]  /*2410*/  BSYNC.RECONVERGENT B2 ;  /* 0x0000000000027941 */ /* 0x000fea0003800200 */
.L_x_10921:
[----:B------:R-:W-:Y:S01]  /*2420*/  IMAD.MOV.U32 R42, RZ, RZ, R2 ;  /* 0x000000ffff2a7224 */ /* 0x000fe200078e0002 */
[----:B------:R-:W-:-:S07]  /*2430*/  MOV R43, R3 ;  /* 0x00000003002b7202 */ /* 0x000fce0000000f00 */
.L_x_10920:
[----:B------:R-:W-:Y:S05]  /*2440*/  BSYNC.RECONVERGENT B1 ;  /* 0x0000000000017941 */ /* 0x000fea0003800200 */
.L_x_10919:
[C---:B------:R-:W-:Y:S01]  /*2450*/  DSETP.GT.AND P0, PT, R16.reuse, 1, PT ;  /* 0x3ff000001000742a */ /* 0x040fe20003f04000 */
[----:B------:R-:W-:Y:S01]  /*2460*/  BSSY.RECONVERGENT B1, `(.L_x_10923) ;  /* 0x000001d000017945 */ /* 0x000fe20003800200 */
[----:B------:R-:W-:Y:S02]  /*2470*/  IMAD.MOV.U32 R20, RZ, RZ, 0x0 ;  /* 0x00000000ff147424 */ /* 0x000fe400078e00ff */
[----:B------:R-:W-:Y:S02]  /*2480*/  IMAD.MOV.U32 R21, RZ, RZ, 0x7ff80000 ;  /* 0x7ff80000ff157424 */ /* 0x000fe400078e00ff */
[----:B------:R-:W-:-:S14]  /*2490*/  DSETP.LT.OR P0, PT, R16, RZ, P0 ;  /* 0x000000ff1000722a */ /* 0x000fdc0000701400 */
        /* <DEDUP_REMOVED lines=22> */
.L_x_10926:
[----:B------:R-:W-:Y:S05]  /*2600*/  BSYNC.RECONVERGENT B2 ;  /* 0x0000000000027941 */ /* 0x000fea0003800200 */
.L_x_10925:
[----:B------:R-:W-:Y:S01]  /*2610*/  MOV R20, R2 ;  /* 0x0000000200147202 */ /* 0x000fe20000000f00 */
[----:B------:R-:W-:-:S07]  /*2620*/  IMAD.MOV.U32 R21, RZ, RZ, R3 ;  /* 0x000000ffff157224 */ /* 0x000fce00078e0003 */
.L_x_10924:
[----:B------:R-:W-:Y:S05]  /*2630*/  BSYNC.RECONVERGENT B1 ;  /* 0x0000000000017941 */ /* 0x000fea0003800200 */
.L_x_10923:
[----:B------:R-:W-:Y:S01]  /*2640*/  DSETP.GT.AND P0, PT, R18, 1, PT ;  /* 0x3ff000001200742a */ /* 0x000fe20003f04000 */
        /* <DEDUP_REMOVED lines=26> */
.L_x_10930:
[----:B------:R-:W-:Y:S05]  /*27f0*/  BSYNC.RECONVERGENT B2 ;  /* 0x0000000000027941 */ /* 0x000fea0003800200 */
.L_x_10929:
[----:B------:R-:W-:Y:S02]  /*2800*/  IMAD.MOV.U32 R22, RZ, RZ, R2 ;  /* 0x000000ffff167224 */ /* 0x000fe400078e0002 */
[----:B------:R-:W-:-:S07]  /*2810*/  IMAD.MOV.U32 R23, RZ, RZ, R3 ;  /* 0x000000ffff177224 */ /* 0x000fce00078e0003 */
.L_x_10928:
[----:B------:R-:W-:Y:S05]  /*2820*/  BSYNC.RECONVERGENT B1 ;  /* 0x0000000000017941 */ /* 0x000fea0003800200 */
.L_x_10927:
        /* <DEDUP_REMOVED lines=27> */
.L_x_10934:
[----:B------:R-:W-:Y:S05]  /*29e0*/  BSYNC.RECONVERGENT B2 ;  /* 0x0000000000027941 */ /* 0x000fea0003800200 */
.L_x_10933:
[----:B------:R-:W-:Y:S01]  /*29f0*/  IMAD.MOV.U32 R16, RZ, RZ, R2 ;  /* 0x000000ffff107224 */ /* 0x000fe200078e0002 */
[----:B------:R-:W-:-:S07]  /*2a00*/  MOV R17, R3 ;  /* 0x0000000300117202 */ /* 0x000fce0000000f00 */
.L_x_10932:
[----:B------:R-:W-:Y:S05]  /*2a10*/  BSYNC.RECONVERGENT B1 ;  /* 0x0000000000017941 */ /* 0x000fea0003800200 */
.L_x_10931:
        /* <DEDUP_REMOVED lines=27> */
.L_x_10938:
[----:B------:R-:W-:Y:S05]  /*2bd0*/  BSYNC.RECONVERGENT B2 ;  /* 0x0000000000027941 */ /* 0x000fea0003800200 */
.L_x_10937:
[----:B------:R-:W-:Y:S01]  /*2be0*/  MOV R18, R2 ;  /* 0x0000000200127202 */ /* 0x000fe20000000f00 */
[----:B------:R-:W-:-:S07]  /*2bf0*/  IMAD.MOV.U32 R19, RZ, RZ, R3 ;  /* 0x000000ffff137224 */ /* 0x000fce00078e0003 */
.L_x_10936:
[----:B------:R-:W-:Y:S05]  /*2c00*/  BSYNC.RECONVERGENT B1 ;  /* 0x0000000000017941 */ /* 0x000fea0003800200 */
.L_x_10935:
[----:B------:R-:W0:Y:S01]  /*2c10*/  S2R R0, SR_CTAID.X ;  /* 0x0000000000007919 */ /* 0x000e220000002500 */
[----:B------:R-:W1:Y:S01]  /*2c20*/  LDC.64 R2, c[0x0][0x388] ;  /* 0x0000e200ff027b82 */ /* 0x000e620000000a00 */
[----:B------:R-:W2:Y:S01]  /*2c30*/  S2R R5, SR_TID.X ;  /* 0x0000000000057919 */ /* 0x000ea20000002100 */
[----:B0-----:R-:W-:-:S04]  /*2c40*/  IMAD.SHL.U32 R7, R0, 0x400, RZ ;  /* 0x0000040000077824 */ /* 0x001fc800078e00ff */
[----:B-1----:R-:W-:-:S04]  /*2c50*/  IMAD.WIDE.U32 R2, R7, 0x8, R2 ;  /* 0x0000000807027825 */ /* 0x002fc800078e0002 */
[----:B--2---:R-:W-:-:S05]  /*2c60*/  IMAD.WIDE.U32 R2, R5, 0x10, R2 ;  /* 0x0000001005027825 */ /* 0x004fca00078e0002 */
[----:B------:R-:W-:Y:S04]  /*2c70*/  STG.E.128 desc[UR6][R2.64], R8 ;  /* 0x0000000802007986 */ /* 0x000fe8000c101d06 */
[----:B------:R-:W-:Y:S04]  /*2c80*/  STG.E.128 desc[UR6][R2.64+0x800], R40 ;  /* 0x0008002802007986 */ /* 0x000fe8000c101d06 */
[----:B------:R-:W-:Y:S04]  /*2c90*/  STG.E.128 desc[UR6][R2.64+0x1000], R20 ;  /* 0x0010001402007986 */ /* 0x000fe8000c101d06 */
[----:B------:R-:W-:Y:S01]  /*2ca0*/  STG.E.128 desc[UR6][R2.64+0x1800], R16 ;  /* 0x0018001002007986 */ /* 0x000fe2000c101d06 */
[----:B------:R-:W-:Y:S05]  /*2cb0*/  EXIT ;  /* 0x000000000000794d */ /* 0x000fea0003800000 */
        .weak           $__internal_11_$__cuda_sm20_div_rn_f64_full
        .type           $__internal_11_$__cuda_sm20_div_rn_f64_full,@function
        .size           $__internal_11_$__cuda_sm20_div_rn_f64_full,(.L_x_14589 - $__internal_11_$__cuda_sm20_div_rn_f64_full)
$__internal_11_$__cuda_sm20_div_rn_f64_full:
[----:B------:R-:W-:Y:S01]  /*2cc0*/  IMAD.MOV.U32 R49, RZ, RZ, R37 ;  /* 0x000000ffff317224 */ /* 0x000fe200078e0025 */
[C---:B------:R-:W-:Y:S01]  /*2cd0*/  FSETP.GEU.AND P0, PT, |R45|.reuse, 1.469367938527859385e-39, PT ;  /* 0x001000002d00780b */ /* 0x040fe20003f0e200 */
[----:B------:R-:W-:Y:S01]  /*2ce0*/  BSSY.RECONVERGENT B0, `(.L_x_10939) ;  /* 0x000005c000007945 */ /* 0x000fe20003800200 */
[----:B------:R-:W-:Y:S02]  /*2cf0*/  LOP3.LUT R46, R45, 0x800fffff, RZ, 0xc0, !PT ;  /* 0x800fffff2d2e7812 */ /* 0x000fe400078ec0ff */
[C---:B------:R-:W-:Y:S02]  /*2d00*/  FSETP.GEU.AND P2, PT, |R49|.reuse, 1.469367938527859385e-39, PT ;  /* 0x001000003100780b */ /* 0x040fe40003f4e200 */
[----:B------:R-:W-:Y:S01]  /*2d10*/  LOP3.LUT R47, R46, 0x3ff00000, RZ, 0xfc, !PT ;  /* 0x3ff000002e2f7812 */ /* 0x000fe200078efcff */
[----:B------:R-:W-:Y:S01]  /*2d20*/  IMAD.MOV.U32 R46, RZ, RZ, R44 ;  /* 0x000000ffff2e7224 */ /* 0x000fe200078e002c */
[----:B------:R-:W-:Y:S02]  /*2d30*/  LOP3.LUT R3, R49, 0x7ff00000, RZ, 0xc0, !PT ;  /* 0x7ff0000031037812 */ /* 0x000fe400078ec0ff */
[----:B------:R-:W-:-:S02]  /*2d40*/  LOP3.LUT R5, R45, 0x7ff00000, RZ, 0xc0, !PT ;  /* 0x7ff000002d057812 */ /* 0x000fc400078ec0ff */
[----:B------:R-:W-:Y:S01]  /*2d50*/  MOV R48, R36 ;  /* 0x0000002400307202 */ /* 0x000fe20000000f00 */
[----:B------:R-:W-:Y:S01]  /*2d60*/  @!P0 DMUL R46, R44, 8.98846567431157953865e+307 ;  /* 0x7fe000002c2e8828 */ /* 0x000fe20000000000 */
[----:B------:R-:W-:Y:S02]  /*2d70*/  ISETP.GE.U32.AND P1, PT, R3, R5, PT ;  /* 0x000000050300720c */ /* 0x000fe40003f26070 */
[----:B------:R-:W-:Y:S01]  /*2d80*/  MOV R50, 0x1 ;  /* 0x0000000100327802 */ /* 0x000fe20000000f00 */
[----:B------:R-:W-:Y:S01]  /*2d90*/  IMAD.MOV.U32 R36, RZ, RZ, R48 ;  /* 0x000000ffff247224 */ /* 0x000fe200078e0030 */
[----:B------:R-:W-:Y:S01]  /*2da0*/  @!P2 LOP3.LUT R2, R45, 0x7ff00000, RZ, 0xc0, !PT ;  /* 0x7ff000002d02a812 */ /* 0x000fe200078ec0ff */
[----:B------:R-:W0:Y:S01]  /*2db0*/  MUFU.RCP64H R51, R47 ;  /* 0x0000002f00337308 */ /* 0x000e220000001800 */
[----:B------:R-:W-:Y:S02]  /*2dc0*/  @!P2 IMAD.MOV.U32 R6, RZ, RZ, RZ ;  /* 0x000000ffff06a224 */ /* 0x000fe400078e00ff */
[----:B------:R-:W-:-:S02]  /*2dd0*/  @!P2 ISETP.GE.U32.AND P3, PT, R3, R2, PT ;  /* 0x000000020300a20c */ /* 0x000fc40003f66070 */
[----:B------:R-:W-:Y:S02]  /*2de0*/  MOV R2, 0x1ca00000 ;  /* 0x1ca0000000027802 */ /* 0x000fe40000000f00 */
[----:B------:R-:W-:Y:S02]  /*2df0*/  @!P0 LOP3.LUT R5, R47, 0x7ff00000, RZ, 0xc0, !PT ;  /* 0x7ff000002f058812 */ /* 0x000fe400078ec0ff */
[C---:B------:R-:W-:Y:S02]  /*2e00*/  @!P2 SEL R7, R2.reuse, 0x63400000, !P3 ;  /* 0x634000000207a807 */ /* 0x040fe40005800000 */
[----:B------:R-:W-:Y:S02]  /*2e10*/  SEL R37, R2, 0x63400000, !P1 ;  /* 0x6340000002257807 */ /* 0x000fe40004800000 */
[--C-:B------:R-:W-:Y:S02]  /*2e20*/  @!P2 LOP3.LUT R4, R7, 0x80000000, R49.reuse, 0xf8, !PT ;  /* 0x800000000704a812 */ /* 0x100fe400078ef831 */
[----:B------:R-:W-:-:S02]  /*2e30*/  LOP3.LUT R37, R37, 0x800fffff, R49, 0xf8, !PT ;  /* 0x800fffff25257812 */ /* 0x000fc400078ef831 */
[----:B------:R-:W-:Y:S01]  /*2e40*/  @!P2 LOP3.LUT R7, R4, 0x100000, RZ, 0xfc, !PT ;  /* 0x001000000407a812 */ /* 0x000fe200078efcff */
[----:B------:R-:W-:-:S05]  /*2e50*/  IMAD.MOV.U32 R4, RZ, RZ, R3 ;  /* 0x000000ffff047224 */ /* 0x000fca00078e0003 */
[----:B------:R-:W-:Y:S02]  /*2e60*/  @!P2 DFMA R36, R36, 2, -R6 ;  /* 0x400000002424a82b */ /* 0x000fe40000000806 */
[----:B0-----:R-:W-:-:S08]  /*2e70*/  DFMA R6, R50, -R46, 1 ;  /* 0x3ff000003206742b */ /* 0x001fd0000000082e */
[----:B------:R-:W-:Y:S01]  /*2e80*/  DFMA R6, R6, R6, R6 ;  /* 0x000000060606722b */ /* 0x000fe20000000006 */
[----:B------:R-:W-:-:S07]  /*2e90*/  @!P2 LOP3.LUT R4, R37, 0x7ff00000, RZ, 0xc0, !PT ;  /* 0x7ff000002504a812 */ /* 0x000fce00078ec0ff */
[----:B------:R-:W-:-:S08]  /*2ea0*/  DFMA R50, R50, R6, R50 ;  /* 0x000000063232722b */ /* 0x000fd00000000032 */
[----:B------:R-:W-:-:S08]  /*2eb0*/  DFMA R52, R50, -R46, 1 ;  /* 0x3ff000003234742b */ /* 0x000fd0000000082e */
[----:B------:R-:W-:-:S08]  /*2ec0*/  DFMA R52, R50, R52, R50 ;  /* 0x000000343234722b */ /* 0x000fd00000000032 */
[----:B------:R-:W-:-:S08]  /*2ed0*/  DMUL R50, R52, R36 ;  /* 0x0000002434327228 */ /* 0x000fd00000000000 */
[----:B------:R-:W-:-:S08]  /*2ee0*/  DFMA R6, R50, -R46, R36 ;  /* 0x8000002e3206722b */ /* 0x000fd00000000024 */
[----:B------:R-:W-:Y:S01]  /*2ef0*/  DFMA R6, R52, R6, R50 ;  /* 0x000000063406722b */ /* 0x000fe20000000032 */
[----:B------:R-:W-:-:S05]  /*2f00*/  VIADD R50, R4, 0xffffffff ;  /* 0xffffffff04327836 */ /* 0x000fca0000000000 */
[----:B------:R-:W-:Y:S02]  /*2f10*/  ISETP.GT.U32.AND P0, PT, R50, 0x7feffffe, PT ;  /* 0x7feffffe3200780c */ /* 0x000fe40003f04070 */
[----:B------:R-:W-:-:S04]  /*2f20*/  IADD3 R50, PT, PT, R5, -0x1, RZ ;  /* 0xffffffff05327810 */ /* 0x000fc80007ffe0ff */
[----:B------:R-:W-:-:S13]  /*2f30*/  ISETP.GT.U32.OR P0, PT, R50, 0x7feffffe, P0 ;  /* 0x7feffffe3200780c */ /* 0x000fda0000704470 */
[----:B------:R-:W-:Y:S05]  /*2f40*/  @P0 BRA `(.L_x_10940) ;  /* 0x0000000000740947 */ /* 0x000fea0003800000 */
[----:B------:R-:W-:-:S04]  /*2f50*/  LOP3.LUT R4, R45, 0x7ff00000, RZ, 0xc0, !PT ;  /* 0x7ff000002d047812 */ /* 0x000fc800078ec0ff */
[CC--:B------:R-:W-:Y:S02]  /*2f60*/  VIADDMNMX R5, R3.reuse, -R4.reuse, 0xb9600000, !PT ;  /* 0xb960000003057446 */ /* 0x0c0fe40007800904 */
[----:B------:R-:W-:Y:S02]  /*2f70*/  ISETP.GE.U32.AND P0, PT, R3, R4, PT ;  /* 0x000000040300720c */ /* 0x000fe40003f06070 */
[----:B------:R-:W-:Y:S02]  /*2f80*/  VIMNMX R5, PT, PT, R5, 0x46a00000, PT ;  /* 0x46a0000005057848 */ /* 0x000fe40003fe0100 */
[----:B------:R-:W-:Y:S02]  /*2f90*/  SEL R2, R2, 0x63400000, !P0 ;  /* 0x6340000002027807 */ /* 0x000fe40004000000 */
[----:B------:R-:W-:-:S03]  /*2fa0*/  MOV R4, RZ ;  /* 0x000000ff00047202 */ /* 0x000fc60000000f00 */
[----:B------:R-:W-:-:S04]  /*2fb0*/  IMAD.IADD R2, R5, 0x1, -R2 ;  /* 0x0000000105027824 */ /* 0x000fc800078e0a02 */
[----:B------:R-:W-:-:S06]  /*2fc0*/  VIADD R5, R2, 0x7fe00000 ;  /* 0x7fe0000002057836 */ /* 0x000fcc0000000000 */
[----:B------:R-:W-:-:S10]  /*2fd0*/  DMUL R50, R6, R4 ;  /* 0x0000000406327228 */ /* 0x000fd40000000000 */
[----:B------:R-:W-:-:S13]  /*2fe0*/  FSETP.GTU.AND P0, PT, |R51|, 1.469367938527859385e-39, PT ;  /* 0x001000003300780b */ /* 0x000fda0003f0c200 */
[----:B------:R-:W-:Y:S05]  /*2ff0*/  @P0 BRA `(.L_x_10941) ;  /* 0x0000000000a80947 */ /* 0x000fea0003800000 */
[----:B------:R-:W-:-:S06]  /*3000*/  DFMA R36, R6, -R46, R36 ;  /* 0x8000002e0624722b */ /* 0x000fcc0000000024 */
[----:B------:R-:W-:-:S04]  /*3010*/  IMAD.MOV.U32 R36, RZ, RZ, RZ ;  /* 0x000000ffff247224 */ /* 0x000fc800078e00ff */
[C---:B------:R-:W-:Y:S02]  /*3020*/  FSETP.NEU.AND P0, PT, R37.reuse, RZ, PT ;  /* 0x000000ff2500720b */ /* 0x040fe40003f0d000 */
[----:B------:R-:W-:-:S04]  /*3030*/  LOP3.LUT R44, R37, 0x80000000, R45, 0x48, !PT ;  /* 0x80000000252c7812 */ /* 0x000fc800078e482d */
[----:B------:R-:W-:-:S07]  /*3040*/  LOP3.LUT R37, R44, R5, RZ, 0xfc, !PT ;  /* 0x000000052c257212 */ /* 0x000fce00078efcff */
[----:B------:R-:W-:Y:S05]  /*3050*/  @!P0 BRA `(.L_x_10941) ;  /* 0x0000000000908947 */ /* 0x000fea0003800000 */
[----:B------:R-:W-:Y:S01]  /*3060*/  IMAD.MOV R5, RZ, RZ, -R2 ;  /* 0x000000ffff057224 */ /* 0x000fe200078e0a02 */
[----:B------:R-:W-:Y:S02]  /*3070*/  MOV R4, RZ ;  /* 0x000000ff00047202 */ /* 0x000fe40000000f00 */
[----:B------:R-:W-:-:S04]  /*3080*/  IADD3 R2, PT, PT, -R2, -0x43300000, RZ ;  /* 0xbcd0000002027810 */ /* 0x000fc80007ffe1ff */
[----:B------:R-:W-:Y:S02]  /*3090*/  DFMA R4, R50, -R4, R6 ;  /* 0x800000043204722b */ /* 0x000fe40000000006 */
[----:B------:R-:W-:-:S08]  /*30a0*/  DMUL.RP R6, R6, R36 ;  /* 0x0000002406067228 */ /* 0x000fd00000008000 */
[----:B------:R-:W-:Y:S02]  /*30b0*/  FSETP.NEU.AND P0, PT, |R5|, R2, PT ;  /* 0x000000020500720b */ /* 0x000fe40003f0d200 */
[----:B------:R-:W-:Y:S02]  /*30c0*/  LOP3.LUT R44, R7, R44, RZ, 0x3c, !PT ;  /* 0x0000002c072c7212 */ /* 0x000fe400078e3cff */
[----:B------:R-:W-:Y:S02]  /*30d0*/  FSEL R2, R6, R50, !P0 ;  /* 0x0000003206027208 */ /* 0x000fe40004000000 */
[----:B------:R-:W-:-:S03]  /*30e0*/  FSEL R3, R44, R51, !P0 ;  /* 0x000000332c037208 */ /* 0x000fc60004000000 */
[----:B------:R-:W-:Y:S02]  /*30f0*/  IMAD.MOV.U32 R50, RZ, RZ, R2 ;  /* 0x000000ffff327224 */ /* 0x000fe400078e0002 */
[----:B------:R-:W-:Y:S01]  /*3100*/  IMAD.MOV.U32 R51, RZ, RZ, R3 ;  /* 0x000000ffff337224 */ /* 0x000fe200078e0003 */
[----:B------:R-:W-:Y:S06]  /*3110*/  BRA `(.L_x_10941) ;  /* 0x0000000000607947 */ /* 0x000fec0003800000 */
.L_x_10940:
        /* <DEDUP_REMOVED lines=12> */
[----:B------:R-:W-:Y:S01]  /*31e0*/  @!P0 IMAD.MOV.U32 R50, RZ, RZ, RZ ;  /* 0x000000ffff328224 */ /* 0x000fe200078e00ff */
[----:B------:R-:W-:Y:S01]  /*31f0*/  @!P0 MOV R51, R45 ;  /* 0x0000002d00338202 */ /* 0x000fe20000000f00 */
[----:B------:R-:W-:Y:S02]  /*3200*/  @P0 IMAD.MOV.U32 R50, RZ, RZ, RZ ;  /* 0x000000ffff320224 */ /* 0x000fe400078e00ff */
[----:B------:R-:W-:Y:S01]  /*3210*/  @P0 IMAD.MOV.U32 R51, RZ, RZ, R2 ;  /* 0x000000ffff330224 */ /* 0x000fe200078e0002 */
[----:B------:R-:W-:Y:S06]  /*3220*/  BRA `(.L_x_10941) ;  /* 0x00000000001c7947 */ /* 0x000fec0003800000 */
.L_x_10943:
[----:B------:R-:W-:Y:S02]  /*3230*/  LOP3.LUT R3, R45, 0x80000, RZ, 0xfc, !PT ;  /* 0x000800002d037812 */ /* 0x000fe400078efcff */
[----:B------:R-:W-:-:S03]  /*3240*/  MOV R50, R44 ;  /* 0x0000002c00327202 */ /* 0x000fc60000000f00 */
[----:B------:R-:W-:Y:S01]  /*3250*/  IMAD.MOV.U32 R51, RZ, RZ, R3 ;  /* 0x000000ffff337224 */ /* 0x000fe200078e0003 */
[----:B------:R-:W-:Y:S06]  /*3260*/  BRA `(.L_x_10941) ;  /* 0x00000000000c7947 */ /* 0x000fec0003800000 */
.L_x_10942:
[----:B------:R-:W-:Y:S01]  /*3270*/  LOP3.LUT R3, R49, 0x80000, RZ, 0xfc, !PT ;  /* 0x0008000031037812 */ /* 0x000fe200078efcff */
[----:B------:R-:W-:-:S03]  /*3280*/  IMAD.MOV.U32 R50, RZ, RZ, R48 ;  /* 0x000000ffff327224 */ /* 0x000fc600078e0030 */
[----:B------:R-:W-:-:S07]  /*3290*/  MOV R51, R3 ;  /* 0x0000000300337202 */ /* 0x000fce0000000f00 */
.L_x_10941:
[----:B------:R-:W-:Y:S05]  /*32a0*/  BSYNC.RECONVERGENT B0 ;  /* 0x0000000000007941 */ /* 0x000fea0003800200 */
.L_x_10939:
[----:B------:R-:W-:Y:S01]  /*32b0*/  MOV R4, R0 ;  /* 0x0000000000047202 */ /* 0x000fe20000000f00 */
[----:B------:R-:W-:Y:S02]  /*32c0*/  IMAD.MOV.U32 R5, RZ, RZ, 0x0 ;  /* 0x00000000ff057424 */ /* 0x000fe400078e00ff */
[----:B------:R-:W-:Y:S02]  /*32d0*/  IMAD.MOV.U32 R2, RZ, RZ, R50 ;  /* 0x000000ffff027224 */ /* 0x000fe400078e0032 */
[----:B------:R-:W-:Y:S01]  /*32e0*/  IMAD.MOV.U32 R3, RZ, RZ, R51 ;  /* 0x000000ffff037224 */ /* 0x000fe200078e0033 */
[----:B------:R-:W-:Y:S06]  /*32f0*/  RET.REL.NODEC R4 `(_ZN2at6native29vectorized_elementwise_kernelILi2EZZZNS0_26logit_backward_kernel_cudaERNS_18TensorIteratorBaseERKN3c106ScalarEENKUlvE_clEvENKUlvE_clEvEUlddE_St5arrayIPcLm3EEEEviT0_T1_) ;  /* 0xffffffcc04407950 */ /* 0x000fec0003c3ffff */
.L_x_10944:
        /* <DEDUP_REMOVED lines=16> */
.L_x_14589:


//--------------------- .text._ZN2at6native29vectorized_elementwise_kernelILi4EZZZNS0_26logit_backward_kernel_cudaERNS_18TensorIteratorBaseERKN3c106ScalarEENKUlvE_clEvENKUlvE_clEvEUlddE_St5arrayIPcLm3EEEEviT0_T1_ --------------------------
	.section	.text._ZN2at6native29vectorized_elementwise_kernelILi4EZZZNS0_26logit_backward_kernel_cudaERNS_18TensorIteratorBaseERKN3c106ScalarEENKUlvE_clEvENKUlvE_clEvEUlddE_St5arrayIPcLm3EEEEviT0_T1_,"ax",@progbits
	.align	128
        .global         _ZN2at6native29vectorized_elementwise_kernelILi4EZZZNS0_26logit_backward_kernel_cudaERNS_18TensorIteratorBaseERKN3c106ScalarEENKUlvE_clEvENKUlvE_clEvEUlddE_St5arrayIPcLm3EEEEviT0_T1_
        .type           _ZN2at6native29vectorized_elementwise_kernelILi4EZZZNS0_26logit_backward_kernel_cudaERNS_18TensorIteratorBaseERKN3c106ScalarEENKUlvE_clEvENKUlvE_clEvEUlddE_St5arrayIPcLm3EEEEviT0_T1_,@function
        .size           _ZN2at6native29vectorized_elementwise_kernelILi4EZZZNS0_26logit_backward_kernel_cudaERNS_18TensorIteratorBaseERKN3c106ScalarEENKUlvE_clEvENKUlvE_clEvEUlddE_St5arrayIPcLm3EEEEviT0_T1_,(.L_x_14590 - _ZN2at6native29vectorized_elementwise_kernelILi4EZZZNS0_26logit_backward_kernel_cudaERNS_18TensorIteratorBaseERKN3c106ScalarEENKUlvE_clEvENKUlvE_clEvEUlddE_St5arrayIPcLm3EEEEviT0_T1_)
        .other          _ZN2at6native29vectorized_elementwise_kernelILi4EZZZNS0_26logit_backward_kernel_cudaERNS_18TensorIteratorBaseERKN3c106ScalarEENKUlvE_clEvENKUlvE_clEvEUlddE_St5arrayIPcLm3EEEEviT0_T1_,@"STO_CUDA_ENTRY STV_DEFAULT"
_ZN2at6native29vectorized_elementwise_kernelILi4EZZZNS0_26logit_backward_kernel_cudaERNS_18TensorIteratorBaseERKN3c106ScalarEENKUlvE_clEvENKUlvE_clEvEUlddE_St5arrayIPcLm3EEEEviT0_T1_:
.text._ZN2at6native29vectorized_elementwise_kernelILi4EZZZNS0_26logit_backward_kernel_cudaERNS_18TensorIteratorBaseERKN3c106ScalarEENKUlvE_clEvENKUlvE_clEvEUlddE_St5arrayIPcLm3EEEEviT0_T1_:
        /* <DEDUP_REMOVED lines=120> */
[----:B------:R-:W-:Y:S05]  /*0780*/  CALL.REL.NOINC `($__internal_12_$__cuda_sm20_div_rn_f64_full) ;  /* 0x0000002400387944 */ /* 0x000fea0003c00000 */
.L_x_10949:
[----:B------:R-:W-:Y:S05]  /*0790*/  BSYNC.RECONVERGENT B2 ;  /* 0x0000000000027941 */ /* 0x000fea0003800200 */
.L_x_10948:
[----:B------:R-:W-:Y:S01]  /*07a0*/  IMAD.MOV.U32 R8, RZ, RZ, R2 ;  /* 0x000000ffff087224 */ /* 0x000fe200078e0002 */
[----:B------:R-:W-:-:S07]  /*07b0*/  MOV R9, R3 ;  /* 0x0000000300097202 */ /* 0x000fce0000000f00 */
.L_x_10947:
[----:B------:R-:W-:Y:S05]  /*07c0*/  BSYNC.RECONVERGENT B1 ;  /* 0x0000000000017941 */ /* 0x000fea0003800200 */
.L_x_10946:
        /* <DEDUP_REMOVED lines=33> */
[----:B------:R-:W-:Y:S05]  /*09e0*/  CALL.REL.NOINC `($__internal_12_$__cuda_sm20_div_rn_f64_full) ;  /* 0x0000002000a07944 */ /* 0x000fea0003c00000 */
.L_x_10953:
[----:B------:R-:W-:Y:S05]  /*09f0*/  BSYNC.RECONVERGENT B2 ;  /* 0x0000000000027941 */ /* 0x000fea0003800200 */
.L_x_10952:
[----:B------:R-:W-:Y:S01]  /*0a00*/  IMAD.MOV.U32 R16, RZ, RZ, R2 ;  /* 0x000000ffff107224 */ /* 0x000fe200078e0002 */
[----:B------:R-:W-:-:S07]  /*0a10*/  MOV R17, R3 ;  /* 0x0000000300117202 */ /* 0x000fce0000000f00 */
.L_x_10951:
[----:B------:R-:W-:Y:S05]  /*0a20*/  BSYNC.RECONVERGENT B1 ;  /* 0x0000000000017941 */ /* 0x000fea0003800200 */
.L_x_10950:
        /* <DEDUP_REMOVED lines=34> */
.L_x_10957:
[----:B------:R-:W-:Y:S05]  /*0c50*/  BSYNC.RECONVERGENT B2 ;  /* 0x0000000000027941 */ /* 0x000fea0003800200 */
.L_x_10956:
[----:B------:R-:W-:Y:S01]  /*0c60*/  IMAD.MOV.U32 R18, RZ, RZ, R2 ;  /* 0x000000ffff127224 */ /* 0x000fe200078e0002 */
[----:B------:R-:W-:-:S07]  /*0c70*/  MOV R19, R3 ;  /* 0x0000000300137202 */ /* 0x000fce0000000f00 */
.L_x_10955:
[----:B------:R-:W-:Y:S05]  /*0c80*/  BSYNC.RECONVERGENT B1 ;  /* 0x0000000000017941 */ /* 0x000fea0003800200 */
.L_x_10954:
        /* <DEDUP_REMOVED lines=34> */
.L_x_10961:
[----:B------:R-:W-:Y:S05]  /*0eb0*/  BSYNC.RECONVERGENT B2 ;  /* 0x0000000000027941 */ /* 0x000fea0003800200 */
.L_x_10960:
[----:B------:R-:W-:Y:S01]  /*0ec0*/  IMAD.MOV.U32 R36, RZ, RZ, R2 ;  /* 0x000000ffff247224 */ /* 0x000fe200078e0002 */
[----:B------:R-:W-:-:S07]  /*0ed0*/  MOV R37, R3 ;  /* 0x0000000300257202 */ /* 0x000fce0000000f00 */
.L_x_10959:
[----:B------:R-:W-:Y:S05]  /*0ee0*/  BSYNC.RECONVERGENT B1 ;  /* 0x0000000000017941 */ /* 0x000fea0003800200 */
.L_x_10958:
        /* <DEDUP_REMOVED lines=34> */
.L_x_10965:
[----:B------:R-:W-:Y:S05]  /*1110*/  BSYNC.RECONVERGENT B2 ;  /* 0x0000000000027941 */ /* 0x000fea0003800200 */
.L_x_10964:
[----:B------:R-:W-:Y:S01]  /*1120*/  IMAD.MOV.U32 R34, RZ, RZ, R2 ;  /* 0x000000ffff227224 */ /* 0x000fe200078e0002 */
[----:B------:R-:W-:-:S07]  /*1130*/  MOV R35, R3 ;  /* 0x0000000300237202 */ /* 0x000fce0000000f00 */
.L_x_10963:
[----:B------:R-:W-:Y:S05]  /*1140*/  BSYNC.RECONVERGENT B1 ;  /* 0x0000000000017941 */ /* 0x000fea0003800200 */
.L_x_10962:
        /* <DEDUP_REMOVED lines=32> */
.L_x_10969:
[----:B------:R-:W-:Y:S05]  /*1350*/  BSYNC.RECONVERGENT B2 ;  /* 0x0000000000027941 */ /* 0x000fea0003800200 */
.L_x_10968:
[----:B------:R-:W-:Y:S01]  /*1360*/  IMAD.MOV.U32 R28, RZ, RZ, R2 ;  /* 0x000000ffff1c7224 */ /* 0x000fe200078e0002 */
[----:B------:R-:W-:-:S07]  /*1370*/  MOV R29, R3 ;  /* 0x00000003001d7202 */ /* 0x000fce0000000f00 */
.L_x_10967:
[----:B------:R-:W-:Y:S05]  /*1380*/  BSYNC.RECONVERGENT B1 ;  /* 0x0000000000017941 */ /* 0x000fea0003800200 */
.L_x_10966:
        /* <DEDUP_REMOVED lines=30> */
.L_x_10973:
[----:B------:R-:W-:Y:S05]  /*1570*/  BSYNC.RECONVERGENT B2 ;  /* 0x0000000000027941 */ /* 0x000fea0003800200 */
.L_x_10972:
[----:B------:R-:W-:Y:S01]  /*1580*/  IMAD.MOV.U32 R22, RZ, RZ, R2 ;  /* 0x000000ffff167224 */ /* 0x000fe200078e0002 */
[----:B------:R-:W-:-:S07]  /*1590*/  MOV R23, R3 ;  /* 0x0000000300177202 */ /* 0x000fce0000000f00 */
.L_x_10971:
[----:B------:R-:W-:Y:S05]  /*15a0*/  BSYNC.RECONVERGENT B1 ;  /* 0x0000000000017941 */ /* 0x000fea0003800200 */
.L_x_10970:
        /* <DEDUP_REMOVED lines=30> */
.L_x_10977:
[----:B------:R-:W-:Y:S05]  /*1790*/  BSYNC.RECONVERGENT B2 ;  /* 0x0000000000027941 */ /* 0x000fea0003800200 */
.L_x_10976:
[----:B------:R-:W-:Y:S01]  /*17a0*/  IMAD.MOV.U32 R14, RZ, RZ, R2 ;  /* 0x000000ffff0e7224 */ /* 0x000fe200078e0002 */
[----:B------:R-:W-:-:S07]  /*17b0*/  MOV R15, R3 ;  /* 0x00000003000f7202 */ /* 0x000fce0000000f00 */
.L_x_10975:
[----:B------:R-:W-:Y:S05]  /*17c0*/  BSYNC.RECONVERGENT B1 ;  /* 0x0000000000017941 */ /* 0x000fea0003800200 */
.L_x_10974:
        /* <DEDUP_REMOVED lines=17> */
.L_x_10980:
[----:B------:R-:W-:-:S13]  /*18e0*/  ISETP.GE.U32.AND P0, PT, R24, UR5, PT ;  /* 0x0000000518007c0c */ /* 0x000fda000bf06070 */
[----:B------:R-:W-:Y:S05]  /*18f0*/  @P0 BRA `(.L_x_10982) ;  /* 0x0000000000300947 */ /* 0x000fea0003800000 */
[----:B-1----:R-:W1:Y:S01]  /*1900*/  LDC.64 R2, c[0x0][0x388] ;  /* 0x0000e200ff027b82 */ /* 0x002e620000000a00 */
[----:B0-----:R-:W-:Y:S02]  /*1910*/  IMAD R5, R7, 0x400, R24 ;  /* 0x0000040007057824 */ /* 0x001fe400078e0218 */
[----:B------:R-:W-:Y:S02]  /*1920*/  VIADD R24, R24, 0x80 ;  /* 0x0000008018187836 */ /* 0x000fe40000000000 */
[----:B-1----:R-:W-:-:S05]  /*1930*/  IMAD.WIDE.U32 R2, R5, 0x8, R2 ;  /* 0x0000000805027825 */ /* 0x002fca00078e0002 */
[----:B------:R1:W-:Y:S02]  /*1940*/  STG.E.64 desc[UR6][R2.64], R18 ;  /* 0x0000001202007986 */ /* 0x0003e4000c101b06 */
.L_x_10981:
[----:B------:R-:W-:-:S13]  /*1950*/  ISETP.GE.U32.AND P0, PT, R24, UR5, PT ;  /* 0x0000000518007c0c */ /* 0x000fda000bf06070 */
[----:B------:R-:W-:Y:S05]  /*1960*/  @P0 BRA `(.L_x_10983) ;  /* 0x0000000000300947 */ /* 0x000fea0003800000 */
[----:B01----:R-:W0:Y:S01]  /*1970*/  LDC.64 R2, c[0x0][0x388] ;  /* 0x0000e200ff027b82 */ /* 0x003e220000000a00 */
[----:B------:R-:W-:Y:S01]  /*1980*/  IMAD R5, R7, 0x400, R24 ;  /* 0x0000040007057824 */ /* 0x000fe200078e0218 */
[----:B------:R-:W-:-:S03]  /*1990*/  IADD3 R24, PT, PT, R24, 0x80, RZ ;  /* 0x0000008018187810 */ /* 0x000fc60007ffe0ff */
[----:B0-----:R-:W-:-:S05]  /*19a0*/  IMAD.WIDE.U32 R2, R5, 0x8, R2 ;  /* 0x0000000805027825 */ /* 0x001fca00078e0002 */
[----:B------:R2:W-:Y:S02]  /*19b0*/  STG.E.64 desc[UR6][R2.64], R36 ;  /* 0x0000002402007986 */ /* 0x0005e4000c101b06 */
.L_x_10982:
[----:B------:R-:W-:-:S13]  /*19c0*/  ISETP.GE.U32.AND P0, PT, R24, UR5, PT ;  /* 0x0000000518007c0c */ /* 0x000fda000bf06070 */
[----:B------:R-:W-:Y:S05]  /*19d0*/  @P0 BRA `(.L_x_10984) ;  /* 0x0000000000340947 */ /* 0x000fea0003800000 */
[----:B-12---:R-:W1:Y:S01]  /*19e0*/  LDC.64 R2, c[0x0][0x388] ;  /* 0x0000e200ff027b82 */ /* 0x006e620000000a00 */
[----:B0-----:R-:W-:Y:S02]  /*19f0*/  IMAD R5, R7, 0x400, R24 ;  /* 0x0000040007057824 */ /* 0x001fe400078e0218 */
[----:B------:R-:W-:Y:S02]  /*1a00*/  VIADD R24, R24, 0x80 ;  /* 0x0000008018187836 */ /* 0x000fe40000000000 */
[----:B-1----:R-:W-:-:S05]  /*1a10*/  IMAD.WIDE.U32 R2, R5, 0x8, R2 ;  /* 0x0000000805027825 */ /* 0x002fca00078e0002 */
[----:B------:R2:W-:Y:S02]  /*1a20*/  STG.E.64 desc[UR6][R2.64], R34 ;  /* 0x0000002202007986 */ /* 0x0005e4000c101b06 */
.L_x_10983:
        /* <DEDUP_REMOVED lines=8> */
.L_x_10984:
[----:B------:R-:W-:Y:S05]  /*1ab0*/  BSYNC.RELIABLE B1 ;  /* 0x0000000000017941 */ /* 0x000fea0003800100 */
.L_x_10979:
[----:B------:R-:W-:-:S13]  /*1ac0*/  ISETP.GE.U32.AND P0, PT, R24, UR5, PT ;  /* 0x0000000518007c0c */ /* 0x000fda000bf06070 */
[----:B-123--:R-:W1:Y:S01]  /*1ad0*/  @!P0 LDC.64 R2, c[0x0][0x388] ;  /* 0x0000e200ff028b82 */ /* 0x00ee620000000a00 */
[----:B0-----:R-:W-:Y:S02]  /*1ae0*/  @!P0 IMAD R5, R7, 0x400, R24 ;  /* 0x0000040007058824 */ /* 0x001fe400078e0218 */
[----:B------:R-:W-:Y:S02]  /*1af0*/  @!P0 VIADD R24, R24, 0x80 ;  /* 0x0000008018188836 */ /* 0x000fe40000000000 */
[----:B-1----:R-:W-:-:S05]  /*1b00*/  @!P0 IMAD.WIDE.U32 R2, R5, 0x8, R2 ;  /* 0x0000000805028825 */ /* 0x002fca00078e0002 */
[----:B------:R3:W-:Y:S02]  /*1b10*/  @!P0 STG.E.64 desc[UR6][R2.64], R22 ;  /* 0x0000001602008986 */ /* 0x0007e4000c101b06 */
.L_x_10985:
[----:B------:R-:W-:Y:S05]  /*1b20*/  BSYNC.RECONVERGENT B0 ;  /* 0x0000000000007941 */ /* 0x000fea0003800200 */
.L_x_10978:
        /* <DEDUP_REMOVED lines=8> */
.L_x_10945:
[----:B------:R-:W0:Y:S01]  /*1bb0*/  S2R R11, SR_TID.X ;  /* 0x00000000000b7919 */ /* 0x000e220000002100 */
[----:B------:R-:W1:Y:S01]  /*1bc0*/  LDC.64 R2, c[0x0][0x398] ;  /* 0x0000e600ff027b82 */ /* 0x000e620000000a00 */
[----:B------:R-:W-:-:S07]  /*1bd0*/  SHF.L.U32 R9, R24, 0xa, RZ ;  /* 0x0000000a18097819 */ /* 0x000fce00000006ff */
[----:B------:R-:W2:Y:S01]  /*1be0*/  LDC.64 R6, c[0x0][0x390] ;  /* 0x0000e400ff067b82 */ /* 0x000ea20000000a00 */
[----:B-1----:R-:W-:-:S04]  /*1bf0*/  IMAD.WIDE.U32 R2, R9, 0x8, R2 ;  /* 0x0000000809027825 */ /* 0x002fc800078e0002 */
[----:B0-----:R-:W-:-:S05]  /*1c00*/  IMAD.WIDE.U32 R4, R11, 0x20, R2 ;  /* 0x000000200b047825 */ /* 0x001fca00078e0002 */
[----:B------:R-:W3:Y:S01]  /*1c10*/  LDG.E.ENL2.256 R36, R40, desc[UR6][R4.64] ;  /* 0xfe0000060428797e */ /* 0x000ee20008121924 */
[----:B--2---:R-:W-:-:S03]  /*1c20*/  IMAD.WIDE.U32 R2, R9, 0x8, R6 ;  /* 0x0000000809027825 */ /* 0x004fc600078e0006 */
[----:B------:R0:W5:Y:S01]  /*1c30*/  LDG.E.ENL2.256 R12, R16, desc[UR6][R4.64+0x1000] ;  /* 0xfe0080060410797e */ /* 0x000162000812190c */
[----:B------:R-:W-:-:S05]  /*1c40*/  IMAD.WIDE.U32 R2, R11, 0x20, R2 ;  /* 0x000000200b027825 */ /* 0x000fca00078e0002 */
[----:B------:R0:W5:Y:S04]  /*1c50*/  LDG.E.128 R32, desc[UR6][R2.64] ;  /* 0x0000000602207981 */ /* 0x000168000c1e1d00 */
[----:B------:R0:W5:Y:S04]  /*1c60*/  LDG.E.128 R28, desc[UR6][R2.64+0x10] ;  /* 0x00001006021c7981 */ /* 0x000168000c1e1d00 */
[----:B------:R0:W5:Y:S01]  /*1c70*/  LDG.E.ENL2.256 R20, R24, desc[UR6][R2.64+0x1000] ;  /* 0xfe0080060218797e */ /* 0x0001620008121914 */
        /* <DEDUP_REMOVED lines=25> */
.L_x_10989:
[----:B------:R-:W-:Y:S05]  /*1e10*/  BSYNC.RECONVERGENT B2 ;  /* 0x0000000000027941 */ /* 0x000fea0003800200 */
.L_x_10988:
[----:B------:R-:W-:Y:S01]  /*1e20*/  MOV R8, R2 ;  /* 0x0000000200087202 */ /* 0x000fe20000000f00 */
[----:B------:R-:W-:-:S07]  /*1e30*/  IMAD.MOV.U32 R9, RZ, RZ, R3 ;  /* 0x000000ffff097224 */ /* 0x000fce00078e0003 */
.L_x_10987:
[----:B------:R-:W-:Y:S05]  /*1e40*/  BSYNC.RECONVERGENT B1 ;  /* 0x0000000000017941 */ /* 0x000fea0003800200 */
.L_x_10986:
        /* <DEDUP_REMOVED lines=27> */
.L_x_10993:
[----:B------:R-:W-:Y:S05]  /*2000*/  BSYNC.RECONVERGENT B2 ;  /* 0x0000000000027941 */ /* 0x000fea0003800200 */
.L_x_10992:
[----:B------:R-:W-:Y:S01]  /*2010*/  MOV R10, R2 ;  /* 0x00000002000a7202 */ /* 0x000fe20000000f00 */
[----:B------:R-:W-:-:S07]  /*2020*/  IMAD.MOV.U32 R11, RZ, RZ, R3 ;  /* 0x000000ffff0b7224 */ /* 0x000fce00078e0003 */
.L_x_10991:
[----:B------:R-:W-:Y:S05]  /*2030*/  BSYNC.RECONVERGENT B1 ;  /* 0x0000000000017941 */ /* 0x000fea0003800200 */
.L_x_10990:
[----:B------:R-:W-:Y:S01]  /*2040*/  DSETP.GT.AND P0, PT, R36, 1, PT ;  /* 0x3ff000002400742a */ /* 0x000fe20003f04000 */
[----:B------:R-:W-:Y:S01]  /*2050*/  BSSY.RECONVERGENT B1, `(.L_x_10994) ;  /* 0x000001d000017945 */ /* 0x000fe20003800200 */
[----:B------:R-:W-:Y:S01]  /*2060*/  IMAD.MOV.U32 R40, RZ, RZ, 0x0 ;  /* 0x00000000ff287424 */ /* 0x000fe200078e00ff */
[----:B------:R-:W-:-:S03]  /*2070*/  MOV R41, 0x7ff80000 ;  /* 0x7ff8000000297802 */ /* 0x000fc60000000f00 */
[----:B------:R-:W-:-:S14]  /*2080*/  DSETP.LT.OR P0, PT, R36, RZ, P0 ;  /* 0x000000ff2400722a */ /* 0x000fdc0000701400 */
        /* <DEDUP_REMOVED lines=21> */
[----:B------:R-:W-:Y:S05]  /*21e0*/  CALL.REL.NOINC `($__internal_12_$__cuda_sm20_div_rn_f64_full) ;  /* 0x0000000800a07944 */ /* 0x000fea0003c00000 */
.L_x_10997:
[----:B------:R-:W-:Y:S05]  /*21f0*/  BSYNC.RECONVERGENT B2 ;  /* 0x0000000000027941 */ /* 0x000fea0003800200 */
.L_x_10996:
[----:B------:R-:W-:Y:S02]  /*2200*/  IMAD.MOV.U32 R40, RZ, RZ, R2 ;  /* 0x000000ffff287224 */ /* 0x000fe400078e0002 */
[----:B------:R-:W-:-:S07]  /*2210*/  IMAD.MOV.U32 R41, RZ, RZ, R3 ;  /* 0x000000ffff297224 */ /* 0x000fce00078e0003 */
.L_x_10995:
[----:B------:R-:W-:Y:S05]  /*2220*/  BSYNC.RECONVERGENT B1 ;  /* 0x0000000000017941 */ /* 0x000fea0003800200 */
.L_x_10994:
[----:B------:R-:W-:Y:S01]  /*2230*/  DSETP.GT.AND P0, PT, R38, 1, PT ;  /* 0x3ff000002600742a */ /* 0x000fe20003f04000 */
[----:B------:R-:W-:Y:S01]  /*2240*/  BSSY.RECONVERGENT B1, `(.L_x_10998) ;  /* 0x000001d000017945 */ /* 0x000fe20003800200 */
[----:B------:R-:W-:Y:S01]  /*2250*/  MOV R42, 0x0 ;  /* 0x00000000002a7802 */ /* 0x000fe20000000f00 */
[----:B------:R-:W-:-:S03]  /*2260*/  IMAD.MOV.U32 R43, RZ, RZ, 0x7ff80000 ;  /* 0x7ff80000ff2b7424 */ /* 0x000fc600078e00ff */
        /* <DEDUP_REMOVED lines=22> */
[----:B------:R-:W-:Y:S05]  /*23d0*/  CALL.REL.NOINC `($__internal_12_$__cuda_sm20_div_rn_f64_full) ;  /* 0x0000000800247944 */ /* 0x000fea0003c00000 */
.L_x_11001:
[----:B------:R-:W-:Y:S05]  /*23e0*/  BSYNC.RECONVERGENT B2 ;  /* 0x0000000000027941 */ /* 0x000fea0003800200 */
.L_x_11000:
[----:B------:R-:W-:Y:S01]  /*23f0*/  IMAD.MOV.U32 R42, RZ, RZ, R2 ;  /* 0x000000ffff2a7224 */ /* 0x000fe200078e0002 */
[----:B------:R-:W-:-:S07]  /*2400*/  MOV R43, R3 ;  /* 0x00000003002b7202 */ /* 0x000fce0000000f00 */
.L_x_10999:
[----:B------:R-:W-:Y:S05]  /*2410*/  BSYNC.RECONVERGENT B1 ;  /* 0x0000000000017941 */ /* 0x000fea0003800200 */
.L_x_10998:
[C---:B-----5:R-:W-:Y:S01]  /*2420*/  DSETP.GT.AND P0, PT, R16.reuse, 1, PT ;  /* 0x3ff000001000742a */ /* 0x060fe20003f04000 */
        /* <DEDUP_REMOVED lines=26> */
.L_x_11005:
[----:B------:R-:W-:Y:S05]  /*25d0*/  BSYNC.RECONVERGENT B2 ;  /* 0x0000000000027941 */ /* 0x000fea0003800200 */
.L_x_11004:
[----:B------:R-:W-:Y:S01]  /*25e0*/  MOV R28, R2 ;  /* 0x00000002001c7202 */ /* 0x000fe20000000f00 */
[----:B------:R-:W-:-:S07]  /*25f0*/  IMAD.MOV.U32 R29, RZ, RZ, R3 ;  /* 0x000000ffff1d7224 */ /* 0x000fce00078e0003 */
.L_x_11003:
[----:B------:R-:W-:Y:S05]  /*2600*/  BSYNC.RECONVERGENT B1 ;  /* 0x0000000000017941 */ /* 0x000fea0003800200 */
.L_x_11002:
        /* <DEDUP_REMOVED lines=27> */
.L_x_11009:
[----:B------:R-:W-:Y:S05]  /*27c0*/  BSYNC.RECONVERGENT B2 ;  /* 0x0000000000027941 */ /* 0x000fea0003800200 */
.L_x_11008:
[----:B------:R-:W-:Y:S02]  /*27d0*/  IMAD.MOV.U32 R30, RZ, RZ, R2 ;  /* 0x000000ffff1e7224 */ /* 0x000fe400078e0002 */
[----:B------:R-:W-:-:S07]  /*27e0*/  IMAD.MOV.U32 R31, RZ, RZ, R3 ;  /* 0x000000ffff1f7224 */ /* 0x000fce00078e0003 */
.L_x_11007:
[----:B------:R-:W-:Y:S05]  /*27f0*/  BSYNC.RECONVERGENT B1 ;  /* 0x0000000000017941 */ /* 0x000fea0003800200 */
.L_x_11006:
        /* <DEDUP_REMOVED lines=27> */
.L_x_11013:
[----:B------:R-:W-:Y:S05]  /*29b0*/  BSYNC.RECONVERGENT B2 ;  /* 0x0000000000027941 */ /* 0x000fea0003800200 */
.L_x_11012:
[----:B------:R-:W-:Y:S01]  /*29c0*/  IMAD.MOV.U32 R16, RZ, RZ, R2 ;  /* 0x000000ffff107224 */ /* 0x000fe200078e0002 */
[----:B------:R-:W-:-:S07]  /*29d0*/  MOV R17, R3 ;  /* 0x0000000300117202 */ /* 0x000fce0000000f00 */
.L_x_11011:
[----:B------:R-:W-:Y:S05]  /*29e0*/  BSYNC.RECONVERGENT B1 ;  /* 0x0000000000017941 */ /* 0x000fea0003800200 */
.L_x_11010:
        /* <DEDUP_REMOVED lines=27> */
.L_x_11017:
[----:B------:R-:W-:Y:S05]  /*2ba0*/  BSYNC.RECONVERGENT B2 ;  /* 0x0000000000027941 */ /* 0x000fea0003800200 */
.L_x_11016:
[----:B------:R-:W-:Y:S01]  /*2bb0*/  MOV R18, R2 ;  /* 0x0000000200127202 */ /* 0x000fe20000000f00 */
[----:B------:R-:W-:-:S07]  /*2bc0*/  IMAD.MOV.U32 R19, RZ, RZ, R3 ;  /* 0x000000ffff137224 */ /* 0x000fce00078e0003 */
.L_x_11015:
[----:B------:R-:W-:Y:S05]  /*2bd0*/  BSYNC.RECONVERGENT B1 ;  /* 0x0000000000017941 */ /* 0x000fea0003800200 */
.L_x_11014:
[----:B------:R-:W0:Y:S01]  /*2be0*/  S2R R0, SR_CTAID.X ;  /* 0x0000000000007919 */ /* 0x000e220000002500 */
[----:B------:R-:W1:Y:S01]  /*2bf0*/  LDC.64 R2, c[0x0][0x388] ;  /* 0x0000e200ff027b82 */ /* 0x000e620000000a00 */
[----:B------:R-:W2:Y:S01]  /*2c00*/  S2R R5, SR_TID.X ;  /* 0x0000000000057919 */ /* 0x000ea20000002100 */
[----:B0-----:R-:W-:-:S04]  /*2c10*/  IMAD.SHL.U32 R7, R0, 0x400, RZ ;  /* 0x0000040000077824 */ /* 0x001fc800078e00ff */
[----:B-1----:R-:W-:-:S04]  /*2c20*/  IMAD.WIDE.U32 R2, R7, 0x8, R2 ;  /* 0x0000000807027825 */ /* 0x002fc800078e0002 */
[----:B--2---:R-:W-:-:S05]  /*2c30*/  IMAD.WIDE.U32 R2, R5, 0x20, R2 ;  /* 0x0000002005027825 */ /* 0x004fca00078e0002 */
[----:B------:R-:W-:Y:S04]  /*2c40*/  STG.E.ENL2.256 desc[UR6][R2.64], R8, R40 ;  /* 0xf80000080228797f */ /* 0x000fe8000f121806 */
[----:B------:R-:W-:Y:S01]  /*2c50*/  STG.E.ENL2.256 desc[UR6][R2.64+0x1000], R28, R16 ;  /* 0xf800801c0210797f */ /* 0x000fe2000f121806 */
[----:B------:R-:W-:Y:S05]  /*2c60*/  EXIT ;  /* 0x000000000000794d */ /* 0x000fea0003800000 */
        .weak           $__internal_12_$__cuda_sm20_div_rn_f64_full
        .type           $__internal_12_$__cuda_sm20_div_rn_f64_full,@function
        .size           $__internal_12_$__cuda_sm20_div_rn_f64_full,(.L_x_14590 - $__internal_12_$__cuda_sm20_div_rn_f64_full)
$__internal_12_$__cuda_sm20_div_rn_f64_full:
        /* <DEDUP_REMOVED lines=70> */
.L_x_11019:
        /* <DEDUP_REMOVED lines=17> */
.L_x_11022:
[----:B------:R-:W-:Y:S02]  /*31e0*/  LOP3.LUT R3, R45, 0x80000, RZ, 0xfc, !PT ;  /* 0x000800002d037812 */ /* 0x000fe400078efcff */
[----:B------:R-:W-:-:S03]  /*31f0*/  MOV R50, R44 ;  /* 0x0000002c00327202 */ /* 0x000fc60000000f00 */
[----:B------:R-:W-:Y:S01]  /*3200*/  IMAD.MOV.U32 R51, RZ, RZ, R3 ;  /* 0x000000ffff337224 */ /* 0x000fe200078e0003 */
[----:B------:R-:W-:Y:S06]  /*3210*/  BRA `(.L_x_11020) ;  /* 0x00000000000c7947 */ /* 0x000fec0003800000 */
.L_x_11021:
[----:B------:R-:W-:Y:S01]  /*3220*/  LOP3.LUT R3, R49, 0x80000, RZ, 0xfc, !PT ;  /* 0x0008000031037812 */ /* 0x000fe200078efcff */
[----:B------:R-:W-:-:S03]  /*3230*/  IMAD.MOV.U32 R50, RZ, RZ, R48 ;  /* 0x000000ffff327224 */ /* 0x000fc600078e0030 */
[----:B------:R-:W-:-:S07]  /*3240*/  MOV R51, R3 ;  /* 0x0000000300337202 */ /* 0x000fce0000000f00 */
.L_x_11020:
[----:B------:R-:W-:Y:S05]  /*3250*/  BSYNC.RECONVERGENT B0 ;  /* 0x0000000000007941 */ /* 0x000fea0003800200 */
.L_x_11018:
[----:B------:R-:W-:Y:S01]  /*3260*/  MOV R4, R0 ;  /* 0x0000000000047202 */ /* 0x000fe20000000f00 */
[----:B------:R-:W-:Y:S02]  /*3270*/  IMAD.MOV.U32 R5, RZ, RZ, 0x0 ;  /* 0x00000000ff057424 */ /* 0x000fe400078e00ff */
[----:B------:R-:W-:Y:S02]  /*3280*/  IMAD.MOV.U32 R2, RZ, RZ, R50 ;  /* 0x000000ffff027224 */ /* 0x000fe400078e0032 */
[----:B------:R-:W-:Y:S01]  /*3290*/  IMAD.MOV.U32 R3, RZ, RZ, R51 ;  /* 0x000000ffff037224 */ /* 0x000fe200078e0033 */
[----:B------:R-:W-:Y:S06]  /*32a0*/  RET.REL.NODEC R4 `(_ZN2at6native29vectorized_elementwise_kernelILi4EZZZNS0_26logit_backward_kernel_cudaERNS_18TensorIteratorBaseERKN3c106ScalarEENKUlvE_clEvENKUlvE_clEvEUlddE_St5arrayIPcLm3EEEEviT0_T1_) ;  /* 0xffffffcc04547950 */ /* 0x000fec0003c3ffff */
.L_x_11023:
        /* <DEDUP_REMOVED lines=13> */
.L_x_14590:


//--------------------- .text._ZN2at6native29vectorized_elementwise_kernelILi8EZZZNS0_26logit_backward_kernel_cudaERNS_18TensorIteratorBaseERKN3c106ScalarEENKUlvE_clEvENKUlvE_clEvEUlddE_St5arrayIPcLm3EEEEviT0_T1_ --------------------------
	.section	.text._ZN2at6native29vectorized_elementwise_kernelILi8EZZZNS0_26logit_backward_kernel_cudaERNS_18TensorIteratorBaseERKN3c106ScalarEENKUlvE_clEvENKUlvE_clEvEUlddE_St5arrayIPcLm3EEEEviT0_T1_,"ax",@progbits
	.align	128
        .global         _ZN2at6native29vectorized_elementwise_kernelILi8EZZZNS0_26logit_backward_kernel_cudaERNS_18TensorIteratorBaseERKN3c106ScalarEENKUlvE_clEvENKUlvE_clEvEUlddE_St5arrayIPcLm3EEEEviT0_T1_
        .type           _ZN2at6native29vectorized_elementwise_kernelILi8EZZZNS0_26logit_backward_kernel_cudaERNS_18TensorIteratorBaseERKN3c106ScalarEENKUlvE_clEvENKUlvE_clEvEUlddE_St5arrayIPcLm3EEEEviT0_T1_,@function
        .size           _ZN2at6native29vectorized_elementwise_kernelILi8EZZZNS0_26logit_backward_kernel_cudaERNS_18TensorIteratorBaseERKN3c106ScalarEENKUlvE_clEvENKUlvE_clEvEUlddE_St5arrayIPcLm3EEEEviT0_T1_,(.L_x_14591 - _ZN2at6native29vectorized_elementwise_kernelILi8EZZZNS0_26logit_backward_kernel_cudaERNS_18TensorIteratorBaseERKN3c106ScalarEENKUlvE_clEvENKUlvE_clEvEUlddE_St5arrayIPcLm3EEEEviT0_T1_)
        .other          _ZN2at6native29vectorized_elementwise_kernelILi8EZZZNS0_26logit_backward_kernel_cudaERNS_18TensorIteratorBaseERKN3c106ScalarEENKUlvE_clEvENKUlvE_clEvEUlddE_St5arrayIPcLm3EEEEviT0_T1_,@"STO_CUDA_ENTRY STV_DEFAULT"
_ZN2at6native29vectorized_elementwise_kernelILi8EZZZNS0_26logit_backward_kernel_cudaERNS_18TensorIteratorBaseERKN3c106ScalarEENKUlvE_clEvENKUlvE_clEvEUlddE_St5arrayIPcLm3EEEEviT0_T1_:
.text._ZN2at6native29vectorized_elementwise_kernelILi8EZZZNS0_26logit_backward_kernel_cudaERNS_18TensorIteratorBaseERKN3c106ScalarEENKUlvE_clEvENKUlvE_clEvEUlddE_St5arrayIPcLm3EEEEviT0_T1_:
        /* <DEDUP_REMOVED lines=120> */
[----:B------:R-:W-:Y:S05]  /*0780*/  CALL.REL.NOINC `($__internal_13_$__cuda_sm20_div_rn_f64_full) ;  /* 0x0000002400387944 */ /* 0x000fea0003c00000 */
.L_x_11028:
[----:B------:R-:W-:Y:S05]  /*0790*/  BSYNC.RECONVERGENT B2 ;  /* 0x0000000000027941 */ /* 0x000fea0003800200 */
.L_x_11027:
[----:B------:R-:W-:Y:S01]  /*07a0*/  IMAD.MOV.U32 R8, RZ, RZ, R2 ;  /* 0x000000ffff087224 */ /* 0x000fe200078e0002 */
[----:B------:R-:W-:-:S07]  /*07b0*/  MOV R9, R3 ;  /* 0x0000000300097202 */ /* 0x000fce0000000f00 */
.L_x_11026:
[----:B------:R-:W-:Y:S05]  /*07c0*/  BSYNC.RECONVERGENT B1 ;  /* 0x0000000000017941 */ /* 0x000fea0003800200 */
.L_x_11025:
        /* <DEDUP_REMOVED lines=33> */
[----:B------:R-:W-:Y:S05]  /*09e0*/  CALL.REL.NOINC `($__internal_13_$__cuda_sm20_div_rn_f64_full) ;  /* 0x0000002000a07944 */ /* 0x000fea0003c00000 */
.L_x_11032:
[----:B------:R-:W-:Y:S05]  /*09f0*/  BSYNC.RECONVERGENT B2 ;  /* 0x0000000000027941 */ /* 0x000fea0003800200 */
.L_x_11031:
[----:B------:R-:W-:Y:S01]  /*0a00*/  IMAD.MOV.U32 R16, RZ, RZ, R2 ;  /* 0x000000ffff107224 */ /* 0x000fe200078e0002 */
[----:B------:R-:W-:-:S07]  /*0a10*/  MOV R17, R3 ;  /* 0x0000000300117202 */ /* 0x000fce0000000f00 */
.L_x_11030:
[----:B------:R-:W-:Y:S05]  /*0a20*/  BSYNC.RECONVERGENT B1 ;  /* 0x0000000000017941 */ /* 0x000fea0003800200 */
.L_x_11029:
        /* <DEDUP_REMOVED lines=34> */
.L_x_11036:
[----:B------:R-:W-:Y:S05]  /*0c50*/  BSYNC.RECONVERGENT B2 ;  /* 0x0000000000027941 */ /* 0x000fea0003800200 */
.L_x_11035:
[----:B------:R-:W-:Y:S01]  /*0c60*/  IMAD.MOV.U32 R18, RZ, RZ, R2 ;  /* 0x000000ffff127224 */ /* 0x000fe200078e0002 */
[----:B------:R-:W-:-:S07]  /*0c70*/  MOV R19, R3 ;  /* 0x0000000300137202 */ /* 0x000fce0000000f00 */
.L_x_11034:
[----:B------:R-:W-:Y:S05]  /*0c80*/  BSYNC.RECONVERGENT B1 ;  /* 0x0000000000017941 */ /* 0x000fea0003800200 */
.L_x_11033:
        /* <DEDUP_REMOVED lines=34> */
.L_x_11040:
[----:B------:R-:W-:Y:S05]  /*0eb0*/  BSYNC.RECONVERGENT B2 ;  /* 0x0000000000027941 */ /* 0x000fea0003800200 */
.L_x_11039:
[----:B------:R-:W-:Y:S01]  /*0ec0*/  IMAD.MOV.U32 R36, RZ, RZ, R2 ;  /* 0x000000ffff247224 */ /* 0x000fe200078e0002 */
[----:B------:R-:W-:-:S07]  /*0ed0*/  MOV R37, R3 ;  /* 0x0000000300257202 */ /* 0x000fce0000000f00 */
.L_x_11038:
[----:B------:R-:W-:Y:S05]  /*0ee0*/  BSYNC.RECONVERGENT B1 ;  /* 0x0000000000017941 */ /* 0x000fea0003800200 */
.L_x_11037:
        /* <DEDUP_REMOVED lines=34> */
.L_x_11044:
[----:B------:R-:W-:Y:S05]  /*1110*/  BSYNC.RECONVERGENT B2 ;  /* 0x0000000000027941 */ /* 0x000fea0003800200 */
.L_x_11043:
[----:B------:R-:W-:Y:S01]  /*1120*/  IMAD.MOV.U32 R34, RZ, RZ, R2 ;  /* 0x000000ffff227224 */ /* 0x000fe200078e0002 */
[----:B------:R-:W-:-:S07]  /*1130*/  MOV R35, R3 ;  /* 0x0000000300237202 */ /* 0x000fce0000000f00 */
.L_x_11042:
[----:B------:R-:W-:Y:S05]  /*1140*/  BSYNC.RECONVERGENT B1 ;  /* 0x0000000000017941 */ /* 0x000fea0003800200 */
.L_x_11041:
        /* <DEDUP_REMOVED lines=32> */
.L_x_11048:
[----:B------:R-:W-:Y:S05]  /*1350*/  BSYNC.RECONVERGENT B2 ;  /* 0x0000000000027941 */ /* 0x000fea0003800200 */
.L_x_11047:
[----:B------:R-:W-:Y:S01]  /*1360*/  IMAD.MOV.U32 R28, RZ, RZ, R2 ;  /* 0x000000ffff1c7224 */ /* 0x000fe200078e0002 */
[----:B------:R-:W-:-:S07]  /*1370*/  MOV R29, R3 ;  /* 0x00000003001d7202 */ /* 0x000fce0000000f00 */
.L_x_11046:
[----:B------:R-:W-:Y:S05]  /*1380*/  BSYNC.RECONVERGENT B1 ;  /* 0x0000000000017941 */ /* 0x000fea0003800200 */
.L_x_11045:
        /* <DEDUP_REMOVED lines=30> */
.L_x_11052:
[----:B------:R-:W-:Y:S05]  /*1570*/  BSYNC.RECONVERGENT B2 ;  /* 0x0000000000027941 */ /* 0x000fea0003800200 */
.L_x_11051:
[----:B------:R-:W-:Y:S01]  /*1580*/  IMAD.MOV.U32 R22, RZ, RZ, R2 ;  /* 0x000000ffff167224 */ /* 0x000fe200078e0002 */
[----:B------:R-:W-:-:S07]  /*1590*/  MOV R23, R3 ;  /* 0x0000000300177202 */ /* 0x000fce0000000f00 */
.L_x_11050:
[----:B------:R-:W-:Y:S05]  /*15a0*/  BSYNC.RECONVERGENT B1 ;  /* 0x0000000000017941 */ /* 0x000fea0003800200 */
.L_x_11049:
        /* <DEDUP_REMOVED lines=30> */
.L_x_11056:
[----:B------:R-:W-:Y:S05]  /*1790*/  BSYNC.RECONVERGENT B2 ;  /* 0x0000000000027941 */ /* 0x000fea0003800200 */
.L_x_11055:
[----:B------:R-:W-:Y:S01]  /*17a0*/  IMAD.MOV.U32 R14, RZ, RZ, R2 ;  /* 0x000000ffff0e7224 */ /* 0x000fe200078e0002 */
[----:B------:R-:W-:-:S07]  /*17b0*/  MOV R15, R3 ;  /* 0x00000003000f7202 */ /* 0x000fce0000000f00 */
.L_x_11054:
[----:B------:R-:W-:Y:S05]  /*17c0*/  BSYNC.RECONVERGENT B1 ;  /* 0x0000000000017941 */ /* 0x000fea0003800200 */
.L_x_11053:
        /* <DEDUP_REMOVED lines=17> */
.L_x_11059:
[----:B------:R-:W-:-:S13]  /*18e0*/  ISETP.GE.U32.AND P0, PT, R24, UR5, PT ;  /* 0x0000000518007c0c */ /* 0x000fda000bf06070 */
[----:B------:R-:W-:Y:S05]  /*18f0*/  @P0 BRA `(.L_x_11061) ;  /* 0x0000000000300947 */ /* 0x000fea0003800000 */
[----:B-1----:R-:W1:Y:S01]  /*1900*/  LDC.64 R2, c[0x0][0x388] ;  /* 0x0000e200ff027b82 */ /* 0x002e620000000a00 */
[----:B0-----:R-:W-:Y:S02]  /*1910*/  IMAD R5, R7, 0x400, R24 ;  /* 0x0000040007057824 */ /* 0x001fe400078e0218 */
[----:B------:R-:W-:Y:S02]  /*1920*/  VIADD R24, R24, 0x80 ;  /* 0x0000008018187836 */ /* 0x000fe40000000000 */
[----:B-1----:R-:W-:-:S05]  /*1930*/  IMAD.WIDE.U32 R2, R5, 0x8, R2 ;  /* 0x0000000805027825 */ /* 0x002fca00078e0002 */
[----:B------:R1:W-:Y:S02]  /*1940*/  STG.E.64 desc[UR6][R2.64], R18 ;  /* 0x0000001202007986 */ /* 0x0003e4000c101b06 */
.L_x_11060:
[----:B------:R-:W-:-:S13]  /*1950*/  ISETP.GE.U32.AND P0, PT, R24, UR5, PT ;  /* 0x0000000518007c0c */ /* 0x000fda000bf06070 */
[----:B------:R-:W-:Y:S05]  /*1960*/  @P0 BRA `(.L_x_11062) ;  /* 0x0000000000300947 */ /* 0x000fea0003800000 */
[----:B01----:R-:W0:Y:S01]  /*1970*/  LDC.64 R2, c[0x0][0x388] ;  /* 0x0000e200ff027b82 */ /* 0x003e220000000a00 */
[----:B------:R-:W-:Y:S01]  /*1980*/  IMAD R5, R7, 0x400, R24 ;  /* 0x0000040007057824 */ /* 0x000fe200078e0218 */
[----:B------:R-:W-:-:S03]  /*1990*/  IADD3 R24, PT, PT, R24, 0x80, RZ ;  /* 0x0000008018187810 */ /* 0x000fc60007ffe0ff */
[----:B0-----:R-:W-:-:S05]  /*19a0*/  IMAD.WIDE.U32 R2, R5, 0x8, R2 ;  /* 0x0000000805027825 */ /* 0x001fca00078e0002 */
[----:B------:R2:W-:Y:S02]  /*19b0*/  STG.E.64 desc[UR6][R2.64], R36 ;  /* 0x0000002402007986 */ /* 0x0005e4000c101b06 */
.L_x_11061:
[----:B------:R-:W-:-:S13]  /*19c0*/  ISETP.GE.U32.AND P0, PT, R24, UR5, PT ;  /* 0x0000000518007c0c */ /* 0x000fda000bf06070 */
[----:B------:R-:W-:Y:S05]  /*19d0*/  @P0 BRA `(.L_x_11063) ;  /* 0x0000000000340947 */ /* 0x000fea0003800000 */
[----:B-12---:R-:W1:Y:S01]  /*19e0*/  LDC.64 R2, c[0x0][0x388] ;  /* 0x0000e200ff027b82 */ /* 0x006e620000000a00 */
[----:B0-----:R-:W-:Y:S02]  /*19f0*/  IMAD R5, R7, 0x400, R24 ;  /* 0x0000040007057824 */ /* 0x001fe400078e0218 */
[----:B------:R-:W-:Y:S02]  /*1a00*/  VIADD R24, R24, 0x80 ;  /* 0x0000008018187836 */ /* 0x000fe40000000000 */
[----:B-1----:R-:W-:-:S05]  /*1a10*/  IMAD.WIDE.U32 R2, R5, 0x8, R2 ;  /* 0x0000000805027825 */ /* 0x002fca00078e0002 */
[----:B------:R2:W-:Y:S02]  /*1a20*/  STG.E.64 desc[UR6][R2.64], R34 ;  /* 0x0000002202007986 */ /* 0x0005e4000c101b06 */
.L_x_11062:
        /* <DEDUP_REMOVED lines=8> */
.L_x_11063:
[----:B------:R-:W-:Y:S05]  /*1ab0*/  BSYNC.RELIABLE B1 ;  /* 0x0000000000017941 */ /* 0x000fea0003800100 */
.L_x_11058:
[----:B------:R-:W-:-:S13]  /*1ac0*/  ISETP.GE.U32.AND P0, PT, R24, UR5, PT ;  /* 0x0000000518007c0c */ /* 0x000fda000bf06070 */
[----:B-123--:R-:W1:Y:S01]  /*1ad0*/  @!P0 LDC.64 R2, c[0x0][0x388] ;  /* 0x0000e200ff028b82 */ /* 0x00ee620000000a00 */
[----:B0-----:R-:W-:Y:S02]  /*1ae0*/  @!P0 IMAD R5, R7, 0x400, R24 ;  /* 0x0000040007058824 */ /* 0x001fe400078e0218 */
[----:B------:R-:W-:Y:S02]  /*1af0*/  @!P0 VIADD R24, R24, 0x80 ;  /* 0x0000008018188836 */ /* 0x000fe40000000000 */
[----:B-1----:R-:W-:-:S05]  /*1b00*/  @!P0 IMAD.WIDE.U32 R2, R5, 0x8, R2 ;  /* 0x0000000805028825 */ /* 0x002fca00078e0002 */
[----:B------:R3:W-:Y:S02]  /*1b10*/  @!P0 STG.E.64 desc[UR6][R2.64], R22 ;  /* 0x0000001602008986 */ /* 0x0007e4000c101b06 */
.L_x_11064:
[----:B------:R-:W-:Y:S05]  /*1b20*/  BSYNC.RECONVERGENT B0 ;  /* 0x0000000000007941 */ /* 0x000fea0003800200 */
.L_x_11057:
        /* <DEDUP_REMOVED lines=8> */
.L_x_11024:
        /* <DEDUP_REMOVED lines=38> */
.L_x_11068:
[----:B------:R-:W-:Y:S05]  /*1e10*/  BSYNC.RECONVERGENT B2 ;  /* 0x0000000000027941 */ /* 0x000fea0003800200 */
.L_x_11067:
[----:B------:R-:W-:Y:S01]  /*1e20*/  MOV R8, R2 ;  /* 0x0000000200087202 */ /* 0x000fe20000000f00 */
[----:B------:R-:W-:-:S07]  /*1e30*/  IMAD.MOV.U32 R9, RZ, RZ, R3 ;  /* 0x000000ffff097224 */ /* 0x000fce00078e0003 */
.L_x_11066:
[----:B------:R-:W-:Y:S05]  /*1e40*/  BSYNC.RECONVERGENT B1 ;  /* 0x0000000000017941 */ /* 0x000fea0003800200 */
.L_x_11065:
        /* <DEDUP_REMOVED lines=27> */
.L_x_11072:
[----:B------:R-:W-:Y:S05]  /*2000*/  BSYNC.RECONVERGENT B2 ;  /* 0x0000000000027941 */ /* 0x000fea0003800200 */
.L_x_11071:
[----:B------:R-:W-:Y:S01]  /*2010*/  MOV R10, R2 ;  /* 0x00000002000a7202 */ /* 0x000fe20000000f00 */
[----:B------:R-:W-:-:S07]  /*2020*/  IMAD.MOV.U32 R11, RZ, RZ, R3 ;  /* 0x000000ffff0b7224 */ /* 0x000fce00078e0003 */
.L_x_11070:
[----:B------:R-:W-:Y:S05]  /*2030*/  BSYNC.RECONVERGENT B1 ;  /* 0x0000000000017941 */ /* 0x000fea0003800200 */
.L_x_11069:
        /* <DEDUP_REMOVED lines=26> */
[----:B------:R-:W-:Y:S05]  /*21e0*/  CALL.REL.NOINC `($__internal_13_$__cuda_sm20_div_rn_f64_full) ;  /* 0x0000000800a07944 */ /* 0x000fea0003c00000 */
.L_x_11076:
[----:B------:R-:W-:Y:S05]  /*21f0*/  BSYNC.RECONVERGENT B2 ;  /* 0x0000000000027941 */ /* 0x000fea0003800200 */
.L_x_11075:
[----:B------:R-:W-:Y:S02]  /*2200*/  IMAD.MOV.U32 R40, RZ, RZ, R2 ;  /* 0x000000ffff287224 */ /* 0x000fe400078e0002 */
[----:B------:R-:W-:-:S07]  /*2210*/  IMAD.MOV.U32 R41, RZ, RZ, R3 ;  /* 0x000000ffff297224 */ /* 0x000fce00078e0003 */
.L_x_11074:
[----:B------:R-:W-:Y:S05]  /*2220*/  BSYNC.RECONVERGENT B1 ;  /* 0x0000000000017941 */ /* 0x000fea0003800200 */
.L_x_11073:
        /* <DEDUP_REMOVED lines=26> */
[----:B------:R-:W-:Y:S05]  /*23d0*/  CALL.REL.NOINC `($__internal_13_$__cuda_sm20_div_rn_f64_full) ;  /* 0x0000000800247944 */ /* 0x000fea0003c00000 */
.L_x_11080:
[----:B------:R-:W-:Y:S05]  /*23e0*/  BSYNC.RECONVERGENT B2 ;  /* 0x0000000000027941 */ /* 0x000fea0003800200 */
.L_x_11079:
[----:B------:R-:W-:Y:S01]  /*23f0*/  IMAD.MOV.U32 R42, RZ, RZ, R2 ;  /* 0x000000ffff2a7224 */ /* 0x000fe200078e0002 */
[----:B------:R-:W-:-:S07]  /*2400*/  MOV R43, R3 ;  /* 0x00000003002b7202 */ /* 0x000fce0000000f00 */
.L_x_11078:
[----:B------:R-:W-:Y:S05]  /*2410*/  BSYNC.RECONVERGENT B1 ;  /* 0x0000000000017941 */ /* 0x000fea0003800200 */
.L_x_11077:
        /* <DEDUP_REMOVED lines=27> */
.L_x_11084:
[----:B------:R-:W-:Y:S05]  /*25d0*/  BSYNC.RECONVERGENT B2 ;  /* 0x0000000000027941 */ /* 0x000fea0003800200 */
.L_x_11083:
[----:B------:R-:W-:Y:S01]  /*25e0*/  MOV R28, R2 ;  /* 0x00000002001c7202 */ /* 0x000fe20000000f00 */
[----:B------:R-:W-:-:S07]  /*25f0*/  IMAD.MOV.U32 R29, RZ, RZ, R3 ;  /* 0x000000ffff1d7224 */ /* 0x000fce00078e0003 */
.L_x_11082:
[----:B------:R-:W-:Y:S05]  /*2600*/  BSYNC.RECONVERGENT B1 ;  /* 0x0000000000017941 */ /* 0x000fea0003800200 */
.L_x_11081:
        /* <DEDUP_REMOVED lines=27> */
.L_x_11088:
[----:B------:R-:W-:Y:S05]  /*27c0*/  BSYNC.RECONVERGENT B2 ;  /* 0x0000000000027941 */ /* 0x000fea0003800200 */
.L_x_11087:
[----:B------:R-:W-:Y:S02]  /*27d0*/  IMAD.MOV.U32 R30, RZ, RZ, R2 ;  /* 0x000000ffff1e7224 */ /* 0x000fe400078e0002 */
[----:B------:R-:W-:-:S07]  /*27e0*/  IMAD.MOV.U32 R31, RZ, RZ, R3 ;  /* 0x000000ffff1f7224 */ /* 0x000fce00078e0003 */
.L_x_11086:
[----:B------:R-:W-:Y:S05]  /*27f0*/  BSYNC.RECONVERGENT B1 ;  /* 0x0000000000017941 */ /* 0x000fea0003800200 */
.L_x_11085:
        /* <DEDUP_REMOVED lines=27> */
.L_x_11092:
[----:B------:R-:W-:Y:S05]  /*29b0*/  BSYNC.RECONVERGENT B2 ;  /* 0x0000000000027941 */ /* 0x000fea0003800200 */
.L_x_11091:
[----:B------:R-:W-:Y:S01]  /*29c0*/  IMAD.MOV.U32 R16, RZ, RZ, R2 ;  /* 0x000000ffff107224 */ /* 0x000fe200078e0002 */
[----:B------:R-:W-:-:S07]  /*29d0*/  MOV R17, R3 ;  /* 0x0000000300117202 */ /* 0x000fce0000000f00 */
.L_x_11090:
[----:B------:R-:W-:Y:S05]  /*29e0*/  BSYNC.RECONVERGENT B1 ;  /* 0x0000000000017941 */ /* 0x000fea0003800200 */
.L_x_11089:
        /* <DEDUP_REMOVED lines=27> */
.L_x_11096:
[----:B------:R-:W-:Y:S05]  /*2ba0*/  BSYNC.RECONVERGENT B2 ;  /* 0x0000000000027941 */ /* 0x000fea0003800200 */
.L_x_11095:
[----:B------:R-:W-:Y:S01]  /*2bb0*/  MOV R18, R2 ;  /* 0x0000000200127202 */ /* 0x000fe20000000f00 */
[----:B------:R-:W-:-:S07]  /*2bc0*/  IMAD.MOV.U32 R19, RZ, RZ, R3 ;  /* 0x000000ffff137224 */ /* 0x000fce00078e0003 */
.L_x_11094:
[----:B------:R-:W-:Y:S05]  /*2bd0*/  BSYNC.RECONVERGENT B1 ;  /* 0x0000000000017941 */ /* 0x000fea0003800200 */
.L_x_11093:
        /* <DEDUP_REMOVED lines=9> */
        .weak           $__internal_13_$__cuda_sm20_div_rn_f64_full
        .type           $__internal_13_$__cuda_sm20_div_rn_f64_full,@function
        .size           $__internal_13_$__cuda_sm20_div_rn_f64_full,(.L_x_14591 - $__internal_13_$__cuda_sm20_div_rn_f64_full)
$__internal_13_$__cuda_sm20_div_rn_f64_full:
        /* <DEDUP_REMOVED lines=70> */
.L_x_11098:
        /* <DEDUP_REMOVED lines=17> */
.L_x_11101:
[----:B------:R-:W-:Y:S02]  /*31e0*/  LOP3.LUT R3, R45, 0x80000, RZ, 0xfc, !PT ;  /* 0x000800002d037812 */ /* 0x000fe400078efcff */
[----:B------:R-:W-:-:S03]  /*31f0*/  MOV R50, R44 ;  /* 0x0000002c00327202 */ /* 0x000fc60000000f00 */
[----:B------:R-:W-:Y:S01]  /*3200*/  IMAD.MOV.U32 R51, RZ, RZ, R3 ;  /* 0x000000ffff337224 */ /* 0x000fe200078e0003 */
[----:B------:R-:W-:Y:S06]  /*3210*/  BRA `(.L_x_11099) ;  /* 0x00000000000c7947 */ /* 0x000fec0003800000 */
.L_x_11100:
[----:B------:R-:W-:Y:S01]  /*3220*/  LOP3.LUT R3, R49, 0x80000, RZ, 0xfc, !PT ;  /* 0x0008000031037812 */ /* 0x000fe200078efcff */
[----:B------:R-:W-:-:S03]  /*3230*/  IMAD.MOV.U32 R50, RZ, RZ, R48 ;  /* 0x000000ffff327224 */ /* 0x000fc600078e0030 */
[----:B------:R-:W-:-:S07]  /*3240*/  MOV R51, R3 ;  /* 0x0000000300337202 */ /* 0x000fce0000000f00 */
.L_x_11099:
[----:B------:R-:W-:Y:S05]  /*3250*/  BSYNC.RECONVERGENT B0 ;  /* 0x0000000000007941 */ /* 0x000fea0003800200 */
.L_x_11097:
[----:B------:R-:W-:Y:S01]  /*3260*/  MOV R4, R0 ;  /* 0x0000000000047202 */ /* 0x000fe20000000f00 */
[----:B------:R-:W-:Y:S02]  /*3270*/  IMAD.MOV.U32 R5, RZ, RZ, 0x0 ;  /* 0x00000000ff057424 */ /* 0x000fe400078e00ff */
[----:B------:R-:W-:Y:S02]  /*3280*/  IMAD.MOV.U32 R2, RZ, RZ, R50 ;  /* 0x000000ffff027224 */ /* 0x000fe400078e0032 */
[----:B------:R-:W-:Y:S01]  /*3290*/  IMAD.MOV.U32 R3, RZ, RZ, R51 ;  /* 0x000000ffff037224 */ /* 0x000fe200078e0033 */
[----:B------:R-:W-:Y:S06]  /*32a0*/  RET.REL.NODEC R4 `(_ZN2at6native29vectorized_elementwise_kernelILi8EZZZNS0_26logit_backward_kernel_cudaERNS_18TensorIteratorBaseERKN3c106ScalarEENKUlvE_clEvENKUlvE_clEvEUlddE_St5arrayIPcLm3EEEEviT0_T1_) ;  /* 0xffffffcc04547950 */ /* 0x000fec0003c3ffff */
.L_x_11102:
        /* <DEDUP_REMOVED lines=13> */
.L_x_14591:


//--------------------- .text._ZN2at6native18elementwise_kernelILi128ELi4EZNS0_15gpu_kernel_implIZZZNS0_28sigmoid_backward_kernel_cudaERNS_18TensorIteratorBaseEENKUlvE0_clEvENKUlvE2_clEvEUlN3c108BFloat16ES8_E_EEvS4_RKT_EUliE_EEviT1_ --------------------------
	.section	.text._ZN2at6native18elementwise_kernelILi128ELi4EZNS0_15gpu_kernel_implIZZZNS0_28sigmoid_backward_kernel_cudaERNS_18TensorIteratorBaseEENKUlvE0_clEvENKUlvE2_clEvEUlN3c108BFloat16ES8_E_EEvS4_RKT_EUliE_EEviT1_,"ax",@progbits
	.align	128
        .global         _ZN2at6native18elementwise_kernelILi128ELi4EZNS0_15gpu_kernel_implIZZZNS0_28sigmoid_backward_kernel_cudaERNS_18TensorIteratorBaseEENKUlvE0_clEvENKUlvE2_clEvEUlN3c108BFloat16ES8_E_EEvS4_RKT_EUliE_EEviT1_
        .type           _ZN2at6native18elementwise_kernelILi128ELi4EZNS0_15gpu_kernel_implIZZZNS0_28sigmoid_backward_kernel_cudaERNS_18TensorIteratorBaseEENKUlvE0_clEvENKUlvE2_clEvEUlN3c108BFloat16ES8_E_EEvS4_RKT_EUliE_EEviT1_,@function
        .size           _ZN2at6native18elementwise_kernelILi128ELi4EZNS0_15gpu_kernel_implIZZZNS0_28sigmoid_backward_kernel_cudaERNS_18TensorIteratorBaseEENKUlvE0_clEvENKUlvE2_clEvEUlN3c108BFloat16ES8_E_EEvS4_RKT_EUliE_EEviT1_,(.L_x_14676 - _ZN2at6native18elementwise_kernelILi128ELi4EZNS0_15gpu_kernel_implIZZZNS0_28sigmoid_backward_kernel_cudaERNS_18TensorIteratorBaseEENKUlvE0_clEvENKUlvE2_clEvEUlN3c108BFloat16ES8_E_EEvS4_RKT_EUliE_EEviT1_)
        .other          _ZN2at6native18elementwise_kernelILi128ELi4EZNS0_15gpu_kernel_implIZZZNS0_28sigmoid_backward_kernel_cudaERNS_18TensorIteratorBaseEENKUlvE0_clEvENKUlvE2_clEvEUlN3c108BFloat16ES8_E_EEvS4_RKT_EUliE_EEviT1_,@"STO_CUDA_ENTRY STV_DEFAULT"
_ZN2at6native18elementwise_kernelILi128ELi4EZNS0_15gpu_kernel_implIZZZNS0_28sigmoid_backward_kernel_cudaERNS_18TensorIteratorBaseEENKUlvE0_clEvENKUlvE2_clEvEUlN3c108BFloat16ES8_E_EEvS4_RKT_EUliE_EEviT1_:
.text._ZN2at6native18elementwise_kernelILi128ELi4EZNS0_15gpu_kernel_implIZZZNS0_28sigmoid_backward_kernel_cudaERNS_18TensorIteratorBaseEENKUlvE0_clEvENKUlvE2_clEvEUlN3c108BFloat16ES8_E_EEvS4_RKT_EUliE_EEviT1_:
        /* <DEDUP_REMOVED lines=371> */
.L_x_11105:
        /* <DEDUP_REMOVED lines=19> */
.L_x_11109:
[----:B------:R-:W2:Y:S02]  /*1860*/  LDG.E.U8 R2, desc[UR36][R2.64] ;  /* 0x0000002402027981 */ /* 0x000ea4000c1e1100 */
[----:B--2---:R-:W-:-:S04]  /*1870*/  I2FP.F32.U32 R0, R2 ;  /* 0x0000000200007245 */ /* 0x004fc80000201000 */
[----:B------:R-:W-:-:S04]  /*1880*/  F2FP.BF16.F32.PACK_AB R0, RZ, R0 ;  /* 0x00000000ff00723e */ /* 0x000fc800000010ff */
[----:B------:R-:W-:Y:S01]  /*1890*/  PRMT R19, R0, 0x7610, R19 ;  /* 0x0000761000137816 */ /* 0x000fe20000000013 */
[----:B------:R-:W-:Y:S06]  /*18a0*/  BRA `(.L_x_11111) ;  /* 0x0000000c00c07947 */ /* 0x000fec0003800000 */
.L_x_11108:
        /* <DEDUP_REMOVED lines=11> */
.L_x_11113:
[----:B------:R-:W2:Y:S02]  /*1960*/  LDG.E R2, desc[UR36][R2.64] ;  /* 0x0000002402027981 */ /* 0x000ea4000c1e1900 */
[----:B--2---:R-:W-:-:S04]  /*1970*/  I2FP.F32.S32 R0, R2 ;  /* 0x0000000200007245 */ /* 0x004fc80000201400 */
[----:B------:R-:W-:-:S04]  /*1980*/  F2FP.BF16.F32.PACK_AB R0, RZ, R0 ;  /* 0x00000000ff00723e */ /* 0x000fc800000010ff */
[----:B------:R-:W-:Y:S01]  /*1990*/  PRMT R19, R0, 0x7610, R19 ;  /* 0x0000761000137816 */ /* 0x000fe20000000013 */
[----:B------:R-:W-:Y:S06]  /*19a0*/  BRA `(.L_x_11111) ;  /* 0x0000000c00807947 */ /* 0x000fec0003800000 */
.L_x_11112:
[----:B------:R-:W2:Y:S02]  /*19b0*/  LDG.E.U16 R2, desc[UR36][R2.64] ;  /* 0x0000002402027981 */ /* 0x000ea4000c1e1500 */
[----:B--2---:R-:W0:Y:S02]  /*19c0*/  I2F.S16 R0, R2 ;  /* 0x0000000200007306 */ /* 0x004e240000101400 */
[----:B0-----:R-:W-:-:S04]  /*19d0*/  F2FP.BF16.F32.PACK_AB R0, RZ, R0 ;  /* 0x00000000ff00723e */ /* 0x001fc800000010ff */
[----:B------:R-:W-:Y:S01]  /*19e0*/  PRMT R19, R0, 0x7610, R19 ;  /* 0x0000761000137816 */ /* 0x000fe20000000013 */
[----:B------:R-:W-:Y:S06]  /*19f0*/  BRA `(.L_x_11111) ;  /* 0x0000000c006c7947 */ /* 0x000fec0003800000 */
.L_x_11107:
        /* <DEDUP_REMOVED lines=9> */
.L_x_11115:
[----:B------:R-:W2:Y:S02]  /*1a90*/  LDG.E.U16 R0, desc[UR36][R2.64] ;  /* 0x0000002402007981 */ /* 0x000ea4000c1e1500 */
[----:B--2---:R-:W-:-:S05]  /*1aa0*/  HADD2.F32 R0, -RZ, R0.H0_H0 ;  /* 0x20000000ff007230 */ /* 0x004fca0000004100 */
[----:B------:R-:W-:-:S04]  /*1ab0*/  F2FP.BF16.F32.PACK_AB R0, RZ, R0 ;  /* 0x00000000ff00723e */ /* 0x000fc800000010ff */
[----:B------:R-:W-:Y:S01]  /*1ac0*/  PRMT R19, R0, 0x7610, R19 ;  /* 0x0000761000137816 */ /* 0x000fe20000000013 */
[----:B------:R-:W-:Y:S06]  /*1ad0*/  BRA `(.L_x_11111) ;  /* 0x0000000c00347947 */ /* 0x000fec0003800000 */
.L_x_11114:
        /* <DEDUP_REMOVED lines=9> */
.L_x_11117:
[----:B------:R-:W2:Y:S02]  /*1b70*/  LDG.E.U16 R2, desc[UR36][R2.64] ;  /* 0x0000002402027981 */ /* 0x000ea4000c1e1500 */
[----:B--2---:R-:W-:-:S05]  /*1b80*/  HADD2.F32 R0, -RZ, R2.H0_H0 ;  /* 0x20000002ff007230 */ /* 0x004fca0000004100 */
[----:B------:R-:W-:-:S04]  /*1b90*/  F2FP.BF16.F32.PACK_AB R0, RZ, R0 ;  /* 0x00000000ff00723e */ /* 0x000fc800000010ff */
[----:B------:R-:W-:Y:S01]  /*1ba0*/  PRMT R19, R0, 0x7610, R19 ;  /* 0x0000761000137816 */ /* 0x000fe20000000013 */
[----:B------:R-:W-:Y:S06]  /*1bb0*/  BRA `(.L_x_11111) ;  /* 0x0000000800fc7947 */ /* 0x000fec0003800000 */
.L_x_11116:
        /* <DEDUP_REMOVED lines=9> */
.L_x_11106:
        /* <DEDUP_REMOVED lines=14> */
.L_x_11120:
        /* <DEDUP_REMOVED lines=9> */
.L_x_11119:
        /* <DEDUP_REMOVED lines=27> */
.L_x_11122:
        /* <DEDUP_REMOVED lines=14> */
.L_x_11121:
[----:B------:R0:W5:Y:S01]  /*2050*/  LDG.E.U16 R19, desc[UR36][R2.64] ;  /* 0x0000002402137981 */ /* 0x000162000c1e1500 */
[----:B------:R-:W-:Y:S05]  /*2060*/  BRA `(.L_x_11111) ;  /* 0x0000000400d07947 */ /* 0x000fea0003800000 */
.L_x_11118:
        /* <DEDUP_REMOVED lines=13> */
.L_x_11125:
        /* <DEDUP_REMOVED lines=21> */
.L_x_11129:
[----:B------:R-:W-:Y:S05]  /*2290*/  BSYNC.RECONVERGENT B1 ;  /* 0x0000000000017941 */ /* 0x000fea0003800200 */
.L_x_11128:
[----:B------:R-:W-:Y:S01]  /*22a0*/  IMAD.SHL.U32 R0, R0, 0x100000, RZ ;  /* 0x0010000000007824 */ /* 0x000fe200078e00ff */
[----:B------:R-:W-:-:S04]  /*22b0*/  LEA R2, R2, 0x3b800000, 0x17 ;  /* 0x3b80000002027811 */ /* 0x000fc800078eb8ff */
[----:B------:R-:W-:-:S07]  /*22c0*/  LOP3.LUT R0, R2, R0, R7, 0xfe, !PT ;  /* 0x0000000002007212 */ /* 0x000fce00078efe07 */
.L_x_11127:
[----:B------:R-:W-:Y:S05]  /*22d0*/  BSYNC.RECONVERGENT B0 ;  /* 0x0000000000007941 */ /* 0x000fea0003800200 */
.L_x_11126:
[----:B------:R-:W-:-:S04]  /*22e0*/  F2FP.BF16.F32.PACK_AB R0, RZ, R0 ;  /* 0x00000000ff00723e */ /* 0x000fc800000010ff */
[----:B------:R-:W-:Y:S01]  /*22f0*/  PRMT R19, R0, 0x7610, R19 ;  /* 0x0000761000137816 */ /* 0x000fe20000000013 */
[----:B------:R-:W-:Y:S06]  /*2300*/  BRA `(.L_x_11111) ;  /* 0x0000000400287947 */ /* 0x000fec0003800000 */
.L_x_11124:
        /* <DEDUP_REMOVED lines=21> */
.L_x_11133:
[----:B------:R-:W-:Y:S05]  /*2460*/  BSYNC.RECONVERGENT B1 ;  /* 0x0000000000017941 */ /* 0x000fea0003800200 */
.L_x_11132:
[----:B------:R-:W-:Y:S01]  /*2470*/  IMAD.SHL.U32 R0, R0, 0x200000, RZ ;  /* 0x0020000000007824 */ /* 0x000fe200078e00ff */
[----:B------:R-:W-:-:S04]  /*2480*/  LEA R2, R2, 0x37800000, 0x17 ;  /* 0x3780000002027811 */ /* 0x000fc800078eb8ff */
[----:B------:R-:W-:-:S07]  /*2490*/  LOP3.LUT R0, R2, R0, R7, 0xfe, !PT ;  /* 0x0000000002007212 */ /* 0x000fce00078efe07 */
.L_x_11131:
[----:B------:R-:W-:Y:S05]  /*24a0*/  BSYNC.RECONVERGENT B0 ;  /* 0x0000000000007941 */ /* 0x000fea0003800200 */
.L_x_11130:
[----:B------:R-:W-:-:S04]  /*24b0*/  F2FP.BF16.F32.PACK_AB R0, RZ, R0 ;  /* 0x00000000ff00723e */ /* 0x000fc800000010ff */
[----:B------:R-:W-:Y:S01]  /*24c0*/  PRMT R19, R0, 0x7610, R19 ;  /* 0x0000761000137816 */ /* 0x000fe20000000013 */
[----:B------:R-:W-:Y:S06]  /*24d0*/  BRA `(.L_x_11111) ;  /* 0x0000000000b47947 */ /* 0x000fec0003800000 */
.L_x_11123:
[----:B------:R-:W-:-:S09]  /*24e0*/  UISETP.NE.AND UP0, UPT, UR4, 0x1c, UPT ;  /* 0x0000001c0400788c */ /* 0x000fd2000bf05270 */
[----:B------:R-:W-:Y:S05]  /*24f0*/  BRA.U !UP0, `(.L_x_11134) ;  /* 0x00000001089c7547 */ /* 0x000fea000b800000 */
[----:B------:R-:W-:-:S09]  /*2500*/  UISETP.NE.AND UP0, UPT, UR4, 0x1d, UPT ;  /* 0x0000001d0400788c */ /* 0x000fd2000bf05270 */
[----:B------:R-:W-:Y:S05]  /*2510*/  BRA.U !UP0, `(.L_x_11135) ;  /* 0x0000000108807547 */ /* 0x000fea000b800000 */
[----:B------:R-:W-:-:S09]  /*2520*/  UISETP.NE.AND UP0, UPT, UR4, 0x2c, UPT ;  /* 0x0000002c0400788c */ /* 0x000fd2000bf05270 */
[----:B------:R-:W-:Y:S05]  /*2530*/  BRA.U !UP0, `(.L_x_11136) ;  /* 0x0000000108487547 */ /* 0x000fea000b800000 */
.L_x_11110:
        /* <DEDUP_REMOVED lines=16> */
.L_x_11137:
[----:B------:R-:W-:Y:S01]  /*2640*/  PRMT R19, RZ, 0x7610, R19 ;  /* 0x00007610ff137816 */ /* 0x000fe20000000013 */
[----:B------:R-:W-:Y:S06]  /*2650*/  BRA `(.L_x_11111) ;  /* 0x0000000000547947 */ /* 0x000fec0003800000 */
.L_x_11136:
        /* <DEDUP_REMOVED lines=8> */
.L_x_11139:
[----:B------:R-:W-:Y:S05]  /*26e0*/  BSYNC.RECONVERGENT B0 ;  /* 0x0000000000007941 */ /* 0x000fea0003800200 */
.L_x_11138:
[----:B------:R-:W-:-:S04]  /*26f0*/  F2FP.BF16.F32.PACK_AB R0, RZ, R0 ;  /* 0x00000000ff00723e */ /* 0x000fc800000010ff */
[----:B------:R-:W-:Y:S01]  /*2700*/  PRMT R19, R0, 0x7610, R19 ;  /* 0x0000761000137816 */ /* 0x000fe20000000013 */
[----:B------:R-:W-:Y:S06]  /*2710*/  BRA `(.L_x_11111) ;  /* 0x0000000000247947 */ /* 0x000fec0003800000 */
.L_x_11135:
[----:B------:R-:W2:Y:S02]  /*2720*/  LDG.E.64 R2, desc[UR36][R2.64] ;  /* 0x0000002402027981 */ /* 0x000ea4000c1e1b00 */
[----:B--2---:R-:W0:Y:S02]  /*2730*/  I2F.U64 R0, R2 ;  /* 0x0000000200007312 */ /* 0x004e240000301000 */
[----:B0-----:R-:W-:-:S04]  /*2740*/  F2FP.BF16.F32.PACK_AB R0, RZ, R0 ;  /* 0x00000000ff00723e */ /* 0x001fc800000010ff */
[----:B------:R-:W-:Y:S01]  /*2750*/  PRMT R19, R0, 0x7610, R19 ;  /* 0x0000761000137816 */ /* 0x000fe20000000013 */
[----:B------:R-:W-:Y:S06]  /*2760*/  BRA `(.L_x_11111) ;  /* 0x0000000000107947 */ /* 0x000fec0003800000 */
.L_x_11134:
[----:B------:R-:W2:Y:S02]  /*2770*/  LDG.E R2, desc[UR36][R2.64] ;  /* 0x0000002402027981 */ /* 0x000ea4000c1e1900 */
[----:B--2---:R-:W-:-:S04]  /*2780*/  I2FP.F32.U32 R0, R2 ;  /* 0x0000000200007245 */ /* 0x004fc80000201000 */
[----:B------:R-:W-:-:S04]  /*2790*/  F2FP.BF16.F32.PACK_AB R0, RZ, R0 ;  /* 0x00000000ff00723e */ /* 0x000fc800000010ff */
[----:B------:R-:W-:-:S07]  /*27a0*/  PRMT R19, R0, 0x7610, R19 ;  /* 0x0000761000137816 */ /* 0x000fce0000000013 */
.L_x_11111:
        /* <DEDUP_REMOVED lines=18> */
.L_x_11143:
[----:B------:R-:W2:Y:S02]  /*28d0*/  LDG.E.U8 R2, desc[UR36][R2.64] ;  /* 0x0000002402027981 */ /* 0x000ea4000c1e1100 */
[----:B--2---:R-:W-:-:S04]  /*28e0*/  I2FP.F32.U32 R0, R2 ;  /* 0x0000000200007245 */ /* 0x004fc80000201000 */
[----:B------:R-:W-:Y:S01]  /*28f0*/  F2FP.BF16.F32.PACK_AB R0, RZ, R0 ;  /* 0x00000000ff00723e */ /* 0x000fe200000010ff */
[----:B------:R-:W-:Y:S06]  /*2900*/  BRA `(.L_x_11145) ;  /* 0x0000000c00847947 */ /* 0x000fec0003800000 */
.L_x_11142:
        /* <DEDUP_REMOVED lines=10> */
.L_x_11147:
[----:B------:R-:W2:Y:S02]  /*29b0*/  LDG.E R2, desc[UR36][R2.64] ;  /* 0x0000002402027981 */ /* 0x000ea4000c1e1900 */
[----:B--2---:R-:W-:-:S04]  /*29c0*/  I2FP.F32.S32 R0, R2 ;  /* 0x0000000200007245 */ /* 0x004fc80000201400 */
[----:B------:R-:W-:Y:S01]  /*29d0*/  F2FP.BF16.F32.PACK_AB R0, RZ, R0 ;  /* 0x00000000ff00723e */ /* 0x000fe200000010ff */
[----:B------:R-:W-:Y:S06]  /*29e0*/  BRA `(.L_x_11145) ;  /* 0x0000000c004c7947 */ /* 0x000fec0003800000 */
.L_x_11146:
[----:B------:R-:W2:Y:S02]  /*29f0*/  LDG.E.U16 R2, desc[UR36][R2.64] ;  /* 0x0000002402027981 */ /* 0x000ea4000c1e1500 */
[----:B--2---:R-:W0:Y:S02]  /*2a00*/  I2F.S16 R0, R2 ;  /* 0x0000000200007306 */ /* 0x004e240000101400 */
[----:B0-----:R-:W-:Y:S01]  /*2a10*/  F2FP.BF16.F32.PACK_AB R0, RZ, R0 ;  /* 0x00000000ff00723e */ /* 0x001fe200000010ff */
[----:B------:R-:W-:Y:S06]  /*2a20*/  BRA `(.L_x_11145) ;  /* 0x0000000c003c7947 */ /* 0x000fec0003800000 */
.L_x_11141:
        /* <DEDUP_REMOVED lines=9> */
.L_x_11149:
[----:B------:R-:W2:Y:S02]  /*2ac0*/  LDG.E.U16 R0, desc[UR36][R2.64] ;  /* 0x0000002402007981 */ /* 0x000ea4000c1e1500 */
[----:B--2---:R-:W-:-:S05]  /*2ad0*/  HADD2.F32 R0, -RZ, R0.H0_H0 ;  /* 0x20000000ff007230 */ /* 0x004fca0000004100 */
[----:B------:R-:W-:Y:S01]  /*2ae0*/  F2FP.BF16.F32.PACK_AB R0, RZ, R0 ;  /* 0x00000000ff00723e */ /* 0x000fe200000010ff */
[----:B------:R-:W-:Y:S06]  /*2af0*/  BRA `(.L_x_11145) ;  /* 0x0000000c00087947 */ /* 0x000fec0003800000 */
.L_x_11148:
        /* <DEDUP_REMOVED lines=9> */
.L_x_11151:
[----:B------:R-:W2:Y:S02]  /*2b90*/  LDG.E.U16 R2, desc[UR36][R2.64] ;  /* 0x0000002402027981 */ /* 0x000ea4000c1e1500 */
[----:B--2---:R-:W-:-:S05]  /*2ba0*/  HADD2.F32 R0, -RZ, R2.H0_H0 ;  /* 0x20000002ff007230 */ /* 0x004fca0000004100 */
[----:B------:R-:W-:Y:S01]  /*2bb0*/  F2FP.BF16.F32.PACK_AB R0, RZ, R0 ;  /* 0x00000000ff00723e */ /* 0x000fe200000010ff */
[----:B------:R-:W-:Y:S06]  /*2bc0*/  BRA `(.L_x_11145) ;  /* 0x0000000800d47947 */ /* 0x000fec0003800000 */
.L_x_11150:
        /* <DEDUP_REMOVED lines=8> */
.L_x_11140:
        /* <DEDUP_REMOVED lines=13> */
.L_x_11154:
        /* <DEDUP_REMOVED lines=8> */
.L_x_11153:
        /* <DEDUP_REMOVED lines=27> */
.L_x_11156:
        /* <DEDUP_REMOVED lines=13> */
.L_x_11155:
[----:B------:R0:W5:Y:S01]  /*3020*/  LDG.E.U16 R0, desc[UR36][R2.64] ;  /* 0x0000002402007981 */ /* 0x000162000c1e1500 */
[----:B------:R-:W-:Y:S05]  /*3030*/  BRA `(.L_x_11145) ;  /* 0x0000000400b87947 */ /* 0x000fea0003800000 */
.L_x_11152:
        /* <DEDUP_REMOVED lines=12> */
.L_x_11159:
        /* <DEDUP_REMOVED lines=21> */
.L_x_11163:
[----:B------:R-:W-:Y:S05]  /*3250*/  BSYNC.RECONVERGENT B1 ;  /* 0x0000000000017941 */ /* 0x000fea0003800200 */
.L_x_11162:
[----:B------:R-:W-:Y:S01]  /*3260*/  IMAD.SHL.U32 R0, R0, 0x100000, RZ ;  /* 0x0010000000007824 */ /* 0x000fe200078e00ff */
[----:B------:R-:W-:-:S04]  /*3270*/  LEA R2, R2, 0x3b800000, 0x17 ;  /* 0x3b80000002027811 */ /* 0x000fc800078eb8ff */
[----:B------:R-:W-:-:S07]  /*3280*/  LOP3.LUT R0, R2, R0, R7, 0xfe, !PT ;  /* 0x0000000002007212 */ /* 0x000fce00078efe07 */
.L_x_11161:
[----:B------:R-:W-:Y:S05]  /*3290*/  BSYNC.RECONVERGENT B0 ;  /* 0x0000000000007941 */ /* 0x000fea0003800200 */
.L_x_11160:
[----:B------:R-:W-:Y:S01]  /*32a0*/  F2FP.BF16.F32.PACK_AB R0, RZ, R0 ;  /* 0x00000000ff00723e */ /* 0x000fe200000010ff */
[----:B------:R-:W-:Y:S06]  /*32b0*/  BRA `(.L_x_11145) ;  /* 0x0000000400187947 */ /* 0x000fec0003800000 */
.L_x_11158:
        /* <DEDUP_REMOVED lines=21> */
.L_x_11167:
[----:B------:R-:W-:Y:S05]  /*3410*/  BSYNC.RECONVERGENT B1 ;  /* 0x0000000000017941 */ /* 0x000fea0003800200 */
.L_x_11166:
[----:B------:R-:W-:Y:S01]  /*3420*/  IMAD.SHL.U32 R0, R0, 0x200000, RZ ;  /* 0x0020000000007824 */ /* 0x000fe200078e00ff */
[----:B------:R-:W-:-:S04]  /*3430*/  LEA R2, R2, 0x37800000, 0x17 ;  /* 0x3780000002027811 */ /* 0x000fc800078eb8ff */
[----:B------:R-:W-:-:S07]  /*3440*/  LOP3.LUT R0, R2, R0, R7, 0xfe, !PT ;  /* 0x0000000002007212 */ /* 0x000fce00078efe07 */
.L_x_11165:
[----:B------:R-:W-:Y:S05]  /*3450*/  BSYNC.RECONVERGENT B0 ;  /* 0x0000000000007941 */ /* 0x000fea0003800200 */
.L_x_11164:
[----:B------:R-:W-:Y:S01]  /*3460*/  F2FP.BF16.F32.PACK_AB R0, RZ, R0 ;  /* 0x00000000ff00723e */ /* 0x000fe200000010ff */
[----:B------:R-:W-:Y:S06]  /*3470*/  BRA `(.L_x_11145) ;  /* 0x0000000000a87947 */ /* 0x000fec0003800000 */
.L_x_11157:
[----:B------:R-:W-:-:S09]  /*3480*/  UISETP.NE.AND UP0, UPT, UR4, 0x1c, UPT ;  /* 0x0000001c0400788c */ /* 0x000fd2000bf05270 */
[----:B------:R-:W-:Y:S05]  /*3490*/  BRA.U !UP0, `(.L_x_11168) ;  /* 0x0000000108947547 */ /* 0x000fea000b800000 */
[----:B------:R-:W-:-:S09]  /*34a0*/  UISETP.NE.AND UP0, UPT, UR4, 0x1d, UPT ;  /* 0x0000001d0400788c */ /* 0x000fd2000bf05270 */
[----:B------:R-:W-:Y:S05]  /*34b0*/  BRA.U !UP0, `(.L_x_11169) ;  /* 0x00000001087c7547 */ /* 0x000fea000b800000 */
[----:B------:R-:W-:-:S09]  /*34c0*/  UISETP.NE.AND UP0, UPT, UR4, 0x2c, UPT ;  /* 0x0000002c0400788c */ /* 0x000fd2000bf05270 */
[----:B------:R-:W-:Y:S05]  /*34d0*/  BRA.U !UP0, `(.L_x_11170) ;  /* 0x0000000108487547 */ /* 0x000fea000b800000 */
.L_x_11144:
        /* <DEDUP_REMOVED lines=16> */
.L_x_11171:
[----:B------:R-:W-:Y:S01]  /*35e0*/  PRMT R0, RZ, 0x7610, R0 ;  /* 0x00007610ff007816 */ /* 0x000fe20000000000 */
[----:B------:R-:W-:Y:S06]  /*35f0*/  BRA `(.L_x_11145) ;  /* 0x0000000000487947 */ /* 0x000fec0003800000 */
.L_x_11170:
        /* <DEDUP_REMOVED lines=8> */
.L_x_11173:
[----:B------:R-:W-:Y:S05]  /*3680*/  BSYNC.RECONVERGENT B0 ;  /* 0x0000000000007941 */ /* 0x000fea0003800200 */
.L_x_11172:
[----:B------:R-:W-:Y:S01]  /*3690*/  F2FP.BF16.F32.PACK_AB R0, RZ, R0 ;  /* 0x00000000ff00723e */ /* 0x000fe200000010ff */
[----:B------:R-:W-:Y:S06]  /*36a0*/  BRA `(.L_x_11145) ;  /* 0x00000000001c7947 */ /* 0x000fec0003800000 */
.L_x_11169:
[----:B------:R-:W2:Y:S02]  /*36b0*/  LDG.E.64 R2, desc[UR36][R2.64] ;  /* 0x0000002402027981 */ /* 0x000ea4000c1e1b00 */
[----:B--2---:R-:W0:Y:S02]  /*36c0*/  I2F.U64 R0, R2 ;  /* 0x0000000200007312 */ /* 0x004e240000301000 */
[----:B0-----:R-:W-:Y:S01]  /*36d0*/  F2FP.BF16.F32.PACK_AB R0, RZ, R0 ;  /* 0x00000000ff00723e */ /* 0x001fe200000010ff */
[----:B------:R-:W-:Y:S06]  /*36e0*/  BRA `(.L_x_11145) ;  /* 0x00000000000c7947 */ /* 0x000fec0003800000 */
.L_x_11168:
[----:B------:R-:W2:Y:S02]  /*36f0*/  LDG.E R2, desc[UR36][R2.64] ;  /* 0x0000002402027981 */ /* 0x000ea4000c1e1900 */
[----:B--2---:R-:W-:-:S04]  /*3700*/  I2FP.F32.U32 R0, R2 ;  /* 0x0000000200007245 */ /* 0x004fc80000201000 */
[----:B------:R-:W-:-:S07]  /*3710*/  F2FP.BF16.F32.PACK_AB R0, RZ, R0 ;  /* 0x00000000ff00723e */ /* 0x000fce00000010ff */
.L_x_11145:
[----:B-----5:R-:W-:Y:S01]  /*3720*/  IMAD.U32 R0, R0, 0x10000, RZ ;  /* 0x0001000000007824 */ /* 0x020fe200078e00ff */
[----:B------:R-:W1:Y:S01]  /*3730*/  LDCU.64 UR6, c[0x0][0x5e8] ;  /* 0x0000bd00ff0677ac */ /* 0x000e620008000a00 */
[----:B------:R-:W-:Y:S02]  /*3740*/  IMAD.U32 R19, R19, 0x10000, RZ ;  /* 0x0001000013137824 */ /* 0x000fe400078e00ff */
[----:B------:R-:W-:Y:S01]  /*3750*/  FADD.FTZ R4, -R0, 1 ;  /* 0x3f80000000047421 */ /* 0x000fe20000010100 */
[----:B------:R-:W-:-:S04]  /*3760*/  UPRMT UR4, UR43, 0x9910, URZ ;  /* 0x000099102b047896 */ /* 0x000fc800080000ff */
[----:B------:R-:W-:Y:S01]  /*3770*/  UISETP.GT.AND UP0, UPT, UR4, 0x9, UPT ;  /* 0x000000090400788c */ /* 0x000fe2000bf04270 */
[----:B------:R-:W0:Y:S02]  /*3780*/  F2F.BF16.F32 R4, R4 ;  /* 0x0000000400047304 */ /* 0x000e240000202000 */
[----:B0-----:R-:W-:-:S05]  /*3790*/  SHF.L.U32 R2, R4, 0x10, RZ ;  /* 0x0000001004027819 */ /* 0x001fca00000006ff */
[----:B------:R-:W-:Y:S01]  /*37a0*/  FMUL.FTZ R19, R19, R2 ;  /* 0x0000000213137220 */ /* 0x000fe20000410000 */
[----:B-1----:R-:W-:-:S05]  /*37b0*/  IADD3 R2, P0, PT, R16, UR6, RZ ;  /* 0x0000000610027c10 */ /* 0x002fca000ff1e0ff */
[----:B------:R-:W0:Y:S02]  /*37c0*/  F2F.BF16.F32 R19, R19 ;  /* 0x0000001300137304 */ /* 0x000e240000202000 */
[----:B0-----:R-:W-:-:S04]  /*37d0*/  IMAD.U32 R3, R19, 0x10000, RZ ;  /* 0x0001000013037824 */ /* 0x001fc800078e00ff */
[----:B------:R-:W-:Y:S01]  /*37e0*/  FMUL.FTZ R0, R0, R3 ;  /* 0x0000000300007220 */ /* 0x000fe20000410000 */
[----:B------:R-:W-:-:S03]  /*37f0*/  IMAD.X R3, RZ, RZ, UR7, P0 ;  /* 0x00000007ff037e24 */ /* 0x000fc600080e06ff */
        /* <DEDUP_REMOVED lines=14> */
.L_x_11177:
[----:B-1----:R-:W-:-:S06]  /*38e0*/  IMAD.U32 R5, R5, 0x10000, RZ ;  /* 0x0001000005057824 */ /* 0x002fcc00078e00ff */
[----:B------:R-:W1:Y:S02]  /*38f0*/  F2I.S64.TRUNC R4, R5 ;  /* 0x0000000500047311 */ /* 0x000e64000020d900 */
[----:B-1----:R1:W-:Y:S01]  /*3900*/  STG.E.U8 desc[UR36][R2.64], R4 ;  /* 0x0000000402007986 */ /* 0x0023e2000c101124 */
[----:B------:R-:W-:Y:S05]  /*3910*/  BRA `(.L_x_11179) ;  /* 0x0000000c00707947 */ /* 0x000fea0003800000 */
.L_x_11176:
        /* <DEDUP_REMOVED lines=10> */
.L_x_11181:
[----:B-1----:R-:W-:-:S06]  /*39c0*/  SHF.L.U32 R5, R5, 0x10, RZ ;  /* 0x0000001005057819 */ /* 0x002fcc00000006ff */
[----:B------:R-:W1:Y:S02]  /*39d0*/  F2I.FTZ.TRUNC.NTZ R5, R5 ;  /* 0x0000000500057305 */ /* 0x000e64000021f100 */
[----:B-1----:R3:W-:Y:S01]  /*39e0*/  STG.E desc[UR36][R2.64], R5 ;  /* 0x0000000502007986 */ /* 0x0027e2000c101924 */
[----:B------:R-:W-:Y:S05]  /*39f0*/  BRA `(.L_x_11179) ;  /* 0x0000000c00387947 */ /* 0x000fea0003800000 */
.L_x_11180:
[----:B-1----:R-:W-:-:S06]  /*3a00*/  IMAD.U32 R5, R5, 0x10000, RZ ;  /* 0x0001000005057824 */ /* 0x002fcc00078e00ff */
[----:B------:R-:W1:Y:S02]  /*3a10*/  F2I.FTZ.TRUNC.NTZ R5, R5 ;  /* 0x0000000500057305 */ /* 0x000e64000021f100 */
[----:B-1----:R2:W-:Y:S01]  /*3a20*/  STG.E.U16 desc[UR36][R2.64], R5 ;  /* 0x0000000502007986 */ /* 0x0025e2000c101524 */
[----:B------:R-:W-:Y:S05]  /*3a30*/  BRA `(.L_x_11179) ;  /* 0x0000000c00287947 */ /* 0x000fea0003800000 */
.L_x_11175:
        /* <DEDUP_REMOVED lines=9> */
.L_x_11183:
[----:B01----:R-:W-:-:S05]  /*3ad0*/  IMAD.U32 R0, R5, 0x10000, RZ ;  /* 0x0001000005007824 */ /* 0x003fca00078e00ff */
[----:B------:R-:W-:-:S05]  /*3ae0*/  F2FP.F16.F32.PACK_AB R0, RZ, R0 ;  /* 0x00000000ff00723e */ /* 0x000fca00000000ff */
[----:B------:R0:W-:Y:S01]  /*3af0*/  STG.E.U16 desc[UR36][R2.64], R0 ;  /* 0x0000000002007986 */ /* 0x0001e2000c101524 */
[----:B------:R-:W-:Y:S05]  /*3b00*/  BRA `(.L_x_11179) ;  /* 0x0000000800f47947 */ /* 0x000fea0003800000 */
.L_x_11182:
        /* <DEDUP_REMOVED lines=10> */
.L_x_11185:
[----:B-1----:R-:W-:-:S04]  /*3bb0*/  SHF.L.U32 R5, R5, 0x10, RZ ;  /* 0x0000001005057819 */ /* 0x002fc800000006ff */
[----:B------:R-:W-:-:S04]  /*3bc0*/  F2FP.F16.F32.PACK_AB R5, RZ, R5 ;  /* 0x00000005ff05723e */ /* 0x000fc800000000ff */
[----:B------:R-:W-:-:S05]  /*3bd0*/  PRMT R5, R5, 0x5410, RZ ;  /* 0x0000541005057816 */ /* 0x000fca00000000ff */
[----:B------:R1:W-:Y:S01]  /*3be0*/  STG.E desc[UR36][R2.64], R5 ;  /* 0x0000000502007986 */ /* 0x0003e2000c101924 */
[----:B------:R-:W-:Y:S05]  /*3bf0*/  BRA `(.L_x_11179) ;  /* 0x0000000800b87947 */ /* 0x000fea0003800000 */
.L_x_11184:
[----:B-1----:R-:W-:-:S04]  /*3c00*/  IMAD.U32 R4, R5, 0x10000, RZ ;  /* 0x0001000005047824 */ /* 0x002fc800078e00ff */
[----:B------:R-:W-:-:S06]  /*3c10*/  FMUL.FTZ R4, R4, 1 ;  /* 0x3f80000004047820 */ /* 0x000fcc0000410000 */
[----:B------:R-:W1:Y:S02]  /*3c20*/  F2F.F64.F32 R4, R4 ;  /* 0x0000000400047310 */ /* 0x000e640000201800 */
[----:B-1----:R1:W-:Y:S01]  /*3c30*/  STG.E.64 desc[UR36][R2.64], R4 ;  /* 0x0000000402007986 */ /* 0x0023e2000c101b24 */
[----:B------:R-:W-:Y:S05]  /*3c40*/  BRA `(.L_x_11179) ;  /* 0x0000000800a47947 */ /* 0x000fea0003800000 */
.L_x_11174:
        /* <DEDUP_REMOVED lines=13> */
.L_x_11188:
[----:B-1----:R-:W-:Y:S01]  /*3d20*/  IMAD.U32 R5, R5, 0x10000, RZ ;  /* 0x0001000005057824 */ /* 0x002fe200078e00ff */
[----:B------:R-:W-:-:S03]  /*3d30*/  CS2R R6, SRZ ;  /* 0x0000000000067805 */ /* 0x000fc6000001ff00 */
[----:B------:R-:W-:-:S06]  /*3d40*/  FMUL.FTZ R5, R5, 1 ;  /* 0x3f80000005057820 */ /* 0x000fcc0000410000 */
[----:B------:R-:W1:Y:S02]  /*3d50*/  F2F.F64.F32 R4, R5 ;  /* 0x0000000500047310 */ /* 0x000e640000201800 */
[----:B-1----:R1:W-:Y:S01]  /*3d60*/  STG.E.128 desc[UR36][R2.64], R4 ;  /* 0x0000000402007986 */ /* 0x0023e2000c101d24 */
[----:B------:R-:W-:Y:S05]  /*3d70*/  BRA `(.L_x_11179) ;  /* 0x0000000800587947 */ /* 0x000fea0003800000 */
.L_x_11187:
        /* <DEDUP_REMOVED lines=19> */
.L_x_11192:
[----:B------:R-:W-:Y:S05]  /*3eb0*/  BSYNC.RECONVERGENT B0 ;  /* 0x0000000000007941 */ /* 0x000fea0003800200 */
.L_x_11191:
[----:B------:R-:W-:-:S05]  /*3ec0*/  LOP3.LUT R5, R0, 0x80, R5, 0xf8, !PT ;  /* 0x0000008000057812 */ /* 0x000fca00078ef805 */
[----:B------:R0:W-:Y:S01]  /*3ed0*/  STG.E.U8 desc[UR36][R2.64], R5 ;  /* 0x0000000502007986 */ /* 0x0001e2000c101124 */
[----:B------:R-:W-:Y:S05]  /*3ee0*/  BRA `(.L_x_11179) ;  /* 0x0000000400fc7947 */ /* 0x000fea0003800000 */
.L_x_11190:
[----:B-1----:R-:W-:Y:S01]  /*3ef0*/  SHF.L.U32 R7, R5, 0x10, RZ ;  /* 0x0000001005077819 */ /* 0x002fe200000006ff */
[----:B------:R-:W-:Y:S03]  /*3f00*/  BSSY.RECONVERGENT B0, `(.L_x_11193) ;  /* 0x000000e000007945 */ /* 0x000fe60003800200 */
[----:B------:R-:W-:Y:S02]  /*3f10*/  LOP3.LUT R6, R7, 0x7fffffff, RZ, 0xc0, !PT ;  /* 0x7fffffff07067812 */ /* 0x000fe400078ec0ff */
[----:B------:R-:W-:Y:S02]  /*3f20*/  SHF.R.U32.HI R5, RZ, 0x18, R7 ;  /* 0x00000018ff057819 */ /* 0x000fe40000011607 */
[----:B------:R-:W-:-:S13]  /*3f30*/  ISETP.GE.U32.AND P1, PT, R6, 0x47800000, PT ;  /* 0x478000000600780c */ /* 0x000fda0003f26070 */
[----:B0-----:R-:W-:Y:S01]  /*3f40*/  @P1 IMAD.MOV.U32 R0, RZ, RZ, 0x7f ;  /* 0x0000007fff001424 */ /* 0x001fe200078e00ff */
        /* <DEDUP_REMOVED lines=9> */
.L_x_11194:
[----:B------:R-:W-:Y:S05]  /*3fe0*/  BSYNC.RECONVERGENT B0 ;  /* 0x0000000000007941 */ /* 0x000fea0003800200 */
.L_x_11193:
[----:B------:R-:W-:-:S05]  /*3ff0*/  LOP3.LUT R5, R0, 0x80, R5, 0xf8, !PT ;  /* 0x0000008000057812 */ /* 0x000fca00078ef805 */
[----:B------:R0:W-:Y:S01]  /*4000*/  STG.E.U8 desc[UR36][R2.64], R5 ;  /* 0x0000000502007986 */ /* 0x0001e2000c101124 */
[----:B------:R-:W-:Y:S05]  /*4010*/  BRA `(.L_x_11179) ;  /* 0x0000000400b07947 */ /* 0x000fea0003800000 */
.L_x_11189:
[----:B-1----:R1:W-:Y:S01]  /*4020*/  STG.E.U16 desc[UR36][R2.64], R5 ;  /* 0x0000000502007986 */ /* 0x0023e2000c101524 */
[----:B------:R-:W-:Y:S05]  /*4030*/  BRA `(.L_x_11179) ;  /* 0x0000000400a87947 */ /* 0x000fea0003800000 */
.L_x_11186:
        /* <DEDUP_REMOVED lines=12> */
.L_x_11197:
        /* <DEDUP_REMOVED lines=13> */
.L_x_11200:
[----:B------:R-:W-:-:S04]  /*41d0*/  SHF.R.U32.HI R0, RZ, 0x14, R5 ;  /* 0x00000014ff007819 */ /* 0x000fc80000011605 */
[----:B------:R-:W-:-:S04]  /*41e0*/  LOP3.LUT R0, R0, 0x1, RZ, 0xc0, !PT ;  /* 0x0000000100007812 */ /* 0x000fc800078ec0ff */
[----:B------:R-:W-:-:S04]  /*41f0*/  IADD3 R0, PT, PT, R5, 0x487ffff, R0 ;  /* 0x0487ffff05007810 */ /* 0x000fc80007ffe000 */
[----:B------:R-:W-:-:S04]  /*4200*/  SHF.R.U32.HI R0, RZ, 0x14, R0 ;  /* 0x00000014ff007819 */ /* 0x000fc80000011600 */
[----:B------:R-:W-:-:S07]  /*4210*/  LOP3.LUT R4, R0, 0xff, RZ, 0xc0, !PT ;  /* 0x000000ff00047812 */ /* 0x000fce00078ec0ff */
.L_x_11201:
[----:B------:R-:W-:-:S04]  /*4220*/  SHF.R.U32.HI R5, RZ, 0x18, R5 ;  /* 0x00000018ff057819 */ /* 0x000fc80000011605 */
[----:B------:R-:W-:-:S04]  /*4230*/  LOP3.LUT R4, R4, 0x80, R5, 0xf8, !PT ;  /* 0x0000008004047812 */ /* 0x000fc800078ef805 */
[----:B------:R-:W-:-:S07]  /*4240*/  PRMT R0, R4, 0x7610, R0 ;  /* 0x0000761004007816 */ /* 0x000fce0000000000 */
.L_x_11199:
[----:B------:R-:W-:Y:S05]  /*4250*/  BSYNC.RECONVERGENT B0 ;  /* 0x0000000000007941 */ /* 0x000fea0003800200 */
.L_x_11198:
[----:B------:R0:W-:Y:S01]  /*4260*/  STG.E.U8 desc[UR36][R2.64], R0 ;  /* 0x0000000002007986 */ /* 0x0001e2000c101124 */
[----:B------:R-:W-:Y:S05]  /*4270*/  BRA `(.L_x_11179) ;  /* 0x0000000400187947 */ /* 0x000fea0003800000 */
.L_x_11196:
[----:B-1----:R-:W-:Y:S01]  /*4280*/  IMAD.U32 R5, R5, 0x10000, RZ ;  /* 0x0001000005057824 */ /* 0x002fe200078e00ff */
[----:B------:R-:W-:Y:S01]  /*4290*/  BSSY.RECONVERGENT B0, `(.L_x_11202) ;  /* 0x0000014000007945 */ /* 0x000fe20003800200 */
[----:B0-----:R-:W-:-:S03]  /*42a0*/  MOV R0, 0x80 ;  /* 0x0000008000007802 */ /* 0x001fc60000000f00 */
        /* <DEDUP_REMOVED lines=10> */
.L_x_11204:
[----:B------:R-:W-:-:S04]  /*4350*/  SHF.R.U32.HI R0, RZ, 0x15, R5 ;  /* 0x00000015ff007819 */ /* 0x000fc80000011605 */
[----:B------:R-:W-:-:S04]  /*4360*/  LOP3.LUT R0, R0, 0x1, RZ, 0xc0, !PT ;  /* 0x0000000100007812 */ /* 0x000fc800078ec0ff */
[----:B------:R-:W-:-:S04]  /*4370*/  IADD3 R0, PT, PT, R5, 0x88fffff, R0 ;  /* 0x088fffff05007810 */ /* 0x000fc80007ffe000 */
[----:B------:R-:W-:-:S04]  /*4380*/  SHF.R.U32.HI R0, RZ, 0x15, R0 ;  /* 0x00000015ff007819 */ /* 0x000fc80000011600 */
[----:B------:R-:W-:-:S07]  /*4390*/  LOP3.LUT R4, R0, 0xff, RZ, 0xc0, !PT ;  /* 0x000000ff00047812 */ /* 0x000fce00078ec0ff */
.L_x_11205:
[----:B------:R-:W-:-:S04]  /*43a0*/  SHF.R.U32.HI R5, RZ, 0x18, R5 ;  /* 0x00000018ff057819 */ /* 0x000fc80000011605 */
[----:B------:R-:W-:-:S04]  /*43b0*/  LOP3.LUT R4, R4, 0x80, R5, 0xf8, !PT ;  /* 0x0000008004047812 */ /* 0x000fc800078ef805 */
[----:B------:R-:W-:-:S07]  /*43c0*/  PRMT R0, R4, 0x7610, R0 ;  /* 0x0000761004007816 */ /* 0x000fce0000000000 */
.L_x_11203:
[----:B------:R-:W-:Y:S05]  /*43d0*/  BSYNC.RECONVERGENT B0 ;  /* 0x0000000000007941 */ /* 0x000fea0003800200 */
.L_x_11202:
[----:B------:R0:W-:Y:S01]  /*43e0*/  STG.E.U8 desc[UR36][R2.64], R0 ;  /* 0x0000000002007986 */ /* 0x0001e2000c101124 */
[----:B------:R-:W-:Y:S05]  /*43f0*/  BRA `(.L_x_11179) ;  /* 0x0000000000b87947 */ /* 0x000fea0003800000 */
.L_x_11195:
[----:B------:R-:W-:-:S09]  /*4400*/  UISETP.NE.AND UP0, UPT, UR4, 0x1c, UPT ;  /* 0x0000001c0400788c */ /* 0x000fd2000bf05270 */
[----:B------:R-:W-:Y:S05]  /*4410*/  BRA.U !UP0, `(.L_x_11206) ;  /* 0x0000000108a47547 */ /* 0x000fea000b800000 */
[----:B------:R-:W-:-:S09]  /*4420*/  UISETP.NE.AND UP0, UPT, UR4, 0x1d, UPT ;  /* 0x0000001d0400788c */ /* 0x000fd2000bf05270 */
[----:B------:R-:W-:Y:S05]  /*4430*/  BRA.U !UP0, `(.L_x_11207) ;  /* 0x00000001088c7547 */ /* 0x000fea000b800000 */
[----:B------:R-:W-:-:S09]  /*4440*/  UISETP.NE.AND UP0, UPT, UR4, 0x2c, UPT ;  /* 0x0000002c0400788c */ /* 0x000fd2000bf05270 */
[----:B------:R-:W-:Y:S05]  /*4450*/  BRA.U !UP0, `(.L_x_11208) ;  /* 0x0000000108447547 */ /* 0x000fea000b800000 */
.L_x_11178:
        /* <DEDUP_REMOVED lines=10> */
[----:B----4-:R-:W-:Y:S02]  /*4500*/  IMAD.U32 R6, RZ, RZ, UR8 ;  /* 0x00000008ff067e24 */ /* 0x010fe4000f8e00ff */
[----:B------:R-:W-:Y:S02]  /*4510*/  IMAD.U32 R7, RZ, RZ, UR9 ;  /* 0x00000009ff077e24 */ /* 0x000fe4000f8e00ff */
[----:B-----5:R-:W-:Y:S01]  /*4520*/  IMAD.U32 R10, RZ, RZ, UR4 ;  /* 0x00000004ff0a7e24 */ /* 0x020fe2000f8e00ff */
[----:B--2---:R-:W-:-:S07]  /*4530*/  MOV R11, UR5 ;  /* 0x00000005000b7c02 */ /* 0x004fce0008000f00 */
[----:B------:R-:W-:-:S07]  /*4540*/  LEPC R20, `(.L_x_11209) ;  /* 0x000000001014794e */ /* 0x000fce0000000000 */
[----:B---3--:R-:W-:Y:S05]  /*4550*/  CALL.ABS.NOINC R2 ;  /* 0x0000000002007343 */ /* 0x008fea0003c00000 */
.L_x_11209:
[----:B------:R-:W-:Y:S05]  /*4560*/  BRA `(.L_x_11179) ;  /* 0x00000000005c7947 */ /* 0x000fea0003800000 */
.L_x_11208:
        /* <DEDUP_REMOVED lines=16> */
.L_x_11207:
[----:B-1----:R-:W-:-:S06]  /*4670*/  IMAD.U32 R5, R5, 0x10000, RZ ;  /* 0x0001000005057824 */ /* 0x002fcc00078e00ff */
[----:B------:R-:W1:Y:S02]  /*4680*/  F2I.U64.TRUNC R4, R5 ;  /* 0x0000000500047311 */ /* 0x000e64000020d800 */
[----:B-1----:R1:W-:Y:S01]  /*4690*/  STG.E.64 desc[UR36][R2.64], R4 ;  /* 0x0000000402007986 */ /* 0x0023e2000c101b24 */
[----:B------:R-:W-:Y:S05]  /*46a0*/  BRA `(.L_x_11179) ;  /* 0x00000000000c7947 */ /* 0x000fea0003800000 */
.L_x_11206:
[----:B-1----:R-:W-:-:S06]  /*46b0*/  IMAD.U32 R5, R5, 0x10000, RZ ;  /* 0x0001000005057824 */ /* 0x002fcc00078e00ff */
[----:B------:R-:W1:Y:S02]  /*46c0*/  F2I.FTZ.U32.TRUNC.NTZ R5, R5 ;  /* 0x0000000500057305 */ /* 0x000e64000021f000 */
[----:B-1----:R1:W-:Y:S02]  /*46d0*/  STG.E desc[UR36][R2.64], R5 ;  /* 0x0000000502007986 */ /* 0x0023e4000c101924 */
.L_x_11179:
[----:B------:R-:W-:-:S07]  /*46e0*/  VIADD R17, R17, 0x80 ;  /* 0x0000008011117836 */ /* 0x000fce0000000000 */
.L_x_11104:
[----:B------:R-:W-:Y:S05]  /*46f0*/  BSYNC.RECONVERGENT B6 ;  /* 0x0000000000067941 */ /* 0x000fea0003800200 */
.L_x_11103:
        /* <DEDUP_REMOVED lines=358> */
.L_x_11212:
        /* <DEDUP_REMOVED lines=19> */
.L_x_11216:
[----:B------:R-:W2:Y:S02]  /*5e90*/  LDG.E.U8 R2, desc[UR36][R2.64] ;  /* 0x0000002402027981 */ /* 0x000ea4000c1e1100 */
[----:B--2---:R-:W-:-:S04]  /*5ea0*/  I2FP.F32.U32 R0, R2 ;  /* 0x0000000200007245 */ /* 0x004fc80000201000 */
[----:B------:R-:W-:-:S04]  /*5eb0*/  F2FP.BF16.F32.PACK_AB R0, RZ, R0 ;  /* 0x00000000ff00723e */ /* 0x000fc800000010ff */
[----:B------:R-:W-:Y:S01]  /*5ec0*/  PRMT R19, R0, 0x7610, R19 ;  /* 0x0000761000137816 */ /* 0x000fe20000000013 */
[----:B------:R-:W-:Y:S06]  /*5ed0*/  BRA `(.L_x_11218) ;  /* 0x0000000c00c07947 */ /* 0x000fec0003800000 */
.L_x_11215:
        /* <DEDUP_REMOVED lines=11> */
.L_x_11220:
[----:B------:R-:W2:Y:S02]  /*5f90*/  LDG.E R2, desc[UR36][R2.64] ;  /* 0x0000002402027981 */ /* 0x000ea4000c1e1900 */
[----:B--2---:R-:W-:-:S04]  /*5fa0*/  I2FP.F32.S32 R0, R2 ;  /* 0x0000000200007245 */ /* 0x004fc80000201400 */
[----:B------:R-:W-:-:S04]  /*5fb0*/  F2FP.BF16.F32.PACK_AB R0, RZ, R0 ;  /* 0x00000000ff00723e */ /* 0x000fc800000010ff */
[----:B------:R-:W-:Y:S01]  /*5fc0*/  PRMT R19, R0, 0x7610, R19 ;  /* 0x0000761000137816 */ /* 0x000fe20000000013 */
[----:B------:R-:W-:Y:S06]  /*5fd0*/  BRA `(.L_x_11218) ;  /* 0x0000000c00807947 */ /* 0x000fec0003800000 */
.L_x_11219:
[----:B------:R-:W2:Y:S02]  /*5fe0*/  LDG.E.U16 R2, desc[UR36][R2.64] ;  /* 0x0000002402027981 */ /* 0x000ea4000c1e1500 */
[----:B--2---:R-:W0:Y:S02]  /*5ff0*/  I2F.S16 R0, R2 ;  /* 0x0000000200007306 */ /* 0x004e240000101400 */
[----:B0-----:R-:W-:-:S04]  /*6000*/  F2FP.BF16.F32.PACK_AB R0, RZ, R0 ;  /* 0x00000000ff00723e */ /* 0x001fc800000010ff */
[----:B------:R-:W-:Y:S01]  /*6010*/  PRMT R19, R0, 0x7610, R19 ;  /* 0x0000761000137816 */ /* 0x000fe20000000013 */
[----:B------:R-:W-:Y:S06]  /*6020*/  BRA `(.L_x_11218) ;  /* 0x0000000c006c7947 */ /* 0x000fec0003800000 */
.L_x_11214:
        /* <DEDUP_REMOVED lines=9> */
.L_x_11222:
[----:B------:R-:W2:Y:S02]  /*60c0*/  LDG.E.U16 R0, desc[UR36][R2.64] ;  /* 0x0000002402007981 */ /* 0x000ea4000c1e1500 */
[----:B--2---:R-:W-:-:S05]  /*60d0*/  HADD2.F32 R0, -RZ, R0.H0_H0 ;  /* 0x20000000ff007230 */ /* 0x004fca0000004100 */
[----:B------:R-:W-:-:S04]  /*60e0*/  F2FP.BF16.F32.PACK_AB R0, RZ, R0 ;  /* 0x00000000ff00723e */ /* 0x000fc800000010ff */
[----:B------:R-:W-:Y:S01]  /*60f0*/  PRMT R19, R0, 0x7610, R19 ;  /* 0x0000761000137816 */ /* 0x000fe20000000013 */
[----:B------:R-:W-:Y:S06]  /*6100*/  BRA `(.L_x_11218) ;  /* 0x0000000c00347947 */ /* 0x000fec0003800000 */
.L_x_11221:
        /* <DEDUP_REMOVED lines=9> */
.L_x_11224:
[----:B------:R-:W2:Y:S02]  /*61a0*/  LDG.E.U16 R2, desc[UR36][R2.64] ;  /* 0x0000002402027981 */ /* 0x000ea4000c1e1500 */
[----:B--2---:R-:W-:-:S05]  /*61b0*/  HADD2.F32 R0, -RZ, R2.H0_H0 ;  /* 0x20000002ff007230 */ /* 0x004fca0000004100 */
[----:B------:R-:W-:-:S04]  /*61c0*/  F2FP.BF16.F32.PACK_AB R0, RZ, R0 ;  /* 0x00000000ff00723e */ /* 0x000fc800000010ff */
[----:B------:R-:W-:Y:S01]  /*61d0*/  PRMT R19, R0, 0x7610, R19 ;  /* 0x0000761000137816 */ /* 0x000fe20000000013 */
[----:B------:R-:W-:Y:S06]  /*61e0*/  BRA `(.L_x_11218) ;  /* 0x0000000800fc7947 */ /* 0x000fec0003800000 */
.L_x_11223:
        /* <DEDUP_REMOVED lines=9> */
.L_x_11213:
        /* <DEDUP_REMOVED lines=14> */
.L_x_11227:
        /* <DEDUP_REMOVED lines=9> */
.L_x_11226:
        /* <DEDUP_REMOVED lines=27> */
.L_x_11229:
        /* <DEDUP_REMOVED lines=14> */
.L_x_11228:
[----:B------:R0:W5:Y:S01]  /*6680*/  LDG.E.U16 R19, desc[UR36][R2.64] ;  /* 0x0000002402137981 */ /* 0x000162000c1e1500 */
[----:B------:R-:W-:Y:S05]  /*6690*/  BRA `(.L_x_11218) ;  /* 0x0000000400d07947 */ /* 0x000fea0003800000 */
.L_x_11225:
        /* <DEDUP_REMOVED lines=13> */
.L_x_11232:
        /* <DEDUP_REMOVED lines=21> */
.L_x_11236:
[----:B------:R-:W-:Y:S05]  /*68c0*/  BSYNC.RECONVERGENT B1 ;  /* 0x0000000000017941 */ /* 0x000fea0003800200 */
.L_x_11235:
[----:B------:R-:W-:Y:S01]  /*68d0*/  IMAD.SHL.U32 R0, R0, 0x100000, RZ ;  /* 0x0010000000007824 */ /* 0x000fe200078e00ff */
[----:B------:R-:W-:-:S04]  /*68e0*/  LEA R2, R2, 0x3b800000, 0x17 ;  /* 0x3b80000002027811 */ /* 0x000fc800078eb8ff */
[----:B------:R-:W-:-:S07]  /*68f0*/  LOP3.LUT R0, R2, R0, R7, 0xfe, !PT ;  /* 0x0000000002007212 */ /* 0x000fce00078efe07 */
.L_x_11234:
[----:B------:R-:W-:Y:S05]  /*6900*/  BSYNC.RECONVERGENT B0 ;  /* 0x0000000000007941 */ /* 0x000fea0003800200 */
.L_x_11233:
[----:B------:R-:W-:-:S04]  /*6910*/  F2FP.BF16.F32.PACK_AB R0, RZ, R0 ;  /* 0x00000000ff00723e */ /* 0x000fc800000010ff */
[----:B------:R-:W-:Y:S01]  /*6920*/  PRMT R19, R0, 0x7610, R19 ;  /* 0x0000761000137816 */ /* 0x000fe20000000013 */
[----:B------:R-:W-:Y:S06]  /*6930*/  BRA `(.L_x_11218) ;  /* 0x0000000400287947 */ /* 0x000fec0003800000 */
.L_x_11231:
        /* <DEDUP_REMOVED lines=21> */
.L_x_11240:
[----:B------:R-:W-:Y:S05]  /*6a90*/  BSYNC.RECONVERGENT B1 ;  /* 0x0000000000017941 */ /* 0x000fea0003800200 */
.L_x_11239:
[----:B------:R-:W-:Y:S02]  /*6aa0*/  SHF.L.U32 R0, R0, 0x15, RZ ;  /* 0x0000001500007819 */ /* 0x000fe400000006ff */
[----:B------:R-:W-:-:S04]  /*6ab0*/  LEA R2, R2, 0x37800000, 0x17 ;  /* 0x3780000002027811 */ /* 0x000fc800078eb8ff */
[----:B------:R-:W-:-:S07]  /*6ac0*/  LOP3.LUT R0, R2, R0, R7, 0xfe, !PT ;  /* 0x0000000002007212 */ /* 0x000fce00078efe07 */
.L_x_11238:
[----:B------:R-:W-:Y:S05]  /*6ad0*/  BSYNC.RECONVERGENT B0 ;  /* 0x0000000000007941 */ /* 0x000fea0003800200 */
.L_x_11237:
[----:B------:R-:W-:-:S04]  /*6ae0*/  F2FP.BF16.F32.PACK_AB R0, RZ, R0 ;  /* 0x00000000ff00723e */ /* 0x000fc800000010ff */
[----:B------:R-:W-:Y:S01]  /*6af0*/  PRMT R19, R0, 0x7610, R19 ;  /* 0x0000761000137816 */ /* 0x000fe20000000013 */
[----:B------:R-:W-:Y:S06]  /*6b00*/  BRA `(.L_x_11218) ;  /* 0x0000000000b47947 */ /* 0x000fec0003800000 */
.L_x_11230:
        /* <DEDUP_REMOVED lines=14> */
.L_x_11244:
[----:B------:R-:W-:Y:S05]  /*6bf0*/  BSYNC.RECONVERGENT B0 ;  /* 0x0000000000007941 */ /* 0x000fea0003800200 */
.L_x_11243:
[----:B------:R-:W-:-:S04]  /*6c00*/  F2FP.BF16.F32.PACK_AB R0, RZ, R0 ;  /* 0x00000000ff00723e */ /* 0x000fc800000010ff */
[----:B------:R-:W-:Y:S01]  /*6c10*/  PRMT R19, R0, 0x7610, R19 ;  /* 0x0000761000137816 */ /* 0x000fe20000000013 */
[----:B------:R-:W-:Y:S06]  /*6c20*/  BRA `(.L_x_11218) ;  /* 0x00000000006c7947 */ /* 0x000fec0003800000 */
.L_x_11217:
        /* <DEDUP_REMOVED lines=16> */
.L_x_11245:
[----:B------:R-:W-:Y:S01]  /*6d30*/  PRMT R19, RZ, 0x7610, R19 ;  /* 0x00007610ff137816 */ /* 0x000fe20000000013 */
[----:B------:R-:W-:Y:S06]  /*6d40*/  BRA `(.L_x_11218) ;  /* 0x0000000000247947 */ /* 0x000fec0003800000 */
.L_x_11242:
[----:B------:R-:W2:Y:S02]  /*6d50*/  LDG.E.64 R2, desc[UR36][R2.64] ;  /* 0x0000002402027981 */ /* 0x000ea4000c1e1b00 */
[----:B--2---:R-:W0:Y:S02]  /*6d60*/  I2F.U64 R0, R2 ;  /* 0x0000000200007312 */ /* 0x004e240000301000 */
[----:B0-----:R-:W-:-:S04]  /*6d70*/  F2FP.BF16.F32.PACK_AB R0, RZ, R0 ;  /* 0x00000000ff00723e */ /* 0x001fc800000010ff */
[----:B------:R-:W-:Y:S01]  /*6d80*/  PRMT R19, R0, 0x7610, R19 ;  /* 0x0000761000137816 */ /* 0x000fe20000000013 */
[----:B------:R-:W-:Y:S06]  /*6d90*/  BRA `(.L_x_11218) ;  /* 0x0000000000107947 */ /* 0x000fec0003800000 */
.L_x_11241:
[----:B------:R-:W2:Y:S02]  /*6da0*/  LDG.E R2, desc[UR36][R2.64] ;  /* 0x0000002402027981 */ /* 0x000ea4000c1e1900 */
[----:B--2---:R-:W-:-:S04]  /*6db0*/  I2FP.F32.U32 R0, R2 ;  /* 0x0000000200007245 */ /* 0x004fc80000201000 */
[----:B------:R-:W-:-:S04]  /*6dc0*/  F2FP.BF16.F32.PACK_AB R0, RZ, R0 ;  /* 0x00000000ff00723e */ /* 0x000fc800000010ff */
[----:B------:R-:W-:-:S07]  /*6dd0*/  PRMT R19, R0, 0x7610, R19 ;  /* 0x0000761000137816 */ /* 0x000fce0000000013 */
.L_x_11218:
        /* <DEDUP_REMOVED lines=18> */
.L_x_11249:
[----:B------:R-:W2:Y:S02]  /*6f00*/  LDG.E.U8 R2, desc[UR36][R2.64] ;  /* 0x0000002402027981 */ /* 0x000ea4000c1e1100 */
[----:B--2---:R-:W-:-:S04]  /*6f10*/  I2FP.F32.U32 R0, R2 ;  /* 0x0000000200007245 */ /* 0x004fc80000201000 */
[----:B------:R-:W-:Y:S01]  /*6f20*/  F2FP.BF16.F32.PACK_AB R0, RZ, R0 ;  /* 0x00000000ff00723e */ /* 0x000fe200000010ff */
[----:B------:R-:W-:Y:S06]  /*6f30*/  BRA `(.L_x_11251) ;  /* 0x0000000c00847947 */ /* 0x000fec0003800000 */
.L_x_11248:
        /* <DEDUP_REMOVED lines=10> */
.L_x_11253:
[----:B------:R-:W2:Y:S02]  /*6fe0*/  LDG.E R2, desc[UR36][R2.64] ;  /* 0x0000002402027981 */ /* 0x000ea4000c1e1900 */
[----:B--2---:R-:W-:-:S04]  /*6ff0*/  I2FP.F32.S32 R0, R2 ;  /* 0x0000000200007245 */ /* 0x004fc80000201400 */
[----:B------:R-:W-:Y:S01]  /*7000*/  F2FP.BF16.F32.PACK_AB R0, RZ, R0 ;  /* 0x00000000ff00723e */ /* 0x000fe200000010ff */
[----:B------:R-:W-:Y:S06]  /*7010*/  BRA `(.L_x_11251) ;  /* 0x0000000c004c7947 */ /* 0x000fec0003800000 */
.L_x_11252:
[----:B------:R-:W2:Y:S02]  /*7020*/  LDG.E.U16 R2, desc[UR36][R2.64] ;  /* 0x0000002402027981 */ /* 0x000ea4000c1e1500 */
[----:B--2---:R-:W0:Y:S02]  /*7030*/  I2F.S16 R0, R2 ;  /* 0x0000000200007306 */ /* 0x004e240000101400 */
[----:B0-----:R-:W-:Y:S01]  /*7040*/  F2FP.BF16.F32.PACK_AB R0, RZ, R0 ;  /* 0x00000000ff00723e */ /* 0x001fe200000010ff */
[----:B------:R-:W-:Y:S06]  /*7050*/  BRA `(.L_x_11251) ;  /* 0x0000000c003c7947 */ /* 0x000fec0003800000 */
.L_x_11247:
        /* <DEDUP_REMOVED lines=9> */
.L_x_11255:
[----:B------:R-:W2:Y:S02]  /*70f0*/  LDG.E.U16 R0, desc[UR36][R2.64] ;  /* 0x0000002402007981 */ /* 0x000ea4000c1e1500 */
[----:B--2---:R-:W-:-:S05]  /*7100*/  HADD2.F32 R0, -RZ, R0.H0_H0 ;  /* 0x20000000ff007230 */ /* 0x004fca0000004100 */
[----:B------:R-:W-:Y:S01]  /*7110*/  F2FP.BF16.F32.PACK_AB R0, RZ, R0 ;  /* 0x00000000ff00723e */ /* 0x000fe200000010ff */
[----:B------:R-:W-:Y:S06]  /*7120*/  BRA `(.L_x_11251) ;  /* 0x0000000c00087947 */ /* 0x000fec0003800000 */
.L_x_11254:
        /* <DEDUP_REMOVED lines=9> */
.L_x_11257:
[----:B------:R-:W2:Y:S02]  /*71c0*/  LDG.E.U16 R2, desc[UR36][R2.64] ;  /* 0x0000002402027981 */ /* 0x000ea4000c1e1500 */
[----:B--2---:R-:W-:-:S05]  /*71d0*/  HADD2.F32 R0, -RZ, R2.H0_H0 ;  /* 0x20000002ff007230 */ /* 0x004fca0000004100 */
[----:B------:R-:W-:Y:S01]  /*71e0*/  F2FP.BF16.F32.PACK_AB R0, RZ, R0 ;  /* 0x00000000ff00723e */ /* 0x000fe200000010ff */
[----:B------:R-:W-:Y:S06]  /*71f0*/  BRA `(.L_x_11251) ;  /* 0x0000000800d47947 */ /* 0x000fec0003800000 */
.L_x_11256:
        /* <DEDUP_REMOVED lines=8> */
.L_x_11246:
        /* <DEDUP_REMOVED lines=13> */
.L_x_11260:
        /* <DEDUP_REMOVED lines=8> */
.L_x_11259:
        /* <DEDUP_REMOVED lines=27> */
.L_x_11262:
        /* <DEDUP_REMOVED lines=13> */
.L_x_11261:
[----:B------:R0:W5:Y:S01]  /*7650*/  LDG.E.U16 R0, desc[UR36][R2.64] ;  /* 0x0000002402007981 */ /* 0x000162000c1e1500 */
[----:B------:R-:W-:Y:S05]  /*7660*/  BRA `(.L_x_11251) ;  /* 0x0000000400b87947 */ /* 0x000fea0003800000 */
.L_x_11258:
        /* <DEDUP_REMOVED lines=12> */
.L_x_11265:
        /* <DEDUP_REMOVED lines=21> */
.L_x_11269:
[----:B------:R-:W-:Y:S05]  /*7880*/  BSYNC.RECONVERGENT B1 ;  /* 0x0000000000017941 */ /* 0x000fea0003800200 */
.L_x_11268:
[----:B------:R-:W-:Y:S01]  /*7890*/  IMAD.SHL.U32 R0, R0, 0x100000, RZ ;  /* 0x0010000000007824 */ /* 0x000fe200078e00ff */
[----:B------:R-:W-:-:S04]  /*78a0*/  LEA R2, R2, 0x3b800000, 0x17 ;  /* 0x3b80000002027811 */ /* 0x000fc800078eb8ff */
[----:B------:R-:W-:-:S07]  /*78b0*/  LOP3.LUT R0, R2, R0, R7, 0xfe, !PT ;  /* 0x0000000002007212 */ /* 0x000fce00078efe07 */
.L_x_11267:
[----:B------:R-:W-:Y:S05]  /*78c0*/  BSYNC.RECONVERGENT B0 ;  /* 0x0000000000007941 */ /* 0x000fea0003800200 */
.L_x_11266:
[----:B------:R-:W-:Y:S01]  /*78d0*/  F2FP.BF16.F32.PACK_AB R0, RZ, R0 ;  /* 0x00000000ff00723e */ /* 0x000fe200000010ff */
[----:B------:R-:W-:Y:S06]  /*78e0*/  BRA `(.L_x_11251) ;  /* 0x0000000400187947 */ /* 0x000fec0003800000 */
.L_x_11264:
        /* <DEDUP_REMOVED lines=21> */
.L_x_11273:
[----:B------:R-:W-:Y:S05]  /*7a40*/  BSYNC.RECONVERGENT B1 ;  /* 0x0000000000017941 */ /* 0x000fea0003800200 */
.L_x_11272:
[----:B------:R-:W-:Y:S01]  /*7a50*/  IMAD.SHL.U32 R0, R0, 0x200000, RZ ;  /* 0x0020000000007824 */ /* 0x000fe200078e00ff */
[----:B------:R-:W-:-:S04]  /*7a60*/  LEA R2, R2, 0x37800000, 0x17 ;  /* 0x3780000002027811 */ /* 0x000fc800078eb8ff */
[----:B------:R-:W-:-:S07]  /*7a70*/  LOP3.LUT R0, R2, R0, R7, 0xfe, !PT ;  /* 0x0000000002007212 */ /* 0x000fce00078efe07 */
.L_x_11271:
[----:B------:R-:W-:Y:S05]  /*7a80*/  BSYNC.RECONVERGENT B0 ;  /* 0x0000000000007941 */ /* 0x000fea0003800200 */
.L_x_11270:
[----:B------:R-:W-:Y:S01]  /*7a90*/  F2FP.BF16.F32.PACK_AB R0, RZ, R0 ;  /* 0x00000000ff00723e */ /* 0x000fe200000010ff */
[----:B------:R-:W-:Y:S06]  /*7aa0*/  BRA `(.L_x_11251) ;  /* 0x0000000000a87947 */ /* 0x000fec0003800000 */
.L_x_11263:
        /* <DEDUP_REMOVED lines=14> */
.L_x_11277:
[----:B------:R-:W-:Y:S05]  /*7b90*/  BSYNC.RECONVERGENT B0 ;  /* 0x0000000000007941 */ /* 0x000fea0003800200 */
.L_x_11276:
[----:B------:R-:W-:Y:S01]  /*7ba0*/  F2FP.BF16.F32.PACK_AB R0, RZ, R0 ;  /* 0x00000000ff00723e */ /* 0x000fe200000010ff */
[----:B------:R-:W-:Y:S06]  /*7bb0*/  BRA `(.L_x_11251) ;  /* 0x0000000000647947 */ /* 0x000fec0003800000 */
.L_x_11250:
        /* <DEDUP_REMOVED lines=16> */
.L_x_11278:
[----:B------:R-:W-:Y:S01]  /*7cc0*/  PRMT R0, RZ, 0x7610, R0 ;  /* 0x00007610ff007816 */ /* 0x000fe20000000000 */
[----:B------:R-:W-:Y:S06]  /*7cd0*/  BRA `(.L_x_11251) ;  /* 0x00000000001c7947 */ /* 0x000fec0003800000 */
.L_x_11275:
[----:B------:R-:W2:Y:S02]  /*7ce0*/  LDG.E.64 R2, desc[UR36][R2.64] ;  /* 0x0000002402027981 */ /* 0x000ea4000c1e1b00 */
[----:B--2---:R-:W0:Y:S02]  /*7cf0*/  I2F.U64 R0, R2 ;  /* 0x0000000200007312 */ /* 0x004e240000301000 */
[----:B0-----:R-:W-:Y:S01]  /*7d00*/  F2FP.BF16.F32.PACK_AB R0, RZ, R0 ;  /* 0x00000000ff00723e */ /* 0x001fe200000010ff */
[----:B------:R-:W-:Y:S06]  /*7d10*/  BRA `(.L_x_11251) ;  /* 0x00000000000c7947 */ /* 0x000fec0003800000 */
.L_x_11274:
[----:B------:R-:W2:Y:S02]  /*7d20*/  LDG.E R2, desc[UR36][R2.64] ;  /* 0x0000002402027981 */ /* 0x000ea4000c1e1900 */
[----:B--2---:R-:W-:-:S04]  /*7d30*/  I2FP.F32.U32 R0, R2 ;  /* 0x0000000200007245 */ /* 0x004fc80000201000 */
[----:B------:R-:W-:-:S07]  /*7d40*/  F2FP.BF16.F32.PACK_AB R0, RZ, R0 ;  /* 0x00000000ff00723e */ /* 0x000fce00000010ff */
.L_x_11251:
[----:B-----5:R-:W-:Y:S01]  /*7d50*/  IMAD.U32 R0, R0, 0x10000, RZ ;  /* 0x0001000000007824 */ /* 0x020fe200078e00ff */
[----:B------:R-:W1:Y:S01]  /*7d60*/  LDCU.64 UR6, c[0x0][0x5e8] ;  /* 0x0000bd00ff0677ac */ /* 0x000e620008000a00 */
[----:B------:R-:W-:Y:S02]  /*7d70*/  IMAD.U32 R19, R19, 0x10000, RZ ;  /* 0x0001000013137824 */ /* 0x000fe400078e00ff */
[----:B------:R-:W-:Y:S01]  /*7d80*/  FADD.FTZ R4, -R0, 1 ;  /* 0x3f80000000047421 */ /* 0x000fe20000010100 */
[----:B------:R-:W-:-:S04]  /*7d90*/  UPRMT UR4, UR43, 0x9910, URZ ;  /* 0x000099102b047896 */ /* 0x000fc800080000ff */
[----:B------:R-:W-:Y:S01]  /*7da0*/  UISETP.GT.AND UP0, UPT, UR4, 0x9, UPT ;  /* 0x000000090400788c */ /* 0x000fe2000bf04270 */
[----:B------:R-:W0:Y:S02]  /*7db0*/  F2F.BF16.F32 R4, R4 ;  /* 0x0000000400047304 */ /* 0x000e240000202000 */
[----:B0-----:R-:W-:-:S04]  /*7dc0*/  IMAD.U32 R2, R4, 0x10000, RZ ;  /* 0x0001000004027824 */ /* 0x001fc800078e00ff */
[----:B------:R-:W-:Y:S01]  /*7dd0*/  FMUL.FTZ R19, R19, R2 ;  /* 0x0000000213137220 */ /* 0x000fe20000410000 */
[----:B-1----:R-:W-:-:S05]  /*7de0*/  IADD3 R2, P0, PT, R16, UR6, RZ ;  /* 0x0000000610027c10 */ /* 0x002fca000ff1e0ff */
[----:B------:R-:W0:Y:S02]  /*7df0*/  F2F.BF16.F32 R19, R19 ;  /* 0x0000001300137304 */ /* 0x000e240000202000 */
[----:B0-----:R-:W-:-:S05]  /*7e00*/  SHF.L.U32 R3, R19, 0x10, RZ ;  /* 0x0000001013037819 */ /* 0x001fca00000006ff */
        /* <DEDUP_REMOVED lines=16> */
.L_x_11282:
[----:B-1----:R-:W-:-:S06]  /*7f10*/  IMAD.U32 R5, R5, 0x10000, RZ ;  /* 0x0001000005057824 */ /* 0x002fcc00078e00ff */
[----:B------:R-:W1:Y:S02]  /*7f20*/  F2I.S64.TRUNC R4, R5 ;  /* 0x0000000500047311 */ /* 0x000e64000020d900 */
[----:B-1----:R1:W-:Y:S01]  /*7f30*/  STG.E.U8 desc[UR36][R2.64], R4 ;  /* 0x0000000402007986 */ /* 0x0023e2000c101124 */
[----:B------:R-:W-:Y:S05]  /*7f40*/  BRA `(.L_x_11284) ;  /* 0x0000000c006c7947 */ /* 0x000fea0003800000 */
.L_x_11281:
        /* <DEDUP_REMOVED lines=10> */
.L_x_11286:
[----:B-1----:R-:W-:-:S06]  /*7ff0*/  IMAD.U32 R5, R5, 0x10000, RZ ;  /* 0x0001000005057824 */ /* 0x002fcc00078e00ff */
[----:B------:R-:W1:Y:S02]  /*8000*/  F2I.FTZ.TRUNC.NTZ R5, R5 ;  /* 0x0000000500057305 */ /* 0x000e64000021f100 */
[----:B-1----:R1:W-:Y:S01]  /*8010*/  STG.E desc[UR36][R2.64], R5 ;  /* 0x0000000502007986 */ /* 0x0023e2000c101924 */
[----:B------:R-:W-:Y:S05]  /*8020*/  BRA `(.L_x_11284) ;  /* 0x0000000c00347947 */ /* 0x000fea0003800000 */
.L_x_11285:
[----:B-1----:R-:W-:-:S06]  /*8030*/  SHF.L.U32 R5, R5, 0x10, RZ ;  /* 0x0000001005057819 */ /* 0x002fcc00000006ff */
[----:B------:R-:W1:Y:S02]  /*8040*/  F2I.FTZ.TRUNC.NTZ R5, R5 ;  /* 0x0000000500057305 */ /* 0x000e64000021f100 */
[----:B-1----:R1:W-:Y:S01]  /*8050*/  STG.E.U16 desc[UR36][R2.64], R5 ;  /* 0x0000000502007986 */ /* 0x0023e2000c101524 */
[----:B------:R-:W-:Y:S05]  /*8060*/  BRA `(.L_x_11284) ;  /* 0x0000000c00247947 */ /* 0x000fea0003800000 */
.L_x_11280:
        /* <DEDUP_REMOVED lines=9> */
.L_x_11288:
[----:B01----:R-:W-:-:S05]  /*8100*/  IMAD.U32 R0, R5, 0x10000, RZ ;  /* 0x0001000005007824 */ /* 0x003fca00078e00ff */
[----:B------:R-:W-:-:S05]  /*8110*/  F2FP.F16.F32.PACK_AB R0, RZ, R0 ;  /* 0x00000000ff00723e */ /* 0x000fca00000000ff */
[----:B------:R0:W-:Y:S01]  /*8120*/  STG.E.U16 desc[UR36][R2.64], R0 ;  /* 0x0000000002007986 */ /* 0x0001e2000c101524 */
[----:B------:R-:W-:Y:S05]  /*8130*/  BRA `(.L_x_11284) ;  /* 0x0000000800f07947 */ /* 0x000fea0003800000 */
.L_x_11287:
        /* <DEDUP_REMOVED lines=10> */
.L_x_11290:
[----:B-1----:R-:W-:-:S05]  /*81e0*/  IMAD.U32 R5, R5, 0x10000, RZ ;  /* 0x0001000005057824 */ /* 0x002fca00078e00ff */
[----:B------:R-:W-:-:S04]  /*81f0*/  F2FP.F16.F32.PACK_AB R5, RZ, R5 ;  /* 0x00000005ff05723e */ /* 0x000fc800000000ff */
[----:B------:R-:W-:-:S05]  /*8200*/  PRMT R5, R5, 0x5410, RZ ;  /* 0x0000541005057816 */ /* 0x000fca00000000ff */
[----:B------:R1:W-:Y:S01]  /*8210*/  STG.E desc[UR36][R2.64], R5 ;  /* 0x0000000502007986 */ /* 0x0003e2000c101924 */
[----:B------:R-:W-:Y:S05]  /*8220*/  BRA `(.L_x_11284) ;  /* 0x0000000800b47947 */ /* 0x000fea0003800000 */
.L_x_11289:
[----:B-1----:R-:W-:-:S05]  /*8230*/  SHF.L.U32 R4, R5, 0x10, RZ ;  /* 0x0000001005047819 */ /* 0x002fca00000006ff */
[----:B------:R-:W-:-:S06]  /*8240*/  FMUL.FTZ R4, R4, 1 ;  /* 0x3f80000004047820 */ /* 0x000fcc0000410000 */
[----:B------:R-:W1:Y:S02]  /*8250*/  F2F.F64.F32 R4, R4 ;  /* 0x0000000400047310 */ /* 0x000e640000201800 */
[----:B-1----:R1:W-:Y:S01]  /*8260*/  STG.E.64 desc[UR36][R2.64], R4 ;  /* 0x0000000402007986 */ /* 0x0023e2000c101b24 */
[----:B------:R-:W-:Y:S05]  /*8270*/  BRA `(.L_x_11284) ;  /* 0x0000000800a07947 */ /* 0x000fea0003800000 */
.L_x_11279:
        /* <DEDUP_REMOVED lines=14> */
.L_x_11294:
        /* <DEDUP_REMOVED lines=18> */
.L_x_11297:
[----:B------:R-:W-:-:S04]  /*8480*/  SHF.R.U32.HI R5, RZ, 0x18, R5 ;  /* 0x00000018ff057819 */ /* 0x000fc80000011605 */
[----:B------:R-:W-:-:S07]  /*8490*/  LOP3.LUT R0, R0, 0x80, R5, 0xf8, !PT ;  /* 0x0000008000007812 */ /* 0x000fce00078ef805 */
.L_x_11296:
[----:B------:R-:W-:Y:S05]  /*84a0*/  BSYNC.RECONVERGENT B0 ;  /* 0x0000000000007941 */ /* 0x000fea0003800200 */
.L_x_11295:
[----:B------:R4:W-:Y:S01]  /*84b0*/  STG.E.U8 desc[UR36][R2.64], R0 ;  /* 0x0000000002007986 */ /* 0x0009e2000c101124 */
[----:B------:R-:W-:Y:S05]  /*84c0*/  BRA `(.L_x_11284) ;  /* 0x00000008000c7947 */ /* 0x000fea0003800000 */
.L_x_11293:
[----:B-1----:R-:W-:Y:S01]  /*84d0*/  IMAD.U32 R5, R5, 0x10000, RZ ;  /* 0x0001000005057824 */ /* 0x002fe200078e00ff */
[----:B------:R-:W-:Y:S01]  /*84e0*/  BSSY.RECONVERGENT B0, `(.L_x_11298) ;  /* 0x0000013000007945 */ /* 0x000fe20003800200 */
[----:B0-----:R-:W-:-:S03]  /*84f0*/  MOV R0, 0x80 ;  /* 0x0000008000007802 */ /* 0x001fc60000000f00 */
        /* <DEDUP_REMOVED lines=15> */
.L_x_11300:
[----:B------:R-:W-:-:S04]  /*85f0*/  SHF.R.U32.HI R5, RZ, 0x18, R5 ;  /* 0x00000018ff057819 */ /* 0x000fc80000011605 */
[----:B------:R-:W-:-:S07]  /*8600*/  LOP3.LUT R0, R0, 0x80, R5, 0xf8, !PT ;  /* 0x0000008000007812 */ /* 0x000fce00078ef805 */
.L_x_11299:
[----:B------:R-:W-:Y:S05]  /*8610*/  BSYNC.RECONVERGENT B0 ;  /* 0x0000000000007941 */ /* 0x000fea0003800200 */
.L_x_11298:
[----:B------:R0:W-:Y:S01]  /*8620*/  STG.E.U8 desc[UR36][R2.64], R0 ;  /* 0x0000000002007986 */ /* 0x0001e2000c101124 */
[----:B------:R-:W-:Y:S05]  /*8630*/  BRA `(.L_x_11284) ;  /* 0x0000000400b07947 */ /* 0x000fea0003800000 */
.L_x_11292:
        /* <DEDUP_REMOVED lines=22> */
.L_x_11302:
[----:B-1----:R-:W-:-:S06]  /*87a0*/  IMAD.U32 R5, R5, 0x10000, RZ ;  /* 0x0001000005057824 */ /* 0x002fcc00078e00ff */
[----:B------:R-:W1:Y:S02]  /*87b0*/  F2I.U64.TRUNC R4, R5 ;  /* 0x0000000500047311 */ /* 0x000e64000020d800 */
[----:B-1----:R2:W-:Y:S01]  /*87c0*/  STG.E.64 desc[UR36][R2.64], R4 ;  /* 0x0000000402007986 */ /* 0x0025e2000c101b24 */
[----:B------:R-:W-:Y:S05]  /*87d0*/  BRA `(.L_x_11284) ;  /* 0x0000000400487947 */ /* 0x000fea0003800000 */
.L_x_11301:
[----:B-1----:R-:W-:-:S06]  /*87e0*/  IMAD.U32 R5, R5, 0x10000, RZ ;  /* 0x0001000005057824 */ /* 0x002fcc00078e00ff */
[----:B------:R-:W1:Y:S02]  /*87f0*/  F2I.FTZ.U32.TRUNC.NTZ R5, R5 ;  /* 0x0000000500057305 */ /* 0x000e64000021f000 */
[----:B-1----:R1:W-:Y:S01]  /*8800*/  STG.E desc[UR36][R2.64], R5 ;  /* 0x0000000502007986 */ /* 0x0023e2000c101924 */
[----:B------:R-:W-:Y:S05]  /*8810*/  BRA `(.L_x_11284) ;  /* 0x0000000400387947 */ /* 0x000fea0003800000 */
.L_x_11291:
        /* <DEDUP_REMOVED lines=11> */
.L_x_11304:
[----:B-1----:R-:W-:Y:S01]  /*88d0*/  IMAD.U32 R5, R5, 0x10000, RZ ;  /* 0x0001000005057824 */ /* 0x002fe200078e00ff */
[----:B------:R-:W-:-:S03]  /*88e0*/  CS2R R6, SRZ ;  /* 0x0000000000067805 */ /* 0x000fc6000001ff00 */
[----:B------:R-:W-:-:S06]  /*88f0*/  FMUL.FTZ R5, R5, 1 ;  /* 0x3f80000005057820 */ /* 0x000fcc0000410000 */
[----:B------:R-:W1:Y:S02]  /*8900*/  F2F.F64.F32 R4, R5 ;  /* 0x0000000500047310 */ /* 0x000e640000201800 */
[----:B-1----:R1:W-:Y:S01]  /*8910*/  STG.E.128 desc[UR36][R2.64], R4 ;  /* 0x0000000402007986 */ /* 0x0023e2000c101d24 */
[----:B------:R-:W-:Y:S05]  /*8920*/  BRA `(.L_x_11284) ;  /* 0x0000000000f47947 */ /* 0x000fea0003800000 */
.L_x_11303:
[----:B------:R-:W-:-:S09]  /*8930*/  UISETP.NE.AND UP0, UPT, UR4, 0xf, UPT ;  /* 0x0000000f0400788c */ /* 0x000fd2000bf05270 */
[----:B------:R-:W-:Y:S05]  /*8940*/  BRA.U !UP0, `(.L_x_11305) ;  /* 0x0000000108e87547 */ /* 0x000fea000b800000 */
[----:B------:R-:W-:-:S09]  /*8950*/  UISETP.NE.AND UP0, UPT, UR4, 0x17, UPT ;  /* 0x000000170400788c */ /* 0x000fd2000bf05270 */
[----:B------:R-:W-:Y:S05]  /*8960*/  BRA.U !UP0, `(.L_x_11306) ;  /* 0x0000000108907547 */ /* 0x000fea000b800000 */
[----:B------:R-:W-:-:S09]  /*8970*/  UISETP.NE.AND UP0, UPT, UR4, 0x18, UPT ;  /* 0x000000180400788c */ /* 0x000fd2000bf05270 */
[----:B------:R-:W-:Y:S05]  /*8980*/  BRA.U !UP0, `(.L_x_11307) ;  /* 0x0000000108447547 */ /* 0x000fea000b800000 */
.L_x_11283:
[----:B0-----:R-:W-:Y:S01]  /*8990*/  MOV R0, 0x0 ;  /* 0x0000000000007802 */ /* 0x001fe20000000f00 */
[----:B------:R-:W0:Y:S01]  /*89a0*/  LDCU.64 UR4, c[0x4][0x128] ;  /* 0x01002500ff0477ac */ /* 0x000e220008000a00 */
[----:B------:R-:W-:Y:S02]  /*89b0*/  HFMA2 R12, -RZ, RZ, 0, 5.9604644775390625e-08 ;  /* 0x00000001ff0c7431 */ /* 0x000fe400000001ff */
[----:B------:R-:W-:Y:S01]  /*89c0*/  IMAD.MOV.U32 R8, RZ, RZ, 0x65 ;  /* 0x00000065ff087424 */ /* 0x000fe200078e00ff */
[----:B------:R2:W3:Y:S01]  /*89d0*/  LDC.64 R2, c[0x4][R0] ;  /* 0x0100000000027b82 */ /* 0x0004e20000000a00 */
[----:B------:R-:W4:Y:S01]  /*89e0*/  LDCU.64 UR6, c[0x4][0x130] ;  /* 0x01002600ff0677ac */ /* 0x000f220008000a00 */
[----:B------:R-:W-:Y:S01]  /*89f0*/  IMAD.MOV.U32 R13, RZ, RZ, RZ ;  /* 0x000000ffff0d7224 */ /* 0x000fe200078e00ff */
[----:B------:R-:W5:Y:S01]  /*8a00*/  LDCU.64 UR8, c[0x4][0x40] ;  /* 0x01000800ff0877ac */ /* 0x000f620008000a00 */
[----:B0-----:R-:W-:Y:S01]  /*8a10*/  IMAD.U32 R4, RZ, RZ, UR4 ;  /* 0x00000004ff047e24 */ /* 0x001fe2000f8e00ff */
[----:B-1----:R-:W-:Y:S01]  /*8a20*/  MOV R5, UR5 ;  /* 0x0000000500057c02 */ /* 0x002fe20008000f00 */
[----:B----4-:R-:W-:-:S02]  /*8a30*/  IMAD.U32 R6, RZ, RZ, UR6 ;  /* 0x00000006ff067e24 */ /* 0x010fc4000f8e00ff */
[----:B------:R-:W-:Y:S02]  /*8a40*/  IMAD.U32 R7, RZ, RZ, UR7 ;  /* 0x00000007ff077e24 */ /* 0x000fe4000f8e00ff */
[----:B-----5:R-:W-:Y:S02]  /*8a50*/  IMAD.U32 R10, RZ, RZ, UR8 ;  /* 0x00000008ff0a7e24 */ /* 0x020fe4000f8e00ff */
[----:B--2---:R-:W-:-:S07]  /*8a60*/  IMAD.U32 R11, RZ, RZ, UR9 ;  /* 0x00000009ff0b7e24 */ /* 0x004fce000f8e00ff */
[----:B------:R-:W-:-:S07]  /*8a70*/  LEPC R20, `(.L_x_11308) ;  /* 0x000000001014794e */ /* 0x000fce0000000000 */
[----:B---3--:R-:W-:Y:S05]  /*8a80*/  CALL.ABS.NOINC R2 ;  /* 0x0000000002007343 */ /* 0x008fea0003c00000 */
.L_x_11308:
[----:B------:R-:W-:Y:S05]  /*8a90*/  BRA `(.L_x_11284) ;  /* 0x0000000000987947 */ /* 0x000fea0003800000 */
.L_x_11307:
[----:B-1----:R-:W-:Y:S01]  /*8aa0*/  IMAD.U32 R7, R5, 0x10000, RZ ;  /* 0x0001000005077824 */ /* 0x002fe200078e00ff */
[----:B------:R-:W-:Y:S01]  /*8ab0*/  BSSY.RECONVERGENT B0, `(.L_x_11309) ;  /* 0x000000c000007945 */ /* 0x000fe20003800200 */
[----:B0-----:R-:W-:-:S03]  /*8ac0*/  IMAD.MOV.U32 R0, RZ, RZ, 0x7f ;  /* 0x0000007fff007424 */ /* 0x001fc600078e00ff */
        /* <DEDUP_REMOVED lines=10> */
.L_x_11310:
[----:B------:R-:W-:Y:S05]  /*8b70*/  BSYNC.RECONVERGENT B0 ;  /* 0x0000000000007941 */ /* 0x000fea0003800200 */
.L_x_11309:
[----:B------:R-:W-:-:S05]  /*8b80*/  LOP3.LUT R5, R0, 0x80, R5, 0xf8, !PT ;  /* 0x0000008000057812 */ /* 0x000fca00078ef805 */
[----:B------:R0:W-:Y:S01]  /*8b90*/  STG.E.U8 desc[UR36][R2.64], R5 ;  /* 0x0000000502007986 */ /* 0x0001e2000c101124 */
[----:B------:R-:W-:Y:S05]  /*8ba0*/  BRA `(.L_x_11284) ;  /* 0x0000000000547947 */ /* 0x000fea0003800000 */
.L_x_11306:
        /* <DEDUP_REMOVED lines=12> */
.L_x_11312:
[----:B0-----:R-:W-:Y:S01]  /*8c70*/  IMAD.MOV.U32 R0, RZ, RZ, 0x7f ;  /* 0x0000007fff007424 */ /* 0x001fe200078e00ff */
[----:B------:R-:W-:-:S04]  /*8c80*/  ISETP.GT.U32.AND P0, PT, R4, 0x7f800000, PT ;  /* 0x7f8000000400780c */ /* 0x000fc80003f04070 */
[----:B------:R-:W-:-:S09]  /*8c90*/  SEL R0, R0, 0x7c, P0 ;  /* 0x0000007c00007807 */ /* 0x000fd20000000000 */
.L_x_11313:
[----:B------:R-:W-:Y:S05]  /*8ca0*/  BSYNC.RECONVERGENT B0 ;  /* 0x0000000000007941 */ /* 0x000fea0003800200 */
.L_x_11311:
[----:B------:R-:W-:-:S04]  /*8cb0*/  SHF.R.U32.HI R5, RZ, 0x18, R5 ;  /* 0x00000018ff057819 */ /* 0x000fc80000011605 */
[----:B------:R-:W-:-:S05]  /*8cc0*/  LOP3.LUT R5, R0, 0x80, R5, 0xf8, !PT ;  /* 0x0000008000057812 */ /* 0x000fca00078ef805 */
[----:B------:R0:W-:Y:S01]  /*8cd0*/  STG.E.U8 desc[UR36][R2.64], R5 ;  /* 0x0000000502007986 */ /* 0x0001e2000c101124 */
[----:B------:R-:W-:Y:S05]  /*8ce0*/  BRA `(.L_x_11284) ;  /* 0x0000000000047947 */ /* 0x000fea0003800000 */
.L_x_11305:
[----:B-1----:R1:W-:Y:S02]  /*8cf0*/  STG.E.U16 desc[UR36][R2.64], R5 ;  /* 0x0000000502007986 */ /* 0x0023e4000c101524 */
.L_x_11284:
[----:B------:R-:W-:-:S07]  /*8d00*/  IADD3 R17, PT, PT, R17, 0x80, RZ ;  /* 0x0000008011117810 */ /* 0x000fce0007ffe0ff */
.L_x_11211:
[----:B------:R-:W-:Y:S05]  /*8d10*/  BSYNC.RECONVERGENT B6 ;  /* 0x0000000000067941 */ /* 0x000fea0003800200 */
.L_x_11210:
[----:B------:R-:W5:Y:S01]  /*8d20*/  LDCU UR4, c[0x0][0x380] ;  /* 0x00007000ff0477ac */ /* 0x000f620008000800 */
[----:B------:R-:W-:Y:S01]  /*8d30*/  BSSY.RECONVERGENT B6, `(.L_x_11314) ;  /* 0x0000460000067945 */ /* 0x000fe20003800200 */
[----:B-----5:R-:W-:-:S13]  /*8d40*/  ISETP.GE.AND P0, PT, R17, UR4, PT ;  /* 0x0000000411007c0c */ /* 0x020fda000bf06270 */
[----:B------:R-:W-:Y:S05]  /*8d50*/  @P0 BRA `(.L_x_11315) ;  /* 0x0000004400740947 */ /* 0x000fea0003800000 */
[----:B------:R-:W5:Y:S01]  /*8d60*/  LDCU UR4, c[0x0][0x388] ;  /* 0x00007100ff0477ac */ /* 0x000f620008000800 */
[----:B------:R-:W-:Y:S02]  /*8d70*/  IMAD.MOV.U32 R18, RZ, RZ, RZ ;  /* 0x000000ffff127224 */ /* 0x000fe400078e00ff */
[----:B0---4-:R-:W-:Y:S02]  /*8d80*/  IMAD.MOV.U32 R0, RZ, RZ, RZ ;  /* 0x000000ffff007224 */ /* 0x011fe400078e00ff */
        /* <DEDUP_REMOVED lines=351> */
.L_x_11316:
[----:B------:R-:W1:Y:S01]  /*a380*/  LDCU.64 UR6, c[0x0][0x5f0] ;  /* 0x0000be00ff0677ac */ /* 0x000e620008000a00 */
[----:B------:R-:W-:-:S04]  /*a390*/  UPRMT UR4, UR39, 0x9910, URZ ;  /* 0x0000991027047896 */ /* 0x000fc800080000ff */
[----:B------:R-:W-:Y:S01]  /*a3a0*/  UISETP.GT.AND UP0, UPT, UR4, 0x9, UPT ;  /* 0x000000090400788c */ /* 0x000fe2000bf04270 */
[----:B-123--:R-:W-:-:S04]  /*a3b0*/  IADD3 R2, P0, PT, R0, UR6, RZ ;  /* 0x0000000600027c10 */ /* 0x00efc8000ff1e0ff */
        /* <DEDUP_REMOVED lines=15> */
.L_x_11320:
[----:B------:R-:W2:Y:S02]  /*a4b0*/  LDG.E.U8 R2, desc[UR36][R2.64] ;  /* 0x0000002402027981 */ /* 0x000ea4000c1e1100 */
[----:B--2---:R-:W-:-:S04]  /*a4c0*/  I2FP.F32.U32 R0, R2 ;  /* 0x0000000200007245 */ /* 0x004fc80000201000 */
[----:B------:R-:W-:-:S04]  /*a4d0*/  F2FP.BF16.F32.PACK_AB R0, RZ, R0 ;  /* 0x00000000ff00723e */ /* 0x000fc800000010ff */
[----:B------:R-:W-:Y:S01]  /*a4e0*/  PRMT R19, R0, 0x7610, R19 ;  /* 0x0000761000137816 */ /* 0x000fe20000000013 */
[----:B------:R-:W-:Y:S06]  /*a4f0*/  BRA `(.L_x_11322) ;  /* 0x0000000c00c07947 */ /* 0x000fec0003800000 */
.L_x_11319:
        /* <DEDUP_REMOVED lines=11> */
.L_x_11324:
[----:B------:R-:W2:Y:S02]  /*a5b0*/  LDG.E R2, desc[UR36][R2.64] ;  /* 0x0000002402027981 */ /* 0x000ea4000c1e1900 */
[----:B--2---:R-:W-:-:S04]  /*a5c0*/  I2FP.F32.S32 R0, R2 ;  /* 0x0000000200007245 */ /* 0x004fc80000201400 */
[----:B------:R-:W-:-:S04]  /*a5d0*/  F2FP.BF16.F32.PACK_AB R0, RZ, R0 ;  /* 0x00000000ff00723e */ /* 0x000fc800000010ff */
[----:B------:R-:W-:Y:S01]  /*a5e0*/  PRMT R19, R0, 0x7610, R19 ;  /* 0x0000761000137816 */ /* 0x000fe20000000013 */
[----:B------:R-:W-:Y:S06]  /*a5f0*/  BRA `(.L_x_11322) ;  /* 0x0000000c00807947 */ /* 0x000fec0003800000 */
.L_x_11323:
[----:B------:R-:W2:Y:S02]  /*a600*/  LDG.E.U16 R2, desc[UR36][R2.64] ;  /* 0x0000002402027981 */ /* 0x000ea4000c1e1500 */
[----:B--2---:R-:W0:Y:S02]  /*a610*/  I2F.S16 R0, R2 ;  /* 0x0000000200007306 */ /* 0x004e240000101400 */
[----:B0-----:R-:W-:-:S04]  /*a620*/  F2FP.BF16.F32.PACK_AB R0, RZ, R0 ;  /* 0x00000000ff00723e */ /* 0x001fc800000010ff */
[----:B------:R-:W-:Y:S01]  /*a630*/  PRMT R19, R0, 0x7610, R19 ;  /* 0x0000761000137816 */ /* 0x000fe20000000013 */
[----:B------:R-:W-:Y:S06]  /*a640*/  BRA `(.L_x_11322) ;  /* 0x0000000c006c7947 */ /* 0x000fec0003800000 */
.L_x_11318:
        /* <DEDUP_REMOVED lines=9> */
.L_x_11326:
[----:B------:R-:W2:Y:S02]  /*a6e0*/  LDG.E.U16 R0, desc[UR36][R2.64] ;  /* 0x0000002402007981 */ /* 0x000ea4000c1e1500 */
[----:B--2---:R-:W-:-:S05]  /*a6f0*/  HADD2.F32 R0, -RZ, R0.H0_H0 ;  /* 0x20000000ff007230 */ /* 0x004fca0000004100 */
[----:B------:R-:W-:-:S04]  /*a700*/  F2FP.BF16.F32.PACK_AB R0, RZ, R0 ;  /* 0x00000000ff00723e */ /* 0x000fc800000010ff */
[----:B------:R-:W-:Y:S01]  /*a710*/  PRMT R19, R0, 0x7610, R19 ;  /* 0x0000761000137816 */ /* 0x000fe20000000013 */
[----:B------:R-:W-:Y:S06]  /*a720*/  BRA `(.L_x_11322) ;  /* 0x0000000c00347947 */ /* 0x000fec0003800000 */
.L_x_11325:
        /* <DEDUP_REMOVED lines=9> */
.L_x_11328:
[----:B------:R-:W2:Y:S02]  /*a7c0*/  LDG.E.U16 R2, desc[UR36][R2.64] ;  /* 0x0000002402027981 */ /* 0x000ea4000c1e1500 */
[----:B--2---:R-:W-:-:S05]  /*a7d0*/  HADD2.F32 R0, -RZ, R2.H0_H0 ;  /* 0x20000002ff007230 */ /* 0x004fca0000004100 */
[----:B------:R-:W-:-:S04]  /*a7e0*/  F2FP.BF16.F32.PACK_AB R0, RZ, R0 ;  /* 0x00000000ff00723e */ /* 0x000fc800000010ff */
[----:B------:R-:W-:Y:S01]  /*a7f0*/  PRMT R19, R0, 0x7610, R19 ;  /* 0x0000761000137816 */ /* 0x000fe20000000013 */
[----:B------:R-:W-:Y:S06]  /*a800*/  BRA `(.L_x_11322) ;  /* 0x0000000800fc7947 */ /* 0x000fec0003800000 */
.L_x_11327:
        /* <DEDUP_REMOVED lines=9> */
.L_x_11317:
        /* <DEDUP_REMOVED lines=14> */
.L_x_11331:
        /* <DEDUP_REMOVED lines=9> */
.L_x_11330:
        /* <DEDUP_REMOVED lines=27> */
.L_x_11333:
        /* <DEDUP_REMOVED lines=14> */
.L_x_11332:
[----:B------:R0:W5:Y:S01]  /*aca0*/  LDG.E.U16 R19, desc[UR36][R2.64] ;  /* 0x0000002402137981 */ /* 0x000162000c1e1500 */
[----:B------:R-:W-:Y:S05]  /*acb0*/  BRA `(.L_x_11322) ;  /* 0x0000000400d07947 */ /* 0x000fea0003800000 */
.L_x_11329:
        /* <DEDUP_REMOVED lines=13> */
.L_x_11336:
        /* <DEDUP_REMOVED lines=21> */
.L_x_11340:
[----:B------:R-:W-:Y:S05]  /*aee0*/  BSYNC.RECONVERGENT B1 ;  /* 0x0000000000017941 */ /* 0x000fea0003800200 */
.L_x_11339:
[----:B------:R-:W-:Y:S01]  /*aef0*/  IMAD.SHL.U32 R0, R0, 0x100000, RZ ;  /* 0x0010000000007824 */ /* 0x000fe200078e00ff */
[----:B------:R-:W-:-:S04]  /*af00*/  LEA R2, R2, 0x3b800000, 0x17 ;  /* 0x3b80000002027811 */ /* 0x000fc800078eb8ff */
[----:B------:R-:W-:-:S07]  /*af10*/  LOP3.LUT R0, R2, R0, R7, 0xfe, !PT ;  /* 0x0000000002007212 */ /* 0x000fce00078efe07 */
.L_x_11338:
[----:B------:R-:W-:Y:S05]  /*af20*/  BSYNC.RECONVERGENT B0 ;  /* 0x0000000000007941 */ /* 0x000fea0003800200 */
.L_x_11337:
[----:B------:R-:W-:-:S04]  /*af30*/  F2FP.BF16.F32.PACK_AB R0, RZ, R0 ;  /* 0x00000000ff00723e */ /* 0x000fc800000010ff */
[----:B------:R-:W-:Y:S01]  /*af40*/  PRMT R19, R0, 0x7610, R19 ;  /* 0x0000761000137816 */ /* 0x000fe20000000013 */
[----:B------:R-:W-:Y:S06]  /*af50*/  BRA `(.L_x_11322) ;  /* 0x0000000400287947 */ /* 0x000fec0003800000 */
.L_x_11335:
        /* <DEDUP_REMOVED lines=21> */
.L_x_11344:
[----:B------:R-:W-:Y:S05]  /*b0b0*/  BSYNC.RECONVERGENT B1 ;  /* 0x0000000000017941 */ /* 0x000fea0003800200 */
.L_x_11343:
[----:B------:R-:W-:Y:S01]  /*b0c0*/  IMAD.SHL.U32 R0, R0, 0x200000, RZ ;  /* 0x0020000000007824 */ /* 0x000fe200078e00ff */
[----:B------:R-:W-:-:S04]  /*b0d0*/  LEA R2, R2, 0x37800000, 0x17 ;  /* 0x3780000002027811 */ /* 0x000fc800078eb8ff */
[----:B------:R-:W-:-:S07]  /*b0e0*/  LOP3.LUT R0, R2, R0, R7, 0xfe, !PT ;  /* 0x0000000002007212 */ /* 0x000fce00078efe07 */
.L_x_11342:
[----:B------:R-:W-:Y:S05]  /*b0f0*/  BSYNC.RECONVERGENT B0 ;  /* 0x0000000000007941 */ /* 0x000fea0003800200 */
.L_x_11341:
[----:B------:R-:W-:-:S04]  /*b100*/  F2FP.BF16.F32.PACK_AB R0, RZ, R0 ;  /* 0x00000000ff00723e */ /* 0x000fc800000010ff */
[----:B------:R-:W-:Y:S01]  /*b110*/  PRMT R19, R0, 0x7610, R19 ;  /* 0x0000761000137816 */ /* 0x000fe20000000013 */
[----:B------:R-:W-:Y:S06]  /*b120*/  BRA `(.L_x_11322) ;  /* 0x0000000000b47947 */ /* 0x000fec0003800000 */
.L_x_11334:
        /* <DEDUP_REMOVED lines=14> */
.L_x_11348:
[----:B------:R-:W-:Y:S05]  /*b210*/  BSYNC.RECONVERGENT B0 ;  /* 0x0000000000007941 */ /* 0x000fea0003800200 */
.L_x_11347:
[----:B------:R-:W-:-:S04]  /*b220*/  F2FP.BF16.F32.PACK_AB R0, RZ, R0 ;  /* 0x00000000ff00723e */ /* 0x000fc800000010ff */
[----:B------:R-:W-:Y:S01]  /*b230*/  PRMT R19, R0, 0x7610, R19 ;  /* 0x0000761000137816 */ /* 0x000fe20000000013 */
[----:B------:R-:W-:Y:S06]  /*b240*/  BRA `(.L_x_11322) ;  /* 0x00000000006c7947 */ /* 0x000fec0003800000 */
.L_x_11321:
        /* <DEDUP_REMOVED lines=16> */
.L_x_11349:
[----:B------:R-:W-:Y:S01]  /*b350*/  PRMT R19, RZ, 0x7610, R19 ;  /* 0x00007610ff137816 */ /* 0x000fe20000000013 */
[----:B------:R-:W-:Y:S06]  /*b360*/  BRA `(.L_x_11322) ;  /* 0x0000000000247947 */ /* 0x000fec0003800000 */
.L_x_11346:
[----:B------:R-:W2:Y:S02]  /*b370*/  LDG.E.64 R2, desc[UR36][R2.64] ;  /* 0x0000002402027981 */ /* 0x000ea4000c1e1b00 */
[----:B--2---:R-:W0:Y:S02]  /*b380*/  I2F.U64 R0, R2 ;  /* 0x0000000200007312 */ /* 0x004e240000301000 */
[----:B0-----:R-:W-:-:S04]  /*b390*/  F2FP.BF16.F32.PACK_AB R0, RZ, R0 ;  /* 0x00000000ff00723e */ /* 0x001fc800000010ff */
[----:B------:R-:W-:Y:S01]  /*b3a0*/  PRMT R19, R0, 0x7610, R19 ;  /* 0x0000761000137816 */ /* 0x000fe20000000013 */
[----:B------:R-:W-:Y:S06]  /*b3b0*/  BRA `(.L_x_11322) ;  /* 0x0000000000107947 */ /* 0x000fec0003800000 */
.L_x_11345:
[----:B------:R-:W2:Y:S02]  /*b3c0*/  LDG.E R2, desc[UR36][R2.64] ;  /* 0x0000002402027981 */ /* 0x000ea4000c1e1900 */
[----:B--2---:R-:W-:-:S04]  /*b3d0*/  I2FP.F32.U32 R0, R2 ;  /* 0x0000000200007245 */ /* 0x004fc80000201000 */
[----:B------:R-:W-:-:S04]  /*b3e0*/  F2FP.BF16.F32.PACK_AB R0, RZ, R0 ;  /* 0x00000000ff00723e */ /* 0x000fc800000010ff */
[----:B------:R-:W-:-:S07]  /*b3f0*/  PRMT R19, R0, 0x7610, R19 ;  /* 0x0000761000137816 */ /* 0x000fce0000000013 */
.L_x_11322:
        /* <DEDUP_REMOVED lines=18> */
.L_x_11353:
[----:B------:R-:W2:Y:S02]  /*b520*/  LDG.E.U8 R2, desc[UR36][R2.64] ;  /* 0x0000002402027981 */ /* 0x000ea4000c1e1100 */
[----:B--2---:R-:W-:-:S04]  /*b530*/  I2FP.F32.U32 R0, R2 ;  /* 0x0000000200007245 */ /* 0x004fc80000201000 */
[----:B------:R-:W-:Y:S01]  /*b540*/  F2FP.BF16.F32.PACK_AB R0, RZ, R0 ;  /* 0x00000000ff00723e */ /* 0x000fe200000010ff */
[----:B------:R-:W-:Y:S06]  /*b550*/  BRA `(.L_x_11355) ;  /* 0x0000000c00847947 */ /* 0x000fec0003800000 */
.L_x_11352:
        /* <DEDUP_REMOVED lines=10> */
.L_x_11357:
[----:B------:R-:W2:Y:S02]  /*b600*/  LDG.E R2, desc[UR36][R2.64] ;  /* 0x0000002402027981 */ /* 0x000ea4000c1e1900 */
[----:B--2---:R-:W-:-:S04]  /*b610*/  I2FP.F32.S32 R0, R2 ;  /* 0x0000000200007245 */ /* 0x004fc80000201400 */
[----:B------:R-:W-:Y:S01]  /*b620*/  F2FP.BF16.F32.PACK_AB R0, RZ, R0 ;  /* 0x00000000ff00723e */ /* 0x000fe200000010ff */
[----:B------:R-:W-:Y:S06]  /*b630*/  BRA `(.L_x_11355) ;  /* 0x0000000c004c7947 */ /* 0x000fec0003800000 */
.L_x_11356:
[----:B------:R-:W2:Y:S02]  /*b640*/  LDG.E.U16 R2, desc[UR36][R2.64] ;  /* 0x0000002402027981 */ /* 0x000ea4000c1e1500 */
[----:B--2---:R-:W0:Y:S02]  /*b650*/  I2F.S16 R0, R2 ;  /* 0x0000000200007306 */ /* 0x004e240000101400 */
[----:B0-----:R-:W-:Y:S01]  /*b660*/  F2FP.BF16.F32.PACK_AB R0, RZ, R0 ;  /* 0x00000000ff00723e */ /* 0x001fe200000010ff */
[----:B------:R-:W-:Y:S06]  /*b670*/  BRA `(.L_x_11355) ;  /* 0x0000000c003c7947 */ /* 0x000fec0003800000 */
.L_x_11351:
        /* <DEDUP_REMOVED lines=9> */
.L_x_11359:
[----:B------:R-:W2:Y:S02]  /*b710*/  LDG.E.U16 R0, desc[UR36][R2.64] ;  /* 0x0000002402007981 */ /* 0x000ea4000c1e1500 */
[----:B--2---:R-:W-:-:S05]  /*b720*/  HADD2.F32 R0, -RZ, R0.H0_H0 ;  /* 0x20000000ff007230 */ /* 0x004fca0000004100 */
[----:B------:R-:W-:Y:S01]  /*b730*/  F2FP.BF16.F32.PACK_AB R0, RZ, R0 ;  /* 0x00000000ff00723e */ /* 0x000fe200000010ff */
[----:B------:R-:W-:Y:S06]  /*b740*/  BRA `(.L_x_11355) ;  /* 0x0000000c00087947 */ /* 0x000fec0003800000 */
.L_x_11358:
        /* <DEDUP_REMOVED lines=9> */
.L_x_11361:
[----:B------:R-:W2:Y:S02]  /*b7e0*/  LDG.E.U16 R2, desc[UR36][R2.64] ;  /* 0x0000002402027981 */ /* 0x000ea4000c1e1500 */
[----:B--2---:R-:W-:-:S05]  /*b7f0*/  HADD2.F32 R0, -RZ, R2.H0_H0 ;  /* 0x20000002ff007230 */ /* 0x004fca0000004100 */
[----:B------:R-:W-:Y:S01]  /*b800*/  F2FP.BF16.F32.PACK_AB R0, RZ, R0 ;  /* 0x00000000ff00723e */ /* 0x000fe200000010ff */
[----:B------:R-:W-:Y:S06]  /*b810*/  BRA `(.L_x_11355) ;  /* 0x0000000800d47947 */ /* 0x000fec0003800000 */
.L_x_11360:
        /* <DEDUP_REMOVED lines=8> */
.L_x_11350:
        /* <DEDUP_REMOVED lines=13> */
.L_x_11364:
        /* <DEDUP_REMOVED lines=8> */
.L_x_11363:
        /* <DEDUP_REMOVED lines=27> */
.L_x_11366:
        /* <DEDUP_REMOVED lines=13> */
.L_x_11365:
[----:B------:R0:W5:Y:S01]  /*bc70*/  LDG.E.U16 R0, desc[UR36][R2.64] ;  /* 0x0000002402007981 */ /* 0x000162000c1e1500 */
[----:B------:R-:W-:Y:S05]  /*bc80*/  BRA `(.L_x_11355) ;  /* 0x0000000400b87947 */ /* 0x000fea0003800000 */
.L_x_11362:
        /* <DEDUP_REMOVED lines=12> */
.L_x_11369:
        /* <DEDUP_REMOVED lines=21> */
.L_x_11373:
[----:B------:R-:W-:Y:S05]  /*bea0*/  BSYNC.RECONVERGENT B1 ;  /* 0x0000000000017941 */ /* 0x000fea0003800200 */
.L_x_11372:
[----:B------:R-:W-:Y:S02]  /*beb0*/  SHF.L.U32 R0, R0, 0x14, RZ ;  /* 0x0000001400007819 */ /* 0x000fe400000006ff */
[----:B------:R-:W-:-:S04]  /*bec0*/  LEA R2, R2, 0x3b800000, 0x17 ;  /* 0x3b80000002027811 */ /* 0x000fc800078eb8ff */
[----:B------:R-:W-:-:S07]  /*bed0*/  LOP3.LUT R0, R2, R0, R7, 0xfe, !PT ;  /* 0x0000000002007212 */ /* 0x000fce00078efe07 */
.L_x_11371:
[----:B------:R-:W-:Y:S05]  /*bee0*/  BSYNC.RECONVERGENT B0 ;  /* 0x0000000000007941 */ /* 0x000fea0003800200 */
.L_x_11370:
[----:B------:R-:W-:Y:S01]  /*bef0*/  F2FP.BF16.F32.PACK_AB R0, RZ, R0 ;  /* 0x00000000ff00723e */ /* 0x000fe200000010ff */
[----:B------:R-:W-:Y:S06]  /*bf00*/  BRA `(.L_x_11355) ;  /* 0x0000000400187947 */ /* 0x000fec0003800000 */
.L_x_11368:
        /* <DEDUP_REMOVED lines=21> */
.L_x_11377:
[----:B------:R-:W-:Y:S05]  /*c060*/  BSYNC.RECONVERGENT B1 ;  /* 0x0000000000017941 */ /* 0x000fea0003800200 */
.L_x_11376:
[----:B------:R-:W-:Y:S02]  /*c070*/  SHF.L.U32 R0, R0, 0x15, RZ ;  /* 0x0000001500007819 */ /* 0x000fe400000006ff */
[----:B------:R-:W-:-:S04]  /*c080*/  LEA R2, R2, 0x37800000, 0x17 ;  /* 0x3780000002027811 */ /* 0x000fc800078eb8ff */
[----:B------:R-:W-:-:S07]  /*c090*/  LOP3.LUT R0, R2, R0, R7, 0xfe, !PT ;  /* 0x0000000002007212 */ /* 0x000fce00078efe07 */
.L_x_11375:
[----:B------:R-:W-:Y:S05]  /*c0a0*/  BSYNC.RECONVERGENT B0 ;  /* 0x0000000000007941 */ /* 0x000fea0003800200 */
.L_x_11374:
[----:B------:R-:W-:Y:S01]  /*c0b0*/  F2FP.BF16.F32.PACK_AB R0, RZ, R0 ;  /* 0x00000000ff00723e */ /* 0x000fe200000010ff */
[----:B------:R-:W-:Y:S06]  /*c0c0*/  BRA `(.L_x_11355) ;  /* 0x0000000000a87947 */ /* 0x000fec0003800000 */
.L_x_11367:
        /* <DEDUP_REMOVED lines=14> */
.L_x_11381:
[----:B------:R-:W-:Y:S05]  /*c1b0*/  BSYNC.RECONVERGENT B0 ;  /* 0x0000000000007941 */ /* 0x000fea0003800200 */
.L_x_11380:
[----:B------:R-:W-:Y:S01]  /*c1c0*/  F2FP.BF16.F32.PACK_AB R0, RZ, R0 ;  /* 0x00000000ff00723e */ /* 0x000fe200000010ff */
[----:B------:R-:W-:Y:S06]  /*c1d0*/  BRA `(.L_x_11355) ;  /* 0x0000000000647947 */ /* 0x000fec0003800000 */
.L_x_11354:
        /* <DEDUP_REMOVED lines=16> */
.L_x_11382:
[----:B------:R-:W-:Y:S01]  /*c2e0*/  PRMT R0, RZ, 0x7610, R0 ;  /* 0x00007610ff007816 */ /* 0x000fe20000000000 */
[----:B------:R-:W-:Y:S06]  /*c2f0*/  BRA `(.L_x_11355) ;  /* 0x00000000001c7947 */ /* 0x000fec0003800000 */
.L_x_11379:
[----:B------:R-:W2:Y:S02]  /*c300*/  LDG.E.64 R2, desc[UR36][R2.64] ;  /* 0x0000002402027981 */ /* 0x000ea4000c1e1b00 */
[----:B--2---:R-:W0:Y:S02]  /*c310*/  I2F.U64 R0, R2 ;  /* 0x0000000200007312 */ /* 0x004e240000301000 */
[----:B0-----:R-:W-:Y:S01]  /*c320*/  F2FP.BF16.F32.PACK_AB R0, RZ, R0 ;  /* 0x00000000ff00723e */ /* 0x001fe200000010ff */
[----:B------:R-:W-:Y:S06]  /*c330*/  BRA `(.L_x_11355) ;  /* 0x00000000000c7947 */ /* 0x000fec0003800000 */
.L_x_11378:
[----:B------:R-:W2:Y:S02]  /*c340*/  LDG.E R2, desc[UR36][R2.64] ;  /* 0x0000002402027981 */ /* 0x000ea4000c1e1900 */
[----:B--2---:R-:W-:-:S04]  /*c350*/  I2FP.F32.U32 R0, R2 ;  /* 0x0000000200007245 */ /* 0x004fc80000201000 */
[----:B------:R-:W-:-:S07]  /*c360*/  F2FP.BF16.F32.PACK_AB R0, RZ, R0 ;  /* 0x00000000ff00723e */ /* 0x000fce00000010ff */
.L_x_11355:
        /* <DEDUP_REMOVED lines=28> */
.L_x_11386:
[----:B-1----:R-:W-:-:S06]  /*c530*/  IMAD.U32 R5, R5, 0x10000, RZ ;  /* 0x0001000005057824 */ /* 0x002fcc00078e00ff */
[----:B------:R-:W1:Y:S02]  /*c540*/  F2I.S64.TRUNC R4, R5 ;  /* 0x0000000500047311 */ /* 0x000e64000020d900 */
[----:B-1----:R1:W-:Y:S01]  /*c550*/  STG.E.U8 desc[UR36][R2.64], R4 ;  /* 0x0000000402007986 */ /* 0x0023e2000c101124 */
[----:B------:R-:W-:Y:S05]  /*c560*/  BRA `(.L_x_11388) ;  /* 0x0000000c006c7947 */ /* 0x000fea0003800000 */
.L_x_11385:
[----:B------:R-:W-:-:S09]  /*c570*/  UISETP.NE.AND UP0, UPT, UR4, 0x2, UPT ;  /* 0x000000020400788c */ /* 0x000fd2000bf05270 */
[----:B------:R-:W-:Y:S05]  /*c580*/  BRA.U !UP0, `(.L_x_11389) ;  /* 0x0000000108307547 */ /* 0x000fea000b800000 */
[----:B------:R-:W-:-:S09]  /*c590*/  UISETP.NE.AND UP0, UPT, UR4, 0x3, UPT ;  /* 0x000000030400788c */ /* 0x000fd2000bf05270 */
[----:B------:R-:W-:Y:S05]  /*c5a0*/  BRA.U !UP0, `(.L_x_11390) ;  /* 0x0000000108187547 */ /* 0x000fea000b800000 */
[----:B------:R-:W-:-:S09]  /*c5b0*/  UISETP.NE.AND UP0, UPT, UR4, 0x4, UPT ;  /* 0x000000040400788c */ /* 0x000fd2000bf05270 */
[----:B------:R-:W-:Y:S05]  /*c5c0*/  BRA.U UP0, `(.L_x_11387) ;  /* 0x0000000900787547 */ /* 0x000fea000b800000 */
[----:B-1----:R-:W-:-:S06]  /*c5d0*/  SHF.L.U32 R5, R5, 0x10, RZ ;  /* 0x0000001005057819 */ /* 0x002fcc00000006ff */
[----:B------:R-:W1:Y:S02]  /*c5e0*/  F2I.S64.TRUNC R4, R5 ;  /* 0x0000000500047311 */ /* 0x000e64000020d900 */
[----:B-1----:R1:W-:Y:S01]  /*c5f0*/  STG.E.64 desc[UR36][R2.64], R4 ;  /* 0x0000000402007986 */ /* 0x0023e2000c101b24 */
[----:B------:R-:W-:Y:S05]  /*c600*/  BRA `(.L_x_11388) ;  /* 0x0000000c00447947 */ /* 0x000fea0003800000 */
.L_x_11390:
[----:B-1----:R-:W-:-:S06]  /*c610*/  IMAD.U32 R5, R5, 0x10000, RZ ;  /* 0x0001000005057824 */ /* 0x002fcc00078e00ff */
[----:B------:R-:W1:Y:S02]  /*c620*/  F2I.FTZ.TRUNC.NTZ R5, R5 ;  /* 0x0000000500057305 */ /* 0x000e64000021f100 */
[----:B-1----:R1:W-:Y:S01]  /*c630*/  STG.E desc[UR36][R2.64], R5 ;  /* 0x0000000502007986 */ /* 0x0023e2000c101924 */
[----:B------:R-:W-:Y:S05]  /*c640*/  BRA `(.L_x_11388) ;  /* 0x0000000c00347947 */ /* 0x000fea0003800000 */
.L_x_11389:
[----:B-1----:R-:W-:-:S06]  /*c650*/  IMAD.U32 R5, R5, 0x10000, RZ ;  /* 0x0001000005057824 */ /* 0x002fcc00078e00ff */
[----:B------:R-:W1:Y:S02]  /*c660*/  F2I.FTZ.TRUNC.NTZ R5, R5 ;  /* 0x0000000500057305 */ /* 0x000e64000021f100 */
[----:B-1----:R1:W-:Y:S01]  /*c670*/  STG.E.U16 desc[UR36][R2.64], R5 ;  /* 0x0000000502007986 */ /* 0x0023e2000c101524 */
[----:B------:R-:W-:Y:S05]  /*c680*/  BRA `(.L_x_11388) ;  /* 0x0000000c00247947 */ /* 0x000fea0003800000 */
.L_x_11384:
        /* <DEDUP_REMOVED lines=9> */
.L_x_11392:
[----:B01----:R-:W-:-:S05]  /*c720*/  IMAD.U32 R0, R5, 0x10000, RZ ;  /* 0x0001000005007824 */ /* 0x003fca00078e00ff */
[----:B------:R-:W-:-:S05]  /*c730*/  F2FP.F16.F32.PACK_AB R0, RZ, R0 ;  /* 0x00000000ff00723e */ /* 0x000fca00000000ff */
[----:B------:R0:W-:Y:S01]  /*c740*/  STG.E.U16 desc[UR36][R2.64], R0 ;  /* 0x0000000002007986 */ /* 0x0001e2000c101524 */
[----:B------:R-:W-:Y:S05]  /*c750*/  BRA `(.L_x_11388) ;  /* 0x0000000800f07947 */ /* 0x000fea0003800000 */
.L_x_11391:
[----:B------:R-:W-:-:S09]  /*c760*/  UISETP.NE.AND UP0, UPT, UR4, 0x7, UPT ;  /* 0x000000070400788c */ /* 0x000fd2000bf05270 */
[----:B------:R-:W-:Y:S05]  /*c770*/  BRA.U !UP0, `(.L_x_11393) ;  /* 0x0000000108347547 */ /* 0x000fea000b800000 */
[----:B------:R-:W-:-:S09]  /*c780*/  UISETP.NE.AND UP0, UPT, UR4, 0x8, UPT ;  /* 0x000000080400788c */ /* 0x000fd2000bf05270 */
[----:B------:R-:W-:Y:S05]  /*c790*/  BRA.U !UP0, `(.L_x_11394) ;  /* 0x0000000108187547 */ /* 0x000fea000b800000 */
[----:B------:R-:W-:-:S09]  /*c7a0*/  UISETP.NE.AND UP0, UPT, UR4, 0x9, UPT ;  /* 0x000000090400788c */ /* 0x000fd2000bf05270 */
[----:B------:R-:W-:Y:S05]  /*c7b0*/  BRA.U UP0, `(.L_x_11387) ;  /* 0x0000000500fc7547 */ /* 0x000fea000b800000 */
[----:B-1----:R-:W-:Y:S01]  /*c7c0*/  SHF.L.U32 R4, R5, 0x10, RZ ;  /* 0x0000001005047819 */ /* 0x002fe200000006ff */
[----:B------:R-:W-:-:S05]  /*c7d0*/  IMAD.MOV.U32 R5, RZ, RZ, RZ ;  /* 0x000000ffff057224 */ /* 0x000fca00078e00ff */
[----:B------:R1:W-:Y:S01]  /*c7e0*/  STG.E.64 desc[UR36][R2.64], R4 ;  /* 0x0000000402007986 */ /* 0x0003e2000c101b24 */
[----:B------:R-:W-:Y:S05]  /*c7f0*/  BRA `(.L_x_11388) ;  /* 0x0000000800c87947 */ /* 0x000fea0003800000 */
.L_x_11394:
[----:B-1----:R-:W-:-:S05]  /*c800*/  IMAD.U32 R5, R5, 0x10000, RZ ;  /* 0x0001000005057824 */ /* 0x002fca00078e00ff */
[----:B------:R-:W-:-:S04]  /*c810*/  F2FP.F16.F32.PACK_AB R5, RZ, R5 ;  /* 0x00000005ff05723e */ /* 0x000fc800000000ff */
[----:B------:R-:W-:-:S05]  /*c820*/  PRMT R5, R5, 0x5410, RZ ;  /* 0x0000541005057816 */ /* 0x000fca00000000ff */
[----:B------:R1:W-:Y:S01]  /*c830*/  STG.E desc[UR36][R2.64], R5 ;  /* 0x0000000502007986 */ /* 0x0003e2000c101924 */
[----:B------:R-:W-:Y:S05]  /*c840*/  BRA `(.L_x_11388) ;  /* 0x0000000800b47947 */ /* 0x000fea0003800000 */
.L_x_11393:
[----:B-1----:R-:W-:-:S04]  /*c850*/  IMAD.U32 R4, R5, 0x10000, RZ ;  /* 0x0001000005047824 */ /* 0x002fc800078e00ff */
[----:B------:R-:W-:-:S06]  /*c860*/  FMUL.FTZ R4, R4, 1 ;  /* 0x3f80000004047820 */ /* 0x000fcc0000410000 */
[----:B------:R-:W1:Y:S02]  /*c870*/  F2F.F64.F32 R4, R4 ;  /* 0x0000000400047310 */ /* 0x000e640000201800 */
[----:B-1----:R1:W-:Y:S01]  /*c880*/  STG.E.64 desc[UR36][R2.64], R4 ;  /* 0x0000000402007986 */ /* 0x0023e2000c101b24 */
[----:B------:R-:W-:Y:S05]  /*c890*/  BRA `(.L_x_11388) ;  /* 0x0000000800a07947 */ /* 0x000fea0003800000 */
.L_x_11383:
        /* <DEDUP_REMOVED lines=14> */
.L_x_11398:
        /* <DEDUP_REMOVED lines=18> */
.L_x_11401:
[----:B------:R-:W-:-:S04]  /*caa0*/  SHF.R.U32.HI R5, RZ, 0x18, R5 ;  /* 0x00000018ff057819 */ /* 0x000fc80000011605 */
[----:B------:R-:W-:-:S07]  /*cab0*/  LOP3.LUT R0, R0, 0x80, R5, 0xf8, !PT ;  /* 0x0000008000007812 */ /* 0x000fce00078ef805 */
.L_x_11400:
[----:B------:R-:W-:Y:S05]  /*cac0*/  BSYNC.RECONVERGENT B0 ;  /* 0x0000000000007941 */ /* 0x000fea0003800200 */
.L_x_11399:
[----:B------:R0:W-:Y:S01]  /*cad0*/  STG.E.U8 desc[UR36][R2.64], R0 ;  /* 0x0000000002007986 */ /* 0x0001e2000c101124 */
[----:B------:R-:W-:Y:S05]  /*cae0*/  BRA `(.L_x_11388) ;  /* 0x00000008000c7947 */ /* 0x000fea0003800000 */
.L_x_11397:
        /* <DEDUP_REMOVED lines=18> */
.L_x_11404:
[----:B------:R-:W-:-:S04]  /*cc10*/  SHF.R.U32.HI R5, RZ, 0x18, R5 ;  /* 0x00000018ff057819 */ /* 0x000fc80000011605 */
[----:B------:R-:W-:-:S07]  /*cc20*/  LOP3.LUT R0, R0, 0x80, R5, 0xf8, !PT ;  /* 0x0000008000007812 */ /* 0x000fce00078ef805 */
.L_x_11403:
[----:B------:R-:W-:Y:S05]  /*cc30*/  BSYNC.RECONVERGENT B0 ;  /* 0x0000000000007941 */ /* 0x000fea0003800200 */
.L_x_11402:
[----:B------:R0:W-:Y:S01]  /*cc40*/  STG.E.U8 desc[UR36][R2.64], R0 ;  /* 0x0000000002007986 */ /* 0x0001e2000c101124 */
[----:B------:R-:W-:Y:S05]  /*cc50*/  BRA `(.L_x_11388) ;  /* 0x0000000400b07947 */ /* 0x000fea0003800000 */
.L_x_11396:
        /* <DEDUP_REMOVED lines=22> */
.L_x_11406:
[----:B-1----:R-:W-:-:S06]  /*cdc0*/  IMAD.U32 R5, R5, 0x10000, RZ ;  /* 0x0001000005057824 */ /* 0x002fcc00078e00ff */
[----:B------:R-:W1:Y:S02]  /*cdd0*/  F2I.U64.TRUNC R4, R5 ;  /* 0x0000000500047311 */ /* 0x000e64000020d800 */
[----:B-1----:R1:W-:Y:S01]  /*cde0*/  STG.E.64 desc[UR36][R2.64], R4 ;  /* 0x0000000402007986 */ /* 0x0023e2000c101b24 */
[----:B------:R-:W-:Y:S05]  /*cdf0*/  BRA `(.L_x_11388) ;  /* 0x0000000400487947 */ /* 0x000fea0003800000 */
.L_x_11405:
[----:B-1----:R-:W-:-:S06]  /*ce00*/  IMAD.U32 R5, R5, 0x10000, RZ ;  /* 0x0001000005057824 */ /* 0x002fcc00078e00ff */
[----:B------:R-:W1:Y:S02]  /*ce10*/  F2I.FTZ.U32.TRUNC.NTZ R5, R5 ;  /* 0x0000000500057305 */ /* 0x000e64000021f000 */
[----:B-1----:R1:W-:Y:S01]  /*ce20*/  STG.E desc[UR36][R2.64], R5 ;  /* 0x0000000502007986 */ /* 0x0023e2000c101924 */
[----:B------:R-:W-:Y:S05]  /*ce30*/  BRA `(.L_x_11388) ;  /* 0x0000000400387947 */ /* 0x000fea0003800000 */
.L_x_11395:
        /* <DEDUP_REMOVED lines=11> */
.L_x_11408:
[----:B-1----:R-:W-:Y:S01]  /*cef0*/  IMAD.U32 R5, R5, 0x10000, RZ ;  /* 0x0001000005057824 */ /* 0x002fe200078e00ff */
[----:B------:R-:W-:-:S03]  /*cf00*/  CS2R R6, SRZ ;  /* 0x0000000000067805 */ /* 0x000fc6000001ff00 */
[----:B------:R-:W-:-:S06]  /*cf10*/  FMUL.FTZ R5, R5, 1 ;  /* 0x3f80000005057820 */ /* 0x000fcc0000410000 */
[----:B------:R-:W1:Y:S02]  /*cf20*/  F2F.F64.F32 R4, R5 ;  /* 0x0000000500047310 */ /* 0x000e640000201800 */
[----:B-1----:R1:W-:Y:S01]  /*cf30*/  STG.E.128 desc[UR36][R2.64], R4 ;  /* 0x0000000402007986 */ /* 0x0023e2000c101d24 */
[----:B------:R-:W-:Y:S05]  /*cf40*/  BRA `(.L_x_11388) ;  /* 0x0000000000f47947 */ /* 0x000fea0003800000 */
.L_x_11407:
[----:B------:R-:W-:-:S09]  /*cf50*/  UISETP.NE.AND UP0, UPT, UR4, 0xf, UPT ;  /* 0x0000000f0400788c */ /* 0x000fd2000bf05270 */
[----:B------:R-:W-:Y:S05]  /*cf60*/  BRA.U !UP0, `(.L_x_11409) ;  /* 0x0000000108e87547 */ /* 0x000fea000b800000 */
[----:B------:R-:W-:-:S09]  /*cf70*/  UISETP.NE.AND UP0, UPT, UR4, 0x17, UPT ;  /* 0x000000170400788c */ /* 0x000fd2000bf05270 */
[----:B------:R-:W-:Y:S05]  /*cf80*/  BRA.U !UP0, `(.L_x_11410) ;  /* 0x0000000108907547 */ /* 0x000fea000b800000 */
[----:B------:R-:W-:-:S09]  /*cf90*/  UISETP.NE.AND UP0, UPT, UR4, 0x18, UPT ;  /* 0x000000180400788c */ /* 0x000fd2000bf05270 */
[----:B------:R-:W-:Y:S05]  /*cfa0*/  BRA.U !UP0, `(.L_x_11411) ;  /* 0x0000000108447547 */ /* 0x000fea000b800000 */
.L_x_11387:
        /* <DEDUP_REMOVED lines=8> */
[----:B0-----:R-:W-:Y:S01]  /*d030*/  MOV R4, UR4 ;  /* 0x0000000400047c02 */ /* 0x001fe20008000f00 */
[----:B-1----:R-:W-:-:S02]  /*d040*/  IMAD.U32 R5, RZ, RZ, UR5 ;  /* 0x00000005ff057e24 */ /* 0x002fc4000f8e00ff */
[----:B----4-:R-:W-:Y:S02]  /*d050*/  IMAD.U32 R6, RZ, RZ, UR6 ;  /* 0x00000006ff067e24 */ /* 0x010fe4000f8e00ff */
[----:B------:R-:W-:Y:S02]  /*d060*/  IMAD.U32 R7, RZ, RZ, UR7 ;  /* 0x00000007ff077e24 */ /* 0x000fe4000f8e00ff */
[----:B-----5:R-:W-:Y:S01]  /*d070*/  IMAD.U32 R10, RZ, RZ, UR8 ;  /* 0x00000008ff0a7e24 */ /* 0x020fe2000f8e00ff */
[----:B--2---:R-:W-:-:S07]  /*d080*/  MOV R11, UR9 ;  /* 0x00000009000b7c02 */ /* 0x004fce0008000f00 */
[----:B------:R-:W-:-:S07]  /*d090*/  LEPC R20, `(.L_x_11412) ;  /* 0x000000001014794e */ /* 0x000fce0000000000 */
[----:B---3--:R-:W-:Y:S05]  /*d0a0*/  CALL.ABS.NOINC R2 ;  /* 0x0000000002007343 */ /* 0x008fea0003c00000 */
.L_x_11412:
[----:B------:R-:W-:Y:S05]  /*d0b0*/  BRA `(.L_x_11388) ;  /* 0x0000000000987947 */ /* 0x000fea0003800000 */
.L_x_11411:
[----:B-1----:R-:W-:Y:S01]  /*d0c0*/  IMAD.U32 R7, R5, 0x10000, RZ ;  /* 0x0001000005077824 */ /* 0x002fe200078e00ff */
[----:B------:R-:W-:Y:S01]  /*d0d0*/  BSSY.RECONVERGENT B0, `(.L_x_11413) ;  /* 0x000000c000007945 */ /* 0x000fe20003800200 */
[----:B0-----:R-:W-:-:S03]  /*d0e0*/  HFMA2 R0, -RZ, RZ, 0, 7.569789886474609375e-06 ;  /* 0x0000007fff007431 */ /* 0x001fc600000001ff */
        /* <DEDUP_REMOVED lines=10> */
.L_x_11414:
[----:B------:R-:W-:Y:S05]  /*d190*/  BSYNC.RECONVERGENT B0 ;  /* 0x0000000000007941 */ /* 0x000fea0003800200 */
.L_x_11413:
[----:B------:R-:W-:-:S05]  /*d1a0*/  LOP3.LUT R5, R0, 0x80, R5, 0xf8, !PT ;  /* 0x0000008000057812 */ /* 0x000fca00078ef805 */
[----:B------:R4:W-:Y:S01]  /*d1b0*/  STG.E.U8 desc[UR36][R2.64], R5 ;  /* 0x0000000502007986 */ /* 0x0009e2000c101124 */
[----:B------:R-:W-:Y:S05]  /*d1c0*/  BRA `(.L_x_11388) ;  /* 0x0000000000547947 */ /* 0x000fea0003800000 */
.L_x_11410:
        /* <DEDUP_REMOVED lines=12> */
.L_x_11416:
[----:B0-----:R-:W-:Y:S01]  /*d290*/  IMAD.MOV.U32 R0, RZ, RZ, 0x7f ;  /* 0x0000007fff007424 */ /* 0x001fe200078e00ff */
[----:B------:R-:W-:-:S04]  /*d2a0*/  ISETP.GT.U32.AND P0, PT, R4, 0x7f800000, PT ;  /* 0x7f8000000400780c */ /* 0x000fc80003f04070 */
[----:B------:R-:W-:-:S09]  /*d2b0*/  SEL R0, R0, 0x7c, P0 ;  /* 0x0000007c00007807 */ /* 0x000fd20000000000 */
.L_x_11417:
[----:B------:R-:W-:Y:S05]  /*d2c0*/  BSYNC.RECONVERGENT B0 ;  /* 0x0000000000007941 */ /* 0x000fea0003800200 */
.L_x_11415:
[----:B------:R-:W-:-:S04]  /*d2d0*/  SHF.R.U32.HI R5, RZ, 0x18, R5 ;  /* 0x00000018ff057819 */ /* 0x000fc80000011605 */
[----:B------:R-:W-:-:S05]  /*d2e0*/  LOP3.LUT R5, R0, 0x80, R5, 0xf8, !PT ;  /* 0x0000008000057812 */ /* 0x000fca00078ef805 */
[----:B------:R3:W-:Y:S01]  /*d2f0*/  STG.E.U8 desc[UR36][R2.64], R5 ;  /* 0x0000000502007986 */ /* 0x0007e2000c101124 */
[----:B------:R-:W-:Y:S05]  /*d300*/  BRA `(.L_x_11388) ;  /* 0x0000000000047947 */ /* 0x000fea0003800000 */
.L_x_11409:
[----:B-1----:R1:W-:Y:S02]  /*d310*/  STG.E.U16 desc[UR36][R2.64], R5 ;  /* 0x0000000502007986 */ /* 0x0023e4000c101524 */
.L_x_11388:
[----:B------:R-:W-:-:S07]  /*d320*/  VIADD R17, R17, 0x80 ;  /* 0x0000008011117836 */ /* 0x000fce0000000000 */
.L_x_11315:
[----:B------:R-:W-:Y:S05]  /*d330*/  BSYNC.RECONVERGENT B6 ;  /* 0x0000000000067941 */ /* 0x000fea0003800200 */
.L_x_11314:
[----:B------:R-:W5:Y:S02]  /*d340*/  LDCU UR4, c[0x0][0x380] ;  /* 0x00007000ff0477ac */ /* 0x000f640008000800 */
[----:B-----5:R-:W-:-:S13]  /*d350*/  ISETP.GE.AND P0, PT, R17, UR4, PT ;  /* 0x0000000411007c0c */ /* 0x020fda000bf06270 */
[----:B------:R-:W-:Y:S05]  /*d360*/  @P0 EXIT ;  /* 0x000000000000094d */ /* 0x000fea0003800000 */
[----:B------:R-:W5:Y:S01]  /*d370*/  LDCU UR4, c[0x0][0x388] ;  /* 0x00007100ff0477ac */ /* 0x000f620008000800 */
[----:B------:R-:W-:Y:S01]  /*d380*/  IMAD.MOV.U32 R18, RZ, RZ, RZ ;  /* 0x000000ffff127224 */ /* 0x000fe200078e00ff */
[----:B0---4-:R-:W-:Y:S01]  /*d390*/  MOV R0, RZ ;  /* 0x000000ff00007202 */ /* 0x011fe20000000f00 */
        /* <DEDUP_REMOVED lines=351> */
.L_x_11418:
        /* <DEDUP_REMOVED lines=22> */
.L_x_11422:
[----:B------:R-:W2:Y:S02]  /*eaf0*/  LDG.E.U8 R2, desc[UR36][R2.64] ;  /* 0x0000002402027981 */ /* 0x000ea4000c1e1100 */
[----:B--2---:R-:W-:-:S04]  /*eb00*/  I2FP.F32.U32 R0, R2 ;  /* 0x0000000200007245 */ /* 0x004fc80000201000 */
[----:B------:R-:W-:-:S04]  /*eb10*/  F2FP.BF16.F32.PACK_AB R0, RZ, R0 ;  /* 0x00000000ff00723e */ /* 0x000fc800000010ff */
[----:B------:R-:W-:Y:S01]  /*eb20*/  PRMT R19, R0, 0x7610, R19 ;  /* 0x0000761000137816 */ /* 0x000fe20000000013 */
[----:B------:R-:W-:Y:S06]  /*eb30*/  BRA `(.L_x_11424) ;  /* 0x0000000c00c07947 */ /* 0x000fec0003800000 */
.L_x_11421:
        /* <DEDUP_REMOVED lines=11> */
.L_x_11426:
[----:B------:R-:W2:Y:S02]  /*ebf0*/  LDG.E R2, desc[UR36][R2.64] ;  /* 0x0000002402027981 */ /* 0x000ea4000c1e1900 */
[----:B--2---:R-:W-:-:S04]  /*ec00*/  I2FP.F32.S32 R0, R2 ;  /* 0x0000000200007245 */ /* 0x004fc80000201400 */
[----:B------:R-:W-:-:S04]  /*ec10*/  F2FP.BF16.F32.PACK_AB R0, RZ, R0 ;  /* 0x00000000ff00723e */ /* 0x000fc800000010ff */
[----:B------:R-:W-:Y:S01]  /*ec20*/  PRMT R19, R0, 0x7610, R19 ;  /* 0x0000761000137816 */ /* 0x000fe20000000013 */
[----:B------:R-:W-:Y:S06]  /*ec30*/  BRA `(.L_x_11424) ;  /* 0x0000000c00807947 */ /* 0x000fec0003800000 */
.L_x_11425:
[----:B------:R-:W2:Y:S02]  /*ec40*/  LDG.E.U16 R2, desc[UR36][R2.64] ;  /* 0x0000002402027981 */ /* 0x000ea4000c1e1500 */
[----:B--2---:R-:W0:Y:S02]  /*ec50*/  I2F.S16 R0, R2 ;  /* 0x0000000200007306 */ /* 0x004e240000101400 */
[----:B0-----:R-:W-:-:S04]  /*ec60*/  F2FP.BF16.F32.PACK_AB R0, RZ, R0 ;  /* 0x00000000ff00723e */ /* 0x001fc800000010ff */
[----:B------:R-:W-:Y:S01]  /*ec70*/  PRMT R19, R0, 0x7610, R19 ;  /* 0x0000761000137816 */ /* 0x000fe20000000013 */
[----:B------:R-:W-:Y:S06]  /*ec80*/  BRA `(.L_x_11424) ;  /* 0x0000000c006c7947 */ /* 0x000fec0003800000 */
.L_x_11420:
        /* <DEDUP_REMOVED lines=9> */
.L_x_11428:
[----:B------:R-:W2:Y:S02]  /*ed20*/  LDG.E.U16 R0, desc[UR36][R2.64] ;  /* 0x0000002402007981 */ /* 0x000ea4000c1e1500 */
[----:B--2---:R-:W-:-:S05]  /*ed30*/  HADD2.F32 R0, -RZ, R0.H0_H0 ;  /* 0x20000000ff007230 */ /* 0x004fca0000004100 */
[----:B------:R-:W-:-:S04]  /*ed40*/  F2FP.BF16.F32.PACK_AB R0, RZ, R0 ;  /* 0x00000000ff00723e */ /* 0x000fc800000010ff */
[----:B------:R-:W-:Y:S01]  /*ed50*/  PRMT R19, R0, 0x7610, R19 ;  /* 0x0000761000137816 */ /* 0x000fe20000000013 */
[----:B------:R-:W-:Y:S06]  /*ed60*/  BRA `(.L_x_11424) ;  /* 0x0000000c00347947 */ /* 0x000fec0003800000 */
.L_x_11427:
        /* <DEDUP_REMOVED lines=9> */
.L_x_11430:
[----:B------:R-:W2:Y:S02]  /*ee00*/  LDG.E.U16 R2, desc[UR36][R2.64] ;  /* 0x0000002402027981 */ /* 0x000ea4000c1e1500 */
[----:B--2---:R-:W-:-:S05]  /*ee10*/  HADD2.F32 R0, -RZ, R2.H0_H0 ;  /* 0x20000002ff007230 */ /* 0x004fca0000004100 */
[----:B------:R-:W-:-:S04]  /*ee20*/  F2FP.BF16.F32.PACK_AB R0, RZ, R0 ;  /* 0x00000000ff00723e */ /* 0x000fc800000010ff */
[----:B------:R-:W-:Y:S01]  /*ee30*/  PRMT R19, R0, 0x7610, R19 ;  /* 0x0000761000137816 */ /* 0x000fe20000000013 */
[----:B------:R-:W-:Y:S06]  /*ee40*/  BRA `(.L_x_11424) ;  /* 0x0000000800fc7947 */ /* 0x000fec0003800000 */
.L_x_11429:
        /* <DEDUP_REMOVED lines=9> */
.L_x_11419:
        /* <DEDUP_REMOVED lines=14> */
.L_x_11433:
        /* <DEDUP_REMOVED lines=9> */
.L_x_11432:
        /* <DEDUP_REMOVED lines=27> */
.L_x_11435:
        /* <DEDUP_REMOVED lines=14> */
.L_x_11434:
[----:B------:R0:W5:Y:S01]  /*f2e0*/  LDG.E.U16 R19, desc[UR36][R2.64] ;  /* 0x0000002402137981 */ /* 0x000162000c1e1500 */
[----:B------:R-:W-:Y:S05]  /*f2f0*/  BRA `(.L_x_11424) ;  /* 0x0000000400d07947 */ /* 0x000fea0003800000 */
.L_x_11431:
        /* <DEDUP_REMOVED lines=13> */
.L_x_11438:
        /* <DEDUP_REMOVED lines=21> */
.L_x_11442:
[----:B------:R-:W-:Y:S05]  /*f520*/  BSYNC.RECONVERGENT B1 ;  /* 0x0000000000017941 */ /* 0x000fea0003800200 */
.L_x_11441:
[----:B------:R-:W-:Y:S01]  /*f530*/  IMAD.SHL.U32 R0, R0, 0x100000, RZ ;  /* 0x0010000000007824 */ /* 0x000fe200078e00ff */
[----:B------:R-:W-:-:S04]  /*f540*/  LEA R2, R2, 0x3b800000, 0x17 ;  /* 0x3b80000002027811 */ /* 0x000fc800078eb8ff */
[----:B------:R-:W-:-:S07]  /*f550*/  LOP3.LUT R0, R2, R0, R7, 0xfe, !PT ;  /* 0x0000000002007212 */ /* 0x000fce00078efe07 */
.L_x_11440:
[----:B------:R-:W-:Y:S05]  /*f560*/  BSYNC.RECONVERGENT B0 ;  /* 0x0000000000007941 */ /* 0x000fea0003800200 */
.L_x_11439:
[----:B------:R-:W-:-:S04]  /*f570*/  F2FP.BF16.F32.PACK_AB R0, RZ, R0 ;  /* 0x00000000ff00723e */ /* 0x000fc800000010ff */
[----:B------:R-:W-:Y:S01]  /*f580*/  PRMT R19, R0, 0x7610, R19 ;  /* 0x0000761000137816 */ /* 0x000fe20000000013 */
[----:B------:R-:W-:Y:S06]  /*f590*/  BRA `(.L_x_11424) ;  /* 0x0000000400287947 */ /* 0x000fec0003800000 */
.L_x_11437:
        /* <DEDUP_REMOVED lines=21> */
.L_x_11446:
[----:B------:R-:W-:Y:S05]  /*f6f0*/  BSYNC.RECONVERGENT B1 ;  /* 0x0000000000017941 */ /* 0x000fea0003800200 */
.L_x_11445:
[----:B------:R-:W-:Y:S01]  /*f700*/  IMAD.SHL.U32 R0, R0, 0x200000, RZ ;  /* 0x0020000000007824 */ /* 0x000fe200078e00ff */
[----:B------:R-:W-:-:S04]  /*f710*/  LEA R2, R2, 0x37800000, 0x17 ;  /* 0x3780000002027811 */ /* 0x000fc800078eb8ff */
[----:B------:R-:W-:-:S07]  /*f720*/  LOP3.LUT R0, R2, R0, R7, 0xfe, !PT ;  /* 0x0000000002007212 */ /* 0x000fce00078efe07 */
.L_x_11444:
[----:B------:R-:W-:Y:S05]  /*f730*/  BSYNC.RECONVERGENT B0 ;  /* 0x0000000000007941 */ /* 0x000fea0003800200 */
.L_x_11443:
[----:B------:R-:W-:-:S04]  /*f740*/  F2FP.BF16.F32.PACK_AB R0, RZ, R0 ;  /* 0x00000000ff00723e */ /* 0x000fc800000010ff */
[----:B------:R-:W-:Y:S01]  /*f750*/  PRMT R19, R0, 0x7610, R19 ;  /* 0x0000761000137816 */ /* 0x000fe20000000013 */
[----:B------:R-:W-:Y:S06]  /*f760*/  BRA `(.L_x_11424) ;  /* 0x0000000000b47947 */ /* 0x000fec0003800000 */
.L_x_11436:
        /* <DEDUP_REMOVED lines=14> */
.L_x_11450:
[----:B------:R-:W-:Y:S05]  /*f850*/  BSYNC.RECONVERGENT B0 ;  /* 0x0000000000007941 */ /* 0x000fea0003800200 */
.L_x_11449:
[----:B------:R-:W-:-:S04]  /*f860*/  F2FP.BF16.F32.PACK_AB R0, RZ, R0 ;  /* 0x00000000ff00723e */ /* 0x000fc800000010ff */
[----:B------:R-:W-:Y:S01]  /*f870*/  PRMT R19, R0, 0x7610, R19 ;  /* 0x0000761000137816 */ /* 0x000fe20000000013 */
[----:B------:R-:W-:Y:S06]  /*f880*/  BRA `(.L_x_11424) ;  /* 0x00000000006c7947 */ /* 0x000fec0003800000 */
.L_x_11423:
        /* <DEDUP_REMOVED lines=16> */
.L_x_11451:
[----:B------:R-:W-:Y:S01]  /*f990*/  PRMT R19, RZ, 0x7610, R19 ;  /* 0x00007610ff137816 */ /* 0x000fe20000000013 */
[----:B------:R-:W-:Y:S06]  /*f9a0*/  BRA `(.L_x_11424) ;  /* 0x0000000000247947 */ /* 0x000fec0003800000 */
.L_x_11448:
[----:B------:R-:W2:Y:S02]  /*f9b0*/  LDG.E.64 R2, desc[UR36][R2.64] ;  /* 0x0000002402027981 */ /* 0x000ea4000c1e1b00 */
[----:B--2---:R-:W0:Y:S02]  /*f9c0*/  I2F.U64 R0, R2 ;  /* 0x0000000200007312 */ /* 0x004e240000301000 */
[----:B0-----:R-:W-:-:S04]  /*f9d0*/  F2FP.BF16.F32.PACK_AB R0, RZ, R0 ;  /* 0x00000000ff00723e */ /* 0x001fc800000010ff */
[----:B------:R-:W-:Y:S01]  /*f9e0*/  PRMT R19, R0, 0x7610, R19 ;  /* 0x0000761000137816 */ /* 0x000fe20000000013 */
[----:B------:R-:W-:Y:S06]  /*f9f0*/  BRA `(.L_x_11424) ;  /* 0x0000000000107947 */ /* 0x000fec0003800000 */
.L_x_11447:
[----:B------:R-:W2:Y:S02]  /*fa00*/  LDG.E R2, desc[UR36][R2.64] ;  /* 0x0000002402027981 */ /* 0x000ea4000c1e1900 */
[----:B--2---:R-:W-:-:S04]  /*fa10*/  I2FP.F32.U32 R0, R2 ;  /* 0x0000000200007245 */ /* 0x004fc80000201000 */
[----:B------:R-:W-:-:S04]  /*fa20*/  F2FP.BF16.F32.PACK_AB R0, RZ, R0 ;  /* 0x00000000ff00723e */ /* 0x000fc800000010ff */
[----:B------:R-:W-:-:S07]  /*fa30*/  PRMT R19, R0, 0x7610, R19 ;  /* 0x0000761000137816 */ /* 0x000fce0000000013 */
.L_x_11424:
        /* <DEDUP_REMOVED lines=18> */
.L_x_11455:
[----:B------:R-:W2:Y:S02]  /*fb60*/  LDG.E.U8 R2, desc[UR36][R2.64] ;  /* 0x0000002402027981 */ /* 0x000ea4000c1e1100 */
[----:B--2---:R-:W-:-:S04]  /*fb70*/  I2FP.F32.U32 R0, R2 ;  /* 0x0000000200007245 */ /* 0x004fc80000201000 */
[----:B------:R-:W-:Y:S01]  /*fb80*/  F2FP.BF16.F32.PACK_AB R0, RZ, R0 ;  /* 0x00000000ff00723e */ /* 0x000fe200000010ff */
[----:B------:R-:W-:Y:S06]  /*fb90*/  BRA `(.L_x_11457) ;  /* 0x0000000c00847947 */ /* 0x000fec0003800000 */
.L_x_11454:
        /* <DEDUP_REMOVED lines=10> */
.L_x_11459:
[----:B------:R-:W2:Y:S02]  /*fc40*/  LDG.E R2, desc[UR36][R2.64] ;  /* 0x0000002402027981 */ /* 0x000ea4000c1e1900 */
[----:B--2---:R-:W-:-:S04]  /*fc50*/  I2FP.F32.S32 R0, R2 ;  /* 0x0000000200007245 */ /* 0x004fc80000201400 */
[----:B------:R-:W-:Y:S01]  /*fc60*/  F2FP.BF16.F32.PACK_AB R0, RZ, R0 ;  /* 0x00000000ff00723e */ /* 0x000fe200000010ff */
[----:B------:R-:W-:Y:S06]  /*fc70*/  BRA `(.L_x_11457) ;  /* 0x0000000c004c7947 */ /* 0x000fec0003800000 */
.L_x_11458:
[----:B------:R-:W2:Y:S02]  /*fc80*/  LDG.E.U16 R2, desc[UR36][R2.64] ;  /* 0x0000002402027981 */ /* 0x000ea4000c1e1500 */
[----:B--2---:R-:W0:Y:S02]  /*fc90*/  I2F.S16 R0, R2 ;  /* 0x0000000200007306 */ /* 0x004e240000101400 */
[----:B0-----:R-:W-:Y:S01]  /*fca0*/  F2FP.BF16.F32.PACK_AB R0, RZ, R0 ;  /* 0x00000000ff00723e */ /* 0x001fe200000010ff */
[----:B------:R-:W-:Y:S06]  /*fcb0*/  BRA `(.L_x_11457) ;  /* 0x0000000c003c7947 */ /* 0x000fec0003800000 */
.L_x_11453:
        /* <DEDUP_REMOVED lines=9> */
.L_x_11461:
[----:B------:R-:W2:Y:S02]  /*fd50*/  LDG.E.U16 R0, desc[UR36][R2.64] ;  /* 0x0000002402007981 */ /* 0x000ea4000c1e1500 */
[----:B--2---:R-:W-:-:S05]  /*fd60*/  HADD2.F32 R0, -RZ, R0.H0_H0 ;  /* 0x20000000ff007230 */ /* 0x004fca0000004100 */
[----:B------:R-:W-:Y:S01]  /*fd70*/  F2FP.BF16.F32.PACK_AB R0, RZ, R0 ;  /* 0x00000000ff00723e */ /* 0x000fe200000010ff */
[----:B------:R-:W-:Y:S06]  /*fd80*/  BRA `(.L_x_11457) ;  /* 0x0000000c00087947 */ /* 0x000fec0003800000 */
.L_x_11460:
        /* <DEDUP_REMOVED lines=9> */
.L_x_11463:
[----:B------:R-:W2:Y:S02]  /*fe20*/  LDG.E.U16 R2, desc[UR36][R2.64] ;  /* 0x0000002402027981 */ /* 0x000ea4000c1e1500 */
[----:B--2---:R-:W-:-:S05]  /*fe30*/  HADD2.F32 R0, -RZ, R2.H0_H0 ;  /* 0x20000002ff007230 */ /* 0x004fca0000004100 */
[----:B------:R-:W-:Y:S01]  /*fe40*/  F2FP.BF16.F32.PACK_AB R0, RZ, R0 ;  /* 0x00000000ff00723e */ /* 0x000fe200000010ff */
[----:B------:R-:W-:Y:S06]  /*fe50*/  BRA `(.L_x_11457) ;  /* 0x0000000800d47947 */ /* 0x000fec0003800000 */
.L_x_11462:
        /* <DEDUP_REMOVED lines=8> */
.L_x_11452:
        /* <DEDUP_REMOVED lines=13> */
.L_x_11466:
        /* <DEDUP_REMOVED lines=8> */
.L_x_11465:
        /* <DEDUP_REMOVED lines=27> */
.L_x_11468:
        /* <DEDUP_REMOVED lines=13> */
.L_x_11467:
[----:B------:R0:W5:Y:S01]  /*102b0*/  LDG.E.U16 R0, desc[UR36][R2.64] ;  /* 0x0000002402007981 */ /* 0x000162000c1e1500 */
[----:B------:R-:W-:Y:S05]  /*102c0*/  BRA `(.L_x_11457) ;  /* 0x0000000400b87947 */ /* 0x000fea0003800000 */
.L_x_11464:
        /* <DEDUP_REMOVED lines=12> */
.L_x_11471:
        /* <DEDUP_REMOVED lines=21> */
.L_x_11475:
[----:B------:R-:W-:Y:S05]  /*104e0*/  BSYNC.RECONVERGENT B1 ;  /* 0x0000000000017941 */ /* 0x000fea0003800200 */
.L_x_11474:
[----:B------:R-:W-:Y:S01]  /*104f0*/  IMAD.SHL.U32 R0, R0, 0x100000, RZ ;  /* 0x0010000000007824 */ /* 0x000fe200078e00ff */
[----:B------:R-:W-:-:S04]  /*10500*/  LEA R2, R2, 0x3b800000, 0x17 ;  /* 0x3b80000002027811 */ /* 0x000fc800078eb8ff */
[----:B------:R-:W-:-:S07]  /*10510*/  LOP3.LUT R0, R2, R0, R7, 0xfe, !PT ;  /* 0x0000000002007212 */ /* 0x000fce00078efe07 */
.L_x_11473:
[----:B------:R-:W-:Y:S05]  /*10520*/  BSYNC.RECONVERGENT B0 ;  /* 0x0000000000007941 */ /* 0x000fea0003800200 */
.L_x_11472:
[----:B------:R-:W-:Y:S01]  /*10530*/  F2FP.BF16.F32.PACK_AB R0, RZ, R0 ;  /* 0x00000000ff00723e */ /* 0x000fe200000010ff */
[----:B------:R-:W-:Y:S06]  /*10540*/  BRA `(.L_x_11457) ;  /* 0x0000000400187947 */ /* 0x000fec0003800000 */
.L_x_11470:
        /* <DEDUP_REMOVED lines=21> */
.L_x_11479:
[----:B------:R-:W-:Y:S05]  /*106a0*/  BSYNC.RECONVERGENT B1 ;  /* 0x0000000000017941 */ /* 0x000fea0003800200 */
.L_x_11478:
[----:B------:R-:W-:Y:S01]  /*106b0*/  IMAD.SHL.U32 R0, R0, 0x200000, RZ ;  /* 0x0020000000007824 */ /* 0x000fe200078e00ff */
[----:B------:R-:W-:-:S04]  /*106c0*/  LEA R2, R2, 0x37800000, 0x17 ;  /* 0x3780000002027811 */ /* 0x000fc800078eb8ff */
[----:B------:R-:W-:-:S07]  /*106d0*/  LOP3.LUT R0, R2, R0, R7, 0xfe, !PT ;  /* 0x0000000002007212 */ /* 0x000fce00078efe07 */
.L_x_11477:
[----:B------:R-:W-:Y:S05]  /*106e0*/  BSYNC.RECONVERGENT B0 ;  /* 0x0000000000007941 */ /* 0x000fea0003800200 */
.L_x_11476:
[----:B------:R-:W-:Y:S01]  /*106f0*/  F2FP.BF16.F32.PACK_AB R0, RZ, R0 ;  /* 0x00000000ff00723e */ /* 0x000fe200000010ff */
[----:B------:R-:W-:Y:S06]  /*10700*/  BRA `(.L_x_11457) ;  /* 0x0000000000a87947 */ /* 0x000fec0003800000 */
.L_x_11469:
        /* <DEDUP_REMOVED lines=14> */
.L_x_11483:
[----:B------:R-:W-:Y:S05]  /*107f0*/  BSYNC.RECONVERGENT B0 ;  /* 0x0000000000007941 */ /* 0x000fea0003800200 */
.L_x_11482:
[----:B------:R-:W-:Y:S01]  /*10800*/  F2FP.BF16.F32.PACK_AB R0, RZ, R0 ;  /* 0x00000000ff00723e */ /* 0x000fe200000010ff */
[----:B------:R-:W-:Y:S06]  /*10810*/  BRA `(.L_x_11457) ;  /* 0x0000000000647947 */ /* 0x000fec0003800000 */
.L_x_11456:
        /* <DEDUP_REMOVED lines=16> */
.L_x_11484:
[----:B------:R-:W-:Y:S01]  /*10920*/  PRMT R0, RZ, 0x7610, R0 ;  /* 0x00007610ff007816 */ /* 0x000fe20000000000 */
[----:B------:R-:W-:Y:S06]  /*10930*/  BRA `(.L_x_11457) ;  /* 0x00000000001c7947 */ /* 0x000fec0003800000 */
.L_x_11481:
[----:B------:R-:W2:Y:S02]  /*10940*/  LDG.E.64 R2, desc[UR36][R2.64] ;  /* 0x0000002402027981 */ /* 0x000ea4000c1e1b00 */
[----:B--2---:R-:W0:Y:S02]  /*10950*/  I2F.U64 R0, R2 ;  /* 0x0000000200007312 */ /* 0x004e240000301000 */
[----:B0-----:R-:W-:Y:S01]  /*10960*/  F2FP.BF16.F32.PACK_AB R0, RZ, R0 ;  /* 0x00000000ff00723e */ /* 0x001fe200000010ff */
[----:B------:R-:W-:Y:S06]  /*10970*/  BRA `(.L_x_11457) ;  /* 0x00000000000c7947 */ /* 0x000fec0003800000 */
.L_x_11480:
[----:B------:R-:W2:Y:S02]  /*10980*/  LDG.E R2, desc[UR36][R2.64] ;  /* 0x0000002402027981 */ /* 0x000ea4000c1e1900 */
[----:B--2---:R-:W-:-:S04]  /*10990*/  I2FP.F32.U32 R0, R2 ;  /* 0x0000000200007245 */ /* 0x004fc80000201000 */
[----:B------:R-:W-:-:S07]  /*109a0*/  F2FP.BF16.F32.PACK_AB R0, RZ, R0 ;  /* 0x00000000ff00723e */ /* 0x000fce00000010ff */
.L_x_11457:
[----:B-----5:R-:W-:Y:S01]  /*109b0*/  IMAD.U32 R0, R0, 0x10000, RZ ;  /* 0x0001000000007824 */ /* 0x020fe200078e00ff */
[----:B------:R-:W-:Y:S01]  /*109c0*/  UPRMT UR4, UR43, 0x9910, URZ ;  /* 0x000099102b047896 */ /* 0x000fe200080000ff */
[----:B------:R-:W-:Y:S02]  /*109d0*/  IMAD.U32 R19, R19, 0x10000, RZ ;  /* 0x0001000013137824 */ /* 0x000fe400078e00ff */
[----:B0-----:R-:W-:Y:S01]  /*109e0*/  FADD.FTZ R2, -R0, 1 ;  /* 0x3f80000000027421 */ /* 0x001fe20000010100 */
[----:B------:R-:W-:-:S05]  /*109f0*/  UISETP.GT.AND UP0, UPT, UR4, 0x9, UPT ;  /* 0x000000090400788c */ /* 0x000fca000bf04270 */
[----:B------:R-:W0:Y:S02]  /*10a00*/  F2F.BF16.F32 R2, R2 ;  /* 0x0000000200027304 */ /* 0x000e240000202000 */
[----:B0-----:R-:W-:-:S04]  /*10a10*/  IMAD.U32 R4, R2, 0x10000, RZ ;  /* 0x0001000002047824 */ /* 0x001fc800078e00ff */
[----:B------:R-:W-:-:S06]  /*10a20*/  FMUL.FTZ R4, R19, R4 ;  /* 0x0000000413047220 */ /* 0x000fcc0000410000 */
[----:B------:R-:W0:Y:S02]  /*10a30*/  F2F.BF16.F32 R4, R4 ;  /* 0x0000000400047304 */ /* 0x000e240000202000 */
[----:B0-----:R-:W-:-:S05]  /*10a40*/  SHF.L.U32 R3, R4, 0x10, RZ ;  /* 0x0000001004037819 */ /* 0x001fca00000006ff */
[----:B------:R-:W-:-:S06]  /*10a50*/  FMUL.FTZ R3, R0, R3 ;  /* 0x0000000300037220 */ /* 0x000fcc0000410000 */
[----:B------:R-:W0:Y:S01]  /*10a60*/  F2F.BF16.F32 R3, R3 ;  /* 0x0000000300037304 */ /* 0x000e220000202000 */
        /* <DEDUP_REMOVED lines=11> */
[----:B0-----:R-:W-:Y:S01]  /*10b20*/  STG.E.U8 desc[UR36][R16.64], R3 ;  /* 0x0000000310007986 */ /* 0x001fe2000c101124 */
[----:B------:R-:W-:Y:S05]  /*10b30*/  EXIT ;  /* 0x000000000000794d */ /* 0x000fea0003800000 */
.L_x_11488:
[----:B0-----:R-:W-:-:S06]  /*10b40*/  IMAD.U32 R3, R3, 0x10000, RZ ;  /* 0x0001000003037824 */ /* 0x001fcc00078e00ff */
[----:B------:R-:W0:Y:S02]  /*10b50*/  F2I.S64.TRUNC R2, R3 ;  /* 0x0000000300027311 */ /* 0x000e24000020d900 */
[----:B0-----:R-:W-:Y:S01]  /*10b60*/  STG.E.U8 desc[UR36][R16.64], R2 ;  /* 0x0000000210007986 */ /* 0x001fe2000c101124 */
[----:B------:R-:W-:Y:S05]  /*10b70*/  EXIT ;  /* 0x000000000000794d */ /* 0x000fea0003800000 */
.L_x_11487:
        /* <DEDUP_REMOVED lines=8> */
[----:B0-----:R-:W-:Y:S01]  /*10c00*/  STG.E.64 desc[UR36][R16.64], R2 ;  /* 0x0000000210007986 */ /* 0x001fe2000c101b24 */
[----:B------:R-:W-:Y:S05]  /*10c10*/  EXIT ;  /* 0x000000000000794d */ /* 0x000fea0003800000 */
.L_x_11491:
[----:B0-----:R-:W-:-:S06]  /*10c20*/  IMAD.U32 R3, R3, 0x10000, RZ ;  /* 0x0001000003037824 */ /* 0x001fcc00078e00ff */
[----:B------:R-:W0:Y:S02]  /*10c30*/  F2I.FTZ.TRUNC.NTZ R3, R3 ;  /* 0x0000000300037305 */ /* 0x000e24000021f100 */
[----:B0-----:R-:W-:Y:S01]  /*10c40*/  STG.E desc[UR36][R16.64], R3 ;  /* 0x0000000310007986 */ /* 0x001fe2000c101924 */
[----:B------:R-:W-:Y:S05]  /*10c50*/  EXIT ;  /* 0x000000000000794d */ /* 0x000fea0003800000 */
.L_x_11490:
[----:B0-----:R-:W-:-:S06]  /*10c60*/  SHF.L.U32 R3, R3, 0x10, RZ ;  /* 0x0000001003037819 */ /* 0x001fcc00000006ff */
[----:B------:R-:W0:Y:S02]  /*10c70*/  F2I.FTZ.TRUNC.NTZ R3, R3 ;  /* 0x0000000300037305 */ /* 0x000e24000021f100 */
[----:B0-----:R-:W-:Y:S01]  /*10c80*/  STG.E.U16 desc[UR36][R16.64], R3 ;  /* 0x0000000310007986 */ /* 0x001fe2000c101524 */
[----:B------:R-:W-:Y:S05]  /*10c90*/  EXIT ;  /* 0x000000000000794d */ /* 0x000fea0003800000 */
.L_x_11486:
[----:B------:R-:W-:-:S09]  /*10ca0*/  UISETP.GT.AND UP0, UPT, UR4, 0x6, UPT ;  /* 0x000000060400788c */ /* 0x000fd2000bf04270 */
[----:B------:R-:W-:Y:S05]  /*10cb0*/  BRA.U UP0, `(.L_x_11492) ;  /* 0x00000001002c7547 */ /* 0x000fea000b800000 */
[----:B------:R-:W-:-:S09]  /*10cc0*/  UISETP.NE.AND UP0, UPT, UR4, 0x5, UPT ;  /* 0x000000050400788c */ /* 0x000fd2000bf05270 */
[----:B------:R-:W-:Y:S05]  /*10cd0*/  BRA.U !UP0, `(.L_x_11493) ;  /* 0x0000000108147547 */ /* 0x000fea000b800000 */
[----:B------:R-:W-:-:S09]  /*10ce0*/  UISETP.NE.AND UP0, UPT, UR4, 0x6, UPT ;  /* 0x000000060400788c */ /* 0x000fd2000bf05270 */
[----:B------:R-:W-:Y:S05]  /*10cf0*/  BRA.U UP0, `(.L_x_11489) ;  /* 0x0000000900307547 */ /* 0x000fea000b800000 */
[----:B0-----:R-:W-:-:S05]  /*10d00*/  IMAD.U32 R3, R3, 0x10000, RZ ;  /* 0x0001000003037824 */ /* 0x001fca00078e00ff */
[----:B------:R-:W-:Y:S01]  /*10d10*/  STG.E desc[UR36][R16.64], R3 ;  /* 0x0000000310007986 */ /* 0x000fe2000c101924 */
[----:B------:R-:W-:Y:S05]  /*10d20*/  EXIT ;  /* 0x000000000000794d */ /* 0x000fea0003800000 */
.L_x_11493:
[----:B0-----:R-:W-:-:S05]  /*10d30*/  IMAD.U32 R0, R3, 0x10000, RZ ;  /* 0x0001000003007824 */ /* 0x001fca00078e00ff */
[----:B------:R-:W-:-:S05]  /*10d40*/  F2FP.F16.F32.PACK_AB R0, RZ, R0 ;  /* 0x00000000ff00723e */ /* 0x000fca00000000ff */
[----:B------:R-:W-:Y:S01]  /*10d50*/  STG.E.U16 desc[UR36][R16.64], R0 ;  /* 0x0000000010007986 */ /* 0x000fe2000c101524 */
[----:B------:R-:W-:Y:S05]  /*10d60*/  EXIT ;  /* 0x000000000000794d */ /* 0x000fea0003800000 */
.L_x_11492:
        /* <DEDUP_REMOVED lines=8> */
[----:B------:R-:W-:Y:S01]  /*10df0*/  STG.E.64 desc[UR36][R16.64], R2 ;  /* 0x0000000210007986 */ /* 0x000fe2000c101b24 */
[----:B------:R-:W-:Y:S05]  /*10e00*/  EXIT ;  /* 0x000000000000794d */ /* 0x000fea0003800000 */
.L_x_11495:
[----:B0-----:R-:W-:-:S04]  /*10e10*/  SHF.L.U32 R3, R3, 0x10, RZ ;  /* 0x0000001003037819 */ /* 0x001fc800000006ff */
[----:B------:R-:W-:-:S04]  /*10e20*/  F2FP.F16.F32.PACK_AB R3, RZ, R3 ;  /* 0x00000003ff03723e */ /* 0x000fc800000000ff */
[----:B------:R-:W-:-:S05]  /*10e30*/  PRMT R3, R3, 0x5410, RZ ;  /* 0x0000541003037816 */ /* 0x000fca00000000ff */
[----:B------:R-:W-:Y:S01]  /*10e40*/  STG.E desc[UR36][R16.64], R3 ;  /* 0x0000000310007986 */ /* 0x000fe2000c101924 */
[----:B------:R-:W-:Y:S05]  /*10e50*/  EXIT ;  /* 0x000000000000794d */ /* 0x000fea0003800000 */
.L_x_11494:
[----:B0-----:R-:W-:-:S04]  /*10e60*/  IMAD.U32 R2, R3, 0x10000, RZ ;  /* 0x0001000003027824 */ /* 0x001fc800078e00ff */
[----:B------:R-:W-:-:S06]  /*10e70*/  FMUL.FTZ R2, R2, 1 ;  /* 0x3f80000002027820 */ /* 0x000fcc0000410000 */
[----:B------:R-:W0:Y:S02]  /*10e80*/  F2F.F64.F32 R2, R2 ;  /* 0x0000000200027310 */ /* 0x000e240000201800 */
[----:B0-----:R-:W-:Y:S01]  /*10e90*/  STG.E.64 desc[UR36][R16.64], R2 ;  /* 0x0000000210007986 */ /* 0x001fe2000c101b24 */
[----:B------:R-:W-:Y:S05]  /*10ea0*/  EXIT ;  /* 0x000000000000794d */ /* 0x000fea0003800000 */
.L_x_11485:
        /* <DEDUP_REMOVED lines=12> */
[----:B0-----:R-:W-:Y:S01]  /*10f70*/  STG.E.U16 desc[UR36][R16.64], R3 ;  /* 0x0000000310007986 */ /* 0x001fe2000c101524 */
[----:B------:R-:W-:Y:S05]  /*10f80*/  EXIT ;  /* 0x000000000000794d */ /* 0x000fea0003800000 */
.L_x_11499:
        /* <DEDUP_REMOVED lines=17> */
.L_x_11502:
[----:B------:R-:W-:-:S04]  /*110a0*/  SHF.R.U32.HI R3, RZ, 0x18, R3 ;  /* 0x00000018ff037819 */ /* 0x000fc80000011603 */
[----:B------:R-:W-:-:S04]  /*110b0*/  LOP3.LUT R0, R0, 0x80, R3, 0xf8, !PT ;  /* 0x0000008000007812 */ /* 0x000fc800078ef803 */
[----:B------:R-:W-:-:S07]  /*110c0*/  PRMT R8, R0, 0x7610, R8 ;  /* 0x0000761000087816 */ /* 0x000fce0000000008 */
.L_x_11501:
[----:B------:R-:W-:Y:S05]  /*110d0*/  BSYNC.RECONVERGENT B0 ;  /* 0x0000000000007941 */ /* 0x000fea0003800200 */
.L_x_11500:
[----:B------:R-:W-:Y:S01]  /*110e0*/  STG.E.U8 desc[UR36][R16.64], R8 ;  /* 0x0000000810007986 */ /* 0x000fe2000c101124 */
[----:B------:R-:W-:Y:S05]  /*110f0*/  EXIT ;  /* 0x000000000000794d */ /* 0x000fea0003800000 */
.L_x_11498:
        /* <DEDUP_REMOVED lines=17> */
.L_x_11505:
[----:B------:R-:W-:-:S04]  /*11210*/  SHF.R.U32.HI R3, RZ, 0x18, R3 ;  /* 0x00000018ff037819 */ /* 0x000fc80000011603 */
[----:B------:R-:W-:-:S04]  /*11220*/  LOP3.LUT R0, R0, 0x80, R3, 0xf8, !PT ;  /* 0x0000008000007812 */ /* 0x000fc800078ef803 */
[----:B------:R-:W-:-:S07]  /*11230*/  PRMT R8, R0, 0x7610, R8 ;  /* 0x0000761000087816 */ /* 0x000fce0000000008 */
.L_x_11504:
[----:B------:R-:W-:Y:S05]  /*11240*/  BSYNC.RECONVERGENT B0 ;  /* 0x0000000000007941 */ /* 0x000fea0003800200 */
.L_x_11503:
[----:B------:R-:W-:Y:S01]  /*11250*/  STG.E.U8 desc[UR36][R16.64], R8 ;  /* 0x0000000810007986 */ /* 0x000fe2000c101124 */
[----:B------:R-:W-:Y:S05]  /*11260*/  EXIT ;  /* 0x000000000000794d */ /* 0x000fea0003800000 */
.L_x_11497:
[----:B------:R-:W-:-:S09]  /*11270*/  UISETP.NE.AND UP0, UPT, UR4, 0x1c, UPT ;  /* 0x0000001c0400788c */ /* 0x000fd2000bf05270 */
[----:B------:R-:W-:Y:S05]  /*11280*/  BRA.U !UP0, `(.L_x_11506) ;  /* 0x0000000108607547 */ /* 0x000fea000b800000 */
[----:B------:R-:W-:-:S09]  /*11290*/  UISETP.NE.AND UP0, UPT, UR4, 0x1d, UPT ;  /* 0x0000001d0400788c */ /* 0x000fd2000bf05270 */
[----:B------:R-:W-:Y:S05]  /*112a0*/  BRA.U !UP0, `(.L_x_11507) ;  /* 0x0000000108487547 */ /* 0x000fea000b800000 */
[----:B------:R-:W-:-:S09]  /*112b0*/  UISETP.NE.AND UP0, UPT, UR4, 0x2c, UPT ;  /* 0x0000002c0400788c */ /* 0x000fd2000bf05270 */
[----:B------:R-:W-:Y:S05]  /*112c0*/  BRA.U UP0, `(.L_x_11489) ;  /* 0x0000000100bc7547 */ /* 0x000fea000b800000 */
[----:B0-----:R-:W-:-:S05]  /*112d0*/  IMAD.U32 R3, R3, 0x10000, RZ ;  /* 0x0001000003037824 */ /* 0x001fca00078e00ff */
        /* <DEDUP_REMOVED lines=15> */
.L_x_11507:
[----:B0-----:R-:W-:-:S06]  /*113d0*/  IMAD.U32 R3, R3, 0x10000, RZ ;  /* 0x0001000003037824 */ /* 0x001fcc00078e00ff */
[----:B------:R-:W0:Y:S02]  /*113e0*/  F2I.U64.TRUNC R2, R3 ;  /* 0x0000000300027311 */ /* 0x000e24000020d800 */
[----:B0-----:R-:W-:Y:S01]  /*113f0*/  STG.E.64 desc[UR36][R16.64], R2 ;  /* 0x0000000210007986 */ /* 0x001fe2000c101b24 */
[----:B------:R-:W-:Y:S05]  /*11400*/  EXIT ;  /* 0x000000000000794d */ /* 0x000fea0003800000 */
.L_x_11506:
[----:B0-----:R-:W-:-:S06]  /*11410*/  IMAD.U32 R3, R3, 0x10000, RZ ;  /* 0x0001000003037824 */ /* 0x001fcc00078e00ff */
[----:B------:R-:W0:Y:S02]  /*11420*/  F2I.FTZ.U32.TRUNC.NTZ R3, R3 ;  /* 0x0000000300037305 */ /* 0x000e24000021f000 */
[----:B0-----:R-:W-:Y:S01]  /*11430*/  STG.E desc[UR36][R16.64], R3 ;  /* 0x0000000310007986 */ /* 0x001fe2000c101924 */
[----:B------:R-:W-:Y:S05]  /*11440*/  EXIT ;  /* 0x000000000000794d */ /* 0x000fea0003800000 */
.L_x_11496:
        /* <DEDUP_REMOVED lines=9> */
[----:B------:R-:W-:Y:S01]  /*114e0*/  STG.E.U8 desc[UR36][R16.64], R3 ;  /* 0x0000000310007986 */ /* 0x000fe2000c101124 */
[----:B------:R-:W-:Y:S05]  /*114f0*/  EXIT ;  /* 0x000000000000794d */ /* 0x000fea0003800000 */
.L_x_11509:
[----:B0-----:R-:W-:Y:S02]  /*11500*/  SHF.L.U32 R3, R3, 0x10, RZ ;  /* 0x0000001003037819 */ /* 0x001fe400000006ff */
[----:B------:R-:W-:-:S03]  /*11510*/  CS2R R6, SRZ ;  /* 0x0000000000067805 */ /* 0x000fc6000001ff00 */
[----:B------:R-:W-:-:S04]  /*11520*/  FMUL.FTZ R3, R3, 1 ;  /* 0x3f80000003037820 */ /* 0x000fc80000410000 */
[----:B------:R-:W0:Y:S02]  /*11530*/  F2F.F64.F32 R4, R3 ;  /* 0x0000000300047310 */ /* 0x000e240000201800 */
[----:B0-----:R-:W-:Y:S01]  /*11540*/  STG.E.128 desc[UR36][R16.64], R4 ;  /* 0x0000000410007986 */ /* 0x001fe2000c101d24 */
[----:B------:R-:W-:Y:S05]  /*11550*/  EXIT ;  /* 0x000000000000794d */ /* 0x000fea0003800000 */
.L_x_11508:
[----:B------:R-:W-:-:S09]  /*11560*/  UISETP.NE.AND UP0, UPT, UR4, 0xf, UPT ;  /* 0x0000000f0400788c */ /* 0x000fd2000bf05270 */
[----:B------:R-:W-:Y:S05]  /*11570*/  BRA.U !UP0, `(.L_x_11510) ;  /* 0x0000000108e87547 */ /* 0x000fea000b800000 */
[----:B------:R-:W-:-:S09]  /*11580*/  UISETP.NE.AND UP0, UPT, UR4, 0x17, UPT ;  /* 0x000000170400788c */ /* 0x000fd2000bf05270 */
[----:B------:R-:W-:Y:S05]  /*11590*/  BRA.U !UP0, `(.L_x_11511) ;  /* 0x0000000108907547 */ /* 0x000fea000b800000 */
[----:B------:R-:W-:-:S09]  /*115a0*/  UISETP.NE.AND UP0, UPT, UR4, 0x18, UPT ;  /* 0x000000180400788c */ /* 0x000fd2000bf05270 */
[----:B------:R-:W-:Y:S05]  /*115b0*/  BRA.U !UP0, `(.L_x_11512) ;  /* 0x0000000108447547 */ /* 0x000fea000b800000 */
.L_x_11489:
[----:B------:R-:W-:Y:S01]  /*115c0*/  MOV R0, 0x0 ;  /* 0x0000000000007802 */ /* 0x000fe20000000f00 */
[----:B------:R-:W1:Y:S01]  /*115d0*/  LDCU.64 UR4, c[0x4][0x128] ;  /* 0x01002500ff0477ac */ /* 0x000e620008000a00 */
[----:B------:R-:W-:Y:S02]  /*115e0*/  IMAD.MOV.U32 R8, RZ, RZ, 0x65 ;  /* 0x00000065ff087424 */ /* 0x000fe400078e00ff */
[----:B0-----:R0:W2:Y:S01]  /*115f0*/  LDC.64 R2, c[0x4][R0] ;  /* 0x0100000000027b82 */ /* 0x0010a20000000a00 */
[----:B------:R-:W3:Y:S01]  /*11600*/  LDCU.64 UR6, c[0x4][0x130] ;  /* 0x01002600ff0677ac */ /* 0x000ee20008000a00 */
[----:B------:R-:W-:Y:S02]  /*11610*/  IMAD.MOV.U32 R12, RZ, RZ, 0x1 ;  /* 0x00000001ff0c7424 */ /* 0x000fe400078e00ff */
[----:B------:R-:W-:Y:S01]  /*11620*/  IMAD.MOV.U32 R13, RZ, RZ, RZ ;  /* 0x000000ffff0d7224 */ /* 0x000fe200078e00ff */
[----:B------:R-:W4:Y:S01]  /*11630*/  LDCU.64 UR8, c[0x4][0x40] ;  /* 0x01000800ff0877ac */ /* 0x000f220008000a00 */
[----:B-1----:R-:W-:-:S02]  /*11640*/  IMAD.U32 R4, RZ, RZ, UR4 ;  /* 0x00000004ff047e24 */ /* 0x002fc4000f8e00ff */
[----:B------:R-:W-:Y:S02]  /*11650*/  IMAD.U32 R5, RZ, RZ, UR5 ;  /* 0x00000005ff057e24 */ /* 0x000fe4000f8e00ff */
[----:B---3--:R-:W-:Y:S02]  /*11660*/  IMAD.U32 R6, RZ, RZ, UR6 ;  /* 0x00000006ff067e24 */ /* 0x008fe4000f8e00ff */
[----:B------:R-:W-:Y:S01]  /*11670*/  IMAD.U32 R7, RZ, RZ, UR7 ;  /* 0x00000007ff077e24 */ /* 0x000fe2000f8e00ff */
[----:B----4-:R-:W-:Y:S01]  /*11680*/  MOV R10, UR8 ;  /* 0x00000008000a7c02 */ /* 0x010fe20008000f00 */
[----:B0-----:R-:W-:-:S07]  /*11690*/  IMAD.U32 R11, RZ, RZ, UR9 ;  /* 0x00000009ff0b7e24 */ /* 0x001fce000f8e00ff */
[----:B------:R-:W-:-:S07]  /*116a0*/  LEPC R20, `(.L_x_11513) ;  /* 0x000000001014794e */ /* 0x000fce0000000000 */
[----:B--2---:R-:W-:Y:S05]  /*116b0*/  CALL.ABS.NOINC R2 ;  /* 0x0000000002007343 */ /* 0x004fea0003c00000 */
.L_x_11513:
[----:B------:R-:W-:Y:S05]  /*116c0*/  EXIT ;  /* 0x000000000000794d */ /* 0x000fea0003800000 */
.L_x_11512:
[----:B0-----:R-:W-:Y:S01]  /*116d0*/  SHF.L.U32 R5, R3, 0x10, RZ ;  /* 0x0000001003057819 */ /* 0x001fe200000006ff */
        /* <DEDUP_REMOVED lines=12> */
.L_x_11515:
[----:B------:R-:W-:Y:S05]  /*117a0*/  BSYNC.RECONVERGENT B0 ;  /* 0x0000000000007941 */ /* 0x000fea0003800200 */
.L_x_11514:
[----:B------:R-:W-:-:S05]  /*117b0*/  LOP3.LUT R3, R0, 0x80, R3, 0xf8, !PT ;  /* 0x0000008000037812 */ /* 0x000fca00078ef803 */
[----:B------:R-:W-:Y:S01]  /*117c0*/  STG.E.U8 desc[UR36][R16.64], R3 ;  /* 0x0000000310007986 */ /* 0x000fe2000c101124 */
[----:B------:R-:W-:Y:S05]  /*117d0*/  EXIT ;  /* 0x000000000000794d */ /* 0x000fea0003800000 */
.L_x_11511:
        /* <DEDUP_REMOVED lines=12> */
.L_x_11517:
[----:B------:R-:W-:Y:S01]  /*118a0*/  IMAD.MOV.U32 R0, RZ, RZ, 0x7f ;  /* 0x0000007fff007424 */ /* 0x000fe200078e00ff */
[----:B------:R-:W-:-:S04]  /*118b0*/  ISETP.GT.U32.AND P0, PT, R2, 0x7f800000, PT ;  /* 0x7f8000000200780c */ /* 0x000fc80003f04070 */
[----:B------:R-:W-:-:S09]  /*118c0*/  SEL R0, R0, 0x7c, P0 ;  /* 0x0000007c00007807 */ /* 0x000fd20000000000 */
.L_x_11518:
[----:B------:R-:W-:Y:S05]  /*118d0*/  BSYNC.RECONVERGENT B0 ;  /* 0x0000000000007941 */ /* 0x000fea0003800200 */
.L_x_11516:
[----:B------:R-:W-:-:S04]  /*118e0*/  SHF.R.U32.HI R3, RZ, 0x18, R3 ;  /* 0x00000018ff037819 */ /* 0x000fc80000011603 */
[----:B------:R-:W-:-:S05]  /*118f0*/  LOP3.LUT R3, R0, 0x80, R3, 0xf8, !PT ;  /* 0x0000008000037812 */ /* 0x000fca00078ef803 */
[----:B------:R-:W-:Y:S01]  /*11900*/  STG.E.U8 desc[UR36][R16.64], R3 ;  /* 0x0000000310007986 */ /* 0x000fe2000c101124 */
[----:B------:R-:W-:Y:S05]  /*11910*/  EXIT ;  /* 0x000000000000794d */ /* 0x000fea0003800000 */
.L_x_11510:
[----:B0-----:R-:W-:Y:S01]  /*11920*/  STG.E.U16 desc[UR36][R16.64], R3 ;  /* 0x0000000310007986 */ /* 0x001fe2000c101524 */
[----:B------:R-:W-:Y:S05]  /*11930*/  EXIT ;  /* 0x000000000000794d */ /* 0x000fea0003800000 */
.L_x_11519:
        /* <DEDUP_REMOVED lines=12> */
.L_x_14676:


//--------------------- .text._ZN2at6native27unrolled_elementwise_kernelIZZZNS0_28sigmoid_backward_kernel_cudaERNS_18TensorIteratorBaseEENKUlvE0_clEvENKUlvE2_clEvEUlN3c108BFloat16ES7_E_St5arrayIPcLm3EELi4E23TrivialOffsetCalculatorILi2EjESC_ILi1EjENS0_6memory12LoadWithCastILi2EEENSF_13StoreWithCastILi1EEEEEviT_T0_T2_T3_T4_T5_ --------------------------
	.section	.text._ZN2at6native27unrolled_elementwise_kernelIZZZNS0_28sigmoid_backward_kernel_cudaERNS_18TensorIteratorBaseEENKUlvE0_clEvENKUlvE2_clEvEUlN3c108BFloat16ES7_E_St5arrayIPcLm3EELi4E23TrivialOffsetCalculatorILi2EjESC_ILi1EjENS0_6memory12LoadWithCastILi2EEENSF_13StoreWithCastILi1EEEEEviT_T0_T2_T3_T4_T5_,"ax",@progbits
	.align	128
        .global         _ZN2at6native27unrolled_elementwise_kernelIZZZNS0_28sigmoid_backward_kernel_cudaERNS_18TensorIteratorBaseEENKUlvE0_clEvENKUlvE2_clEvEUlN3c108BFloat16ES7_E_St5arrayIPcLm3EELi4E23TrivialOffsetCalculatorILi2EjESC_ILi1EjENS0_6memory12LoadWithCastILi2EEENSF_13StoreWithCastILi1EEEEEviT_T0_T2_T3_T4_T5_
        .type           _ZN2at6native27unrolled_elementwise_kernelIZZZNS0_28sigmoid_backward_kernel_cudaERNS_18TensorIteratorBaseEENKUlvE0_clEvENKUlvE2_clEvEUlN3c108BFloat16ES7_E_St5arrayIPcLm3EELi4E23TrivialOffsetCalculatorILi2EjESC_ILi1EjENS0_6memory12LoadWithCastILi2EEENSF_13StoreWithCastILi1EEEEEviT_T0_T2_T3_T4_T5_,@function
        .size           _ZN2at6native27unrolled_elementwise_kernelIZZZNS0_28sigmoid_backward_kernel_cudaERNS_18TensorIteratorBaseEENKUlvE0_clEvENKUlvE2_clEvEUlN3c108BFloat16ES7_E_St5arrayIPcLm3EELi4E23TrivialOffsetCalculatorILi2EjESC_ILi1EjENS0_6memory12LoadWithCastILi2EEENSF_13StoreWithCastILi1EEEEEviT_T0_T2_T3_T4_T5_,(.L_x_14677 - _ZN2at6native27unrolled_elementwise_kernelIZZZNS0_28sigmoid_backward_kernel_cudaERNS_18TensorIteratorBaseEENKUlvE0_clEvENKUlvE2_clEvEUlN3c108BFloat16ES7_E_St5arrayIPcLm3EELi4E23TrivialOffsetCalculatorILi2EjESC_ILi1EjENS0_6memory12LoadWithCastILi2EEENSF_13StoreWithCastILi1EEEEEviT_T0_T2_T3_T4_T5_)
        .other          _ZN2at6native27unrolled_elementwise_kernelIZZZNS0_28sigmoid_backward_kernel_cudaERNS_18TensorIteratorBaseEENKUlvE0_clEvENKUlvE2_clEvEUlN3c108BFloat16ES7_E_St5arrayIPcLm3EELi4E23TrivialOffsetCalculatorILi2EjESC_ILi1EjENS0_6memory12LoadWithCastILi2EEENSF_13StoreWithCastILi1EEEEEviT_T0_T2_T3_T4_T5_,@"STO_CUDA_ENTRY STV_DEFAULT"
_ZN2at6native27unrolled_elementwise_kernelIZZZNS0_28sigmoid_backward_kernel_cudaERNS_18TensorIteratorBaseEENKUlvE0_clEvENKUlvE2_clEvEUlN3c108BFloat16ES7_E_St5arrayIPcLm3EELi4E23TrivialOffsetCalculatorILi2EjESC_ILi1EjENS0_6memory12LoadWithCastILi2EEENSF_13StoreWithCastILi1EEEEEviT_T0_T2_T3_T4_T5_:
.text._ZN2at6native27unrolled_elementwise_kernelIZZZNS0_28sigmoid_backward_kernel_cudaERNS_18TensorIteratorBaseEENKUlvE0_clEvENKUlvE2_clEvEUlN3c108BFloat16ES7_E_St5arrayIPcLm3EELi4E23TrivialOffsetCalculatorILi2EjESC_ILi1EjENS0_6memory12LoadWithCastILi2EEENSF_13StoreWithCastILi1EEEEEviT_T0_T2_T3_T4_T5_:
        /* <DEDUP_REMOVED lines=36> */
.L_x_11525:
[----:B------:R-:W2:Y:S02]  /*0240*/  LDG.E.U8 R4, desc[UR36][R4.64] ;  /* 0x0000002404047981 */ /* 0x000ea4000c1e1100 */
[----:B--2---:R-:W-:-:S04]  /*0250*/  I2FP.F32.U32 R0, R4 ;  /* 0x0000000400007245 */ /* 0x004fc80000201000 */
[----:B------:R-:W-:-:S04]  /*0260*/  F2FP.BF16.F32.PACK_AB R0, RZ, R0 ;  /* 0x00000000ff00723e */ /* 0x000fc800000010ff */
[----:B------:R-:W-:Y:S01]  /*0270*/  PRMT R28, R0, 0x7610, R28 ;  /* 0x00007610001c7816 */ /* 0x000fe2000000001c */
[----:B------:R-:W-:Y:S06]  /*0280*/  BRA `(.L_x_11527) ;  /* 0x0000000c00c47947 */ /* 0x000fec0003800000 */
.L_x_11524:
        /* <DEDUP_REMOVED lines=11> */
.L_x_11529:
[----:B------:R-:W2:Y:S02]  /*0340*/  LDG.E R4, desc[UR36][R4.64] ;  /* 0x0000002404047981 */ /* 0x000ea4000c1e1900 */
[----:B--2---:R-:W-:-:S04]  /*0350*/  I2FP.F32.S32 R0, R4 ;  /* 0x0000000400007245 */ /* 0x004fc80000201400 */
[----:B------:R-:W-:-:S04]  /*0360*/  F2FP.BF16.F32.PACK_AB R0, RZ, R0 ;  /* 0x00000000ff00723e */ /* 0x000fc800000010ff */
[----:B------:R-:W-:Y:S01]  /*0370*/  PRMT R28, R0, 0x7610, R28 ;  /* 0x00007610001c7816 */ /* 0x000fe2000000001c */
[----:B------:R-:W-:Y:S06]  /*0380*/  BRA `(.L_x_11527) ;  /* 0x0000000c00847947 */ /* 0x000fec0003800000 */
.L_x_11528:
[----:B------:R-:W2:Y:S02]  /*0390*/  LDG.E.U16 R4, desc[UR36][R4.64] ;  /* 0x0000002404047981 */ /* 0x000ea4000c1e1500 */
[----:B--2---:R-:W0:Y:S02]  /*03a0*/  I2F.S16 R0, R4 ;  /* 0x0000000400007306 */ /* 0x004e240000101400 */
[----:B0-----:R-:W-:-:S04]  /*03b0*/  F2FP.BF16.F32.PACK_AB R0, RZ, R0 ;  /* 0x00000000ff00723e */ /* 0x001fc800000010ff */
[----:B------:R-:W-:Y:S01]  /*03c0*/  PRMT R28, R0, 0x7610, R28 ;  /* 0x00007610001c7816 */ /* 0x000fe2000000001c */
[----:B------:R-:W-:Y:S06]  /*03d0*/  BRA `(.L_x_11527) ;  /* 0x0000000c00707947 */ /* 0x000fec0003800000 */
.L_x_11523:
        /* <DEDUP_REMOVED lines=9> */
.L_x_11531:
[----:B------:R-:W2:Y:S02]  /*0470*/  LDG.E.U16 R0, desc[UR36][R4.64] ;  /* 0x0000002404007981 */ /* 0x000ea4000c1e1500 */
[----:B--2---:R-:W-:-:S05]  /*0480*/  HADD2.F32 R0, -RZ, R0.H0_H0 ;  /* 0x20000000ff007230 */ /* 0x004fca0000004100 */
[----:B------:R-:W-:-:S04]  /*0490*/  F2FP.BF16.F32.PACK_AB R0, RZ, R0 ;  /* 0x00000000ff00723e */ /* 0x000fc800000010ff */
[----:B------:R-:W-:Y:S01]  /*04a0*/  PRMT R28, R0, 0x7610, R28 ;  /* 0x00007610001c7816 */ /* 0x000fe2000000001c */
[----:B------:R-:W-:Y:S06]  /*04b0*/  BRA `(.L_x_11527) ;  /* 0x0000000c00387947 */ /* 0x000fec0003800000 */
.L_x_11530:
        /* <DEDUP_REMOVED lines=9> */
.L_x_11533:
[----:B------:R-:W2:Y:S02]  /*0550*/  LDG.E.U16 R4, desc[UR36][R4.64] ;  /* 0x0000002404047981 */ /* 0x000ea4000c1e1500 */
[----:B--2---:R-:W-:-:S05]  /*0560*/  HADD2.F32 R0, -RZ, R4.H0_H0 ;  /* 0x20000004ff007230 */ /* 0x004fca0000004100 */
[----:B------:R-:W-:-:S04]  /*0570*/  F2FP.BF16.F32.PACK_AB R0, RZ, R0 ;  /* 0x00000000ff00723e */ /* 0x000fc800000010ff */
[----:B------:R-:W-:Y:S01]  /*0580*/  PRMT R28, R0, 0x7610, R28 ;  /* 0x00007610001c7816 */ /* 0x000fe2000000001c */
[----:B------:R-:W-:Y:S06]  /*0590*/  BRA `(.L_x_11527) ;  /* 0x0000000c00007947 */ /* 0x000fec0003800000 */
.L_x_11532:
        /* <DEDUP_REMOVED lines=9> */
.L_x_11522:
        /* <DEDUP_REMOVED lines=14> */
.L_x_11536:
        /* <DEDUP_REMOVED lines=9> */
.L_x_11535:
        /* <DEDUP_REMOVED lines=27> */
.L_x_11538:
        /* <DEDUP_REMOVED lines=15> */
.L_x_11537:
[----:B------:R0:W5:Y:S01]  /*0a40*/  LDG.E.U16 R28, desc[UR36][R4.64] ;  /* 0x00000024041c7981 */ /* 0x000162000c1e1500 */
[----:B------:R-:W-:Y:S05]  /*0a50*/  BRA `(.L_x_11527) ;  /* 0x0000000400d07947 */ /* 0x000fea0003800000 */
.L_x_11534:
        /* <DEDUP_REMOVED lines=13> */
.L_x_11541:
        /* <DEDUP_REMOVED lines=21> */
.L_x_11545:
[----:B------:R-:W-:Y:S05]  /*0c80*/  BSYNC.RECONVERGENT B1 ;  /* 0x0000000000017941 */ /* 0x000fea0003800200 */
.L_x_11544:
[----:B------:R-:W-:Y:S01]  /*0c90*/  IMAD.SHL.U32 R0, R0, 0x100000, RZ ;  /* 0x0010000000007824 */ /* 0x000fe200078e00ff */
[----:B------:R-:W-:-:S04]  /*0ca0*/  LEA R3, R3, 0x3b800000, 0x17 ;  /* 0x3b80000003037811 */ /* 0x000fc800078eb8ff */
[----:B------:R-:W-:-:S07]  /*0cb0*/  LOP3.LUT R0, R3, R0, R7, 0xfe, !PT ;  /* 0x0000000003007212 */ /* 0x000fce00078efe07 */
.L_x_11543:
[----:B------:R-:W-:Y:S05]  /*0cc0*/  BSYNC.RECONVERGENT B0 ;  /* 0x0000000000007941 */ /* 0x000fea0003800200 */
.L_x_11542:
[----:B------:R-:W-:-:S04]  /*0cd0*/  F2FP.BF16.F32.PACK_AB R0, RZ, R0 ;  /* 0x00000000ff00723e */ /* 0x000fc800000010ff */
[----:B------:R-:W-:Y:S01]  /*0ce0*/  PRMT R28, R0, 0x7610, R28 ;  /* 0x00007610001c7816 */ /* 0x000fe2000000001c */
[----:B------:R-:W-:Y:S06]  /*0cf0*/  BRA `(.L_x_11527) ;  /* 0x0000000400287947 */ /* 0x000fec0003800000 */
.L_x_11540:
        /* <DEDUP_REMOVED lines=21> */
.L_x_11549:
[----:B------:R-:W-:Y:S05]  /*0e50*/  BSYNC.RECONVERGENT B1 ;  /* 0x0000000000017941 */ /* 0x000fea0003800200 */
.L_x_11548:
[----:B------:R-:W-:Y:S01]  /*0e60*/  IMAD.SHL.U32 R0, R0, 0x200000, RZ ;  /* 0x0020000000007824 */ /* 0x000fe200078e00ff */
[----:B------:R-:W-:-:S04]  /*0e70*/  LEA R3, R3, 0x37800000, 0x17 ;  /* 0x3780000003037811 */ /* 0x000fc800078eb8ff */
[----:B------:R-:W-:-:S07]  /*0e80*/  LOP3.LUT R0, R3, R0, R7, 0xfe, !PT ;  /* 0x0000000003007212 */ /* 0x000fce00078efe07 */
.L_x_11547:
[----:B------:R-:W-:Y:S05]  /*0e90*/  BSYNC.RECONVERGENT B0 ;  /* 0x0000000000007941 */ /* 0x000fea0003800200 */
.L_x_11546:
[----:B------:R-:W-:-:S04]  /*0ea0*/  F2FP.BF16.F32.PACK_AB R0, RZ, R0 ;  /* 0x00000000ff00723e */ /* 0x000fc800000010ff */
[----:B------:R-:W-:Y:S01]  /*0eb0*/  PRMT R28, R0, 0x7610, R28 ;  /* 0x00007610001c7816 */ /* 0x000fe2000000001c */
[----:B------:R-:W-:Y:S06]  /*0ec0*/  BRA `(.L_x_11527) ;  /* 0x0000000000b47947 */ /* 0x000fec0003800000 */
.L_x_11539:
[----:B------:R-:W-:-:S09]  /*0ed0*/  UISETP.NE.AND UP0, UPT, UR4, 0x1c, UPT ;  /* 0x0000001c0400788c */ /* 0x000fd2000bf05270 */
[----:B------:R-:W-:Y:S05]  /*0ee0*/  BRA.U !UP0, `(.L_x_11550) ;  /* 0x00000001089c7547 */ /* 0x000fea000b800000 */
[----:B------:R-:W-:-:S09]  /*0ef0*/  UISETP.NE.AND UP0, UPT, UR4, 0x1d, UPT ;  /* 0x0000001d0400788c */ /* 0x000fd2000bf05270 */
[----:B------:R-:W-:Y:S05]  /*0f00*/  BRA.U !UP0, `(.L_x_11551) ;  /* 0x0000000108807547 */ /* 0x000fea000b800000 */
[----:B------:R-:W-:-:S09]  /*0f10*/  UISETP.NE.AND UP0, UPT, UR4, 0x2c, UPT ;  /* 0x0000002c0400788c */ /* 0x000fd2000bf05270 */
[----:B------:R-:W-:Y:S05]  /*0f20*/  BRA.U !UP0, `(.L_x_11552) ;  /* 0x0000000108487547 */ /* 0x000fea000b800000 */
.L_x_11526:
        /* <DEDUP_REMOVED lines=16> */
.L_x_11553:
[----:B------:R-:W-:Y:S01]  /*1030*/  PRMT R28, RZ, 0x7610, R28 ;  /* 0x00007610ff1c7816 */ /* 0x000fe2000000001c */
[----:B------:R-:W-:Y:S06]  /*1040*/  BRA `(.L_x_11527) ;  /* 0x0000000000547947 */ /* 0x000fec0003800000 */
.L_x_11552:
        /* <DEDUP_REMOVED lines=8> */
.L_x_11555:
[----:B------:R-:W-:Y:S05]  /*10d0*/  BSYNC.RECONVERGENT B0 ;  /* 0x0000000000007941 */ /* 0x000fea0003800200 */
.L_x_11554:
[----:B------:R-:W-:-:S04]  /*10e0*/  F2FP.BF16.F32.PACK_AB R0, RZ, R0 ;  /* 0x00000000ff00723e */ /* 0x000fc800000010ff */
[----:B------:R-:W-:Y:S01]  /*10f0*/  PRMT R28, R0, 0x7610, R28 ;  /* 0x00007610001c7816 */ /* 0x000fe2000000001c */
[----:B------:R-:W-:Y:S06]  /*1100*/  BRA `(.L_x_11527) ;  /* 0x0000000000247947 */ /* 0x000fec0003800000 */
.L_x_11551:
[----:B------:R-:W2:Y:S02]  /*1110*/  LDG.E.64 R4, desc[UR36][R4.64] ;  /* 0x0000002404047981 */ /* 0x000ea4000c1e1b00 */
[----:B--2---:R-:W0:Y:S02]  /*1120*/  I2F.U64 R0, R4 ;  /* 0x0000000400007312 */ /* 0x004e240000301000 */
[----:B0-----:R-:W-:-:S04]  /*1130*/  F2FP.BF16.F32.PACK_AB R0, RZ, R0 ;  /* 0x00000000ff00723e */ /* 0x001fc800000010ff */
[----:B------:R-:W-:Y:S01]  /*1140*/  PRMT R28, R0, 0x7610, R28 ;  /* 0x00007610001c7816 */ /* 0x000fe2000000001c */
[----:B------:R-:W-:Y:S06]  /*1150*/  BRA `(.L_x_11527) ;  /* 0x0000000000107947 */ /* 0x000fec0003800000 */
.L_x_11550:
[----:B------:R-:W2:Y:S02]  /*1160*/  LDG.E R4, desc[UR36][R4.64] ;  /* 0x0000002404047981 */ /* 0x000ea4000c1e1900 */
[----:B--2---:R-:W-:-:S04]  /*1170*/  I2FP.F32.U32 R0, R4 ;  /* 0x0000000400007245 */ /* 0x004fc80000201000 */
[----:B------:R-:W-:-:S04]  /*1180*/  F2FP.BF16.F32.PACK_AB R0, RZ, R0 ;  /* 0x00000000ff00723e */ /* 0x000fc800000010ff */
[----:B------:R-:W-:-:S07]  /*1190*/  PRMT R28, R0, 0x7610, R28 ;  /* 0x00007610001c7816 */ /* 0x000fce000000001c */
.L_x_11527:
        /* <DEDUP_REMOVED lines=21> */
.L_x_11559:
[----:B------:R-:W2:Y:S02]  /*12f0*/  LDG.E.U8 R4, desc[UR36][R4.64] ;  /* 0x0000002404047981 */ /* 0x000ea4000c1e1100 */
[----:B--2---:R-:W-:-:S04]  /*1300*/  I2FP.F32.U32 R0, R4 ;  /* 0x0000000400007245 */ /* 0x004fc80000201000 */
[----:B------:R-:W-:-:S04]  /*1310*/  F2FP.BF16.F32.PACK_AB R0, RZ, R0 ;  /* 0x00000000ff00723e */ /* 0x000fc800000010ff */
[----:B------:R-:W-:Y:S01]  /*1320*/  PRMT R22, R0, 0x7610, R22 ;  /* 0x0000761000167816 */ /* 0x000fe20000000016 */
[----:B------:R-:W-:Y:S06]  /*1330*/  BRA `(.L_x_11561) ;  /* 0x0000000c00c47947 */ /* 0x000fec0003800000 */
.L_x_11558:
        /* <DEDUP_REMOVED lines=11> */
.L_x_11563:
[----:B------:R-:W2:Y:S02]  /*13f0*/  LDG.E R4, desc[UR36][R4.64] ;  /* 0x0000002404047981 */ /* 0x000ea4000c1e1900 */
[----:B--2---:R-:W-:-:S04]  /*1400*/  I2FP.F32.S32 R0, R4 ;  /* 0x0000000400007245 */ /* 0x004fc80000201400 */
[----:B------:R-:W-:-:S04]  /*1410*/  F2FP.BF16.F32.PACK_AB R0, RZ, R0 ;  /* 0x00000000ff00723e */ /* 0x000fc800000010ff */
[----:B------:R-:W-:Y:S01]  /*1420*/  PRMT R22, R0, 0x7610, R22 ;  /* 0x0000761000167816 */ /* 0x000fe20000000016 */
[----:B------:R-:W-:Y:S06]  /*1430*/  BRA `(.L_x_11561) ;  /* 0x0000000c00847947 */ /* 0x000fec0003800000 */
.L_x_11562:
[----:B------:R-:W2:Y:S02]  /*1440*/  LDG.E.U16 R4, desc[UR36][R4.64] ;  /* 0x0000002404047981 */ /* 0x000ea4000c1e1500 */
[----:B--2---:R-:W0:Y:S02]  /*1450*/  I2F.S16 R0, R4 ;  /* 0x0000000400007306 */ /* 0x004e240000101400 */
[----:B0-----:R-:W-:-:S04]  /*1460*/  F2FP.BF16.F32.PACK_AB R0, RZ, R0 ;  /* 0x00000000ff00723e */ /* 0x001fc800000010ff */
[----:B------:R-:W-:Y:S01]  /*1470*/  PRMT R22, R0, 0x7610, R22 ;  /* 0x0000761000167816 */ /* 0x000fe20000000016 */
[----:B------:R-:W-:Y:S06]  /*1480*/  BRA `(.L_x_11561) ;  /* 0x0000000c00707947 */ /* 0x000fec0003800000 */
.L_x_11557:
        /* <DEDUP_REMOVED lines=9> */
.L_x_11565:
[----:B------:R-:W2:Y:S02]  /*1520*/  LDG.E.U16 R0, desc[UR36][R4.64] ;  /* 0x0000002404007981 */ /* 0x000ea4000c1e1500 */
[----:B--2---:R-:W-:-:S05]  /*1530*/  HADD2.F32 R0, -RZ, R0.H0_H0 ;  /* 0x20000000ff007230 */ /* 0x004fca0000004100 */
[----:B------:R-:W-:-:S04]  /*1540*/  F2FP.BF16.F32.PACK_AB R0, RZ, R0 ;  /* 0x00000000ff00723e */ /* 0x000fc800000010ff */
[----:B------:R-:W-:Y:S01]  /*1550*/  PRMT R22, R0, 0x7610, R22 ;  /* 0x0000761000167816 */ /* 0x000fe20000000016 */
[----:B------:R-:W-:Y:S06]  /*1560*/  BRA `(.L_x_11561) ;  /* 0x0000000c00387947 */ /* 0x000fec0003800000 */
.L_x_11564:
        /* <DEDUP_REMOVED lines=9> */
.L_x_11567:
[----:B------:R-:W2:Y:S02]  /*1600*/  LDG.E.U16 R4, desc[UR36][R4.64] ;  /* 0x0000002404047981 */ /* 0x000ea4000c1e1500 */
[----:B--2---:R-:W-:-:S05]  /*1610*/  HADD2.F32 R0, -RZ, R4.H0_H0 ;  /* 0x20000004ff007230 */ /* 0x004fca0000004100 */
[----:B------:R-:W-:-:S04]  /*1620*/  F2FP.BF16.F32.PACK_AB R0, RZ, R0 ;  /* 0x00000000ff00723e */ /* 0x000fc800000010ff */
[----:B------:R-:W-:Y:S01]  /*1630*/  PRMT R22, R0, 0x7610, R22 ;  /* 0x0000761000167816 */ /* 0x000fe20000000016 */
[----:B------:R-:W-:Y:S06]  /*1640*/  BRA `(.L_x_11561) ;  /* 0x0000000c00007947 */ /* 0x000fec0003800000 */
.L_x_11566:
        /* <DEDUP_REMOVED lines=9> */
.L_x_11556:
        /* <DEDUP_REMOVED lines=14> */
.L_x_11570:
        /* <DEDUP_REMOVED lines=9> */
.L_x_11569:
        /* <DEDUP_REMOVED lines=27> */
.L_x_11572:
        /* <DEDUP_REMOVED lines=15> */
.L_x_11571:
[----:B------:R0:W5:Y:S01]  /*1af0*/  LDG.E.U16 R22, desc[UR36][R4.64] ;  /* 0x0000002404167981 */ /* 0x000162000c1e1500 */
[----:B------:R-:W-:Y:S05]  /*1b00*/  BRA `(.L_x_11561) ;  /* 0x0000000400d07947 */ /* 0x000fea0003800000 */
.L_x_11568:
        /* <DEDUP_REMOVED lines=13> */
.L_x_11575:
        /* <DEDUP_REMOVED lines=21> */
.L_x_11579:
[----:B------:R-:W-:Y:S05]  /*1d30*/  BSYNC.RECONVERGENT B1 ;  /* 0x0000000000017941 */ /* 0x000fea0003800200 */
.L_x_11578:
[----:B------:R-:W-:Y:S01]  /*1d40*/  IMAD.SHL.U32 R0, R0, 0x100000, RZ ;  /* 0x0010000000007824 */ /* 0x000fe200078e00ff */
[----:B------:R-:W-:-:S04]  /*1d50*/  LEA R3, R3, 0x3b800000, 0x17 ;  /* 0x3b80000003037811 */ /* 0x000fc800078eb8ff */
[----:B------:R-:W-:-:S07]  /*1d60*/  LOP3.LUT R0, R3, R0, R7, 0xfe, !PT ;  /* 0x0000000003007212 */ /* 0x000fce00078efe07 */
.L_x_11577:
[----:B------:R-:W-:Y:S05]  /*1d70*/  BSYNC.RECONVERGENT B0 ;  /* 0x0000000000007941 */ /* 0x000fea0003800200 */
.L_x_11576:
[----:B------:R-:W-:-:S04]  /*1d80*/  F2FP.BF16.F32.PACK_AB R0, RZ, R0 ;  /* 0x00000000ff00723e */ /* 0x000fc800000010ff */
[----:B------:R-:W-:Y:S01]  /*1d90*/  PRMT R22, R0, 0x7610, R22 ;  /* 0x0000761000167816 */ /* 0x000fe20000000016 */
[----:B------:R-:W-:Y:S06]  /*1da0*/  BRA `(.L_x_11561) ;  /* 0x0000000400287947 */ /* 0x000fec0003800000 */
.L_x_11574:
        /* <DEDUP_REMOVED lines=21> */
.L_x_11583:
[----:B------:R-:W-:Y:S05]  /*1f00*/  BSYNC.RECONVERGENT B1 ;  /* 0x0000000000017941 */ /* 0x000fea0003800200 */
.L_x_11582:
[----:B------:R-:W-:Y:S01]  /*1f10*/  IMAD.SHL.U32 R0, R0, 0x200000, RZ ;  /* 0x0020000000007824 */ /* 0x000fe200078e00ff */
[----:B------:R-:W-:-:S04]  /*1f20*/  LEA R3, R3, 0x37800000, 0x17 ;  /* 0x3780000003037811 */ /* 0x000fc800078eb8ff */
[----:B------:R-:W-:-:S07]  /*1f30*/  LOP3.LUT R0, R3, R0, R7, 0xfe, !PT ;  /* 0x0000000003007212 */ /* 0x000fce00078efe07 */
.L_x_11581:
[----:B------:R-:W-:Y:S05]  /*1f40*/  BSYNC.RECONVERGENT B0 ;  /* 0x0000000000007941 */ /* 0x000fea0003800200 */
.L_x_11580:
[----:B------:R-:W-:-:S04]  /*1f50*/  F2FP.BF16.F32.PACK_AB R0, RZ, R0 ;  /* 0x00000000ff00723e */ /* 0x000fc800000010ff */
[----:B------:R-:W-:Y:S01]  /*1f60*/  PRMT R22, R0, 0x7610, R22 ;  /* 0x0000761000167816 */ /* 0x000fe20000000016 */
[----:B------:R-:W-:Y:S06]  /*1f70*/  BRA `(.L_x_11561) ;  /* 0x0000000000b47947 */ /* 0x000fec0003800000 */
.L_x_11573:
[----:B------:R-:W-:-:S09]  /*1f80*/  UISETP.NE.AND UP0, UPT, UR4, 0x1c, UPT ;  /* 0x0000001c0400788c */ /* 0x000fd2000bf05270 */
[----:B------:R-:W-:Y:S05]  /*1f90*/  BRA.U !UP0, `(.L_x_11584) ;  /* 0x00000001089c7547 */ /* 0x000fea000b800000 */
[----:B------:R-:W-:-:S09]  /*1fa0*/  UISETP.NE.AND UP0, UPT, UR4, 0x1d, UPT ;  /* 0x0000001d0400788c */ /* 0x000fd2000bf05270 */
[----:B------:R-:W-:Y:S05]  /*1fb0*/  BRA.U !UP0, `(.L_x_11585) ;  /* 0x0000000108807547 */ /* 0x000fea000b800000 */
[----:B------:R-:W-:-:S09]  /*1fc0*/  UISETP.NE.AND UP0, UPT, UR4, 0x2c, UPT ;  /* 0x0000002c0400788c */ /* 0x000fd2000bf05270 */
[----:B------:R-:W-:Y:S05]  /*1fd0*/  BRA.U !UP0, `(.L_x_11586) ;  /* 0x0000000108487547 */ /* 0x000fea000b800000 */
.L_x_11560:
        /* <DEDUP_REMOVED lines=16> */
.L_x_11587:
[----:B------:R-:W-:Y:S01]  /*20e0*/  PRMT R22, RZ, 0x7610, R22 ;  /* 0x00007610ff167816 */ /* 0x000fe20000000016 */
[----:B------:R-:W-:Y:S06]  /*20f0*/  BRA `(.L_x_11561) ;  /* 0x0000000000547947 */ /* 0x000fec0003800000 */
.L_x_11586:
        /* <DEDUP_REMOVED lines=8> */
.L_x_11589:
[----:B------:R-:W-:Y:S05]  /*2180*/  BSYNC.RECONVERGENT B0 ;  /* 0x0000000000007941 */ /* 0x000fea0003800200 */
.L_x_11588:
[----:B------:R-:W-:-:S04]  /*2190*/  F2FP.BF16.F32.PACK_AB R0, RZ, R0 ;  /* 0x00000000ff00723e */ /* 0x000fc800000010ff */
[----:B------:R-:W-:Y:S01]  /*21a0*/  PRMT R22, R0, 0x7610, R22 ;  /* 0x0000761000167816 */ /* 0x000fe20000000016 */
[----:B------:R-:W-:Y:S06]  /*21b0*/  BRA `(.L_x_11561) ;  /* 0x0000000000247947 */ /* 0x000fec0003800000 */
.L_x_11585:
[----:B------:R-:W2:Y:S02]  /*21c0*/  LDG.E.64 R4, desc[UR36][R4.64] ;  /* 0x0000002404047981 */ /* 0x000ea4000c1e1b00 */
[----:B--2---:R-:W0:Y:S02]  /*21d0*/  I2F.U64 R0, R4 ;  /* 0x0000000400007312 */ /* 0x004e240000301000 */
[----:B0-----:R-:W-:-:S04]  /*21e0*/  F2FP.BF16.F32.PACK_AB R0, RZ, R0 ;  /* 0x00000000ff00723e */ /* 0x001fc800000010ff */
[----:B------:R-:W-:Y:S01]  /*21f0*/  PRMT R22, R0, 0x7610, R22 ;  /* 0x0000761000167816 */ /* 0x000fe20000000016 */
[----:B------:R-:W-:Y:S06]  /*2200*/  BRA `(.L_x_11561) ;  /* 0x0000000000107947 */ /* 0x000fec0003800000 */
.L_x_11584:
[----:B------:R-:W2:Y:S02]  /*2210*/  LDG.E R4, desc[UR36][R4.64] ;  /* 0x0000002404047981 */ /* 0x000ea4000c1e1900 */
[----:B--2---:R-:W-:-:S04]  /*2220*/  I2FP.F32.U32 R0, R4 ;  /* 0x0000000400007245 */ /* 0x004fc80000201000 */
[----:B------:R-:W-:-:S04]  /*2230*/  F2FP.BF16.F32.PACK_AB R0, RZ, R0 ;  /* 0x00000000ff00723e */ /* 0x000fc800000010ff */
[----:B------:R-:W-:-:S07]  /*2240*/  PRMT R22, R0, 0x7610, R22 ;  /* 0x0000761000167816 */ /* 0x000fce0000000016 */
.L_x_11561:
[----:B------:R-:W-:-:S07]  /*2250*/  VIADD R17, R25, 0x80 ;  /* 0x0000008019117836 */ /* 0x000fce0000000000 */
.L_x_11521:
[----:B------:R-:W-:Y:S05]  /*2260*/  BSYNC.RECONVERGENT B6 ;  /* 0x0000000000067941 */ /* 0x000fea0003800200 */
.L_x_11520:
        /* <DEDUP_REMOVED lines=27> */
.L_x_11595:
[----:B------:R-:W2:Y:S02]  /*2420*/  LDG.E.U8 R4, desc[UR36][R4.64] ;  /* 0x0000002404047981 */ /* 0x000ea4000c1e1100 */
[----:B--2---:R-:W-:-:S04]  /*2430*/  I2FP.F32.U32 R0, R4 ;  /* 0x0000000400007245 */ /* 0x004fc80000201000 */
[----:B------:R-:W-:-:S04]  /*2440*/  F2FP.BF16.F32.PACK_AB R0, RZ, R0 ;  /* 0x00000000ff00723e */ /* 0x000fc800000010ff */
[----:B------:R-:W-:Y:S01]  /*2450*/  PRMT R26, R0, 0x7610, R26 ;  /* 0x00007610001a7816 */ /* 0x000fe2000000001a */
[----:B------:R-:W-:Y:S06]  /*2460*/  BRA `(.L_x_11597) ;  /* 0x0000000c00c47947 */ /* 0x000fec0003800000 */
.L_x_11594:
        /* <DEDUP_REMOVED lines=11> */
.L_x_11599:
[----:B------:R-:W2:Y:S02]  /*2520*/  LDG.E R4, desc[UR36][R4.64] ;  /* 0x0000002404047981 */ /* 0x000ea4000c1e1900 */
[----:B--2---:R-:W-:-:S04]  /*2530*/  I2FP.F32.S32 R0, R4 ;  /* 0x0000000400007245 */ /* 0x004fc80000201400 */
[----:B------:R-:W-:-:S04]  /*2540*/  F2FP.BF16.F32.PACK_AB R0, RZ, R0 ;  /* 0x00000000ff00723e */ /* 0x000fc800000010ff */
[----:B------:R-:W-:Y:S01]  /*2550*/  PRMT R26, R0, 0x7610, R26 ;  /* 0x00007610001a7816 */ /* 0x000fe2000000001a */
[----:B------:R-:W-:Y:S06]  /*2560*/  BRA `(.L_x_11597) ;  /* 0x0000000c00847947 */ /* 0x000fec0003800000 */
.L_x_11598:
[----:B------:R-:W2:Y:S02]  /*2570*/  LDG.E.U16 R4, desc[UR36][R4.64] ;  /* 0x0000002404047981 */ /* 0x000ea4000c1e1500 */
[----:B--2---:R-:W0:Y:S02]  /*2580*/  I2F.S16 R0, R4 ;  /* 0x0000000400007306 */ /* 0x004e240000101400 */
[----:B0-----:R-:W-:-:S04]  /*2590*/  F2FP.BF16.F32.PACK_AB R0, RZ, R0 ;  /* 0x00000000ff00723e */ /* 0x001fc800000010ff */
[----:B------:R-:W-:Y:S01]  /*25a0*/  PRMT R26, R0, 0x7610, R26 ;  /* 0x00007610001a7816 */ /* 0x000fe2000000001a */
[----:B------:R-:W-:Y:S06]  /*25b0*/  BRA `(.L_x_11597) ;  /* 0x0000000c00707947 */ /* 0x000fec0003800000 */
.L_x_11593:
        /* <DEDUP_REMOVED lines=9> */
.L_x_11601:
[----:B------:R-:W2:Y:S02]  /*2650*/  LDG.E.U16 R0, desc[UR36][R4.64] ;  /* 0x0000002404007981 */ /* 0x000ea4000c1e1500 */
[----:B--2---:R-:W-:-:S05]  /*2660*/  HADD2.F32 R0, -RZ, R0.H0_H0 ;  /* 0x20000000ff007230 */ /* 0x004fca0000004100 */
[----:B------:R-:W-:-:S04]  /*2670*/  F2FP.BF16.F32.PACK_AB R0, RZ, R0 ;  /* 0x00000000ff00723e */ /* 0x000fc800000010ff */
[----:B------:R-:W-:Y:S01]  /*2680*/  PRMT R26, R0, 0x7610, R26 ;  /* 0x00007610001a7816 */ /* 0x000fe2000000001a */
[----:B------:R-:W-:Y:S06]  /*2690*/  BRA `(.L_x_11597) ;  /* 0x0000000c00387947 */ /* 0x000fec0003800000 */
.L_x_11600:
        /* <DEDUP_REMOVED lines=9> */
.L_x_11603:
[----:B------:R-:W2:Y:S02]  /*2730*/  LDG.E.U16 R4, desc[UR36][R4.64] ;  /* 0x0000002404047981 */ /* 0x000ea4000c1e1500 */
[----:B--2---:R-:W-:-:S05]  /*2740*/  HADD2.F32 R0, -RZ, R4.H0_H0 ;  /* 0x20000004ff007230 */ /* 0x004fca0000004100 */
[----:B------:R-:W-:-:S04]  /*2750*/  F2FP.BF16.F32.PACK_AB R0, RZ, R0 ;  /* 0x00000000ff00723e */ /* 0x000fc800000010ff */
[----:B------:R-:W-:Y:S01]  /*2760*/  PRMT R26, R0, 0x7610, R26 ;  /* 0x00007610001a7816 */ /* 0x000fe2000000001a */
[----:B------:R-:W-:Y:S06]  /*2770*/  BRA `(.L_x_11597) ;  /* 0x0000000c00007947 */ /* 0x000fec0003800000 */
.L_x_11602:
        /* <DEDUP_REMOVED lines=9> */
.L_x_11592:
        /* <DEDUP_REMOVED lines=14> */
.L_x_11606:
        /* <DEDUP_REMOVED lines=9> */
.L_x_11605:
        /* <DEDUP_REMOVED lines=27> */
.L_x_11608:
        /* <DEDUP_REMOVED lines=15> */
.L_x_11607:
[----:B------:R0:W5:Y:S01]  /*2c20*/  LDG.E.U16 R26, desc[UR36][R4.64] ;  /* 0x00000024041a7981 */ /* 0x000162000c1e1500 */
[----:B------:R-:W-:Y:S05]  /*2c30*/  BRA `(.L_x_11597) ;  /* 0x0000000400d07947 */ /* 0x000fea0003800000 */
.L_x_11604:
        /* <DEDUP_REMOVED lines=13> */
.L_x_11611:
        /* <DEDUP_REMOVED lines=21> */
.L_x_11615:
[----:B------:R-:W-:Y:S05]  /*2e60*/  BSYNC.RECONVERGENT B1 ;  /* 0x0000000000017941 */ /* 0x000fea0003800200 */
.L_x_11614:
[----:B------:R-:W-:Y:S01]  /*2e70*/  IMAD.SHL.U32 R0, R0, 0x100000, RZ ;  /* 0x0010000000007824 */ /* 0x000fe200078e00ff */
[----:B------:R-:W-:-:S04]  /*2e80*/  LEA R3, R3, 0x3b800000, 0x17 ;  /* 0x3b80000003037811 */ /* 0x000fc800078eb8ff */
[----:B------:R-:W-:-:S07]  /*2e90*/  LOP3.LUT R0, R3, R0, R7, 0xfe, !PT ;  /* 0x0000000003007212 */ /* 0x000fce00078efe07 */
.L_x_11613:
[----:B------:R-:W-:Y:S05]  /*2ea0*/  BSYNC.RECONVERGENT B0 ;  /* 0x0000000000007941 */ /* 0x000fea0003800200 */
.L_x_11612:
[----:B------:R-:W-:-:S04]  /*2eb0*/  F2FP.BF16.F32.PACK_AB R0, RZ, R0 ;  /* 0x00000000ff00723e */ /* 0x000fc800000010ff */
[----:B------:R-:W-:Y:S01]  /*2ec0*/  PRMT R26, R0, 0x7610, R26 ;  /* 0x00007610001a7816 */ /* 0x000fe2000000001a */
[----:B------:R-:W-:Y:S06]  /*2ed0*/  BRA `(.L_x_11597) ;  /* 0x0000000400287947 */ /* 0x000fec0003800000 */
.L_x_11610:
        /* <DEDUP_REMOVED lines=21> */
.L_x_11619:
[----:B------:R-:W-:Y:S05]  /*3030*/  BSYNC.RECONVERGENT B1 ;  /* 0x0000000000017941 */ /* 0x000fea0003800200 */
.L_x_11618:
[----:B------:R-:W-:Y:S01]  /*3040*/  IMAD.SHL.U32 R0, R0, 0x200000, RZ ;  /* 0x0020000000007824 */ /* 0x000fe200078e00ff */
[----:B------:R-:W-:-:S04]  /*3050*/  LEA R3, R3, 0x37800000, 0x17 ;  /* 0x3780000003037811 */ /* 0x000fc800078eb8ff */
[----:B------:R-:W-:-:S07]  /*3060*/  LOP3.LUT R0, R3, R0, R7, 0xfe, !PT ;  /* 0x0000000003007212 */ /* 0x000fce00078efe07 */
.L_x_11617:
[----:B------:R-:W-:Y:S05]  /*3070*/  BSYNC.RECONVERGENT B0 ;  /* 0x0000000000007941 */ /* 0x000fea0003800200 */
.L_x_11616:
[----:B------:R-:W-:-:S04]  /*3080*/  F2FP.BF16.F32.PACK_AB R0, RZ, R0 ;  /* 0x00000000ff00723e */ /* 0x000fc800000010ff */
[----:B------:R-:W-:Y:S01]  /*3090*/  PRMT R26, R0, 0x7610, R26 ;  /* 0x00007610001a7816 */ /* 0x000fe2000000001a */
[----:B------:R-:W-:Y:S06]  /*30a0*/  BRA `(.L_x_11597) ;  /* 0x0000000000b47947 */ /* 0x000fec0003800000 */
.L_x_11609:
        /* <DEDUP_REMOVED lines=14> */
.L_x_11623:
[----:B------:R-:W-:Y:S05]  /*3190*/  BSYNC.RECONVERGENT B0 ;  /* 0x0000000000007941 */ /* 0x000fea0003800200 */
.L_x_11622:
[----:B------:R-:W-:-:S04]  /*31a0*/  F2FP.BF16.F32.PACK_AB R0, RZ, R0 ;  /* 0x00000000ff00723e */ /* 0x000fc800000010ff */
[----:B------:R-:W-:Y:S01]  /*31b0*/  PRMT R26, R0, 0x7610, R26 ;  /* 0x00007610001a7816 */ /* 0x000fe2000000001a */
[----:B------:R-:W-:Y:S06]  /*31c0*/  BRA `(.L_x_11597) ;  /* 0x00000000006c7947 */ /* 0x000fec0003800000 */
.L_x_11596:
        /* <DEDUP_REMOVED lines=16> */
.L_x_11624:
[----:B------:R-:W-:Y:S01]  /*32d0*/  PRMT R26, RZ, 0x7610, R26 ;  /* 0x00007610ff1a7816 */ /* 0x000fe2000000001a */
[----:B------:R-:W-:Y:S06]  /*32e0*/  BRA `(.L_x_11597) ;  /* 0x0000000000247947 */ /* 0x000fec0003800000 */
.L_x_11621:
[----:B------:R-:W2:Y:S02]  /*32f0*/  LDG.E.64 R4, desc[UR36][R4.64] ;  /* 0x0000002404047981 */ /* 0x000ea4000c1e1b00 */
[----:B--2---:R-:W0:Y:S02]  /*3300*/  I2F.U64 R0, R4 ;  /* 0x0000000400007312 */ /* 0x004e240000301000 */
[----:B0-----:R-:W-:-:S04]  /*3310*/  F2FP.BF16.F32.PACK_AB R0, RZ, R0 ;  /* 0x00000000ff00723e */ /* 0x001fc800000010ff */
[----:B------:R-:W-:Y:S01]  /*3320*/  PRMT R26, R0, 0x7610, R26 ;  /* 0x00007610001a7816 */ /* 0x000fe2000000001a */
[----:B------:R-:W-:Y:S06]  /*3330*/  BRA `(.L_x_11597) ;  /* 0x0000000000107947 */ /* 0x000fec0003800000 */
.L_x_11620:
[----:B------:R-:W2:Y:S02]  /*3340*/  LDG.E R4, desc[UR36][R4.64] ;  /* 0x0000002404047981 */ /* 0x000ea4000c1e1900 */
[----:B--2---:R-:W-:-:S04]  /*3350*/  I2FP.F32.U32 R0, R4 ;  /* 0x0000000400007245 */ /* 0x004fc80000201000 */
[----:B------:R-:W-:-:S04]  /*3360*/  F2FP.BF16.F32.PACK_AB R0, RZ, R0 ;  /* 0x00000000ff00723e */ /* 0x000fc800000010ff */
[----:B------:R-:W-:-:S07]  /*3370*/  PRMT R26, R0, 0x7610, R26 ;  /* 0x00007610001a7816 */ /* 0x000fce000000001a */
.L_x_11597:
        /* <DEDUP_REMOVED lines=21> */
.L_x_11628:
[----:B------:R-:W2:Y:S02]  /*34d0*/  LDG.E.U8 R4, desc[UR36][R4.64] ;  /* 0x0000002404047981 */ /* 0x000ea4000c1e1100 */
[----:B--2---:R-:W-:-:S04]  /*34e0*/  I2FP.F32.U32 R0, R4 ;  /* 0x0000000400007245 */ /* 0x004fc80000201000 */
[----:B------:R-:W-:-:S04]  /*34f0*/  F2FP.BF16.F32.PACK_AB R0, RZ, R0 ;  /* 0x00000000ff00723e */ /* 0x000fc800000010ff */
[----:B------:R-:W-:Y:S01]  /*3500*/  PRMT R27, R0, 0x7610, R27 ;  /* 0x00007610001b7816 */ /* 0x000fe2000000001b */
[----:B------:R-:W-:Y:S06]  /*3510*/  BRA `(.L_x_11630) ;  /* 0x0000000c00c47947 */ /* 0x000fec0003800000 */
.L_x_11627:
        /* <DEDUP_REMOVED lines=11> */
.L_x_11632:
[----:B------:R-:W2:Y:S02]  /*35d0*/  LDG.E R4, desc[UR36][R4.64] ;  /* 0x0000002404047981 */ /* 0x000ea4000c1e1900 */
[----:B--2---:R-:W-:-:S04]  /*35e0*/  I2FP.F32.S32 R0, R4 ;  /* 0x0000000400007245 */ /* 0x004fc80000201400 */
[----:B------:R-:W-:-:S04]  /*35f0*/  F2FP.BF16.F32.PACK_AB R0, RZ, R0 ;  /* 0x00000000ff00723e */ /* 0x000fc800000010ff */
[----:B------:R-:W-:Y:S01]  /*3600*/  PRMT R27, R0, 0x7610, R27 ;  /* 0x00007610001b7816 */ /* 0x000fe2000000001b */
[----:B------:R-:W-:Y:S06]  /*3610*/  BRA `(.L_x_11630) ;  /* 0x0000000c00847947 */ /* 0x000fec0003800000 */
.L_x_11631:
[----:B------:R-:W2:Y:S02]  /*3620*/  LDG.E.U16 R4, desc[UR36][R4.64] ;  /* 0x0000002404047981 */ /* 0x000ea4000c1e1500 */
[----:B--2---:R-:W0:Y:S02]  /*3630*/  I2F.S16 R0, R4 ;  /* 0x0000000400007306 */ /* 0x004e240000101400 */
[----:B0-----:R-:W-:-:S04]  /*3640*/  F2FP.BF16.F32.PACK_AB R0, RZ, R0 ;  /* 0x00000000ff00723e */ /* 0x001fc800000010ff */
[----:B------:R-:W-:Y:S01]  /*3650*/  PRMT R27, R0, 0x7610, R27 ;  /* 0x00007610001b7816 */ /* 0x000fe2000000001b */
[----:B------:R-:W-:Y:S06]  /*3660*/  BRA `(.L_x_11630) ;  /* 0x0000000c00707947 */ /* 0x000fec0003800000 */
.L_x_11626:
        /* <DEDUP_REMOVED lines=9> */
.L_x_11634:
[----:B------:R-:W2:Y:S02]  /*3700*/  LDG.E.U16 R0, desc[UR36][R4.64] ;  /* 0x0000002404007981 */ /* 0x000ea4000c1e1500 */
[----:B--2---:R-:W-:-:S05]  /*3710*/  HADD2.F32 R0, -RZ, R0.H0_H0 ;  /* 0x20000000ff007230 */ /* 0x004fca0000004100 */
[----:B------:R-:W-:-:S04]  /*3720*/  F2FP.BF16.F32.PACK_AB R0, RZ, R0 ;  /* 0x00000000ff00723e */ /* 0x000fc800000010ff */
[----:B------:R-:W-:Y:S01]  /*3730*/  PRMT R27, R0, 0x7610, R27 ;  /* 0x00007610001b7816 */ /* 0x000fe2000000001b */
[----:B------:R-:W-:Y:S06]  /*3740*/  BRA `(.L_x_11630) ;  /* 0x0000000c00387947 */ /* 0x000fec0003800000 */
.L_x_11633:
        /* <DEDUP_REMOVED lines=9> */
.L_x_11636:
[----:B------:R-:W2:Y:S02]  /*37e0*/  LDG.E.U16 R4, desc[UR36][R4.64] ;  /* 0x0000002404047981 */ /* 0x000ea4000c1e1500 */
[----:B--2---:R-:W-:-:S05]  /*37f0*/  HADD2.F32 R0, -RZ, R4.H0_H0 ;  /* 0x20000004ff007230 */ /* 0x004fca0000004100 */
[----:B------:R-:W-:-:S04]  /*3800*/  F2FP.BF16.F32.PACK_AB R0, RZ, R0 ;  /* 0x00000000ff00723e */ /* 0x000fc800000010ff */
[----:B------:R-:W-:Y:S01]  /*3810*/  PRMT R27, R0, 0x7610, R27 ;  /* 0x00007610001b7816 */ /* 0x000fe2000000001b */
[----:B------:R-:W-:Y:S06]  /*3820*/  BRA `(.L_x_11630) ;  /* 0x0000000c00007947 */ /* 0x000fec0003800000 */
.L_x_11635:
        /* <DEDUP_REMOVED lines=9> */
.L_x_11625:
        /* <DEDUP_REMOVED lines=14> */
.L_x_11639:
        /* <DEDUP_REMOVED lines=9> */
.L_x_11638:
        /* <DEDUP_REMOVED lines=27> */
.L_x_11641:
        /* <DEDUP_REMOVED lines=15> */
.L_x_11640:
[----:B------:R0:W5:Y:S01]  /*3cd0*/  LDG.E.U16 R27, desc[UR36][R4.64] ;  /* 0x00000024041b7981 */ /* 0x000162000c1e1500 */
[----:B------:R-:W-:Y:S05]  /*3ce0*/  BRA `(.L_x_11630) ;  /* 0x0000000400d07947 */ /* 0x000fea0003800000 */
.L_x_11637:
        /* <DEDUP_REMOVED lines=13> */
.L_x_11644:
        /* <DEDUP_REMOVED lines=21> */
.L_x_11648:
[----:B------:R-:W-:Y:S05]  /*3f10*/  BSYNC.RECONVERGENT B1 ;  /* 0x0000000000017941 */ /* 0x000fea0003800200 */
.L_x_11647:
[----:B------:R-:W-:Y:S01]  /*3f20*/  IMAD.SHL.U32 R0, R0, 0x100000, RZ ;  /* 0x0010000000007824 */ /* 0x000fe200078e00ff */
[----:B------:R-:W-:-:S04]  /*3f30*/  LEA R3, R3, 0x3b800000, 0x17 ;  /* 0x3b80000003037811 */ /* 0x000fc800078eb8ff */
[----:B------:R-:W-:-:S07]  /*3f40*/  LOP3.LUT R0, R3, R0, R7, 0xfe, !PT ;  /* 0x0000000003007212 */ /* 0x000fce00078efe07 */
.L_x_11646:
[----:B------:R-:W-:Y:S05]  /*3f50*/  BSYNC.RECONVERGENT B0 ;  /* 0x0000000000007941 */ /* 0x000fea0003800200 */
.L_x_11645:
[----:B------:R-:W-:-:S04]  /*3f60*/  F2FP.BF16.F32.PACK_AB R0, RZ, R0 ;  /* 0x00000000ff00723e */ /* 0x000fc800000010ff */
[----:B------:R-:W-:Y:S01]  /*3f70*/  PRMT R27, R0, 0x7610, R27 ;  /* 0x00007610001b7816 */ /* 0x000fe2000000001b */
[----:B------:R-:W-:Y:S06]  /*3f80*/  BRA `(.L_x_11630) ;  /* 0x0000000400287947 */ /* 0x000fec0003800000 */
.L_x_11643:
        /* <DEDUP_REMOVED lines=21> */
.L_x_11652:
[----:B------:R-:W-:Y:S05]  /*40e0*/  BSYNC.RECONVERGENT B1 ;  /* 0x0000000000017941 */ /* 0x000fea0003800200 */
.L_x_11651:
[----:B------:R-:W-:Y:S01]  /*40f0*/  IMAD.SHL.U32 R0, R0, 0x200000, RZ ;  /* 0x0020000000007824 */ /* 0x000fe200078e00ff */
[----:B------:R-:W-:-:S04]  /*4100*/  LEA R3, R3, 0x37800000, 0x17 ;  /* 0x3780000003037811 */ /* 0x000fc800078eb8ff */
[----:B------:R-:W-:-:S07]  /*4110*/  LOP3.LUT R0, R3, R0, R7, 0xfe, !PT ;  /* 0x0000000003007212 */ /* 0x000fce00078efe07 */
.L_x_11650:
[----:B------:R-:W-:Y:S05]  /*4120*/  BSYNC.RECONVERGENT B0 ;  /* 0x0000000000007941 */ /* 0x000fea0003800200 */
.L_x_11649:
[----:B------:R-:W-:-:S04]  /*4130*/  F2FP.BF16.F32.PACK_AB R0, RZ, R0 ;  /* 0x00000000ff00723e */ /* 0x000fc800000010ff */
[----:B------:R-:W-:Y:S01]  /*4140*/  PRMT R27, R0, 0x7610, R27 ;  /* 0x00007610001b7816 */ /* 0x000fe2000000001b */
[----:B------:R-:W-:Y:S06]  /*4150*/  BRA `(.L_x_11630) ;  /* 0x0000000000b47947 */ /* 0x000fec0003800000 */
.L_x_11642:
        /* <DEDUP_REMOVED lines=14> */
.L_x_11656:
[----:B------:R-:W-:Y:S05]  /*4240*/  BSYNC.RECONVERGENT B0 ;  /* 0x0000000000007941 */ /* 0x000fea0003800200 */
.L_x_11655:
[----:B------:R-:W-:-:S04]  /*4250*/  F2FP.BF16.F32.PACK_AB R0, RZ, R0 ;  /* 0x00000000ff00723e */ /* 0x000fc800000010ff */
[----:B------:R-:W-:Y:S01]  /*4260*/  PRMT R27, R0, 0x7610, R27 ;  /* 0x00007610001b7816 */ /* 0x000fe2000000001b */
[----:B------:R-:W-:Y:S06]  /*4270*/  BRA `(.L_x_11630) ;  /* 0x00000000006c7947 */ /* 0x000fec0003800000 */
.L_x_11629:
        /* <DEDUP_REMOVED lines=16> */
.L_x_11657:
[----:B------:R-:W-:Y:S01]  /*4380*/  PRMT R27, RZ, 0x7610, R27 ;  /* 0x00007610ff1b7816 */ /* 0x000fe2000000001b */
[----:B------:R-:W-:Y:S06]  /*4390*/  BRA `(.L_x_11630) ;  /* 0x0000000000247947 */ /* 0x000fec0003800000 */
.L_x_11654:
[----:B------:R-:W2:Y:S02]  /*43a0*/  LDG.E.64 R4, desc[UR36][R4.64] ;  /* 0x0000002404047981 */ /* 0x000ea4000c1e1b00 */
[----:B--2---:R-:W0:Y:S02]  /*43b0*/  I2F.U64 R0, R4 ;  /* 0x0000000400007312 */ /* 0x004e240000301000 */
[----:B0-----:R-:W-:-:S04]  /*43c0*/  F2FP.BF16.F32.PACK_AB R0, RZ, R0 ;  /* 0x00000000ff00723e */ /* 0x001fc800000010ff */
[----:B------:R-:W-:Y:S01]  /*43d0*/  PRMT R27, R0, 0x7610, R27 ;  /* 0x00007610001b7816 */ /* 0x000fe2000000001b */
[----:B------:R-:W-:Y:S06]  /*43e0*/  BRA `(.L_x_11630) ;  /* 0x0000000000107947 */ /* 0x000fec0003800000 */
.L_x_11653:
[----:B------:R-:W2:Y:S02]  /*43f0*/  LDG.E R4, desc[UR36][R4.64] ;  /* 0x0000002404047981 */ /* 0x000ea4000c1e1900 */
[----:B--2---:R-:W-:-:S04]  /*4400*/  I2FP.F32.U32 R0, R4 ;  /* 0x0000000400007245 */ /* 0x004fc80000201000 */
[----:B------:R-:W-:-:S04]  /*4410*/  F2FP.BF16.F32.PACK_AB R0, RZ, R0 ;  /* 0x00000000ff00723e */ /* 0x000fc800000010ff */
[----:B------:R-:W-:-:S07]  /*4420*/  PRMT R27, R0, 0x7610, R27 ;  /* 0x00007610001b7816 */ /* 0x000fce000000001b */
.L_x_11630:
[----:B------:R-:W-:-:S07]  /*4430*/  VIADD R17, R17, 0x80 ;  /* 0x0000008011117836 */ /* 0x000fce0000000000 */
.L_x_11591:
[----:B------:R-:W-:Y:S05]  /*4440*/  BSYNC.RECONVERGENT B6 ;  /* 0x0000000000067941 */ /* 0x000fea0003800200 */
.L_x_11590:
        /* <DEDUP_REMOVED lines=27> */
.L_x_11663:
[----:B------:R-:W2:Y:S02]  /*4600*/  LDG.E.U8 R4, desc[UR36][R4.64] ;  /* 0x0000002404047981 */ /* 0x000ea4000c1e1100 */
[----:B--2---:R-:W-:-:S04]  /*4610*/  I2FP.F32.U32 R0, R4 ;  /* 0x0000000400007245 */ /* 0x004fc80000201000 */
[----:B------:R-:W-:-:S04]  /*4620*/  F2FP.BF16.F32.PACK_AB R0, RZ, R0 ;  /* 0x00000000ff00723e */ /* 0x000fc800000010ff */
[----:B------:R-:W-:Y:S01]  /*4630*/  PRMT R18, R0, 0x7610, R18 ;  /* 0x0000761000127816 */ /* 0x000fe20000000012 */
[----:B------:R-:W-:Y:S06]  /*4640*/  BRA `(.L_x_11665) ;  /* 0x0000000c00c47947 */ /* 0x000fec0003800000 */
.L_x_11662:
        /* <DEDUP_REMOVED lines=11> */
.L_x_11667:
[----:B------:R-:W2:Y:S02]  /*4700*/  LDG.E R4, desc[UR36][R4.64] ;  /* 0x0000002404047981 */ /* 0x000ea4000c1e1900 */
[----:B--2---:R-:W-:-:S04]  /*4710*/  I2FP.F32.S32 R0, R4 ;  /* 0x0000000400007245 */ /* 0x004fc80000201400 */
[----:B------:R-:W-:-:S04]  /*4720*/  F2FP.BF16.F32.PACK_AB R0, RZ, R0 ;  /* 0x00000000ff00723e */ /* 0x000fc800000010ff */
[----:B------:R-:W-:Y:S01]  /*4730*/  PRMT R18, R0, 0x7610, R18 ;  /* 0x0000761000127816 */ /* 0x000fe20000000012 */
[----:B------:R-:W-:Y:S06]  /*4740*/  BRA `(.L_x_11665) ;  /* 0x0000000c00847947 */ /* 0x000fec0003800000 */
.L_x_11666:
[----:B------:R-:W2:Y:S02]  /*4750*/  LDG.E.U16 R4, desc[UR36][R4.64] ;  /* 0x0000002404047981 */ /* 0x000ea4000c1e1500 */
[----:B--2---:R-:W0:Y:S02]  /*4760*/  I2F.S16 R0, R4 ;  /* 0x0000000400007306 */ /* 0x004e240000101400 */
[----:B0-----:R-:W-:-:S04]  /*4770*/  F2FP.BF16.F32.PACK_AB R0, RZ, R0 ;  /* 0x00000000ff00723e */ /* 0x001fc800000010ff */
[----:B------:R-:W-:Y:S01]  /*4780*/  PRMT R18, R0, 0x7610, R18 ;  /* 0x0000761000127816 */ /* 0x000fe20000000012 */
[----:B------:R-:W-:Y:S06]  /*4790*/  BRA `(.L_x_11665) ;  /* 0x0000000c00707947 */ /* 0x000fec0003800000 */
.L_x_11661:
        /* <DEDUP_REMOVED lines=9> */
.L_x_11669:
[----:B------:R-:W2:Y:S02]  /*4830*/  LDG.E.U16 R0, desc[UR36][R4.64] ;  /* 0x0000002404007981 */ /* 0x000ea4000c1e1500 */
[----:B--2---:R-:W-:-:S05]  /*4840*/  HADD2.F32 R0, -RZ, R0.H0_H0 ;  /* 0x20000000ff007230 */ /* 0x004fca0000004100 */
[----:B------:R-:W-:-:S04]  /*4850*/  F2FP.BF16.F32.PACK_AB R0, RZ, R0 ;  /* 0x00000000ff00723e */ /* 0x000fc800000010ff */
[----:B------:R-:W-:Y:S01]  /*4860*/  PRMT R18, R0, 0x7610, R18 ;  /* 0x0000761000127816 */ /* 0x000fe20000000012 */
[----:B------:R-:W-:Y:S06]  /*4870*/  BRA `(.L_x_11665) ;  /* 0x0000000c00387947 */ /* 0x000fec0003800000 */
.L_x_11668:
        /* <DEDUP_REMOVED lines=9> */
.L_x_11671:
[----:B------:R-:W2:Y:S02]  /*4910*/  LDG.E.U16 R4, desc[UR36][R4.64] ;  /* 0x0000002404047981 */ /* 0x000ea4000c1e1500 */
[----:B--2---:R-:W-:-:S05]  /*4920*/  HADD2.F32 R0, -RZ, R4.H0_H0 ;  /* 0x20000004ff007230 */ /* 0x004fca0000004100 */
[----:B------:R-:W-:-:S04]  /*4930*/  F2FP.BF16.F32.PACK_AB R0, RZ, R0 ;  /* 0x00000000ff00723e */ /* 0x000fc800000010ff */
[----:B------:R-:W-:Y:S01]  /*4940*/  PRMT R18, R0, 0x7610, R18 ;  /* 0x0000761000127816 */ /* 0x000fe20000000012 */
[----:B------:R-:W-:Y:S06]  /*4950*/  BRA `(.L_x_11665) ;  /* 0x0000000c00007947 */ /* 0x000fec0003800000 */
.L_x_11670:
        /* <DEDUP_REMOVED lines=9> */
.L_x_11660:
        /* <DEDUP_REMOVED lines=14> */
.L_x_11674:
        /* <DEDUP_REMOVED lines=9> */
.L_x_11673:
        /* <DEDUP_REMOVED lines=27> */
.L_x_11676:
        /* <DEDUP_REMOVED lines=15> */
.L_x_11675:
[----:B------:R0:W5:Y:S01]  /*4e00*/  LDG.E.U16 R18, desc[UR36][R4.64] ;  /* 0x0000002404127981 */ /* 0x000162000c1e1500 */
[----:B------:R-:W-:Y:S05]  /*4e10*/  BRA `(.L_x_11665) ;  /* 0x0000000400d07947 */ /* 0x000fea0003800000 */
.L_x_11672:
        /* <DEDUP_REMOVED lines=13> */
.L_x_11679:
        /* <DEDUP_REMOVED lines=21> */
.L_x_11683:
[----:B------:R-:W-:Y:S05]  /*5040*/  BSYNC.RECONVERGENT B1 ;  /* 0x0000000000017941 */ /* 0x000fea0003800200 */
.L_x_11682:
[----:B------:R-:W-:Y:S01]  /*5050*/  IMAD.SHL.U32 R0, R0, 0x100000, RZ ;  /* 0x0010000000007824 */ /* 0x000fe200078e00ff */
[----:B------:R-:W-:-:S04]  /*5060*/  LEA R3, R3, 0x3b800000, 0x17 ;  /* 0x3b80000003037811 */ /* 0x000fc800078eb8ff */
[----:B------:R-:W-:-:S07]  /*5070*/  LOP3.LUT R0, R3, R0, R7, 0xfe, !PT ;  /* 0x0000000003007212 */ /* 0x000fce00078efe07 */
.L_x_11681:
[----:B------:R-:W-:Y:S05]  /*5080*/  BSYNC.RECONVERGENT B0 ;  /* 0x0000000000007941 */ /* 0x000fea0003800200 */
.L_x_11680:
[----:B------:R-:W-:-:S04]  /*5090*/  F2FP.BF16.F32.PACK_AB R0, RZ, R0 ;  /* 0x00000000ff00723e */ /* 0x000fc800000010ff */
[----:B------:R-:W-:Y:S01]  /*50a0*/  PRMT R18, R0, 0x7610, R18 ;  /* 0x0000761000127816 */ /* 0x000fe20000000012 */
[----:B------:R-:W-:Y:S06]  /*50b0*/  BRA `(.L_x_11665) ;  /* 0x0000000400287947 */ /* 0x000fec0003800000 */
.L_x_11678:
        /* <DEDUP_REMOVED lines=21> */
.L_x_11687:
[----:B------:R-:W-:Y:S05]  /*5210*/  BSYNC.RECONVERGENT B1 ;  /* 0x0000000000017941 */ /* 0x000fea0003800200 */
.L_x_11686:
[----:B------:R-:W-:Y:S01]  /*5220*/  IMAD.SHL.U32 R0, R0, 0x200000, RZ ;  /* 0x0020000000007824 */ /* 0x000fe200078e00ff */
[----:B------:R-:W-:-:S04]  /*5230*/  LEA R3, R3, 0x37800000, 0x17 ;  /* 0x3780000003037811 */ /* 0x000fc800078eb8ff */
[----:B------:R-:W-:-:S07]  /*5240*/  LOP3.LUT R0, R3, R0, R7, 0xfe, !PT ;  /* 0x0000000003007212 */ /* 0x000fce00078efe07 */
.L_x_11685:
[----:B------:R-:W-:Y:S05]  /*5250*/  BSYNC.RECONVERGENT B0 ;  /* 0x0000000000007941 */ /* 0x000fea0003800200 */
.L_x_11684:
[----:B------:R-:W-:-:S04]  /*5260*/  F2FP.BF16.F32.PACK_AB R0, RZ, R0 ;  /* 0x00000000ff00723e */ /* 0x000fc800000010ff */
[----:B------:R-:W-:Y:S01]  /*5270*/  PRMT R18, R0, 0x7610, R18 ;  /* 0x0000761000127816 */ /* 0x000fe20000000012 */
[----:B------:R-:W-:Y:S06]  /*5280*/  BRA `(.L_x_11665) ;  /* 0x0000000000b47947 */ /* 0x000fec0003800000 */
.L_x_11677:
        /* <DEDUP_REMOVED lines=14> */
.L_x_11691:
[----:B------:R-:W-:Y:S05]  /*5370*/  BSYNC.RECONVERGENT B0 ;  /* 0x0000000000007941 */ /* 0x000fea0003800200 */
.L_x_11690:
[----:B------:R-:W-:-:S04]  /*5380*/  F2FP.BF16.F32.PACK_AB R0, RZ, R0 ;  /* 0x00000000ff00723e */ /* 0x000fc800000010ff */
[----:B------:R-:W-:Y:S01]  /*5390*/  PRMT R18, R0, 0x7610, R18 ;  /* 0x0000761000127816 */ /* 0x000fe20000000012 */
[----:B------:R-:W-:Y:S06]  /*53a0*/  BRA `(.L_x_11665) ;  /* 0x00000000006c7947 */ /* 0x000fec0003800000 */
.L_x_11664:
        /* <DEDUP_REMOVED lines=16> */
.L_x_11692:
[----:B------:R-:W-:Y:S01]  /*54b0*/  PRMT R18, RZ, 0x7610, R18 ;  /* 0x00007610ff127816 */ /* 0x000fe20000000012 */
[----:B------:R-:W-:Y:S06]  /*54c0*/  BRA `(.L_x_11665) ;  /* 0x0000000000247947 */ /* 0x000fec0003800000 */
.L_x_11689:
[----:B------:R-:W2:Y:S02]  /*54d0*/  LDG.E.64 R4, desc[UR36][R4.64] ;  /* 0x0000002404047981 */ /* 0x000ea4000c1e1b00 */
[----:B--2---:R-:W0:Y:S02]  /*54e0*/  I2F.U64 R0, R4 ;  /* 0x0000000400007312 */ /* 0x004e240000301000 */
[----:B0-----:R-:W-:-:S04]  /*54f0*/  F2FP.BF16.F32.PACK_AB R0, RZ, R0 ;  /* 0x00000000ff00723e */ /* 0x001fc800000010ff */
[----:B------:R-:W-:Y:S01]  /*5500*/  PRMT R18, R0, 0x7610, R18 ;  /* 0x0000761000127816 */ /* 0x000fe20000000012 */
[----:B------:R-:W-:Y:S06]  /*5510*/  BRA `(.L_x_11665) ;  /* 0x0000000000107947 */ /* 0x000fec0003800000 */
.L_x_11688:
[----:B------:R-:W2:Y:S02]  /*5520*/  LDG.E R4, desc[UR36][R4.64] ;  /* 0x0000002404047981 */ /* 0x000ea4000c1e1900 */
[----:B--2---:R-:W-:-:S04]  /*5530*/  I2FP.F32.U32 R0, R4 ;  /* 0x0000000400007245 */ /* 0x004fc80000201000 */
[----:B------:R-:W-:-:S04]  /*5540*/  F2FP.BF16.F32.PACK_AB R0, RZ, R0 ;  /* 0x00000000ff00723e */ /* 0x000fc800000010ff */
[----:B------:R-:W-:-:S07]  /*5550*/  PRMT R18, R0, 0x7610, R18 ;  /* 0x0000761000127816 */ /* 0x000fce0000000012 */
.L_x_11665:
        /* <DEDUP_REMOVED lines=22> */
.L_x_11696:
[----:B------:R-:W2:Y:S02]  /*56c0*/  LDG.E.U8 R4, desc[UR36][R4.64] ;  /* 0x0000002404047981 */ /* 0x000ea4000c1e1100 */
[----:B--2---:R-:W-:-:S04]  /*56d0*/  I2FP.F32.U32 R0, R4 ;  /* 0x0000000400007245 */ /* 0x004fc80000201000 */
[----:B------:R-:W-:-:S04]  /*56e0*/  F2FP.BF16.F32.PACK_AB R0, RZ, R0 ;  /* 0x00000000ff00723e */ /* 0x000fc800000010ff */
[----:B------:R-:W-:Y:S01]  /*56f0*/  PRMT R24, R0, 0x7610, R24 ;  /* 0x0000761000187816 */ /* 0x000fe20000000018 */
[----:B------:R-:W-:Y:S06]  /*5700*/  BRA `(.L_x_11698) ;  /* 0x0000000c00c47947 */ /* 0x000fec0003800000 */
.L_x_11695:
        /* <DEDUP_REMOVED lines=11> */
.L_x_11700:
[----:B------:R-:W2:Y:S02]  /*57c0*/  LDG.E R4, desc[UR36][R4.64] ;  /* 0x0000002404047981 */ /* 0x000ea4000c1e1900 */
[----:B--2---:R-:W-:-:S04]  /*57d0*/  I2FP.F32.S32 R0, R4 ;  /* 0x0000000400007245 */ /* 0x004fc80000201400 */
[----:B------:R-:W-:-:S04]  /*57e0*/  F2FP.BF16.F32.PACK_AB R0, RZ, R0 ;  /* 0x00000000ff00723e */ /* 0x000fc800000010ff */
[----:B------:R-:W-:Y:S01]  /*57f0*/  PRMT R24, R0, 0x7610, R24 ;  /* 0x0000761000187816 */ /* 0x000fe20000000018 */
[----:B------:R-:W-:Y:S06]  /*5800*/  BRA `(.L_x_11698) ;  /* 0x0000000c00847947 */ /* 0x000fec0003800000 */
.L_x_11699:
[----:B------:R-:W2:Y:S02]  /*5810*/  LDG.E.U16 R4, desc[UR36][R4.64] ;  /* 0x0000002404047981 */ /* 0x000ea4000c1e1500 */
[----:B--2---:R-:W0:Y:S02]  /*5820*/  I2F.S16 R0, R4 ;  /* 0x0000000400007306 */ /* 0x004e240000101400 */
[----:B0-----:R-:W-:-:S04]  /*5830*/  F2FP.BF16.F32.PACK_AB R0, RZ, R0 ;  /* 0x00000000ff00723e */ /* 0x001fc800000010ff */
[----:B------:R-:W-:Y:S01]  /*5840*/  PRMT R24, R0, 0x7610, R24 ;  /* 0x0000761000187816 */ /* 0x000fe20000000018 */
[----:B------:R-:W-:Y:S06]  /*5850*/  BRA `(.L_x_11698) ;  /* 0x0000000c00707947 */ /* 0x000fec0003800000 */
.L_x_11694:
        /* <DEDUP_REMOVED lines=9> */
.L_x_11702:
[----:B------:R-:W2:Y:S02]  /*58f0*/  LDG.E.U16 R0, desc[UR36][R4.64] ;  /* 0x0000002404007981 */ /* 0x000ea4000c1e1500 */
[----:B--2---:R-:W-:-:S05]  /*5900*/  HADD2.F32 R0, -RZ, R0.H0_H0 ;  /* 0x20000000ff007230 */ /* 0x004fca0000004100 */
[----:B------:R-:W-:-:S04]  /*5910*/  F2FP.BF16.F32.PACK_AB R0, RZ, R0 ;  /* 0x00000000ff00723e */ /* 0x000fc800000010ff */
[----:B------:R-:W-:Y:S01]  /*5920*/  PRMT R24, R0, 0x7610, R24 ;  /* 0x0000761000187816 */ /* 0x000fe20000000018 */
[----:B------:R-:W-:Y:S06]  /*5930*/  BRA `(.L_x_11698) ;  /* 0x0000000c00387947 */ /* 0x000fec0003800000 */
.L_x_11701:
        /* <DEDUP_REMOVED lines=9> */
.L_x_11704:
[----:B------:R-:W2:Y:S02]  /*59d0*/  LDG.E.U16 R4, desc[UR36][R4.64] ;  /* 0x0000002404047981 */ /* 0x000ea4000c1e1500 */
[----:B--2---:R-:W-:-:S05]  /*59e0*/  HADD2.F32 R0, -RZ, R4.H0_H0 ;  /* 0x20000004ff007230 */ /* 0x004fca0000004100 */
[----:B------:R-:W-:-:S04]  /*59f0*/  F2FP.BF16.F32.PACK_AB R0, RZ, R0 ;  /* 0x00000000ff00723e */ /* 0x000fc800000010ff */
[----:B------:R-:W-:Y:S01]  /*5a00*/  PRMT R24, R0, 0x7610, R24 ;  /* 0x0000761000187816 */ /* 0x000fe20000000018 */
[----:B------:R-:W-:Y:S06]  /*5a10*/  BRA `(.L_x_11698) ;  /* 0x0000000c00007947 */ /* 0x000fec0003800000 */
.L_x_11703:
        /* <DEDUP_REMOVED lines=9> */
.L_x_11693:
        /* <DEDUP_REMOVED lines=14> */
.L_x_11707:
        /* <DEDUP_REMOVED lines=9> */
.L_x_11706:
        /* <DEDUP_REMOVED lines=27> */
.L_x_11709:
        /* <DEDUP_REMOVED lines=15> */
.L_x_11708:
[----:B------:R0:W5:Y:S01]  /*5ec0*/  LDG.E.U16 R24, desc[UR36][R4.64] ;  /* 0x0000002404187981 */ /* 0x000162000c1e1500 */
[----:B------:R-:W-:Y:S05]  /*5ed0*/  BRA `(.L_x_11698) ;  /* 0x0000000400d07947 */ /* 0x000fea0003800000 */
.L_x_11705:
        /* <DEDUP_REMOVED lines=13> */
.L_x_11712:
        /* <DEDUP_REMOVED lines=21> */
.L_x_11716:
[----:B------:R-:W-:Y:S05]  /*6100*/  BSYNC.RECONVERGENT B1 ;  /* 0x0000000000017941 */ /* 0x000fea0003800200 */
.L_x_11715:
[----:B------:R-:W-:Y:S01]  /*6110*/  IMAD.SHL.U32 R0, R0, 0x100000, RZ ;  /* 0x0010000000007824 */ /* 0x000fe200078e00ff */
[----:B------:R-:W-:-:S04]  /*6120*/  LEA R3, R3, 0x3b800000, 0x17 ;  /* 0x3b80000003037811 */ /* 0x000fc800078eb8ff */
[----:B------:R-:W-:-:S07]  /*6130*/  LOP3.LUT R0, R3, R0, R7, 0xfe, !PT ;  /* 0x0000000003007212 */ /* 0x000fce00078efe07 */
.L_x_11714:
[----:B------:R-:W-:Y:S05]  /*6140*/  BSYNC.RECONVERGENT B0 ;  /* 0x0000000000007941 */ /* 0x000fea0003800200 */
.L_x_11713:
[----:B------:R-:W-:-:S04]  /*6150*/  F2FP.BF16.F32.PACK_AB R0, RZ, R0 ;  /* 0x00000000ff00723e */ /* 0x000fc800000010ff */
[----:B------:R-:W-:Y:S01]  /*6160*/  PRMT R24, R0, 0x7610, R24 ;  /* 0x0000761000187816 */ /* 0x000fe20000000018 */
[----:B------:R-:W-:Y:S06]  /*6170*/  BRA `(.L_x_11698) ;  /* 0x0000000400287947 */ /* 0x000fec0003800000 */
.L_x_11711:
        /* <DEDUP_REMOVED lines=21> */
.L_x_11720:
[----:B------:R-:W-:Y:S05]  /*62d0*/  BSYNC.RECONVERGENT B1 ;  /* 0x0000000000017941 */ /* 0x000fea0003800200 */
.L_x_11719:
[----:B------:R-:W-:Y:S01]  /*62e0*/  IMAD.SHL.U32 R0, R0, 0x200000, RZ ;  /* 0x0020000000007824 */ /* 0x000fe200078e00ff */
[----:B------:R-:W-:-:S04]  /*62f0*/  LEA R3, R3, 0x37800000, 0x17 ;  /* 0x3780000003037811 */ /* 0x000fc800078eb8ff */
[----:B------:R-:W-:-:S07]  /*6300*/  LOP3.LUT R0, R3, R0, R7, 0xfe, !PT ;  /* 0x0000000003007212 */ /* 0x000fce00078efe07 */
.L_x_11718:
[----:B------:R-:W-:Y:S05]  /*6310*/  BSYNC.RECONVERGENT B0 ;  /* 0x0000000000007941 */ /* 0x000fea0003800200 */
.L_x_11717:
[----:B------:R-:W-:-:S04]  /*6320*/  F2FP.BF16.F32.PACK_AB R0, RZ, R0 ;  /* 0x00000000ff00723e */ /* 0x000fc800000010ff */
[----:B------:R-:W-:Y:S01]  /*6330*/  PRMT R24, R0, 0x7610, R24 ;  /* 0x0000761000187816 */ /* 0x000fe20000000018 */
[----:B------:R-:W-:Y:S06]  /*6340*/  BRA `(.L_x_11698) ;  /* 0x0000000000b47947 */ /* 0x000fec0003800000 */
.L_x_11710:
        /* <DEDUP_REMOVED lines=14> */
.L_x_11724:
[----:B------:R-:W-:Y:S05]  /*6430*/  BSYNC.RECONVERGENT B0 ;  /* 0x0000000000007941 */ /* 0x000fea0003800200 */
.L_x_11723:
[----:B------:R-:W-:-:S04]  /*6440*/  F2FP.BF16.F32.PACK_AB R0, RZ, R0 ;  /* 0x00000000ff00723e */ /* 0x000fc800000010ff */
[----:B------:R-:W-:Y:S01]  /*6450*/  PRMT R24, R0, 0x7610, R24 ;  /* 0x0000761000187816 */ /* 0x000fe20000000018 */
[----:B------:R-:W-:Y:S06]  /*6460*/  BRA `(.L_x_11698) ;  /* 0x00000000006c7947 */ /* 0x000fec0003800000 */
.L_x_11697:
        /* <DEDUP_REMOVED lines=16> */
.L_x_11725:
[----:B------:R-:W-:Y:S01]  /*6570*/  PRMT R24, RZ, 0x7610, R24 ;  /* 0x00007610ff187816 */ /* 0x000fe20000000018 */
[----:B------:R-:W-:Y:S06]  /*6580*/  BRA `(.L_x_11698) ;  /* 0x0000000000247947 */ /* 0x000fec0003800000 */
.L_x_11722:
[----:B------:R-:W2:Y:S02]  /*6590*/  LDG.E.64 R4, desc[UR36][R4.64] ;  /* 0x0000002404047981 */ /* 0x000ea4000c1e1b00 */
[----:B--2---:R-:W0:Y:S02]  /*65a0*/  I2F.U64 R0, R4 ;  /* 0x0000000400007312 */ /* 0x004e240000301000 */
[----:B0-----:R-:W-:-:S04]  /*65b0*/  F2FP.BF16.F32.PACK_AB R0, RZ, R0 ;  /* 0x00000000ff00723e */ /* 0x001fc800000010ff */
[----:B------:R-:W-:Y:S01]  /*65c0*/  PRMT R24, R0, 0x7610, R24 ;  /* 0x0000761000187816 */ /* 0x000fe20000000018 */
[----:B------:R-:W-:Y:S06]  /*65d0*/  BRA `(.L_x_11698) ;  /* 0x0000000000107947 */ /* 0x000fec0003800000 */
.L_x_11721:
[----:B------:R-:W2:Y:S02]  /*65e0*/  LDG.E R4, desc[UR36][R4.64] ;  /* 0x0000002404047981 */ /* 0x000ea4000c1e1900 */
[----:B--2---:R-:W-:-:S04]  /*65f0*/  I2FP.F32.U32 R0, R4 ;  /* 0x0000000400007245 */ /* 0x004fc80000201000 */
[----:B------:R-:W-:-:S04]  /*6600*/  F2FP.BF16.F32.PACK_AB R0, RZ, R0 ;  /* 0x00000000ff00723e */ /* 0x000fc800000010ff */
[----:B------:R-:W-:-:S07]  /*6610*/  PRMT R24, R0, 0x7610, R24 ;  /* 0x0000761000187816 */ /* 0x000fce0000000018 */
.L_x_11698:
[----:B------:R-:W-:-:S07]  /*6620*/  VIADD R17, R17, 0x80 ;  /* 0x0000008011117836 */ /* 0x000fce0000000000 */
.L_x_11659:
[----:B------:R-:W-:Y:S05]  /*6630*/  BSYNC.RECONVERGENT B6 ;  /* 0x0000000000067941 */ /* 0x000fea0003800200 */
.L_x_11658:
        /* <DEDUP_REMOVED lines=27> */
.L_x_11731:
[----:B------:R-:W2:Y:S02]  /*67f0*/  LDG.E.U8 R4, desc[UR36][R4.64] ;  /* 0x0000002404047981 */ /* 0x000ea4000c1e1100 */
[----:B--2---:R-:W-:-:S04]  /*6800*/  I2FP.F32.U32 R0, R4 ;  /* 0x0000000400007245 */ /* 0x004fc80000201000 */
[----:B------:R-:W-:-:S04]  /*6810*/  F2FP.BF16.F32.PACK_AB R0, RZ, R0 ;  /* 0x00000000ff00723e */ /* 0x000fc800000010ff */
[----:B------:R-:W-:Y:S01]  /*6820*/  PRMT R19, R0, 0x7610, R19 ;  /* 0x0000761000137816 */ /* 0x000fe20000000013 */
[----:B------:R-:W-:Y:S06]  /*6830*/  BRA `(.L_x_11733) ;  /* 0x0000000c00c47947 */ /* 0x000fec0003800000 */
.L_x_11730:
        /* <DEDUP_REMOVED lines=11> */
.L_x_11735:
[----:B------:R-:W2:Y:S02]  /*68f0*/  LDG.E R4, desc[UR36][R4.64] ;  /* 0x0000002404047981 */ /* 0x000ea4000c1e1900 */
[----:B--2---:R-:W-:-:S04]  /*6900*/  I2FP.F32.S32 R0, R4 ;  /* 0x0000000400007245 */ /* 0x004fc80000201400 */
[----:B------:R-:W-:-:S04]  /*6910*/  F2FP.BF16.F32.PACK_AB R0, RZ, R0 ;  /* 0x00000000ff00723e */ /* 0x000fc800000010ff */
[----:B------:R-:W-:Y:S01]  /*6920*/  PRMT R19, R0, 0x7610, R19 ;  /* 0x0000761000137816 */ /* 0x000fe20000000013 */
[----:B------:R-:W-:Y:S06]  /*6930*/  BRA `(.L_x_11733) ;  /* 0x0000000c00847947 */ /* 0x000fec0003800000 */
.L_x_11734:
[----:B------:R-:W2:Y:S02]  /*6940*/  LDG.E.U16 R4, desc[UR36][R4.64] ;  /* 0x0000002404047981 */ /* 0x000ea4000c1e1500 */
[----:B--2---:R-:W0:Y:S02]  /*6950*/  I2F.S16 R0, R4 ;  /* 0x0000000400007306 */ /* 0x004e240000101400 */
[----:B0-----:R-:W-:-:S04]  /*6960*/  F2FP.BF16.F32.PACK_AB R0, RZ, R0 ;  /* 0x00000000ff00723e */ /* 0x001fc800000010ff */
[----:B------:R-:W-:Y:S01]  /*6970*/  PRMT R19, R0, 0x7610, R19 ;  /* 0x0000761000137816 */ /* 0x000fe20000000013 */
[----:B------:R-:W-:Y:S06]  /*6980*/  BRA `(.L_x_11733) ;  /* 0x0000000c00707947 */ /* 0x000fec0003800000 */
.L_x_11729:
        /* <DEDUP_REMOVED lines=9> */
.L_x_11737:
[----:B------:R-:W2:Y:S02]  /*6a20*/  LDG.E.U16 R0, desc[UR36][R4.64] ;  /* 0x0000002404007981 */ /* 0x000ea4000c1e1500 */
[----:B--2---:R-:W-:-:S05]  /*6a30*/  HADD2.F32 R0, -RZ, R0.H0_H0 ;  /* 0x20000000ff007230 */ /* 0x004fca0000004100 */
[----:B------:R-:W-:-:S04]  /*6a40*/  F2FP.BF16.F32.PACK_AB R0, RZ, R0 ;  /* 0x00000000ff00723e */ /* 0x000fc800000010ff */
[----:B------:R-:W-:Y:S01]  /*6a50*/  PRMT R19, R0, 0x7610, R19 ;  /* 0x0000761000137816 */ /* 0x000fe20000000013 */
[----:B------:R-:W-:Y:S06]  /*6a60*/  BRA `(.L_x_11733) ;  /* 0x0000000c00387947 */ /* 0x000fec0003800000 */
.L_x_11736:
        /* <DEDUP_REMOVED lines=9> */
.L_x_11739:
[----:B------:R-:W2:Y:S02]  /*6b00*/  LDG.E.U16 R4, desc[UR36][R4.64] ;  /* 0x0000002404047981 */ /* 0x000ea4000c1e1500 */
[----:B--2---:R-:W-:-:S05]  /*6b10*/  HADD2.F32 R0, -RZ, R4.H0_H0 ;  /* 0x20000004ff007230 */ /* 0x004fca0000004100 */
[----:B------:R-:W-:-:S04]  /*6b20*/  F2FP.BF16.F32.PACK_AB R0, RZ, R0 ;  /* 0x00000000ff00723e */ /* 0x000fc800000010ff */
[----:B------:R-:W-:Y:S01]  /*6b30*/  PRMT R19, R0, 0x7610, R19 ;  /* 0x0000761000137816 */ /* 0x000fe20000000013 */
[----:B------:R-:W-:Y:S06]  /*6b40*/  BRA `(.L_x_11733) ;  /* 0x0000000c00007947 */ /* 0x000fec0003800000 */
.L_x_11738:
        /* <DEDUP_REMOVED lines=9> */
.L_x_11728:
        /* <DEDUP_REMOVED lines=14> */
.L_x_11742:
        /* <DEDUP_REMOVED lines=9> */
.L_x_11741:
        /* <DEDUP_REMOVED lines=27> */
.L_x_11744:
        /* <DEDUP_REMOVED lines=15> */
.L_x_11743:
[----:B------:R0:W5:Y:S01]  /*6ff0*/  LDG.E.U16 R19, desc[UR36][R4.64] ;  /* 0x0000002404137981 */ /* 0x000162000c1e1500 */
[----:B------:R-:W-:Y:S05]  /*7000*/  BRA `(.L_x_11733) ;  /* 0x0000000400d07947 */ /* 0x000fea0003800000 */
.L_x_11740:
        /* <DEDUP_REMOVED lines=13> */
.L_x_11747:
        /* <DEDUP_REMOVED lines=21> */
.L_x_11751:
[----:B------:R-:W-:Y:S05]  /*7230*/  BSYNC.RECONVERGENT B1 ;  /* 0x0000000000017941 */ /* 0x000fea0003800200 */
.L_x_11750:
[----:B------:R-:W-:Y:S01]  /*7240*/  IMAD.SHL.U32 R0, R0, 0x100000, RZ ;  /* 0x0010000000007824 */ /* 0x000fe200078e00ff */
[----:B------:R-:W-:-:S04]  /*7250*/  LEA R3, R3, 0x3b800000, 0x17 ;  /* 0x3b80000003037811 */ /* 0x000fc800078eb8ff */
[----:B------:R-:W-:-:S07]  /*7260*/  LOP3.LUT R0, R3, R0, R7, 0xfe, !PT ;  /* 0x0000000003007212 */ /* 0x000fce00078efe07 */
.L_x_11749:
[----:B------:R-:W-:Y:S05]  /*7270*/  BSYNC.RECONVERGENT B0 ;  /* 0x0000000000007941 */ /* 0x000fea0003800200 */
.L_x_11748:
[----:B------:R-:W-:-:S04]  /*7280*/  F2FP.BF16.F32.PACK_AB R0, RZ, R0 ;  /* 0x00000000ff00723e */ /* 0x000fc800000010ff */
[----:B------:R-:W-:Y:S01]  /*7290*/  PRMT R19, R0, 0x7610, R19 ;  /* 0x0000761000137816 */ /* 0x000fe20000000013 */
[----:B------:R-:W-:Y:S06]  /*72a0*/  BRA `(.L_x_11733) ;  /* 0x0000000400287947 */ /* 0x000fec0003800000 */
.L_x_11746:
        /* <DEDUP_REMOVED lines=21> */
.L_x_11755:
[----:B------:R-:W-:Y:S05]  /*7400*/  BSYNC.RECONVERGENT B1 ;  /* 0x0000000000017941 */ /* 0x000fea0003800200 */
.L_x_11754:
[----:B------:R-:W-:Y:S01]  /*7410*/  IMAD.SHL.U32 R0, R0, 0x200000, RZ ;  /* 0x0020000000007824 */ /* 0x000fe200078e00ff */
[----:B------:R-:W-:-:S04]  /*7420*/  LEA R3, R3, 0x37800000, 0x17 ;  /* 0x3780000003037811 */ /* 0x000fc800078eb8ff */
[----:B------:R-:W-:-:S07]  /*7430*/  LOP3.LUT R0, R3, R0, R7, 0xfe, !PT ;  /* 0x0000000003007212 */ /* 0x000fce00078efe07 */
.L_x_11753:
[----:B------:R-:W-:Y:S05]  /*7440*/  BSYNC.RECONVERGENT B0 ;  /* 0x0000000000007941 */ /* 0x000fea0003800200 */
.L_x_11752:
[----:B------:R-:W-:-:S04]  /*7450*/  F2FP.BF16.F32.PACK_AB R0, RZ, R0 ;  /* 0x00000000ff00723e */ /* 0x000fc800000010ff */
[----:B------:R-:W-:Y:S01]  /*7460*/  PRMT R19, R0, 0x7610, R19 ;  /* 0x0000761000137816 */ /* 0x000fe20000000013 */
[----:B------:R-:W-:Y:S06]  /*7470*/  BRA `(.L_x_11733) ;  /* 0x0000000000b47947 */ /* 0x000fec0003800000 */
.L_x_11745:
        /* <DEDUP_REMOVED lines=14> */
.L_x_11759:
[----:B------:R-:W-:Y:S05]  /*7560*/  BSYNC.RECONVERGENT B0 ;  /* 0x0000000000007941 */ /* 0x000fea0003800200 */
.L_x_11758:
[----:B------:R-:W-:-:S04]  /*7570*/  F2FP.BF16.F32.PACK_AB R0, RZ, R0 ;  /* 0x00000000ff00723e */ /* 0x000fc800000010ff */
[----:B------:R-:W-:Y:S01]  /*7580*/  PRMT R19, R0, 0x7610, R19 ;  /* 0x0000761000137816 */ /* 0x000fe20000000013 */
[----:B------:R-:W-:Y:S06]  /*7590*/  BRA `(.L_x_11733) ;  /* 0x00000000006c7947 */ /* 0x000fec0003800000 */
.L_x_11732:
        /* <DEDUP_REMOVED lines=16> */
.L_x_11760:
[----:B------:R-:W-:Y:S01]  /*76a0*/  PRMT R19, RZ, 0x7610, R19 ;  /* 0x00007610ff137816 */ /* 0x000fe20000000013 */
[----:B------:R-:W-:Y:S06]  /*76b0*/  BRA `(.L_x_11733) ;  /* 0x0000000000247947 */ /* 0x000fec0003800000 */
.L_x_11757:
[----:B------:R-:W2:Y:S02]  /*76c0*/  LDG.E.64 R4, desc[UR36][R4.64] ;  /* 0x0000002404047981 */ /* 0x000ea4000c1e1b00 */
[----:B--2---:R-:W0:Y:S02]  /*76d0*/  I2F.U64 R0, R4 ;  /* 0x0000000400007312 */ /* 0x004e240000301000 */
[----:B0-----:R-:W-:-:S04]  /*76e0*/  F2FP.BF16.F32.PACK_AB R0, RZ, R0 ;  /* 0x00000000ff00723e */ /* 0x001fc800000010ff */
[----:B------:R-:W-:Y:S01]  /*76f0*/  PRMT R19, R0, 0x7610, R19 ;  /* 0x0000761000137816 */ /* 0x000fe20000000013 */
[----:B------:R-:W-:Y:S06]  /*7700*/  BRA `(.L_x_11733) ;  /* 0x0000000000107947 */ /* 0x000fec0003800000 */
.L_x_11756:
[----:B------:R-:W2:Y:S02]  /*7710*/  LDG.E R4, desc[UR36][R4.64] ;  /* 0x0000002404047981 */ /* 0x000ea4000c1e1900 */
[----:B--2---:R-:W-:-:S04]  /*7720*/  I2FP.F32.U32 R0, R4 ;  /* 0x0000000400007245 */ /* 0x004fc80000201000 */
[----:B------:R-:W-:-:S04]  /*7730*/  F2FP.BF16.F32.PACK_AB R0, RZ, R0 ;  /* 0x00000000ff00723e */ /* 0x000fc800000010ff */
[----:B------:R-:W-:-:S07]  /*7740*/  PRMT R19, R0, 0x7610, R19 ;  /* 0x0000761000137816 */ /* 0x000fce0000000013 */
.L_x_11733:
        /* <DEDUP_REMOVED lines=21> */
.L_x_11764:
[----:B------:R-:W2:Y:S02]  /*78a0*/  LDG.E.U8 R4, desc[UR36][R4.64] ;  /* 0x0000002404047981 */ /* 0x000ea4000c1e1100 */
[----:B--2---:R-:W-:-:S04]  /*78b0*/  I2FP.F32.U32 R0, R4 ;  /* 0x0000000400007245 */ /* 0x004fc80000201000 */
[----:B------:R-:W-:Y:S01]  /*78c0*/  F2FP.BF16.F32.PACK_AB R0, RZ, R0 ;  /* 0x00000000ff00723e */ /* 0x000fe200000010ff */
[----:B------:R-:W-:Y:S06]  /*78d0*/  BRA `(.L_x_11727) ;  /* 0x0000000c00887947 */ /* 0x000fec0003800000 */
.L_x_11763:
        /* <DEDUP_REMOVED lines=10> */
.L_x_11767:
[----:B------:R-:W2:Y:S02]  /*7980*/  LDG.E R4, desc[UR36][R4.64] ;  /* 0x0000002404047981 */ /* 0x000ea4000c1e1900 */
[----:B--2---:R-:W-:-:S04]  /*7990*/  I2FP.F32.S32 R0, R4 ;  /* 0x0000000400007245 */ /* 0x004fc80000201400 */
[----:B------:R-:W-:Y:S01]  /*79a0*/  F2FP.BF16.F32.PACK_AB R0, RZ, R0 ;  /* 0x00000000ff00723e */ /* 0x000fe200000010ff */
[----:B------:R-:W-:Y:S06]  /*79b0*/  BRA `(.L_x_11727) ;  /* 0x0000000c00507947 */ /* 0x000fec0003800000 */
.L_x_11766:
[----:B------:R-:W2:Y:S02]  /*79c0*/  LDG.E.U16 R4, desc[UR36][R4.64] ;  /* 0x0000002404047981 */ /* 0x000ea4000c1e1500 */
[----:B--2---:R-:W0:Y:S02]  /*79d0*/  I2F.S16 R0, R4 ;  /* 0x0000000400007306 */ /* 0x004e240000101400 */
[----:B0-----:R-:W-:Y:S01]  /*79e0*/  F2FP.BF16.F32.PACK_AB R0, RZ, R0 ;  /* 0x00000000ff00723e */ /* 0x001fe200000010ff */
[----:B------:R-:W-:Y:S06]  /*79f0*/  BRA `(.L_x_11727) ;  /* 0x0000000c00407947 */ /* 0x000fec0003800000 */
.L_x_11762:
        /* <DEDUP_REMOVED lines=9> */
.L_x_11769:
[----:B------:R-:W2:Y:S02]  /*7a90*/  LDG.E.U16 R0, desc[UR36][R4.64] ;  /* 0x0000002404007981 */ /* 0x000ea4000c1e1500 */
[----:B--2---:R-:W-:-:S05]  /*7aa0*/  HADD2.F32 R0, -RZ, R0.H0_H0 ;  /* 0x20000000ff007230 */ /* 0x004fca0000004100 */
[----:B------:R-:W-:Y:S01]  /*7ab0*/  F2FP.BF16.F32.PACK_AB R0, RZ, R0 ;  /* 0x00000000ff00723e */ /* 0x000fe200000010ff */
[----:B------:R-:W-:Y:S06]  /*7ac0*/  BRA `(.L_x_11727) ;  /* 0x0000000c000c7947 */ /* 0x000fec0003800000 */
.L_x_11768:
        /* <DEDUP_REMOVED lines=9> */
.L_x_11771:
[----:B------:R-:W2:Y:S02]  /*7b60*/  LDG.E.U16 R4, desc[UR36][R4.64] ;  /* 0x0000002404047981 */ /* 0x000ea4000c1e1500 */
[----:B--2---:R-:W-:-:S05]  /*7b70*/  HADD2.F32 R0, -RZ, R4.H0_H0 ;  /* 0x20000004ff007230 */ /* 0x004fca0000004100 */
[----:B------:R-:W-:Y:S01]  /*7b80*/  F2FP.BF16.F32.PACK_AB R0, RZ, R0 ;  /* 0x00000000ff00723e */ /* 0x000fe200000010ff */
[----:B------:R-:W-:Y:S06]  /*7b90*/  BRA `(.L_x_11727) ;  /* 0x0000000800d87947 */ /* 0x000fec0003800000 */
.L_x_11770:
        /* <DEDUP_REMOVED lines=8> */
.L_x_11761:
        /* <DEDUP_REMOVED lines=13> */
.L_x_11774:
        /* <DEDUP_REMOVED lines=8> */
.L_x_11773:
        /* <DEDUP_REMOVED lines=27> */
.L_x_11776:
        /* <DEDUP_REMOVED lines=14> */
.L_x_11775:
[----:B------:R1:W5:Y:S01]  /*8000*/  LDG.E.U16 R0, desc[UR36][R4.64] ;  /* 0x0000002404007981 */ /* 0x000362000c1e1500 */
[----:B------:R-:W-:Y:S05]  /*8010*/  BRA `(.L_x_11727) ;  /* 0x0000000400b87947 */ /* 0x000fea0003800000 */
.L_x_11772:
        /* <DEDUP_REMOVED lines=12> */
.L_x_11779:
        /* <DEDUP_REMOVED lines=21> */
.L_x_11783:
[----:B------:R-:W-:Y:S05]  /*8230*/  BSYNC.RECONVERGENT B1 ;  /* 0x0000000000017941 */ /* 0x000fea0003800200 */
.L_x_11782:
[----:B------:R-:W-:Y:S01]  /*8240*/  IMAD.SHL.U32 R0, R0, 0x100000, RZ ;  /* 0x0010000000007824 */ /* 0x000fe200078e00ff */
[----:B------:R-:W-:-:S04]  /*8250*/  LEA R3, R3, 0x3b800000, 0x17 ;  /* 0x3b80000003037811 */ /* 0x000fc800078eb8ff */
[----:B------:R-:W-:-:S07]  /*8260*/  LOP3.LUT R0, R3, R0, R7, 0xfe, !PT ;  /* 0x0000000003007212 */ /* 0x000fce00078efe07 */
.L_x_11781:
[----:B------:R-:W-:Y:S05]  /*8270*/  BSYNC.RECONVERGENT B0 ;  /* 0x0000000000007941 */ /* 0x000fea0003800200 */
.L_x_11780:
[----:B------:R-:W-:Y:S01]  /*8280*/  F2FP.BF16.F32.PACK_AB R0, RZ, R0 ;  /* 0x00000000ff00723e */ /* 0x000fe200000010ff */
[----:B------:R-:W-:Y:S06]  /*8290*/  BRA `(.L_x_11727) ;  /* 0x0000000400187947 */ /* 0x000fec0003800000 */
.L_x_11778:
        /* <DEDUP_REMOVED lines=21> */
.L_x_11787:
[----:B------:R-:W-:Y:S05]  /*83f0*/  BSYNC.RECONVERGENT B1 ;  /* 0x0000000000017941 */ /* 0x000fea0003800200 */
.L_x_11786:
[----:B------:R-:W-:Y:S01]  /*8400*/  IMAD.SHL.U32 R0, R0, 0x200000, RZ ;  /* 0x0020000000007824 */ /* 0x000fe200078e00ff */
[----:B------:R-:W-:-:S04]  /*8410*/  LEA R3, R3, 0x37800000, 0x17 ;  /* 0x3780000003037811 */ /* 0x000fc800078eb8ff */
[----:B------:R-:W-:-:S07]  /*8420*/  LOP3.LUT R0, R3, R0, R7, 0xfe, !PT ;  /* 0x0000000003007212 */ /* 0x000fce00078efe07 */
.L_x_11785:
[----:B------:R-:W-:Y:S05]  /*8430*/  BSYNC.RECONVERGENT B0 ;  /* 0x0000000000007941 */ /* 0x000fea0003800200 */
.L_x_11784:
[----:B------:R-:W-:Y:S01]  /*8440*/  F2FP.BF16.F32.PACK_AB R0, RZ, R0 ;  /* 0x00000000ff00723e */ /* 0x000fe200000010ff */
[----:B------:R-:W-:Y:S06]  /*8450*/  BRA `(.L_x_11727) ;  /* 0x0000000000a87947 */ /* 0x000fec0003800000 */
.L_x_11777:
        /* <DEDUP_REMOVED lines=14> */
.L_x_11791:
[----:B------:R-:W-:Y:S05]  /*8540*/  BSYNC.RECONVERGENT B0 ;  /* 0x0000000000007941 */ /* 0x000fea0003800200 */
.L_x_11790:
[----:B------:R-:W-:Y:S01]  /*8550*/  F2FP.BF16.F32.PACK_AB R0, RZ, R0 ;  /* 0x00000000ff00723e */ /* 0x000fe200000010ff */
[----:B------:R-:W-:Y:S06]  /*8560*/  BRA `(.L_x_11727) ;  /* 0x0000000000647947 */ /* 0x000fec0003800000 */
.L_x_11765:
        /* <DEDUP_REMOVED lines=16> */
.L_x_11792:
[----:B------:R-:W-:Y:S01]  /*8670*/  PRMT R0, RZ, 0x7610, R0 ;  /* 0x00007610ff007816 */ /* 0x000fe20000000000 */
[----:B------:R-:W-:Y:S06]  /*8680*/  BRA `(.L_x_11727) ;  /* 0x00000000001c7947 */ /* 0x000fec0003800000 */
.L_x_11789:
[----:B------:R-:W2:Y:S02]  /*8690*/  LDG.E.64 R4, desc[UR36][R4.64] ;  /* 0x0000002404047981 */ /* 0x000ea4000c1e1b00 */
[----:B--2---:R-:W0:Y:S02]  /*86a0*/  I2F.U64 R0, R4 ;  /* 0x0000000400007312 */ /* 0x004e240000301000 */
[----:B0-----:R-:W-:Y:S01]  /*86b0*/  F2FP.BF16.F32.PACK_AB R0, RZ, R0 ;  /* 0x00000000ff00723e */ /* 0x001fe200000010ff */
[----:B------:R-:W-:Y:S06]  /*86c0*/  BRA `(.L_x_11727) ;  /* 0x00000000000c7947 */ /* 0x000fec0003800000 */
.L_x_11788:
[----:B------:R-:W2:Y:S02]  /*86d0*/  LDG.E R4, desc[UR36][R4.64] ;  /* 0x0000002404047981 */ /* 0x000ea4000c1e1900 */
[----:B--2---:R-:W-:-:S04]  /*86e0*/  I2FP.F32.U32 R0, R4 ;  /* 0x0000000400007245 */ /* 0x004fc80000201000 */
[----:B------:R-:W-:-:S07]  /*86f0*/  F2FP.BF16.F32.PACK_AB R0, RZ, R0 ;  /* 0x00000000ff00723e */ /* 0x000fce00000010ff */
.L_x_11727:
[----:B------:R-:W-:Y:S05]  /*8700*/  BSYNC.RECONVERGENT B6 ;  /* 0x0000000000067941 */ /* 0x000fea0003800200 */
.L_x_11726:
        /* <DEDUP_REMOVED lines=12> */
[----:B------:R-:W-:-:S06]  /*87d0*/  FADD.FTZ R4, -R22, 1 ;  /* 0x3f80000016047421 */ /* 0x000fcc0000010100 */
[----:B------:R-:W0:Y:S02]  /*87e0*/  F2F.BF16.F32 R4, R4 ;  /* 0x0000000400047304 */ /* 0x000e240000202000 */
[----:B0-----:R-:W-:-:S04]  /*87f0*/  IMAD.U32 R3, R4, 0x10000, RZ ;  /* 0x0001000004037824 */ /* 0x001fc800078e00ff */
[----:B------:R-:W-:-:S06]  /*8800*/  FMUL.FTZ R28, R28, R3 ;  /* 0x000000031c1c7220 */ /* 0x000fcc0000410000 */
[----:B------:R-:W0:Y:S02]  /*8810*/  F2F.BF16.F32 R28, R28 ;  /* 0x0000001c001c7304 */ /* 0x000e240000202000 */
[----:B0-----:R-:W-:-:S04]  /*8820*/  IMAD.U32 R3, R28, 0x10000, RZ ;  /* 0x000100001c037824 */ /* 0x001fc800078e00ff */
[----:B------:R-:W-:-:S06]  /*8830*/  FMUL.FTZ R3, R22, R3 ;  /* 0x0000000316037220 */ /* 0x000fcc0000410000 */
[----:B------:R-:W0:Y:S02]  /*8840*/  F2F.BF16.F32 R3, R3 ;  /* 0x0000000300037304 */ /* 0x000e240000202000 */
.L_x_11794:
[----:B------:R-:W-:Y:S05]  /*8850*/  BSYNC.RECONVERGENT B0 ;  /* 0x0000000000007941 */ /* 0x000fea0003800200 */
.L_x_11793:
[----:B------:R-:W-:Y:S04]  /*8860*/  BSSY.RECONVERGENT B0, `(.L_x_11795) ;  /* 0x000000c000007945 */ /* 0x000fe80003800200 */
[----:B------:R-:W-:Y:S05]  /*8870*/  @P1 BRA `(.L_x_11796) ;  /* 0x0000000000281947 */ /* 0x000fea0003800000 */
[----:B-----5:R-:W-:Y:S02]  /*8880*/  IMAD.U32 R27, R27, 0x10000, RZ ;  /* 0x000100001b1b7824 */ /* 0x020fe400078e00ff */
[----:B------:R-:W-:Y:S02]  /*8890*/  IMAD.U32 R26, R26, 0x10000, RZ ;  /* 0x000100001a1a7824 */ /* 0x000fe400078e00ff */
[----:B------:R-:W-:-:S06]  /*88a0*/  FADD.FTZ R4, -R27, 1 ;  /* 0x3f8000001b047421 */ /* 0x000fcc0000010100 */
[----:B------:R-:W1:Y:S02]  /*88b0*/  F2F.BF16.F32 R4, R4 ;  /* 0x0000000400047304 */ /* 0x000e640000202000 */
[----:B-1----:R-:W-:-:S04]  /*88c0*/  IMAD.U32 R5, R4, 0x10000, RZ ;  /* 0x0001000004057824 */ /* 0x002fc800078e00ff */
[----:B------:R-:W-:-:S06]  /*88d0*/  FMUL.FTZ R5, R26, R5 ;  /* 0x000000051a057220 */ /* 0x000fcc0000410000 */
[----:B------:R-:W1:Y:S02]  /*88e0*/  F2F.BF16.F32 R5, R5 ;  /* 0x0000000500057304 */ /* 0x000e640000202000 */
[----:B-1----:R-:W-:-:S04]  /*88f0*/  IMAD.U32 R6, R5, 0x10000, RZ ;  /* 0x0001000005067824 */ /* 0x002fc800078e00ff */
[----:B------:R-:W-:-:S04]  /*8900*/  FMUL.FTZ R6, R27, R6 ;  /* 0x000000061b067220 */ /* 0x000fc80000410000 */
[----:B------:R1:W3:Y:S03]  /*8910*/  F2F.BF16.F32 R22, R6 ;  /* 0x0000000600167304 */ /* 0x0002e60000202000 */
.L_x_11796:
[----:B------:R-:W-:Y:S05]  /*8920*/  BSYNC.RECONVERGENT B0 ;  /* 0x0000000000007941 */ /* 0x000fea0003800200 */
.L_x_11795:
[----:B------:R-:W-:Y:S04]  /*8930*/  BSSY.RECONVERGENT B0, `(.L_x_11797) ;  /* 0x000000c000007945 */ /* 0x000fe80003800200 */
[----:B------:R-:W-:Y:S05]  /*8940*/  @P2 BRA `(.L_x_11798) ;  /* 0x0000000000282947 */ /* 0x000fea0003800000 */
[----:B-----5:R-:W-:Y:S02]  /*8950*/  IMAD.U32 R24, R24, 0x10000, RZ ;  /* 0x0001000018187824 */ /* 0x020fe400078e00ff */
[----:B------:R-:W-:Y:S02]  /*8960*/  IMAD.U32 R18, R18, 0x10000, RZ ;  /* 0x0001000012127824 */ /* 0x000fe400078e00ff */
[----:B------:R-:W-:-:S06]  /*8970*/  FADD.FTZ R4, -R24, 1 ;  /* 0x3f80000018047421 */ /* 0x000fcc0000010100 */
[----:B------:R-:W4:Y:S02]  /*8980*/  F2F.BF16.F32 R4, R4 ;  /* 0x0000000400047304 */ /* 0x000f240000202000 */
[----:B----4-:R-:W-:-:S04]  /*8990*/  IMAD.U32 R5, R4, 0x10000, RZ ;  /* 0x0001000004057824 */ /* 0x010fc800078e00ff */
[----:B------:R-:W-:-:S06]  /*89a0*/  FMUL.FTZ R5, R18, R5 ;  /* 0x0000000512057220 */ /* 0x000fcc0000410000 */
[----:B------:R-:W4:Y:S02]  /*89b0*/  F2F.BF16.F32 R5, R5 ;  /* 0x0000000500057304 */ /* 0x000f240000202000 */
[----:B----4-:R-:W-:-:S04]  /*89c0*/  IMAD.U32 R7, R5, 0x10000, RZ ;  /* 0x0001000005077824 */ /* 0x010fc800078e00ff */
[----:B------:R-:W-:-:S04]  /*89d0*/  FMUL.FTZ R7, R24, R7 ;  /* 0x0000000718077220 */ /* 0x000fc80000410000 */
[----:B------:R4:W0:Y:S03]  /*89e0*/  F2F.BF16.F32 R18, R7 ;  /* 0x0000000700127304 */ /* 0x0008260000202000 */
.L_x_11798:
[----:B------:R-:W-:Y:S05]  /*89f0*/  BSYNC.RECONVERGENT B0 ;  /* 0x0000000000007941 */ /* 0x000fea0003800200 */
.L_x_11797:
        /* <DEDUP_REMOVED lines=11> */
[----:B------:R1:W0:Y:S03]  /*8ab0*/  F2F.BF16.F32 R19, R5 ;  /* 0x0000000500137304 */ /* 0x0002260000202000 */
.L_x_11800:
[----:B------:R-:W-:Y:S05]  /*8ac0*/  BSYNC.RECONVERGENT B0 ;  /* 0x0000000000007941 */ /* 0x000fea0003800200 */
.L_x_11799:
        /* <DEDUP_REMOVED lines=25> */
.L_x_11806:
[----:B------:R-:W-:Y:S02]  /*8c60*/  IMAD.U32 R5, R3, 0x10000, RZ ;  /* 0x0001000003057824 */ /* 0x000fe400078e00ff */
[----:B------:R-:W-:-:S04]  /*8c70*/  IMAD.MOV.U32 R25, RZ, RZ, R23 ;  /* 0x000000ffff197224 */ /* 0x000fc800078e0017 */
[----:B------:R-:W0:Y:S02]  /*8c80*/  F2I.S64.TRUNC R4, R5 ;  /* 0x0000000500047311 */ /* 0x000e24000020d900 */
[----:B0-----:R0:W-:Y:S01]  /*8c90*/  STG.E.U8 desc[UR36][R8.64], R4 ;  /* 0x0000000408007986 */ /* 0x0011e2000c101124 */
[----:B------:R-:W-:Y:S05]  /*8ca0*/  BRA `(.L_x_11802) ;  /* 0x0000000c00c07947 */ /* 0x000fea0003800000 */
.L_x_11805:
        /* <DEDUP_REMOVED lines=11> */
.L_x_11809:
[----:B------:R-:W-:Y:S02]  /*8d60*/  IMAD.U32 R3, R3, 0x10000, RZ ;  /* 0x0001000003037824 */ /* 0x000fe400078e00ff */
[----:B------:R-:W-:-:S04]  /*8d70*/  IMAD.MOV.U32 R25, RZ, RZ, R23 ;  /* 0x000000ffff197224 */ /* 0x000fc800078e0017 */
[----:B------:R-:W0:Y:S02]  /*8d80*/  F2I.FTZ.TRUNC.NTZ R3, R3 ;  /* 0x0000000300037305 */ /* 0x000e24000021f100 */
[----:B0-----:R0:W-:Y:S01]  /*8d90*/  STG.E desc[UR36][R8.64], R3 ;  /* 0x0000000308007986 */ /* 0x0011e2000c101924 */
[----:B------:R-:W-:Y:S05]  /*8da0*/  BRA `(.L_x_11802) ;  /* 0x0000000c00807947 */ /* 0x000fea0003800000 */
.L_x_11808:
[----:B------:R-:W-:Y:S02]  /*8db0*/  IMAD.U32 R3, R3, 0x10000, RZ ;  /* 0x0001000003037824 */ /* 0x000fe400078e00ff */
[----:B------:R-:W-:-:S04]  /*8dc0*/  IMAD.MOV.U32 R25, RZ, RZ, R23 ;  /* 0x000000ffff197224 */ /* 0x000fc800078e0017 */
[----:B------:R-:W0:Y:S02]  /*8dd0*/  F2I.FTZ.TRUNC.NTZ R3, R3 ;  /* 0x0000000300037305 */ /* 0x000e24000021f100 */
[----:B0-----:R0:W-:Y:S01]  /*8de0*/  STG.E.U16 desc[UR36][R8.64], R3 ;  /* 0x0000000308007986 */ /* 0x0011e2000c101524 */
[----:B------:R-:W-:Y:S05]  /*8df0*/  BRA `(.L_x_11802) ;  /* 0x0000000c006c7947 */ /* 0x000fea0003800000 */
.L_x_11804:
        /* <DEDUP_REMOVED lines=10> */
.L_x_11811:
[----:B------:R-:W-:Y:S02]  /*8ea0*/  IMAD.U32 R0, R3, 0x10000, RZ ;  /* 0x0001000003007824 */ /* 0x000fe400078e00ff */
[----:B------:R-:W-:-:S03]  /*8eb0*/  IMAD.MOV.U32 R25, RZ, RZ, R23 ;  /* 0x000000ffff197224 */ /* 0x000fc600078e0017 */
[----:B------:R-:W-:-:S05]  /*8ec0*/  F2FP.F16.F32.PACK_AB R0, RZ, R0 ;  /* 0x00000000ff00723e */ /* 0x000fca00000000ff */
[----:B------:R0:W-:Y:S01]  /*8ed0*/  STG.E.U16 desc[UR36][R8.64], R0 ;  /* 0x0000000008007986 */ /* 0x0001e2000c101524 */
[----:B------:R-:W-:Y:S05]  /*8ee0*/  BRA `(.L_x_11802) ;  /* 0x0000000c00307947 */ /* 0x000fea0003800000 */
.L_x_11810:
        /* <DEDUP_REMOVED lines=11> */
.L_x_11813:
[----:B------:R-:W-:Y:S02]  /*8fa0*/  IMAD.U32 R3, R3, 0x10000, RZ ;  /* 0x0001000003037824 */ /* 0x000fe400078e00ff */
[----:B------:R-:W-:-:S03]  /*8fb0*/  IMAD.MOV.U32 R25, RZ, RZ, R23 ;  /* 0x000000ffff197224 */ /* 0x000fc600078e0017 */
[----:B------:R-:W-:-:S04]  /*8fc0*/  F2FP.F16.F32.PACK_AB R3, RZ, R3 ;  /* 0x00000003ff03723e */ /* 0x000fc800000000ff */
[----:B------:R-:W-:-:S05]  /*8fd0*/  PRMT R3, R3, 0x5410, RZ ;  /* 0x0000541003037816 */ /* 0x000fca00000000ff */
[----:B------:R0:W-:Y:S01]  /*8fe0*/  STG.E desc[UR36][R8.64], R3 ;  /* 0x0000000308007986 */ /* 0x0001e2000c101924 */
[----:B------:R-:W-:Y:S05]  /*8ff0*/  BRA `(.L_x_11802) ;  /* 0x0000000800ec7947 */ /* 0x000fea0003800000 */
.L_x_11812:
[----:B------:R-:W-:Y:S02]  /*9000*/  IMAD.U32 R4, R3, 0x10000, RZ ;  /* 0x0001000003047824 */ /* 0x000fe400078e00ff */
[----:B------:R-:W-:Y:S02]  /*9010*/  IMAD.MOV.U32 R25, RZ, RZ, R23 ;  /* 0x000000ffff197224 */ /* 0x000fe400078e0017 */
[----:B------:R-:W-:-:S06]  /*9020*/  FMUL.FTZ R4, R4, 1 ;  /* 0x3f80000004047820 */ /* 0x000fcc0000410000 */
[----:B------:R-:W0:Y:S02]  /*9030*/  F2F.F64.F32 R4, R4 ;  /* 0x0000000400047310 */ /* 0x000e240000201800 */
[----:B0-----:R0:W-:Y:S01]  /*9040*/  STG.E.64 desc[UR36][R8.64], R4 ;  /* 0x0000000408007986 */ /* 0x0011e2000c101b24 */
[----:B------:R-:W-:Y:S05]  /*9050*/  BRA `(.L_x_11802) ;  /* 0x0000000800d47947 */ /* 0x000fea0003800000 */
.L_x_11803:
        /* <DEDUP_REMOVED lines=14> */
.L_x_11816:
[----:B------:R-:W-:Y:S01]  /*9140*/  IMAD.U32 R3, R3, 0x10000, RZ ;  /* 0x0001000003037824 */ /* 0x000fe200078e00ff */
[----:B----4-:R-:W-:Y:S01]  /*9150*/  CS2R R6, SRZ ;  /* 0x0000000000067805 */ /* 0x010fe2000001ff00 */
[----:B------:R-:W-:Y:S02]  /*9160*/  IMAD.MOV.U32 R25, RZ, RZ, R23 ;  /* 0x000000ffff197224 */ /* 0x000fe400078e0017 */
[----:B------:R-:W-:-:S04]  /*9170*/  FMUL.FTZ R3, R3, 1 ;  /* 0x3f80000003037820 */ /* 0x000fc80000410000 */
[----:B------:R-:W0:Y:S02]  /*9180*/  F2F.F64.F32 R4, R3 ;  /* 0x0000000300047310 */ /* 0x000e240000201800 */
[----:B0-----:R0:W-:Y:S01]  /*9190*/  STG.E.128 desc[UR36][R8.64], R4 ;  /* 0x0000000408007986 */ /* 0x0011e2000c101d24 */
[----:B------:R-:W-:Y:S05]  /*91a0*/  BRA `(.L_x_11802) ;  /* 0x0000000800807947 */ /* 0x000fea0003800000 */
.L_x_11815:
        /* <DEDUP_REMOVED lines=19> */
.L_x_11820:
[----:B------:R-:W-:Y:S05]  /*92e0*/  BSYNC.RECONVERGENT B0 ;  /* 0x0000000000007941 */ /* 0x000fea0003800200 */
.L_x_11819:
[----:B------:R-:W-:Y:S01]  /*92f0*/  LOP3.LUT R5, R0, 0x80, R5, 0xf8, !PT ;  /* 0x0000008000057812 */ /* 0x000fe200078ef805 */
[----:B------:R-:W-:-:S04]  /*9300*/  IMAD.MOV.U32 R25, RZ, RZ, R23 ;  /* 0x000000ffff197224 */ /* 0x000fc800078e0017 */
[----:B------:R0:W-:Y:S01]  /*9310*/  STG.E.U8 desc[UR36][R8.64], R5 ;  /* 0x0000000508007986 */ /* 0x0001e2000c101124 */
[----:B------:R-:W-:Y:S05]  /*9320*/  BRA `(.L_x_11802) ;  /* 0x0000000800207947 */ /* 0x000fea0003800000 */
.L_x_11818:
        /* <DEDUP_REMOVED lines=15> */
.L_x_11822:
[----:B------:R-:W-:Y:S05]  /*9420*/  BSYNC.RECONVERGENT B0 ;  /* 0x0000000000007941 */ /* 0x000fea0003800200 */
.L_x_11821:
[----:B------:R-:W-:Y:S01]  /*9430*/  LOP3.LUT R5, R0, 0x80, R5, 0xf8, !PT ;  /* 0x0000008000057812 */ /* 0x000fe200078ef805 */
[----:B------:R-:W-:-:S04]  /*9440*/  IMAD.MOV.U32 R25, RZ, RZ, R23 ;  /* 0x000000ffff197224 */ /* 0x000fc800078e0017 */
[----:B------:R0:W-:Y:S01]  /*9450*/  STG.E.U8 desc[UR36][R8.64], R5 ;  /* 0x0000000508007986 */ /* 0x0001e2000c101124 */
[----:B------:R-:W-:Y:S05]  /*9460*/  BRA `(.L_x_11802) ;  /* 0x0000000400d07947 */ /* 0x000fea0003800000 */
.L_x_11817:
[----:B------:R0:W-:Y:S01]  /*9470*/  STG.E.U16 desc[UR36][R8.64], R3 ;  /* 0x0000000308007986 */ /* 0x0001e2000c101524 */
[----:B------:R-:W-:Y:S01]  /*9480*/  IMAD.MOV.U32 R25, RZ, RZ, R23 ;  /* 0x000000ffff197224 */ /* 0x000fe200078e0017 */
[----:B------:R-:W-:Y:S06]  /*9490*/  BRA `(.L_x_11802) ;  /* 0x0000000400c47947 */ /* 0x000fec0003800000 */
.L_x_11814:
        /* <DEDUP_REMOVED lines=13> */
.L_x_11825:
        /* <DEDUP_REMOVED lines=13> */
.L_x_11828:
[----:B------:R-:W-:-:S04]  /*9640*/  SHF.R.U32.HI R0, RZ, 0x14, R3 ;  /* 0x00000014ff007819 */ /* 0x000fc80000011603 */
[----:B------:R-:W-:-:S04]  /*9650*/  LOP3.LUT R0, R0, 0x1, RZ, 0xc0, !PT ;  /* 0x0000000100007812 */ /* 0x000fc800078ec0ff */
[----:B------:R-:W-:-:S04]  /*9660*/  IADD3 R0, PT, PT, R3, 0x487ffff, R0 ;  /* 0x0487ffff03007810 */ /* 0x000fc80007ffe000 */
[----:B------:R-:W-:-:S04]  /*9670*/  SHF.R.U32.HI R0, RZ, 0x14, R0 ;  /* 0x00000014ff007819 */ /* 0x000fc80000011600 */
[----:B------:R-:W-:-:S07]  /*9680*/  LOP3.LUT R0, R0, 0xff, RZ, 0xc0, !PT ;  /* 0x000000ff00007812 */ /* 0x000fce00078ec0ff */
.L_x_11829:
[----:B------:R-:W-:-:S04]  /*9690*/  SHF.R.U32.HI R3, RZ, 0x18, R3 ;  /* 0x00000018ff037819 */ /* 0x000fc80000011603 */
[----:B------:R-:W-:-:S04]  /*96a0*/  LOP3.LUT R0, R0, 0x80, R3, 0xf8, !PT ;  /* 0x0000008000007812 */ /* 0x000fc800078ef803 */
[----:B------:R-:W-:-:S07]  /*96b0*/  PRMT R4, R0, 0x7610, R4 ;  /* 0x0000761000047816 */ /* 0x000fce0000000004 */
.L_x_11827:
[----:B------:R-:W-:Y:S05]  /*96c0*/  BSYNC.RECONVERGENT B0 ;  /* 0x0000000000007941 */ /* 0x000fea0003800200 */
.L_x_11826:
[----:B------:R0:W-:Y:S01]  /*96d0*/  STG.E.U8 desc[UR36][R8.64], R4 ;  /* 0x0000000408007986 */ /* 0x0001e2000c101124 */
[----:B------:R-:W-:Y:S01]  /*96e0*/  IMAD.MOV.U32 R25, RZ, RZ, R23 ;  /* 0x000000ffff197224 */ /* 0x000fe200078e0017 */
[----:B------:R-:W-:Y:S06]  /*96f0*/  BRA `(.L_x_11802) ;  /* 0x00000004002c7947 */ /* 0x000fec0003800000 */
.L_x_11824:
        /* <DEDUP_REMOVED lines=13> */
.L_x_11832:
[----:B------:R-:W-:-:S04]  /*97d0*/  SHF.R.U32.HI R0, RZ, 0x15, R3 ;  /* 0x00000015ff007819 */ /* 0x000fc80000011603 */
[----:B------:R-:W-:-:S04]  /*97e0*/  LOP3.LUT R0, R0, 0x1, RZ, 0xc0, !PT ;  /* 0x0000000100007812 */ /* 0x000fc800078ec0ff */
[----:B------:R-:W-:-:S04]  /*97f0*/  IADD3 R0, PT, PT, R3, 0x88fffff, R0 ;  /* 0x088fffff03007810 */ /* 0x000fc80007ffe000 */
[----:B------:R-:W-:-:S04]  /*9800*/  SHF.R.U32.HI R0, RZ, 0x15, R0 ;  /* 0x00000015ff007819 */ /* 0x000fc80000011600 */
[----:B------:R-:W-:-:S07]  /*9810*/  LOP3.LUT R0, R0, 0xff, RZ, 0xc0, !PT ;  /* 0x000000ff00007812 */ /* 0x000fce00078ec0ff */
.L_x_11833:
[----:B------:R-:W-:-:S04]  /*9820*/  SHF.R.U32.HI R3, RZ, 0x18, R3 ;  /* 0x00000018ff037819 */ /* 0x000fc80000011603 */
[----:B------:R-:W-:-:S04]  /*9830*/  LOP3.LUT R0, R0, 0x80, R3, 0xf8, !PT ;  /* 0x0000008000007812 */ /* 0x000fc800078ef803 */
[----:B------:R-:W-:-:S07]  /*9840*/  PRMT R4, R0, 0x7610, R4 ;  /* 0x0000761000047816 */ /* 0x000fce0000000004 */
.L_x_11831:
[----:B------:R-:W-:Y:S05]  /*9850*/  BSYNC.RECONVERGENT B0 ;  /* 0x0000000000007941 */ /* 0x000fea0003800200 */
.L_x_11830:
[----:B------:R0:W-:Y:S01]  /*9860*/  STG.E.U8 desc[UR36][R8.64], R4 ;  /* 0x0000000408007986 */ /* 0x0001e2000c101124 */
[----:B------:R-:W-:Y:S01]  /*9870*/  IMAD.MOV.U32 R25, RZ, RZ, R23 ;  /* 0x000000ffff197224 */ /* 0x000fe200078e0017 */
[----:B------:R-:W-:Y:S06]  /*9880*/  BRA `(.L_x_11802) ;  /* 0x0000000000c87947 */ /* 0x000fec0003800000 */
.L_x_11823:
[----:B------:R-:W-:-:S13]  /*9890*/  ISETP.NE.AND P0, PT, R0, 0x1c, PT ;  /* 0x0000001c0000780c */ /* 0x000fda0003f05270 */
[----:B------:R-:W-:Y:S05]  /*98a0*/  @!P0 BRA `(.L_x_11834) ;  /* 0x0000000000b08947 */ /* 0x000fea0003800000 */
[----:B------:R-:W-:-:S13]  /*98b0*/  ISETP.NE.AND P0, PT, R0, 0x1d, PT ;  /* 0x0000001d0000780c */ /* 0x000fda0003f05270 */
[----:B------:R-:W-:Y:S05]  /*98c0*/  @!P0 BRA `(.L_x_11835) ;  /* 0x0000000000948947 */ /* 0x000fea0003800000 */
[----:B------:R-:W-:-:S13]  /*98d0*/  ISETP.NE.AND P0, PT, R0, 0x2c, PT ;  /* 0x0000002c0000780c */ /* 0x000fda0003f05270 */
[----:B------:R-:W-:Y:S05]  /*98e0*/  @!P0 BRA `(.L_x_11836) ;  /* 0x0000000000488947 */ /* 0x000fea0003800000 */
.L_x_11807:
        /* <DEDUP_REMOVED lines=11> */
[----:B----4-:R-:W-:Y:S02]  /*99a0*/  IMAD.U32 R7, RZ, RZ, UR9 ;  /* 0x00000009ff077e24 */ /* 0x010fe4000f8e00ff */
[----:B-----5:R-:W-:Y:S02]  /*99b0*/  IMAD.U32 R10, RZ, RZ, UR4 ;  /* 0x00000004ff0a7e24 */ /* 0x020fe4000f8e00ff */
[----:B------:R-:W-:-:S07]  /*99c0*/  IMAD.U32 R11, RZ, RZ, UR5 ;  /* 0x00000005ff0b7e24 */ /* 0x000fce000f8e00ff */
[----:B------:R-:W-:-:S07]  /*99d0*/  LEPC R20, `(.L_x_11837) ;  /* 0x000000001014794e */ /* 0x000fce0000000000 */
[----:B--23--:R-:W-:Y:S05]  /*99e0*/  CALL.ABS.NOINC R14 ;  /* 0x000000000e007343 */ /* 0x00cfea0003c00000 */
.L_x_11837:
[----:B------:R-:W-:Y:S01]  /*99f0*/  IMAD.MOV.U32 R25, RZ, RZ, R23 ;  /* 0x000000ffff197224 */ /* 0x000fe200078e0017 */
[----:B------:R-:W-:Y:S06]  /*9a00*/  BRA `(.L_x_11802) ;  /* 0x0000000000687947 */ /* 0x000fec0003800000 */
.L_x_11836:
        /* <DEDUP_REMOVED lines=17> */
.L_x_11835:
[----:B------:R-:W-:Y:S02]  /*9b20*/  IMAD.U32 R4, R3, 0x10000, RZ ;  /* 0x0001000003047824 */ /* 0x000fe400078e00ff */
[----:B------:R-:W-:-:S04]  /*9b30*/  IMAD.MOV.U32 R25, RZ, RZ, R23 ;  /* 0x000000ffff197224 */ /* 0x000fc800078e0017 */
[----:B------:R-:W0:Y:S02]  /*9b40*/  F2I.U64.TRUNC R4, R4 ;  /* 0x0000000400047311 */ /* 0x000e24000020d800 */
[----:B0-----:R0:W-:Y:S01]  /*9b50*/  STG.E.64 desc[UR36][R8.64], R4 ;  /* 0x0000000408007986 */ /* 0x0011e2000c101b24 */
[----:B------:R-:W-:Y:S05]  /*9b60*/  BRA `(.L_x_11802) ;  /* 0x0000000000107947 */ /* 0x000fea0003800000 */
.L_x_11834:
[----:B------:R-:W-:Y:S02]  /*9b70*/  IMAD.U32 R3, R3, 0x10000, RZ ;  /* 0x0001000003037824 */ /* 0x000fe400078e00ff */
[----:B------:R-:W-:-:S04]  /*9b80*/  IMAD.MOV.U32 R25, RZ, RZ, R23 ;  /* 0x000000ffff197224 */ /* 0x000fc800078e0017 */
[----:B------:R-:W0:Y:S02]  /*9b90*/  F2I.FTZ.U32.TRUNC.NTZ R3, R3 ;  /* 0x0000000300037305 */ /* 0x000e24000021f000 */
[----:B0-----:R0:W-:Y:S02]  /*9ba0*/  STG.E desc[UR36][R8.64], R3 ;  /* 0x0000000308007986 */ /* 0x0011e4000c101924 */
.L_x_11802:
[----:B------:R-:W-:Y:S05]  /*9bb0*/  BSYNC.RECONVERGENT B6 ;  /* 0x0000000000067941 */ /* 0x000fea0003800200 */
.L_x_11801:
        /* <DEDUP_REMOVED lines=25> */
.L_x_11843:
[----:B---3--:R-:W-:-:S06]  /*9d50*/  IMAD.U32 R5, R22, 0x10000, RZ ;  /* 0x0001000016057824 */ /* 0x008fcc00078e00ff */
[----:B------:R-:W0:Y:S02]  /*9d60*/  F2I.S64.TRUNC R4, R5 ;  /* 0x0000000500047311 */ /* 0x000e24000020d900 */
[----:B0-----:R0:W-:Y:S01]  /*9d70*/  STG.E.U8 desc[UR36][R8.64], R4 ;  /* 0x0000000408007986 */ /* 0x0011e2000c101124 */
[----:B------:R-:W-:Y:S05]  /*9d80*/  BRA `(.L_x_11845) ;  /* 0x0000000c006c7947 */ /* 0x000fea0003800000 */
.L_x_11842:
        /* <DEDUP_REMOVED lines=10> */
.L_x_11847:
[----:B---3--:R-:W-:-:S04]  /*9e30*/  IMAD.U32 R22, R22, 0x10000, RZ ;  /* 0x0001000016167824 */ /* 0x008fc800078e00ff */
[----:B------:R-:W0:Y:S02]  /*9e40*/  F2I.FTZ.TRUNC.NTZ R3, R22 ;  /* 0x0000001600037305 */ /* 0x000e24000021f100 */
[----:B0-----:R0:W-:Y:S01]  /*9e50*/  STG.E desc[UR36][R8.64], R3 ;  /* 0x0000000308007986 */ /* 0x0011e2000c101924 */
[----:B------:R-:W-:Y:S05]  /*9e60*/  BRA `(.L_x_11845) ;  /* 0x0000000c00347947 */ /* 0x000fea0003800000 */
.L_x_11846:
[----:B---3--:R-:W-:-:S04]  /*9e70*/  IMAD.U32 R22, R22, 0x10000, RZ ;  /* 0x0001000016167824 */ /* 0x008fc800078e00ff */
[----:B------:R-:W0:Y:S02]  /*9e80*/  F2I.FTZ.TRUNC.NTZ R3, R22 ;  /* 0x0000001600037305 */ /* 0x000e24000021f100 */
[----:B0-----:R0:W-:Y:S01]  /*9e90*/  STG.E.U16 desc[UR36][R8.64], R3 ;  /* 0x0000000308007986 */ /* 0x0011e2000c101524 */
[----:B------:R-:W-:Y:S05]  /*9ea0*/  BRA `(.L_x_11845) ;  /* 0x0000000c00247947 */ /* 0x000fea0003800000 */
.L_x_11841:
        /* <DEDUP_REMOVED lines=9> */
.L_x_11849:
[----:B---3--:R-:W-:-:S05]  /*9f40*/  IMAD.U32 R0, R22, 0x10000, RZ ;  /* 0x0001000016007824 */ /* 0x008fca00078e00ff */
[----:B------:R-:W-:-:S05]  /*9f50*/  F2FP.F16.F32.PACK_AB R0, RZ, R0 ;  /* 0x00000000ff00723e */ /* 0x000fca00000000ff */
[----:B------:R0:W-:Y:S01]  /*9f60*/  STG.E.U16 desc[UR36][R8.64], R0 ;  /* 0x0000000008007986 */ /* 0x0001e2000c101524 */
[----:B------:R-:W-:Y:S05]  /*9f70*/  BRA `(.L_x_11845) ;  /* 0x0000000800f07947 */ /* 0x000fea0003800000 */
.L_x_11848:
        /* <DEDUP_REMOVED lines=10> */
.L_x_11851:
[----:B---3--:R-:W-:-:S05]  /*a020*/  IMAD.U32 R22, R22, 0x10000, RZ ;  /* 0x0001000016167824 */ /* 0x008fca00078e00ff */
[----:B------:R-:W-:-:S04]  /*a030*/  F2FP.F16.F32.PACK_AB R3, RZ, R22 ;  /* 0x00000016ff03723e */ /* 0x000fc800000000ff */
[----:B------:R-:W-:-:S05]  /*a040*/  PRMT R3, R3, 0x5410, RZ ;  /* 0x0000541003037816 */ /* 0x000fca00000000ff */
[----:B------:R2:W-:Y:S01]  /*a050*/  STG.E desc[UR36][R8.64], R3 ;  /* 0x0000000308007986 */ /* 0x0005e2000c101924 */
[----:B------:R-:W-:Y:S05]  /*a060*/  BRA `(.L_x_11845) ;  /* 0x0000000800b47947 */ /* 0x000fea0003800000 */
.L_x_11850:
[----:B---3--:R-:W-:-:S04]  /*a070*/  IMAD.U32 R4, R22, 0x10000, RZ ;  /* 0x0001000016047824 */ /* 0x008fc800078e00ff */
[----:B------:R-:W-:-:S06]  /*a080*/  FMUL.FTZ R4, R4, 1 ;  /* 0x3f80000004047820 */ /* 0x000fcc0000410000 */
[----:B------:R-:W0:Y:S02]  /*a090*/  F2F.F64.F32 R4, R4 ;  /* 0x0000000400047310 */ /* 0x000e240000201800 */
[----:B0-----:R0:W-:Y:S01]  /*a0a0*/  STG.E.64 desc[UR36][R8.64], R4 ;  /* 0x0000000408007986 */ /* 0x0011e2000c101b24 */
[----:B------:R-:W-:Y:S05]  /*a0b0*/  BRA `(.L_x_11845) ;  /* 0x0000000800a07947 */ /* 0x000fea0003800000 */
.L_x_11840:
        /* <DEDUP_REMOVED lines=14> */
.L_x_11855:
        /* <DEDUP_REMOVED lines=17> */
.L_x_11858:
[----:B------:R-:W-:-:S04]  /*a2b0*/  SHF.R.U32.HI R3, RZ, 0x18, R5 ;  /* 0x00000018ff037819 */ /* 0x000fc80000011605 */
[----:B------:R-:W-:-:S04]  /*a2c0*/  LOP3.LUT R0, R0, 0x80, R3, 0xf8, !PT ;  /* 0x0000008000007812 */ /* 0x000fc800078ef803 */
[----:B------:R-:W-:-:S07]  /*a2d0*/  PRMT R4, R0, 0x7610, R4 ;  /* 0x0000761000047816 */ /* 0x000fce0000000004 */
.L_x_11857:
[----:B------:R-:W-:Y:S05]  /*a2e0*/  BSYNC.RECONVERGENT B0 ;  /* 0x0000000000007941 */ /* 0x000fea0003800200 */
.L_x_11856:
[----:B------:R0:W-:Y:S01]  /*a2f0*/  STG.E.U8 desc[UR36][R8.64], R4 ;  /* 0x0000000408007986 */ /* 0x0001e2000c101124 */
[----:B------:R-:W-:Y:S05]  /*a300*/  BRA `(.L_x_11845) ;  /* 0x00000008000c7947 */ /* 0x000fea0003800000 */
.L_x_11854:
        /* <DEDUP_REMOVED lines=17> */
.L_x_11861:
[----:B------:R-:W-:-:S04]  /*a420*/  SHF.R.U32.HI R3, RZ, 0x18, R5 ;  /* 0x00000018ff037819 */ /* 0x000fc80000011605 */
[----:B------:R-:W-:-:S04]  /*a430*/  LOP3.LUT R0, R0, 0x80, R3, 0xf8, !PT ;  /* 0x0000008000007812 */ /* 0x000fc800078ef803 */
[----:B------:R-:W-:-:S07]  /*a440*/  PRMT R4, R0, 0x7610, R4 ;  /* 0x0000761000047816 */ /* 0x000fce0000000004 */
.L_x_11860:
[----:B------:R-:W-:Y:S05]  /*a450*/  BSYNC.RECONVERGENT B0 ;  /* 0x0000000000007941 */ /* 0x000fea0003800200 */
.L_x_11859:
[----:B------:R0:W-:Y:S01]  /*a460*/  STG.E.U8 desc[UR36][R8.64], R4 ;  /* 0x0000000408007986 */ /* 0x0001e2000c101124 */
[----:B------:R-:W-:Y:S05]  /*a470*/  BRA `(.L_x_11845) ;  /* 0x0000000400b07947 */ /* 0x000fea0003800000 */
.L_x_11853:
        /* <DEDUP_REMOVED lines=22> */
.L_x_11863:
[----:B---3--:R-:W-:-:S06]  /*a5e0*/  IMAD.U32 R4, R22, 0x10000, RZ ;  /* 0x0001000016047824 */ /* 0x008fcc00078e00ff */
[----:B------:R-:W0:Y:S02]  /*a5f0*/  F2I.U64.TRUNC R4, R4 ;  /* 0x0000000400047311 */ /* 0x000e24000020d800 */
[----:B0-----:R0:W-:Y:S01]  /*a600*/  STG.E.64 desc[UR36][R8.64], R4 ;  /* 0x0000000408007986 */ /* 0x0011e2000c101b24 */
[----:B------:R-:W-:Y:S05]  /*a610*/  BRA `(.L_x_11845) ;  /* 0x0000000400487947 */ /* 0x000fea0003800000 */
.L_x_11862:
[----:B---3--:R-:W-:-:S04]  /*a620*/  IMAD.U32 R22, R22, 0x10000, RZ ;  /* 0x0001000016167824 */ /* 0x008fc800078e00ff */
[----:B------:R-:W0:Y:S02]  /*a630*/  F2I.FTZ.U32.TRUNC.NTZ R3, R22 ;  /* 0x0000001600037305 */ /* 0x000e24000021f000 */
[----:B0-----:R0:W-:Y:S01]  /*a640*/  STG.E desc[UR36][R8.64], R3 ;  /* 0x0000000308007986 */ /* 0x0011e2000c101924 */
[----:B------:R-:W-:Y:S05]  /*a650*/  BRA `(.L_x_11845) ;  /* 0x0000000400387947 */ /* 0x000fea0003800000 */
.L_x_11852:
        /* <DEDUP_REMOVED lines=11> */
.L_x_11865:
[----:B---3--:R-:W-:Y:S01]  /*a710*/  IMAD.U32 R22, R22, 0x10000, RZ ;  /* 0x0001000016167824 */ /* 0x008fe200078e00ff */
[----:B----4-:R-:W-:-:S03]  /*a720*/  CS2R R6, SRZ ;  /* 0x0000000000067805 */ /* 0x010fc6000001ff00 */
[----:B------:R-:W-:-:S06]  /*a730*/  FMUL.FTZ R4, R22, 1 ;  /* 0x3f80000016047820 */ /* 0x000fcc0000410000 */
[----:B------:R-:W0:Y:S02]  /*a740*/  F2F.F64.F32 R4, R4 ;  /* 0x0000000400047310 */ /* 0x000e240000201800 */
[----:B0-----:R0:W-:Y:S01]  /*a750*/  STG.E.128 desc[UR36][R8.64], R4 ;  /* 0x0000000408007986 */ /* 0x0011e2000c101d24 */
[----:B------:R-:W-:Y:S05]  /*a760*/  BRA `(.L_x_11845) ;  /* 0x0000000000f47947 */ /* 0x000fea0003800000 */
.L_x_11864:
[----:B------:R-:W-:-:S13]  /*a770*/  ISETP.NE.AND P0, PT, R0, 0xf, PT ;  /* 0x0000000f0000780c */ /* 0x000fda0003f05270 */
[----:B------:R-:W-:Y:S05]  /*a780*/  @!P0 BRA `(.L_x_11866) ;  /* 0x0000000000e88947 */ /* 0x000fea0003800000 */
[----:B------:R-:W-:-:S13]  /*a790*/  ISETP.NE.AND P0, PT, R0, 0x17, PT ;  /* 0x000000170000780c */ /* 0x000fda0003f05270 */
[----:B------:R-:W-:Y:S05]  /*a7a0*/  @!P0 BRA `(.L_x_11867) ;  /* 0x0000000000908947 */ /* 0x000fea0003800000 */
[----:B------:R-:W-:-:S13]  /*a7b0*/  ISETP.NE.AND P0, PT, R0, 0x18, PT ;  /* 0x000000180000780c */ /* 0x000fda0003f05270 */
[----:B------:R-:W-:Y:S05]  /*a7c0*/  @!P0 BRA `(.L_x_11868) ;  /* 0x0000000000448947 */ /* 0x000fea0003800000 */
.L_x_11844:
        /* <DEDUP_REMOVED lines=16> */
.L_x_11869:
[----:B------:R-:W-:Y:S05]  /*a8d0*/  BRA `(.L_x_11845) ;  /* 0x0000000000987947 */ /* 0x000fea0003800000 */
.L_x_11868:
        /* <DEDUP_REMOVED lines=13> */
.L_x_11871:
[----:B------:R-:W-:Y:S05]  /*a9b0*/  BSYNC.RECONVERGENT B0 ;  /* 0x0000000000007941 */ /* 0x000fea0003800200 */
.L_x_11870:
[----:B------:R-:W-:-:S05]  /*a9c0*/  LOP3.LUT R3, R0, 0x80, R3, 0xf8, !PT ;  /* 0x0000008000037812 */ /* 0x000fca00078ef803 */
[----:B------:R0:W-:Y:S01]  /*a9d0*/  STG.E.U8 desc[UR36][R8.64], R3 ;  /* 0x0000000308007986 */ /* 0x0001e2000c101124 */
[----:B------:R-:W-:Y:S05]  /*a9e0*/  BRA `(.L_x_11845) ;  /* 0x0000000000547947 */ /* 0x000fea0003800000 */
.L_x_11867:
        /* <DEDUP_REMOVED lines=12> */
.L_x_11873:
[----:B------:R-:W-:Y:S01]  /*aab0*/  IMAD.MOV.U32 R0, RZ, RZ, 0x7f ;  /* 0x0000007fff007424 */ /* 0x000fe200078e00ff */
[----:B------:R-:W-:-:S04]  /*aac0*/  ISETP.GT.U32.AND P0, PT, R4, 0x7f800000, PT ;  /* 0x7f8000000400780c */ /* 0x000fc80003f04070 */
[----:B------:R-:W-:-:S09]  /*aad0*/  SEL R0, R0, 0x7c, P0 ;  /* 0x0000007c00007807 */ /* 0x000fd20000000000 */
.L_x_11874:
[----:B------:R-:W-:Y:S05]  /*aae0*/  BSYNC.RECONVERGENT B0 ;  /* 0x0000000000007941 */ /* 0x000fea0003800200 */
.L_x_11872:
[----:B------:R-:W-:-:S04]  /*aaf0*/  SHF.R.U32.HI R3, RZ, 0x18, R3 ;  /* 0x00000018ff037819 */ /* 0x000fc80000011603 */
[----:B------:R-:W-:-:S05]  /*ab00*/  LOP3.LUT R3, R0, 0x80, R3, 0xf8, !PT ;  /* 0x0000008000037812 */ /* 0x000fca00078ef803 */
[----:B------:R0:W-:Y:S01]  /*ab10*/  STG.E.U8 desc[UR36][R8.64], R3 ;  /* 0x0000000308007986 */ /* 0x0001e2000c101124 */
[----:B------:R-:W-:Y:S05]  /*ab20*/  BRA `(.L_x_11845) ;  /* 0x0000000000047947 */ /* 0x000fea0003800000 */
.L_x_11866:
[----:B---3--:R0:W-:Y:S02]  /*ab30*/  STG.E.U16 desc[UR36][R8.64], R22 ;  /* 0x0000001608007986 */ /* 0x0081e4000c101524 */
.L_x_11845:
        /* <DEDUP_REMOVED lines=25> */
.L_x_11878:
[----:B------:R-:W-:-:S06]  /*acd0*/  IMAD.U32 R5, R18, 0x10000, RZ ;  /* 0x0001000012057824 */ /* 0x000fcc00078e00ff */
[----:B------:R-:W0:Y:S02]  /*ace0*/  F2I.S64.TRUNC R4, R5 ;  /* 0x0000000500047311 */ /* 0x000e24000020d900 */
[----:B0-----:R0:W-:Y:S01]  /*acf0*/  STG.E.U8 desc[UR36][R8.64], R4 ;  /* 0x0000000408007986 */ /* 0x0011e2000c101124 */
[----:B------:R-:W-:Y:S05]  /*ad00*/  BRA `(.L_x_11880) ;  /* 0x0000000c006c7947 */ /* 0x000fea0003800000 */
.L_x_11877:
        /* <DEDUP_REMOVED lines=10> */
.L_x_11882:
[----:B------:R-:W-:-:S04]  /*adb0*/  IMAD.U32 R18, R18, 0x10000, RZ ;  /* 0x0001000012127824 */ /* 0x000fc800078e00ff */
[----:B------:R-:W0:Y:S02]  /*adc0*/  F2I.FTZ.TRUNC.NTZ R3, R18 ;  /* 0x0000001200037305 */ /* 0x000e24000021f100 */
[----:B0-----:R0:W-:Y:S01]  /*add0*/  STG.E desc[UR36][R8.64], R3 ;  /* 0x0000000308007986 */ /* 0x0011e2000c101924 */
[----:B------:R-:W-:Y:S05]  /*ade0*/  BRA `(.L_x_11880) ;  /* 0x0000000c00347947 */ /* 0x000fea0003800000 */
.L_x_11881:
[----:B------:R-:W-:-:S04]  /*adf0*/  IMAD.U32 R18, R18, 0x10000, RZ ;  /* 0x0001000012127824 */ /* 0x000fc800078e00ff */
[----:B------:R-:W0:Y:S02]  /*ae00*/  F2I.FTZ.TRUNC.NTZ R3, R18 ;  /* 0x0000001200037305 */ /* 0x000e24000021f100 */
[----:B0-----:R0:W-:Y:S01]  /*ae10*/  STG.E.U16 desc[UR36][R8.64], R3 ;  /* 0x0000000308007986 */ /* 0x0011e2000c101524 */
[----:B------:R-:W-:Y:S05]  /*ae20*/  BRA `(.L_x_11880) ;  /* 0x0000000c00247947 */ /* 0x000fea0003800000 */
.L_x_11876:
        /* <DEDUP_REMOVED lines=9> */
.L_x_11884:
[----:B------:R-:W-:-:S05]  /*aec0*/  IMAD.U32 R0, R18, 0x10000, RZ ;  /* 0x0001000012007824 */ /* 0x000fca00078e00ff */
[----:B------:R-:W-:-:S05]  /*aed0*/  F2FP.F16.F32.PACK_AB R0, RZ, R0 ;  /* 0x00000000ff00723e */ /* 0x000fca00000000ff */
[----:B------:R0:W-:Y:S01]  /*aee0*/  STG.E.U16 desc[UR36][R8.64], R0 ;  /* 0x0000000008007986 */ /* 0x0001e2000c101524 */
[----:B------:R-:W-:Y:S05]  /*aef0*/  BRA `(.L_x_11880) ;  /* 0x0000000800f07947 */ /* 0x000fea0003800000 */
.L_x_11883:
        /* <DEDUP_REMOVED lines=10> */
.L_x_11886:
[----:B------:R-:W-:-:S05]  /*afa0*/  IMAD.U32 R18, R18, 0x10000, RZ ;  /* 0x0001000012127824 */ /* 0x000fca00078e00ff */
[----:B------:R-:W-:-:S04]  /*afb0*/  F2FP.F16.F32.PACK_AB R3, RZ, R18 ;  /* 0x00000012ff03723e */ /* 0x000fc800000000ff */
[----:B------:R-:W-:-:S05]  /*afc0*/  PRMT R3, R3, 0x5410, RZ ;  /* 0x0000541003037816 */ /* 0x000fca00000000ff */
[----:B------:R0:W-:Y:S01]  /*afd0*/  STG.E desc[UR36][R8.64], R3 ;  /* 0x0000000308007986 */ /* 0x0001e2000c101924 */
[----:B------:R-:W-:Y:S05]  /*afe0*/  BRA `(.L_x_11880) ;  /* 0x0000000800b47947 */ /* 0x000fea0003800000 */
.L_x_11885:
[----:B------:R-:W-:-:S04]  /*aff0*/  IMAD.U32 R4, R18, 0x10000, RZ ;  /* 0x0001000012047824 */ /* 0x000fc800078e00ff */
[----:B------:R-:W-:-:S06]  /*b000*/  FMUL.FTZ R4, R4, 1 ;  /* 0x3f80000004047820 */ /* 0x000fcc0000410000 */
[----:B------:R-:W0:Y:S02]  /*b010*/  F2F.F64.F32 R4, R4 ;  /* 0x0000000400047310 */ /* 0x000e240000201800 */
[----:B0-----:R0:W-:Y:S01]  /*b020*/  STG.E.64 desc[UR36][R8.64], R4 ;  /* 0x0000000408007986 */ /* 0x0011e2000c101b24 */
[----:B------:R-:W-:Y:S05]  /*b030*/  BRA `(.L_x_11880) ;  /* 0x0000000800a07947 */ /* 0x000fea0003800000 */
.L_x_11875:
        /* <DEDUP_REMOVED lines=14> */
.L_x_11890:
        /* <DEDUP_REMOVED lines=17> */
.L_x_11893:
[----:B------:R-:W-:-:S04]  /*b230*/  SHF.R.U32.HI R3, RZ, 0x18, R5 ;  /* 0x00000018ff037819 */ /* 0x000fc80000011605 */
[----:B------:R-:W-:-:S04]  /*b240*/  LOP3.LUT R0, R0, 0x80, R3, 0xf8, !PT ;  /* 0x0000008000007812 */ /* 0x000fc800078ef803 */
[----:B------:R-:W-:-:S07]  /*b250*/  PRMT R4, R0, 0x7610, R4 ;  /* 0x0000761000047816 */ /* 0x000fce0000000004 */
.L_x_11892:
[----:B------:R-:W-:Y:S05]  /*b260*/  BSYNC.RECONVERGENT B0 ;  /* 0x0000000000007941 */ /* 0x000fea0003800200 */
.L_x_11891:
[----:B------:R0:W-:Y:S01]  /*b270*/  STG.E.U8 desc[UR36][R8.64], R4 ;  /* 0x0000000408007986 */ /* 0x0001e2000c101124 */
[----:B------:R-:W-:Y:S05]  /*b280*/  BRA `(.L_x_11880) ;  /* 0x00000008000c7947 */ /* 0x000fea0003800000 */
.L_x_11889:
        /* <DEDUP_REMOVED lines=17> */
.L_x_11896:
[----:B------:R-:W-:-:S04]  /*b3a0*/  SHF.R.U32.HI R3, RZ, 0x18, R5 ;  /* 0x00000018ff037819 */ /* 0x000fc80000011605 */
[----:B------:R-:W-:-:S04]  /*b3b0*/  LOP3.LUT R0, R0, 0x80, R3, 0xf8, !PT ;  /* 0x0000008000007812 */ /* 0x000fc800078ef803 */
[----:B------:R-:W-:-:S07]  /*b3c0*/  PRMT R4, R0, 0x7610, R4 ;  /* 0x0000761000047816 */ /* 0x000fce0000000004 */
.L_x_11895:
[----:B------:R-:W-:Y:S05]  /*b3d0*/  BSYNC.RECONVERGENT B0 ;  /* 0x0000000000007941 */ /* 0x000fea0003800200 */
.L_x_11894:
[----:B------:R0:W-:Y:S01]  /*b3e0*/  STG.E.U8 desc[UR36][R8.64], R4 ;  /* 0x0000000408007986 */ /* 0x0001e2000c101124 */
[----:B------:R-:W-:Y:S05]  /*b3f0*/  BRA `(.L_x_11880) ;  /* 0x0000000400b07947 */ /* 0x000fea0003800000 */
.L_x_11888:
        /* <DEDUP_REMOVED lines=22> */
.L_x_11898:
[----:B------:R-:W-:-:S06]  /*b560*/  IMAD.U32 R4, R18, 0x10000, RZ ;  /* 0x0001000012047824 */ /* 0x000fcc00078e00ff */
[----:B------:R-:W0:Y:S02]  /*b570*/  F2I.U64.TRUNC R4, R4 ;  /* 0x0000000400047311 */ /* 0x000e24000020d800 */
[----:B0-----:R0:W-:Y:S01]  /*b580*/  STG.E.64 desc[UR36][R8.64], R4 ;  /* 0x0000000408007986 */ /* 0x0011e2000c101b24 */
[----:B------:R-:W-:Y:S05]  /*b590*/  BRA `(.L_x_11880) ;  /* 0x0000000400487947 */ /* 0x000fea0003800000 */
.L_x_11897:
[----:B------:R-:W-:-:S04]  /*b5a0*/  IMAD.U32 R18, R18, 0x10000, RZ ;  /* 0x0001000012127824 */ /* 0x000fc800078e00ff */
[----:B------:R-:W0:Y:S02]  /*b5b0*/  F2I.FTZ.U32.TRUNC.NTZ R3, R18 ;  /* 0x0000001200037305 */ /* 0x000e24000021f000 */
[----:B0-----:R0:W-:Y:S01]  /*b5c0*/  STG.E desc[UR36][R8.64], R3 ;  /* 0x0000000308007986 */ /* 0x0011e2000c101924 */
[----:B------:R-:W-:Y:S05]  /*b5d0*/  BRA `(.L_x_11880) ;  /* 0x0000000400387947 */ /* 0x000fea0003800000 */
.L_x_11887:
        /* <DEDUP_REMOVED lines=11> */
.L_x_11900:
[----:B------:R-:W-:Y:S01]  /*b690*/  IMAD.U32 R18, R18, 0x10000, RZ ;  /* 0x0001000012127824 */ /* 0x000fe200078e00ff */
[----:B----4-:R-:W-:-:S03]  /*b6a0*/  CS2R R6, SRZ ;  /* 0x0000000000067805 */ /* 0x010fc6000001ff00 */
[----:B------:R-:W-:-:S06]  /*b6b0*/  FMUL.FTZ R4, R18, 1 ;  /* 0x3f80000012047820 */ /* 0x000fcc0000410000 */
[----:B------:R-:W0:Y:S02]  /*b6c0*/  F2F.F64.F32 R4, R4 ;  /* 0x0000000400047310 */ /* 0x000e240000201800 */
[----:B0-----:R3:W-:Y:S01]  /*b6d0*/  STG.E.128 desc[UR36][R8.64], R4 ;  /* 0x0000000408007986 */ /* 0x0017e2000c101d24 */
[----:B------:R-:W-:Y:S05]  /*b6e0*/  BRA `(.L_x_11880) ;  /* 0x0000000000f47947 */ /* 0x000fea0003800000 */
.L_x_11899:
[----:B------:R-:W-:-:S13]  /*b6f0*/  ISETP.NE.AND P0, PT, R0, 0xf, PT ;  /* 0x0000000f0000780c */ /* 0x000fda0003f05270 */
[----:B------:R-:W-:Y:S05]  /*b700*/  @!P0 BRA `(.L_x_11901) ;  /* 0x0000000000e88947 */ /* 0x000fea0003800000 */
[----:B------:R-:W-:-:S13]  /*b710*/  ISETP.NE.AND P0, PT, R0, 0x17, PT ;  /* 0x000000170000780c */ /* 0x000fda0003f05270 */
[----:B------:R-:W-:Y:S05]  /*b720*/  @!P0 BRA `(.L_x_11902) ;  /* 0x0000000000908947 */ /* 0x000fea0003800000 */
[----:B------:R-:W-:-:S13]  /*b730*/  ISETP.NE.AND P0, PT, R0, 0x18, PT ;  /* 0x000000180000780c */ /* 0x000fda0003f05270 */
[----:B------:R-:W-:Y:S05]  /*b740*/  @!P0 BRA `(.L_x_11903) ;  /* 0x0000000000448947 */ /* 0x000fea0003800000 */
.L_x_11879:
        /* <DEDUP_REMOVED lines=11> */
[----:B----4-:R-:W-:Y:S02]  /*b800*/  IMAD.U32 R7, RZ, RZ, UR7 ;  /* 0x00000007ff077e24 */ /* 0x010fe4000f8e00ff */
[----:B---3--:R-:W-:Y:S02]  /*b810*/  IMAD.U32 R10, RZ, RZ, UR8 ;  /* 0x00000008ff0a7e24 */ /* 0x008fe4000f8e00ff */
[----:B------:R-:W-:-:S07]  /*b820*/  IMAD.U32 R11, RZ, RZ, UR9 ;  /* 0x00000009ff0b7e24 */ /* 0x000fce000f8e00ff */
[----:B------:R-:W-:-:S07]  /*b830*/  LEPC R20, `(.L_x_11904) ;  /* 0x000000001014794e */ /* 0x000fce0000000000 */
[----:B--2---:R-:W-:Y:S05]  /*b840*/  CALL.ABS.NOINC R14 ;  /* 0x000000000e007343 */ /* 0x004fea0003c00000 */
.L_x_11904:
[----:B------:R-:W-:Y:S05]  /*b850*/  BRA `(.L_x_11880) ;  /* 0x0000000000987947 */ /* 0x000fea0003800000 */
.L_x_11903:
        /* <DEDUP_REMOVED lines=13> */
.L_x_11906:
[----:B------:R-:W-:Y:S05]  /*b930*/  BSYNC.RECONVERGENT B0 ;  /* 0x0000000000007941 */ /* 0x000fea0003800200 */
.L_x_11905:
[----:B------:R-:W-:-:S05]  /*b940*/  LOP3.LUT R3, R0, 0x80, R3, 0xf8, !PT ;  /* 0x0000008000037812 */ /* 0x000fca00078ef803 */
[----:B------:R1:W-:Y:S01]  /*b950*/  STG.E.U8 desc[UR36][R8.64], R3 ;  /* 0x0000000308007986 */ /* 0x0003e2000c101124 */
[----:B------:R-:W-:Y:S05]  /*b960*/  BRA `(.L_x_11880) ;  /* 0x0000000000547947 */ /* 0x000fea0003800000 */
.L_x_11902:
        /* <DEDUP_REMOVED lines=12> */
.L_x_11908:
[----:B------:R-:W-:Y:S01]  /*ba30*/  IMAD.MOV.U32 R0, RZ, RZ, 0x7f ;  /* 0x0000007fff007424 */ /* 0x000fe200078e00ff */
[----:B------:R-:W-:-:S04]  /*ba40*/  ISETP.GT.U32.AND P0, PT, R4, 0x7f800000, PT ;  /* 0x7f8000000400780c */ /* 0x000fc80003f04070 */
[----:B------:R-:W-:-:S09]  /*ba50*/  SEL R0, R0, 0x7c, P0 ;  /* 0x0000007c00007807 */ /* 0x000fd20000000000 */
.L_x_11909:
[----:B------:R-:W-:Y:S05]  /*ba60*/  BSYNC.RECONVERGENT B0 ;  /* 0x0000000000007941 */ /* 0x000fea0003800200 */
.L_x_11907:
[----:B------:R-:W-:-:S04]  /*ba70*/  SHF.R.U32.HI R3, RZ, 0x18, R3 ;  /* 0x00000018ff037819 */ /* 0x000fc80000011603 */
[----:B------:R-:W-:-:S05]  /*ba80*/  LOP3.LUT R3, R0, 0x80, R3, 0xf8, !PT ;  /* 0x0000008000037812 */ /* 0x000fca00078ef803 */
[----:B------:R2:W-:Y:S01]  /*ba90*/  STG.E.U8 desc[UR36][R8.64], R3 ;  /* 0x0000000308007986 */ /* 0x0005e2000c101124 */
[----:B------:R-:W-:Y:S05]  /*baa0*/  BRA `(.L_x_11880) ;  /* 0x0000000000047947 */ /* 0x000fea0003800000 */
.L_x_11901:
[----:B------:R0:W-:Y:S02]  /*bab0*/  STG.E.U16 desc[UR36][R8.64], R18 ;  /* 0x0000001208007986 */ /* 0x0001e4000c101524 */
.L_x_11880:
[----:B------:R-:W-:-:S07]  /*bac0*/  VIADD R25, R25, 0x80 ;  /* 0x0000008019197836 */ /* 0x000fce0000000000 */
.L_x_11839:
[----:B------:R-:W-:Y:S05]  /*bad0*/  BSYNC.RECONVERGENT B6 ;  /* 0x0000000000067941 */ /* 0x000fea0003800200 */
.L_x_11838:
[----:B------:R-:W-:-:S13]  /*bae0*/  ISETP.GE.AND P0, PT, R25, R16, PT ;  /* 0x000000101900720c */ /* 0x000fda0003f06270 */
[----:B------:R-:W-:Y:S05]  /*baf0*/  @P0 EXIT ;  /* 0x000000000000094d */ /* 0x000fea0003800000 */
[----:B01-3--:R-:W0:Y:S01]  /*bb00*/  LDC.64 R4, c[0x0][0x388] ;  /* 0x0000e200ff047b82 */ /* 0x00be220000000a00 */
        /* <DEDUP_REMOVED lines=20> */
.L_x_11913:
[----:B------:R-:W-:-:S06]  /*bc50*/  IMAD.U32 R5, R19, 0x10000, RZ ;  /* 0x0001000013057824 */ /* 0x000fcc00078e00ff */
[----:B------:R-:W0:Y:S02]  /*bc60*/  F2I.S64.TRUNC R4, R5 ;  /* 0x0000000500047311 */ /* 0x000e24000020d900 */
[----:B0-----:R-:W-:Y:S01]  /*bc70*/  STG.E.U8 desc[UR36][R2.64], R4 ;  /* 0x0000000402007986 */ /* 0x001fe2000c101124 */
[----:B------:R-:W-:Y:S05]  /*bc80*/  EXIT ;  /* 0x000000000000794d */ /* 0x000fea0003800000 */
.L_x_11912:
        /* <DEDUP_REMOVED lines=10> */
.L_x_11916:
[----:B------:R-:W-:-:S06]  /*bd30*/  IMAD.U32 R19, R19, 0x10000, RZ ;  /* 0x0001000013137824 */ /* 0x000fcc00078e00ff */
[----:B------:R-:W0:Y:S02]  /*bd40*/  F2I.FTZ.TRUNC.NTZ R19, R19 ;  /* 0x0000001300137305 */ /* 0x000e24000021f100 */
[----:B0-----:R-:W-:Y:S01]  /*bd50*/  STG.E desc[UR36][R2.64], R19 ;  /* 0x0000001302007986 */ /* 0x001fe2000c101924 */
[----:B------:R-:W-:Y:S05]  /*bd60*/  EXIT ;  /* 0x000000000000794d */ /* 0x000fea0003800000 */
.L_x_11915:
[----:B------:R-:W-:-:S06]  /*bd70*/  IMAD.U32 R19, R19, 0x10000, RZ ;  /* 0x0001000013137824 */ /* 0x000fcc00078e00ff */
[----:B------:R-:W0:Y:S02]  /*bd80*/  F2I.FTZ.TRUNC.NTZ R19, R19 ;  /* 0x0000001300137305 */ /* 0x000e24000021f100 */
[----:B0-----:R-:W-:Y:S01]  /*bd90*/  STG.E.U16 desc[UR36][R2.64], R19 ;  /* 0x0000001302007986 */ /* 0x001fe2000c101524 */
[----:B------:R-:W-:Y:S05]  /*bda0*/  EXIT ;  /* 0x000000000000794d */ /* 0x000fea0003800000 */
.L_x_11911:
        /* <DEDUP_REMOVED lines=9> */
.L_x_11918:
[----:B------:R-:W-:-:S05]  /*be40*/  IMAD.U32 R0, R19, 0x10000, RZ ;  /* 0x0001000013007824 */ /* 0x000fca00078e00ff */
[----:B------:R-:W-:-:S05]  /*be50*/  F2FP.F16.F32.PACK_AB R0, RZ, R0 ;  /* 0x00000000ff00723e */ /* 0x000fca00000000ff */
[----:B------:R-:W-:Y:S01]  /*be60*/  STG.E.U16 desc[UR36][R2.64], R0 ;  /* 0x0000000002007986 */ /* 0x000fe2000c101524 */
[----:B------:R-:W-:Y:S05]  /*be70*/  EXIT ;  /* 0x000000000000794d */ /* 0x000fea0003800000 */
.L_x_11917:
        /* <DEDUP_REMOVED lines=10> */
.L_x_11920:
[----:B------:R-:W-:-:S05]  /*bf20*/  IMAD.U32 R19, R19, 0x10000, RZ ;  /* 0x0001000013137824 */ /* 0x000fca00078e00ff */
[----:B------:R-:W-:-:S04]  /*bf30*/  F2FP.F16.F32.PACK_AB R5, RZ, R19 ;  /* 0x00000013ff05723e */ /* 0x000fc800000000ff */
[----:B------:R-:W-:-:S05]  /*bf40*/  PRMT R5, R5, 0x5410, RZ ;  /* 0x0000541005057816 */ /* 0x000fca00000000ff */
[----:B------:R-:W-:Y:S01]  /*bf50*/  STG.E desc[UR36][R2.64], R5 ;  /* 0x0000000502007986 */ /* 0x000fe2000c101924 */
[----:B------:R-:W-:Y:S05]  /*bf60*/  EXIT ;  /* 0x000000000000794d */ /* 0x000fea0003800000 */
.L_x_11919:
[----:B------:R-:W-:-:S04]  /*bf70*/  IMAD.U32 R4, R19, 0x10000, RZ ;  /* 0x0001000013047824 */ /* 0x000fc800078e00ff */
[----:B------:R-:W-:-:S06]  /*bf80*/  FMUL.FTZ R4, R4, 1 ;  /* 0x3f80000004047820 */ /* 0x000fcc0000410000 */
[----:B------:R-:W0:Y:S02]  /*bf90*/  F2F.F64.F32 R4, R4 ;  /* 0x0000000400047310 */ /* 0x000e240000201800 */
[----:B0-----:R-:W-:Y:S01]  /*bfa0*/  STG.E.64 desc[UR36][R2.64], R4 ;  /* 0x0000000402007986 */ /* 0x001fe2000c101b24 */
[----:B------:R-:W-:Y:S05]  /*bfb0*/  EXIT ;  /* 0x000000000000794d */ /* 0x000fea0003800000 */
.L_x_11910:
        /* <DEDUP_REMOVED lines=14> */
.L_x_11924:
        /* <DEDUP_REMOVED lines=18> */
.L_x_11927:
[----:B------:R-:W-:-:S04]  /*c1c0*/  SHF.R.U32.HI R5, RZ, 0x18, R5 ;  /* 0x00000018ff057819 */ /* 0x000fc80000011605 */
[----:B------:R-:W-:-:S07]  /*c1d0*/  LOP3.LUT R0, R0, 0x80, R5, 0xf8, !PT ;  /* 0x0000008000007812 */ /* 0x000fce00078ef805 */
.L_x_11926:
[----:B------:R-:W-:Y:S05]  /*c1e0*/  BSYNC.RECONVERGENT B0 ;  /* 0x0000000000007941 */ /* 0x000fea0003800200 */
.L_x_11925:
[----:B------:R-:W-:Y:S01]  /*c1f0*/  STG.E.U8 desc[UR36][R2.64], R0 ;  /* 0x0000000002007986 */ /* 0x000fe2000c101124 */
[----:B------:R-:W-:Y:S05]  /*c200*/  EXIT ;  /* 0x000000000000794d */ /* 0x000fea0003800000 */
.L_x_11923:
        /* <DEDUP_REMOVED lines=18> */
.L_x_11930:
[----:B------:R-:W-:-:S04]  /*c330*/  SHF.R.U32.HI R5, RZ, 0x18, R5 ;  /* 0x00000018ff057819 */ /* 0x000fc80000011605 */
[----:B------:R-:W-:-:S07]  /*c340*/  LOP3.LUT R0, R0, 0x80, R5, 0xf8, !PT ;  /* 0x0000008000007812 */ /* 0x000fce00078ef805 */
.L_x_11929:
[----:B------:R-:W-:Y:S05]  /*c350*/  BSYNC.RECONVERGENT B0 ;  /* 0x0000000000007941 */ /* 0x000fea0003800200 */
.L_x_11928:
[----:B------:R-:W-:Y:S01]  /*c360*/  STG.E.U8 desc[UR36][R2.64], R0 ;  /* 0x0000000002007986 */ /* 0x000fe2000c101124 */
[----:B------:R-:W-:Y:S05]  /*c370*/  EXIT ;  /* 0x000000000000794d */ /* 0x000fea0003800000 */
.L_x_11922:
        /* <DEDUP_REMOVED lines=22> */
.L_x_11932:
[----:B------:R-:W-:-:S06]  /*c4e0*/  IMAD.U32 R4, R19, 0x10000, RZ ;  /* 0x0001000013047824 */ /* 0x000fcc00078e00ff */
[----:B------:R-:W0:Y:S02]  /*c4f0*/  F2I.U64.TRUNC R4, R4 ;  /* 0x0000000400047311 */ /* 0x000e24000020d800 */
[----:B0-----:R-:W-:Y:S01]  /*c500*/  STG.E.64 desc[UR36][R2.64], R4 ;  /* 0x0000000402007986 */ /* 0x001fe2000c101b24 */
[----:B------:R-:W-:Y:S05]  /*c510*/  EXIT ;  /* 0x000000000000794d */ /* 0x000fea0003800000 */
.L_x_11931:
[----:B------:R-:W-:-:S06]  /*c520*/  IMAD.U32 R19, R19, 0x10000, RZ ;  /* 0x0001000013137824 */ /* 0x000fcc00078e00ff */
[----:B------:R-:W0:Y:S02]  /*c530*/  F2I.FTZ.U32.TRUNC.NTZ R19, R19 ;  /* 0x0000001300137305 */ /* 0x000e24000021f000 */
[----:B0-----:R-:W-:Y:S01]  /*c540*/  STG.E desc[UR36][R2.64], R19 ;  /* 0x0000001302007986 */ /* 0x001fe2000c101924 */
[----:B------:R-:W-:Y:S05]  /*c550*/  EXIT ;  /* 0x000000000000794d */ /* 0x000fea0003800000 */
.L_x_11921:
        /* <DEDUP_REMOVED lines=11> */
.L_x_11934:
[----:B------:R-:W-:Y:S01]  /*c610*/  IMAD.U32 R19, R19, 0x10000, RZ ;  /* 0x0001000013137824 */ /* 0x000fe200078e00ff */
[----:B----4-:R-:W-:-:S03]  /*c620*/  CS2R R6, SRZ ;  /* 0x0000000000067805 */ /* 0x010fc6000001ff00 */
[----:B------:R-:W-:-:S06]  /*c630*/  FMUL.FTZ R4, R19, 1 ;  /* 0x3f80000013047820 */ /* 0x000fcc0000410000 */
[----:B------:R-:W0:Y:S02]  /*c640*/  F2F.F64.F32 R4, R4 ;  /* 0x0000000400047310 */ /* 0x000e240000201800 */
[----:B0-----:R-:W-:Y:S01]  /*c650*/  STG.E.128 desc[UR36][R2.64], R4 ;  /* 0x0000000402007986 */ /* 0x001fe2000c101d24 */
[----:B------:R-:W-:Y:S05]  /*c660*/  EXIT ;  /* 0x000000000000794d */ /* 0x000fea0003800000 */
.L_x_11933:
[----:B------:R-:W-:-:S13]  /*c670*/  ISETP.NE.AND P0, PT, R0, 0xf, PT ;  /* 0x0000000f0000780c */ /* 0x000fda0003f05270 */
[----:B------:R-:W-:Y:S05]  /*c680*/  @!P0 BRA `(.L_x_11935) ;  /* 0x0000000000e88947 */ /* 0x000fea0003800000 */
[----:B------:R-:W-:-:S13]  /*c690*/  ISETP.NE.AND P0, PT, R0, 0x17, PT ;  /* 0x000000170000780c */ /* 0x000fda0003f05270 */
[----:B------:R-:W-:Y:S05]  /*c6a0*/  @!P0 BRA `(.L_x_11936) ;  /* 0x0000000000908947 */ /* 0x000fea0003800000 */
[----:B------:R-:W-:-:S13]  /*c6b0*/  ISETP.NE.AND P0, PT, R0, 0x18, PT ;  /* 0x000000180000780c */ /* 0x000fda0003f05270 */
[----:B------:R-:W-:Y:S05]  /*c6c0*/  @!P0 BRA `(.L_x_11937) ;  /* 0x0000000000448947 */ /* 0x000fea0003800000 */
.L_x_11914:
        /* <DEDUP_REMOVED lines=11> */
[----:B----4-:R-:W-:Y:S02]  /*c780*/  IMAD.U32 R7, RZ, RZ, UR7 ;  /* 0x00000007ff077e24 */ /* 0x010fe4000f8e00ff */
[----:B-----5:R-:W-:Y:S02]  /*c790*/  IMAD.U32 R10, RZ, RZ, UR8 ;  /* 0x00000008ff0a7e24 */ /* 0x020fe4000f8e00ff */
[----:B-1----:R-:W-:-:S07]  /*c7a0*/  IMAD.U32 R11, RZ, RZ, UR9 ;  /* 0x00000009ff0b7e24 */ /* 0x002fce000f8e00ff */
[----:B------:R-:W-:-:S07]  /*c7b0*/  LEPC R20, `(.L_x_11938) ;  /* 0x000000001014794e */ /* 0x000fce0000000000 */
[----:B--2---:R-:W-:Y:S05]  /*c7c0*/  CALL.ABS.NOINC R2 ;  /* 0x0000000002007343 */ /* 0x004fea0003c00000 */
.L_x_11938:
[----:B------:R-:W-:Y:S05]  /*c7d0*/  EXIT ;  /* 0x000000000000794d */ /* 0x000fea0003800000 */
.L_x_11937:
        /* <DEDUP_REMOVED lines=13> */
.L_x_11940:
[----:B------:R-:W-:Y:S05]  /*c8b0*/  BSYNC.RECONVERGENT B0 ;  /* 0x0000000000007941 */ /* 0x000fea0003800200 */
.L_x_11939:
[----:B------:R-:W-:-:S05]  /*c8c0*/  LOP3.LUT R5, R0, 0x80, R5, 0xf8, !PT ;  /* 0x0000008000057812 */ /* 0x000fca00078ef805 */
[----:B------:R-:W-:Y:S01]  /*c8d0*/  STG.E.U8 desc[UR36][R2.64], R5 ;  /* 0x0000000502007986 */ /* 0x000fe2000c101124 */
[----:B------:R-:W-:Y:S05]  /*c8e0*/  EXIT ;  /* 0x000000000000794d */ /* 0x000fea0003800000 */
.L_x_11936:
        /* <DEDUP_REMOVED lines=12> */
.L_x_11942:
[----:B------:R-:W-:Y:S01]  /*c9b0*/  IMAD.MOV.U32 R0, RZ, RZ, 0x7f ;  /* 0x0000007fff007424 */ /* 0x000fe200078e00ff */
[----:B------:R-:W-:-:S04]  /*c9c0*/  ISETP.GT.U32.AND P0, PT, R4, 0x7f800000, PT ;  /* 0x7f8000000400780c */ /* 0x000fc80003f04070 */
[----:B------:R-:W-:-:S09]  /*c9d0*/  SEL R0, R0, 0x7c, P0 ;  /* 0x0000007c00007807 */ /* 0x000fd20000000000 */
.L_x_11943:
[----:B------:R-:W-:Y:S05]  /*c9e0*/  BSYNC.RECONVERGENT B0 ;  /* 0x0000000000007941 */ /* 0x000fea0003800200 */
.L_x_11941:
[----:B------:R-:W-:-:S04]  /*c9f0*/  SHF.R.U32.HI R5, RZ, 0x18, R5 ;  /* 0x00000018ff057819 */ /* 0x000fc80000011605 */
[----:B------:R-:W-:-:S05]  /*ca00*/  LOP3.LUT R5, R0, 0x80, R5, 0xf8, !PT ;  /* 0x0000008000057812 */ /* 0x000fca00078ef805 */
[----:B------:R-:W-:Y:S01]  /*ca10*/  STG.E.U8 desc[UR36][R2.64], R5 ;  /* 0x0000000502007986 */ /* 0x000fe2000c101124 */
[----:B------:R-:W-:Y:S05]  /*ca20*/  EXIT ;  /* 0x000000000000794d */ /* 0x000fea0003800000 */
.L_x_11935:
[----:B------:R-:W-:Y:S01]  /*ca30*/  STG.E.U16 desc[UR36][R2.64], R19 ;  /* 0x0000001302007986 */ /* 0x000fe2000c101524 */
[----:B------:R-:W-:Y:S05]  /*ca40*/  EXIT ;  /* 0x000000000000794d */ /* 0x000fea0003800000 */
.L_x_11944:
        /* <DEDUP_REMOVED lines=11> */
.L_x_14677:


//--------------------- .text._ZN2at6native18elementwise_kernelILi128ELi4EZNS0_22gpu_kernel_impl_nocastIZZZNS0_28sigmoid_backward_kernel_cudaERNS_18TensorIteratorBaseEENKUlvE0_clEvENKUlvE2_clEvEUlN3c108BFloat16ES8_E_EEvS4_RKT_EUliE_EEviT1_ --------------------------
	.section	.text._ZN2at6native18elementwise_kernelILi128ELi4EZNS0_22gpu_kernel_impl_nocastIZZZNS0_28sigmoid_backward_kernel_cudaERNS_18TensorIteratorBaseEENKUlvE0_clEvENKUlvE2_clEvEUlN3c108BFloat16ES8_E_EEvS4_RKT_EUliE_EEviT1_,"ax",@progbits
	.align	128
        .global         _ZN2at6native18elementwise_kernelILi128ELi4EZNS0_22gpu_kernel_impl_nocastIZZZNS0_28sigmoid_backward_kernel_cudaERNS_18TensorIteratorBaseEENKUlvE0_clEvENKUlvE2_clEvEUlN3c108BFloat16ES8_E_EEvS4_RKT_EUliE_EEviT1_
        .type           _ZN2at6native18elementwise_kernelILi128ELi4EZNS0_22gpu_kernel_impl_nocastIZZZNS0_28sigmoid_backward_kernel_cudaERNS_18TensorIteratorBaseEENKUlvE0_clEvENKUlvE2_clEvEUlN3c108BFloat16ES8_E_EEvS4_RKT_EUliE_EEviT1_,@function
        .size           _ZN2at6native18elementwise_kernelILi128ELi4EZNS0_22gpu_kernel_impl_nocastIZZZNS0_28sigmoid_backward_kernel_cudaERNS_18TensorIteratorBaseEENKUlvE0_clEvENKUlvE2_clEvEUlN3c108BFloat16ES8_E_EEvS4_RKT_EUliE_EEviT1_,(.L_x_14678 - _ZN2at6native18elementwise_kernelILi128ELi4EZNS0_22gpu_kernel_impl_nocastIZZZNS0_28sigmoid_backward_kernel_cudaERNS_18TensorIteratorBaseEENKUlvE0_clEvENKUlvE2_clEvEUlN3c108BFloat16ES8_E_EEvS4_RKT_EUliE_EEviT1_)
        .other          _ZN2at6native18elementwise_kernelILi128ELi4EZNS0_22gpu_kernel_impl_nocastIZZZNS0_28sigmoid_backward_kernel_cudaERNS_18TensorIteratorBaseEENKUlvE0_clEvENKUlvE2_clEvEUlN3c108BFloat16ES8_E_EEvS4_RKT_EUliE_EEviT1_,@"STO_CUDA_ENTRY STV_DEFAULT"
_ZN2at6native18elementwise_kernelILi128ELi4EZNS0_22gpu_kernel_impl_nocastIZZZNS0_28sigmoid_backward_kernel_cudaERNS_18TensorIteratorBaseEENKUlvE0_clEvENKUlvE2_clEvEUlN3c108BFloat16ES8_E_EEvS4_RKT_EUliE_EEviT1_:
.text._ZN2at6native18elementwise_kernelILi128ELi4EZNS0_22gpu_kernel_impl_nocastIZZZNS0_28sigmoid_backward_kernel_cudaERNS_18TensorIteratorBaseEENKUlvE0_clEvENKUlvE2_clEvEUlN3c108BFloat16ES8_E_EEvS4_RKT_EUliE_EEviT1_:
        /* <DEDUP_REMOVED lines=17> */
[----:B-1----:R-:W3:Y:S01]  /*0110*/  LDG.E.U16 R4, desc[UR6][R4.64] ;  /* 0x0000000604047981 */ /* 0x002ee2000c1e1500 */
[----:B------:R-:W-:-:S04]  /*0120*/  IADD3 R3, PT, PT, R3, 0x80, RZ ;  /* 0x0000008003037810 */ /* 0x000fc80007ffe0ff */
[----:B------:R-:W-:-:S13]  /*0130*/  ISETP.GE.AND P0, PT, R3, UR4, PT ;  /* 0x0000000403007c0c */ /* 0x000fda000bf06270 */
[----:B------:R-:W-:Y:S05]  /*0140*/  @P0 BREAK.RELIABLE B1 ;  /* 0x0000000000010942 */ /* 0x000fea0003800100 */
[----:B--2---:R-:W-:-:S05]  /*0150*/  SHF.L.U32 R0, R6, 0x10, RZ ;  /* 0x0000001006007819 */ /* 0x004fca00000006ff */
[----:B------:R-:W-:Y:S01]  /*0160*/  FADD.FTZ R2, -R0, 1 ;  /* 0x3f80000000027421 */ /* 0x000fe20000010100 */
[----:B---3--:R-:W-:-:S05]  /*0170*/  SHF.L.U32 R8, R4, 0x10, RZ ;  /* 0x0000001004087819 */ /* 0x008fca00000006ff */
[----:B------:R-:W0:Y:S02]  /*0180*/  F2F.BF16.F32 R2, R2 ;  /* 0x0000000200027304 */ /* 0x000e240000202000 */
[----:B0-----:R-:W-:-:S05]  /*0190*/  SHF.L.U32 R9, R2, 0x10, RZ ;  /* 0x0000001002097819 */ /* 0x001fca00000006ff */
[----:B------:R-:W-:Y:S02]  /*01a0*/  FMUL.FTZ R10, R8, R9 ;  /* 0x00000009080a7220 */ /* 0x000fe40000410000 */
[----:B------:R-:W0:Y:S04]  /*01b0*/  LDC.64 R8, c[0x0][0x5e8] ;  /* 0x00017a00ff087b82 */ /* 0x000e280000000a00 */
[----:B------:R-:W1:Y:S02]  /*01c0*/  F2F.BF16.F32 R10, R10 ;  /* 0x0000000a000a7304 */ /* 0x000e640000202000 */
[----:B-1----:R-:W-:-:S05]  /*01d0*/  SHF.L.U32 R11, R10, 0x10, RZ ;  /* 0x000000100a0b7819 */ /* 0x002fca00000006ff */
[----:B------:R-:W-:-:S05]  /*01e0*/  FMUL.FTZ R11, R0, R11 ;  /* 0x0000000b000b7220 */ /* 0x000fca0000410000 */
[----:B------:R-:W-:-:S05]  /*01f0*/  F2FP.BF16.F32.PACK_AB R11, RZ, R11 ;  /* 0x0000000bff0b723e */ /* 0x000fca00000010ff */
[----:B0-----:R0:W-:Y:S01]  /*0200*/  STG.E.U16 desc[UR6][R8.64], R11 ;  /* 0x0000000b08007986 */ /* 0x0011e2000c101506 */
[----:B------:R-:W-:Y:S05]  /*0210*/  @P0 BRA `(.L_x_11949) ;  /* 0x0000000000980947 */ /* 0x000fea0003800000 */
[----:B------:R-:W1:Y:S08]  /*0220*/  LDC.64 R6, c[0x0][0x5f8] ;  /* 0x00017e00ff067b82 */ /* 0x000e700000000a00 */
[----:B------:R-:W2:Y:S01]  /*0230*/  LDC.64 R4, c[0x0][0x5f0] ;  /* 0x00017c00ff047b82 */ /* 0x000ea20000000a00 */
[----:B-1----:R-:W3:Y:S04]  /*0240*/  LDG.E.U16 R6, desc[UR6][R6.64] ;  /* 0x0000000606067981 */ /* 0x002ee8000c1e1500 */
[----:B--2---:R-:W0:Y:S01]  /*0250*/  LDG.E.U16 R4, desc[UR6][R4.64] ;  /* 0x0000000604047981 */ /* 0x004e22000c1e1500 */
[----:B------:R-:W-:-:S02]  /*0260*/  IADD3 R3, PT, PT, R3, 0x80, RZ ;  /* 0x0000008003037810 */ /* 0x000fc40007ffe0ff */
[----:B---3--:R-:W-:-:S05]  /*0270*/  SHF.L.U32 R0, R6, 0x10, RZ ;  /* 0x0000001006007819 */ /* 0x008fca00000006ff */
[----:B------:R-:W-:Y:S01]  /*0280*/  FADD.FTZ R2, -R0, 1 ;  /* 0x3f80000000027421 */ /* 0x000fe20000010100 */
[----:B0-----:R-:W-:-:S05]  /*0290*/  SHF.L.U32 R8, R4, 0x10, RZ ;  /* 0x0000001004087819 */ /* 0x001fca00000006ff */
        /* <DEDUP_REMOVED lines=8> */
[----:B0-----:R0:W-:Y:S02]  /*0320*/  STG.E.U16 desc[UR6][R8.64], R11 ;  /* 0x0000000b08007986 */ /* 0x0011e4000c101506 */
.L_x_11948:
[----:B------:R-:W-:-:S13]  /*0330*/  ISETP.GE.AND P0, PT, R3, UR4, PT ;  /* 0x0000000403007c0c */ /* 0x000fda000bf06270 */
[----:B------:R-:W-:Y:S05]  /*0340*/  @P0 BREAK.RELIABLE B1 ;  /* 0x0000000000010942 */ /* 0x000fea0003800100 */
[----:B------:R-:W-:Y:S05]  /*0350*/  @P0 BRA `(.L_x_11949) ;  /* 0x0000000000480947 */ /* 0x000fea0003800000 */
[----:B------:R-:W-:Y:S05]  /*0360*/  BSYNC.RELIABLE B1 ;  /* 0x0000000000017941 */ /* 0x000fea0003800100 */
.L_x_11947:
        /* <DEDUP_REMOVED lines=17> */
.L_x_11949:
[----:B------:R-:W-:Y:S05]  /*0480*/  BSYNC.RECONVERGENT B0 ;  /* 0x0000000000007941 */ /* 0x000fea0003800200 */
.L_x_11946:
[----:B------:R-:W-:Y:S05]  /*0490*/  WARPSYNC.ALL ;  /* 0x0000000000007948 */ /* 0x000fea0003800000 */
[----:B------:R-:W-:-:S13]  /*04a0*/  ISETP.GE.AND P0, PT, R3, UR4, PT ;  /* 0x0000000403007c0c */ /* 0x000fda000bf06270 */
[----:B------:R-:W-:Y:S05]  /*04b0*/  @P0 EXIT ;  /* 0x000000000000094d */ /* 0x000fea0003800000 */
[----:B------:R-:W2:Y:S08]  /*04c0*/  LDC.64 R4, c[0x0][0x5f8] ;  /* 0x00017e00ff047b82 */ /* 0x000eb00000000a00 */
[----:B------:R-:W3:Y:S01]  /*04d0*/  LDC.64 R2, c[0x0][0x5f0] ;  /* 0x00017c00ff027b82 */ /* 0x000ee20000000a00 */
[----:B--2---:R-:W2:Y:S04]  /*04e0*/  LDG.E.U16 R4, desc[UR6][R4.64] ;  /* 0x0000000604047981 */ /* 0x004ea8000c1e1500 */
[----:B---3--:R-:W3:Y:S01]  /*04f0*/  LDG.E.U16 R2, desc[UR6][R2.64] ;  /* 0x0000000602027981 */ /* 0x008ee2000c1e1500 */
[----:B--2---:R-:W-:-:S05]  /*0500*/  SHF.L.U32 R0, R4, 0x10, RZ ;  /* 0x0000001004007819 */ /* 0x004fca00000006ff */
[----:B01----:R-:W-:Y:S01]  /*0510*/  FADD.FTZ R8, -R0, 1 ;  /* 0x3f80000000087421 */ /* 0x003fe20000010100 */
        /* <DEDUP_REMOVED lines=9> */
[----:B0-----:R-:W-:Y:S01]  /*05b0*/  STG.E.U16 desc[UR6][R6.64], R11 ;  /* 0x0000000b06007986 */ /* 0x001fe2000c101506 */
[----:B------:R-:W-:Y:S05]  /*05c0*/  EXIT ;  /* 0x000000000000794d */ /* 0x000fea0003800000 */
.L_x_11945:
        /* <DEDUP_REMOVED lines=356> */
.L_x_11953:
        /* <DEDUP_REMOVED lines=10> */
[----:B------:R-:W-:Y:S01]  /*1cb0*/  FADD.FTZ R10, -R4, 1 ;  /* 0x3f800000040a7421 */ /* 0x000fe20000010100 */
[----:B---3--:R-:W-:-:S05]  /*1cc0*/  SHF.L.U32 R11, R6, 0x10, RZ ;  /* 0x00000010060b7819 */ /* 0x008fca00000006ff */
[----:B------:R-:W1:Y:S02]  /*1cd0*/  F2F.BF16.F32 R10, R10 ;  /* 0x0000000a000a7304 */ /* 0x000e640000202000 */
[----:B-1----:R-:W-:-:S05]  /*1ce0*/  SHF.L.U32 R12, R10, 0x10, RZ ;  /* 0x000000100a0c7819 */ /* 0x002fca00000006ff */
[----:B------:R-:W-:-:S06]  /*1cf0*/  FMUL.FTZ R11, R11, R12 ;  /* 0x0000000c0b0b7220 */ /* 0x000fcc0000410000 */
        /* <DEDUP_REMOVED lines=358> */
.L_x_11955:
        /* <DEDUP_REMOVED lines=20> */
[----:B------:R-:W-:-:S05]  /*34a0*/  IADD3.X R5, PT, PT, RZ, UR9, RZ, P0, !PT ;  /* 0x00000009ff057c10 */ /* 0x000fca00087fe4ff */
[----:B------:R0:W-:Y:S02]  /*34b0*/  STG.E.U16 desc[UR6][R4.64], R9 ;  /* 0x0000000904007986 */ /* 0x0001e4000c101506 */
.L_x_11952:
[----:B------:R-:W-:-:S13]  /*34c0*/  ISETP.GE.AND P0, PT, R3, UR4, PT ;  /* 0x0000000403007c0c */ /* 0x000fda000bf06270 */
[----:B------:R-:W-:Y:S05]  /*34d0*/  @P0 BREAK.RELIABLE B1 ;  /* 0x0000000000010942 */ /* 0x000fea0003800100 */
[----:B------:R-:W-:Y:S05]  /*34e0*/  @P0 BRA `(.L_x_11954) ;  /* 0x0000001400cc0947 */ /* 0x000fea0003800000 */
[----:B------:R-:W-:Y:S05]  /*34f0*/  BSYNC.RELIABLE B1 ;  /* 0x0000000000017941 */ /* 0x000fea0003800100 */
.L_x_11951:
        /* <DEDUP_REMOVED lines=348> */
.L_x_11956:
        /* <DEDUP_REMOVED lines=22> */
.L_x_11954:
[----:B------:R-:W-:Y:S05]  /*4c20*/  BSYNC.RECONVERGENT B0 ;  /* 0x0000000000007941 */ /* 0x000fea0003800200 */
.L_x_11950:
        /* <DEDUP_REMOVED lines=351> */
.L_x_11957:
        /* <DEDUP_REMOVED lines=9> */
[----:B------:R-:W-:Y:S01]  /*62b0*/  FADD.FTZ R8, -R0, 1 ;  /* 0x3f80000000087421 */ /* 0x000fe20000010100 */
[----:B---3--:R-:W-:-:S05]  /*62c0*/  SHF.L.U32 R2, R4, 0x10, RZ ;  /* 0x0000001004027819 */ /* 0x008fca00000006ff */
[----:B------:R-:W0:Y:S02]  /*62d0*/  F2F.BF16.F32 R8, R8 ;  /* 0x0000000800087304 */ /* 0x000e240000202000 */
[----:B0-----:R-:W-:-:S05]  /*62e0*/  SHF.L.U32 R9, R8, 0x10, RZ ;  /* 0x0000001008097819 */ /* 0x001fca00000006ff */
[----:B------:R-:W-:Y:S01]  /*62f0*/  FMUL.FTZ R9, R2, R9 ;  /* 0x0000000902097220 */ /* 0x000fe20000410000 */
[----:B-1----:R-:W-:-:S04]  /*6300*/  IADD3 R2, P0, PT, R3, UR4, RZ ;  /* 0x0000000403027c10 */ /* 0x002fc8000ff1e0ff */
[----:B------:R-:W-:Y:S01]  /*6310*/  IADD3.X R3, PT, PT, RZ, UR5, RZ, P0, !PT ;  /* 0x00000005ff037c10 */ /* 0x000fe200087fe4ff */
[----:B------:R-:W0:Y:S02]  /*6320*/  F2F.BF16.F32 R9, R9 ;  /* 0x0000000900097304 */ /* 0x000e240000202000 */
[----:B0-----:R-:W-:-:S05]  /*6330*/  SHF.L.U32 R7, R9, 0x10, RZ ;  /* 0x0000001009077819 */ /* 0x001fca00000006ff */
[----:B------:R-:W-:-:S05]  /*6340*/  FMUL.FTZ R7, R0, R7 ;  /* 0x0000000700077220 */ /* 0x000fca0000410000 */
[----:B------:R-:W-:-:S05]  /*6350*/  F2FP.BF16.F32.PACK_AB R7, RZ, R7 ;  /* 0x00000007ff07723e */ /* 0x000fca00000010ff */
[----:B------:R-:W-:Y:S01]  /*6360*/  STG.E.U16 desc[UR6][R2.64], R7 ;  /* 0x0000000702007986 */ /* 0x000fe2000c101506 */
[----:B------:R-:W-:Y:S05]  /*6370*/  EXIT ;  /* 0x000000000000794d */ /* 0x000fea0003800000 */
.L_x_11958:
        /* <DEDUP_REMOVED lines=16> */
.L_x_14678:


//--------------------- .text._ZN2at6native27unrolled_elementwise_kernelIZZZNS0_28sigmoid_backward_kernel_cudaERNS_18TensorIteratorBaseEENKUlvE0_clEvENKUlvE2_clEvEUlN3c108BFloat16ES7_E_St5arrayIPcLm3EELi4E23TrivialOffsetCalculatorILi2EjESC_ILi1EjENS0_6memory15LoadWithoutCastENSF_16StoreWithoutCastEEEviT_T0_T2_T3_T4_T5_ --------------------------
	.section	.text._ZN2at6native27unrolled_elementwise_kernelIZZZNS0_28sigmoid_backward_kernel_cudaERNS_18TensorIteratorBaseEENKUlvE0_clEvENKUlvE2_clEvEUlN3c108BFloat16ES7_E_St5arrayIPcLm3EELi4E23TrivialOffsetCalculatorILi2EjESC_ILi1EjENS0_6memory15LoadWithoutCastENSF_16StoreWithoutCastEEEviT_T0_T2_T3_T4_T5_,"ax",@progbits
	.align	128
        .global         _ZN2at6native27unrolled_elementwise_kernelIZZZNS0_28sigmoid_backward_kernel_cudaERNS_18TensorIteratorBaseEENKUlvE0_clEvENKUlvE2_clEvEUlN3c108BFloat16ES7_E_St5arrayIPcLm3EELi4E23TrivialOffsetCalculatorILi2EjESC_ILi1EjENS0_6memory15LoadWithoutCastENSF_16StoreWithoutCastEEEviT_T0_T2_T3_T4_T5_
        .type           _ZN2at6native27unrolled_elementwise_kernelIZZZNS0_28sigmoid_backward_kernel_cudaERNS_18TensorIteratorBaseEENKUlvE0_clEvENKUlvE2_clEvEUlN3c108BFloat16ES7_E_St5arrayIPcLm3EELi4E23TrivialOffsetCalculatorILi2EjESC_ILi1EjENS0_6memory15LoadWithoutCastENSF_16StoreWithoutCastEEEviT_T0_T2_T3_T4_T5_,@function
        .size           _ZN2at6native27unrolled_elementwise_kernelIZZZNS0_28sigmoid_backward_kernel_cudaERNS_18TensorIteratorBaseEENKUlvE0_clEvENKUlvE2_clEvEUlN3c108BFloat16ES7_E_St5arrayIPcLm3EELi4E23TrivialOffsetCalculatorILi2EjESC_ILi1EjENS0_6memory15LoadWithoutCastENSF_16StoreWithoutCastEEEviT_T0_T2_T3_T4_T5_,(.L_x_14679 - _ZN2at6native27unrolled_elementwise_kernelIZZZNS0_28sigmoid_backward_kernel_cudaERNS_18TensorIteratorBaseEENKUlvE0_clEvENKUlvE2_clEvEUlN3c108BFloat16ES7_E_St5arrayIPcLm3EELi4E23TrivialOffsetCalculatorILi2EjESC_ILi1EjENS0_6memory15LoadWithoutCastENSF_16StoreWithoutCastEEEviT_T0_T2_T3_T4_T5_)
        .other          _ZN2at6native27unrolled_elementwise_kernelIZZZNS0_28sigmoid_backward_kernel_cudaERNS_18TensorIteratorBaseEENKUlvE0_clEvENKUlvE2_clEvEUlN3c108BFloat16ES7_E_St5arrayIPcLm3EELi4E23TrivialOffsetCalculatorILi2EjESC_ILi1EjENS0_6memory15LoadWithoutCastENSF_16StoreWithoutCastEEEviT_T0_T2_T3_T4_T5_,@"STO_CUDA_ENTRY STV_DEFAULT"
_ZN2at6native27unrolled_elementwise_kernelIZZZNS0_28sigmoid_backward_kernel_cudaERNS_18TensorIteratorBaseEENKUlvE0_clEvENKUlvE2_clEvEUlN3c108BFloat16ES7_E_St5arrayIPcLm3EELi4E23TrivialOffsetCalculatorILi2EjESC_ILi1EjENS0_6memory15LoadWithoutCastENSF_16StoreWithoutCastEEEviT_T0_T2_T3_T4_T5_:
.text._ZN2at6native27unrolled_elementwise_kernelIZZZNS0_28sigmoid_backward_kernel_cudaERNS_18TensorIteratorBaseEENKUlvE0_clEvENKUlvE2_clEvEUlN3c108BFloat16ES7_E_St5arrayIPcLm3EELi4E23TrivialOffsetCalculatorILi2EjESC_ILi1EjENS0_6memory15LoadWithoutCastENSF_16StoreWithoutCastEEEviT_T0_T2_T3_T4_T5_:
        /* <DEDUP_REMOVED lines=64> */
[----:B-----5:R-:W-:Y:S01]  /*0400*/  IMAD.U32 R25, R25, 0x10000, RZ ;  /* 0x0001000019197824 */ /* 0x020fe200078e00ff */
[----:B------:R-:W-:-:S03]  /*0410*/  SHF.L.U32 R24, R24, 0x10, RZ ;  /* 0x0000001018187819 */ /* 0x000fc600000006ff */
[----:B------:R-:W-:-:S06]  /*0420*/  FADD.FTZ R5, -R25, 1 ;  /* 0x3f80000019057421 */ /* 0x000fcc0000010100 */
[----:B------:R-:W0:Y:S02]  /*0430*/  F2F.BF16.F32 R5, R5 ;  /* 0x0000000500057304 */ /* 0x000e240000202000 */
[----:B0-----:R-:W-:-:S04]  /*0440*/  IMAD.U32 R7, R5, 0x10000, RZ ;  /* 0x0001000005077824 */ /* 0x001fc800078e00ff */
[----:B------:R-:W-:-:S06]  /*0450*/  FMUL.FTZ R7, R24, R7 ;  /* 0x0000000718077220 */ /* 0x000fcc0000410000 */
[----:B------:R-:W0:Y:S02]  /*0460*/  F2F.BF16.F32 R7, R7 ;  /* 0x0000000700077304 */ /* 0x000e240000202000 */
[----:B0-----:R-:W-:-:S05]  /*0470*/  SHF.L.U32 R4, R7, 0x10, RZ ;  /* 0x0000001007047819 */ /* 0x001fca00000006ff */
[----:B------:R-:W-:-:S05]  /*0480*/  FMUL.FTZ R4, R25, R4 ;  /* 0x0000000419047220 */ /* 0x000fca0000410000 */
[----:B------:R-:W-:-:S07]  /*0490*/  F2FP.BF16.F32.PACK_AB R4, RZ, R4 ;  /* 0x00000004ff04723e */ /* 0x000fce00000010ff */
.L_x_11960:
[----:B------:R-:W-:Y:S05]  /*04a0*/  BSYNC.RECONVERGENT B0 ;  /* 0x0000000000007941 */ /* 0x000fea0003800200 */
.L_x_11959:
[----:B------:R-:W-:Y:S04]  /*04b0*/  BSSY.RECONVERGENT B0, `(.L_x_11961) ;  /* 0x000000c000007945 */ /* 0x000fe80003800200 */
[----:B------:R-:W-:Y:S05]  /*04c0*/  @P1 BRA `(.L_x_11962) ;  /* 0x0000000000281947 */ /* 0x000fea0003800000 */
        /* <DEDUP_REMOVED lines=10> */
.L_x_11962:
[----:B------:R-:W-:Y:S05]  /*0570*/  BSYNC.RECONVERGENT B0 ;  /* 0x0000000000007941 */ /* 0x000fea0003800200 */
.L_x_11961:
        /* <DEDUP_REMOVED lines=12> */
.L_x_11964:
[----:B------:R-:W-:Y:S05]  /*0640*/  BSYNC.RECONVERGENT B0 ;  /* 0x0000000000007941 */ /* 0x000fea0003800200 */
.L_x_11963:
        /* <DEDUP_REMOVED lines=12> */
.L_x_11966:
[----:B------:R-:W-:Y:S05]  /*0710*/  BSYNC.RECONVERGENT B0 ;  /* 0x0000000000007941 */ /* 0x000fea0003800200 */
.L_x_11965:
        /* <DEDUP_REMOVED lines=13> */
.L_x_11968:
[----:B------:R-:W-:Y:S05]  /*07f0*/  BSYNC.RECONVERGENT B0 ;  /* 0x0000000000007941 */ /* 0x000fea0003800200 */
.L_x_11967:
[----:B------:R-:W-:-:S13]  /*0800*/  ISETP.GE.AND P0, PT, R8, R9, PT ;  /* 0x000000090800720c */ /* 0x000fda0003f06270 */
[----:B------:R-:W-:Y:S05]  /*0810*/  @P0 EXIT ;  /* 0x000000000000094d */ /* 0x000fea0003800000 */
[----:B01----:R-:W0:Y:S01]  /*0820*/  LDC.64 R2, c[0x0][0x388] ;  /* 0x0000e200ff027b82 */ /* 0x003e220000000a00 */
[----:B------:R-:W-:-:S05]  /*0830*/  LEA R11, R11, R8, 0x9 ;  /* 0x000000080b0b7211 */ /* 0x000fca00078e48ff */
[----:B0-----:R-:W-:-:S05]  /*0840*/  IMAD.WIDE.U32 R2, R11, 0x2, R2 ;  /* 0x000000020b027825 */ /* 0x001fca00078e0002 */
[----:B-----5:R-:W-:Y:S01]  /*0850*/  STG.E.U16 desc[UR4][R2.64], R13 ;  /* 0x0000000d02007986 */ /* 0x020fe2000c101504 */
[----:B------:R-:W-:Y:S05]  /*0860*/  EXIT ;  /* 0x000000000000794d */ /* 0x000fea0003800000 */
.L_x_11969:
        /* <DEDUP_REMOVED lines=9> */
.L_x_14679:


//--------------------- .text._ZN2at6native29vectorized_elementwise_kernelILi2EZZZNS0_28sigmoid_backward_kernel_cudaERNS_18TensorIteratorBaseEENKUlvE0_clEvENKUlvE2_clEvEUlN3c108BFloat16ES7_E_St5arrayIPcLm3EEEEviT0_T1_ --------------------------
	.section	.text._ZN2at6native29vectorized_elementwise_kernelILi2EZZZNS0_28sigmoid_backward_kernel_cudaERNS_18TensorIteratorBaseEENKUlvE0_clEvENKUlvE2_clEvEUlN3c108BFloat16ES7_E_St5arrayIPcLm3EEEEviT0_T1_,"ax",@progbits
	.align	128
        .global         _ZN2at6native29vectorized_elementwise_kernelILi2EZZZNS0_28sigmoid_backward_kernel_cudaERNS_18TensorIteratorBaseEENKUlvE0_clEvENKUlvE2_clEvEUlN3c108BFloat16ES7_E_St5arrayIPcLm3EEEEviT0_T1_
        .type           _ZN2at6native29vectorized_elementwise_kernelILi2EZZZNS0_28sigmoid_backward_kernel_cudaERNS_18TensorIteratorBaseEENKUlvE0_clEvENKUlvE2_clEvEUlN3c108BFloat16ES7_E_St5arrayIPcLm3EEEEviT0_T1_,@function
        .size           _ZN2at6native29vectorized_elementwise_kernelILi2EZZZNS0_28sigmoid_backward_kernel_cudaERNS_18TensorIteratorBaseEENKUlvE0_clEvENKUlvE2_clEvEUlN3c108BFloat16ES7_E_St5arrayIPcLm3EEEEviT0_T1_,(.L_x_14680 - _ZN2at6native29vectorized_elementwise_kernelILi2EZZZNS0_28sigmoid_backward_kernel_cudaERNS_18TensorIteratorBaseEENKUlvE0_clEvENKUlvE2_clEvEUlN3c108BFloat16ES7_E_St5arrayIPcLm3EEEEviT0_T1_)
        .other          _ZN2at6native29vectorized_elementwise_kernelILi2EZZZNS0_28sigmoid_backward_kernel_cudaERNS_18TensorIteratorBaseEENKUlvE0_clEvENKUlvE2_clEvEUlN3c108BFloat16ES7_E_St5arrayIPcLm3EEEEviT0_T1_,@"STO_CUDA_ENTRY STV_DEFAULT"
_ZN2at6native29vectorized_elementwise_kernelILi2EZZZNS0_28sigmoid_backward_kernel_cudaERNS_18TensorIteratorBaseEENKUlvE0_clEvENKUlvE2_clEvEUlN3c108BFloat16ES7_E_St5arrayIPcLm3EEEEviT0_T1_:
.text._ZN2at6native29vectorized_elementwise_kernelILi2EZZZNS0_28sigmoid_backward_kernel_cudaERNS_18TensorIteratorBaseEENKUlvE0_clEvENKUlvE2_clEvEUlN3c108BFloat16ES7_E_St5arrayIPcLm3EEEEviT0_T1_:
        /* <DEDUP_REMOVED lines=101> */
[----:B-----5:R-:W-:Y:S01]  /*0650*/  IMAD.U32 R27, R27, 0x10000, RZ ;  /* 0x000100001b1b7824 */ /* 0x020fe200078e00ff */
[----:B------:R-:W-:-:S03]  /*0660*/  SHF.L.U32 R26, R26, 0x10, RZ ;  /* 0x000000101a1a7819 */ /* 0x000fc600000006ff */
[----:B------:R-:W-:-:S06]  /*0670*/  FADD.FTZ R15, -R27, 1 ;  /* 0x3f8000001b0f7421 */ /* 0x000fcc0000010100 */
[----:B------:R-:W1:Y:S02]  /*0680*/  F2F.BF16.F32 R15, R15 ;  /* 0x0000000f000f7304 */ /* 0x000e640000202000 */
[----:B-1----:R-:W-:-:S04]  /*0690*/  IMAD.U32 R17, R15, 0x10000, RZ ;  /* 0x000100000f117824 */ /* 0x002fc800078e00ff */
[----:B------:R-:W-:-:S06]  /*06a0*/  FMUL.FTZ R17, R26, R17 ;  /* 0x000000111a117220 */ /* 0x000fcc0000410000 */
[----:B------:R-:W1:Y:S02]  /*06b0*/  F2F.BF16.F32 R17, R17 ;  /* 0x0000001100117304 */ /* 0x000e640000202000 */
[----:B-1----:R-:W-:-:S05]  /*06c0*/  SHF.L.U32 R14, R17, 0x10, RZ ;  /* 0x00000010110e7819 */ /* 0x002fca00000006ff */
[----:B------:R-:W-:-:S05]  /*06d0*/  FMUL.FTZ R14, R27, R14 ;  /* 0x0000000e1b0e7220 */ /* 0x000fca0000410000 */
[----:B------:R-:W-:-:S07]  /*06e0*/  F2FP.BF16.F32.PACK_AB R14, RZ, R14 ;  /* 0x0000000eff0e723e */ /* 0x000fce00000010ff */
.L_x_11972:
[----:B------:R-:W-:Y:S05]  /*06f0*/  BSYNC.RECONVERGENT B0 ;  /* 0x0000000000007941 */ /* 0x000fea0003800200 */
.L_x_11971:
[C---:B------:R-:W-:Y:S01]  /*0700*/  VIADD R15, R3.reuse, 0x100 ;  /* 0x00000100030f7836 */ /* 0x040fe20000000000 */
[----:B------:R-:W-:Y:S01]  /*0710*/  @!P0 IADD3 R23, PT, PT, R0, R3, RZ ;  /* 0x0000000300178210 */ /* 0x000fe20007ffe0ff */
        /* <DEDUP_REMOVED lines=27> */
.L_x_11974:
[----:B------:R-:W-:Y:S05]  /*08d0*/  BSYNC.RECONVERGENT B0 ;  /* 0x0000000000007941 */ /* 0x000fea0003800200 */
.L_x_11973:
[----:B------:R-:W-:Y:S01]  /*08e0*/  ISETP.NE.AND P6, PT, R22, RZ, PT ;  /* 0x000000ff1600720c */ /* 0x000fe20003fc5270 */
[----:B------:R-:W-:-:S12]  /*08f0*/  BSSY.RECONVERGENT B0, `(.L_x_11975) ;  /* 0x000000c000007945 */ /* 0x000fd80003800200 */
        /* <DEDUP_REMOVED lines=11> */
.L_x_11976:
[----:B------:R-:W-:Y:S05]  /*09b0*/  BSYNC.RECONVERGENT B0 ;  /* 0x0000000000007941 */ /* 0x000fea0003800200 */
.L_x_11975:
        /* <DEDUP_REMOVED lines=12> */
.L_x_11978:
[----:B------:R-:W-:Y:S05]  /*0a80*/  BSYNC.RECONVERGENT B0 ;  /* 0x0000000000007941 */ /* 0x000fea0003800200 */
.L_x_11977:
        /* <DEDUP_REMOVED lines=12> */
.L_x_11980:
[----:B------:R-:W-:Y:S05]  /*0b50*/  BSYNC.RECONVERGENT B0 ;  /* 0x0000000000007941 */ /* 0x000fea0003800200 */
.L_x_11979:
        /* <DEDUP_REMOVED lines=12> */
.L_x_11982:
[----:B------:R-:W-:Y:S05]  /*0c20*/  BSYNC.RECONVERGENT B0 ;  /* 0x0000000000007941 */ /* 0x000fea0003800200 */
.L_x_11981:
        /* <DEDUP_REMOVED lines=12> */
.L_x_11984:
[----:B------:R-:W-:Y:S05]  /*0cf0*/  BSYNC.RECONVERGENT B0 ;  /* 0x0000000000007941 */ /* 0x000fea0003800200 */
.L_x_11983:
        /* <DEDUP_REMOVED lines=12> */
.L_x_11986:
[----:B------:R-:W-:Y:S05]  /*0dc0*/  BSYNC.RECONVERGENT B0 ;  /* 0x0000000000007941 */ /* 0x000fea0003800200 */
.L_x_11985:
[----:B------:R-:W-:Y:S01]  /*0dd0*/  @!P0 IMAD.MOV.U32 R3, RZ, RZ, R15 ;  /* 0x000000ffff038224 */ /* 0x000fe200078e000f */
[----:B------:R0:W-:Y:S01]  /*0de0*/  @!P0 STG.E.U16 desc[UR4][R12.64], R14 ;  /* 0x0000000e0c008986 */ /* 0x0001e2000c101504 */
[----:B------:R-:W-:Y:S04]  /*0df0*/  BSSY.RECONVERGENT B0, `(.L_x_11987) ;  /* 0x000002d000007945 */ /* 0x000fe80003800200 */
[----:B------:R-:W-:Y:S01]  /*0e00*/  BSSY.RELIABLE B1, `(.L_x_11988) ;  /* 0x0000025000017945 */ /* 0x000fe20003800100 */
[----:B------:R-:W-:-:S13]  /*0e10*/  ISETP.GE.U32.AND P0, PT, R3, R2, PT ;  /* 0x000000020300720c */ /* 0x000fda0003f06070 */
[----:B0-----:R-:W-:Y:S05]  /*0e20*/  @P0 BRA `(.L_x_11989) ;  /* 0x0000000000300947 */ /* 0x001fea0003800000 */
[----:B-----5:R-:W0:Y:S01]  /*0e30*/  LDC.64 R10, c[0x0][0x388] ;  /* 0x0000e200ff0a7b82 */ /* 0x020e220000000a00 */
        /* <DEDUP_REMOVED lines=11> */
.L_x_11989:
[----:B------:R-:W-:-:S13]  /*0ef0*/  ISETP.GE.U32.AND P0, PT, R3, R2, PT ;  /* 0x000000020300720c */ /* 0x000fda0003f06070 */
[----:B------:R-:W-:Y:S05]  /*0f00*/  @P0 BRA `(.L_x_11991) ;  /* 0x0000000000300947 */ /* 0x000fea0003800000 */
[----:B0----5:R-:W0:Y:S01]  /*0f10*/  LDC.64 R10, c[0x0][0x388] ;  /* 0x0000e200ff0a7b82 */ /* 0x021e220000000a00 */
[----:B------:R-:W-:Y:S02]  /*0f20*/  IADD3 R13, PT, PT, R0, R3, RZ ;  /* 0x00000003000d7210 */ /* 0x000fe40007ffe0ff */
[----:B------:R-:W-:-:S03]  /*0f30*/  IADD3 R3, PT, PT, R3, 0x80, RZ ;  /* 0x0000008003037810 */ /* 0x000fc60007ffe0ff */
[----:B0-----:R-:W-:-:S05]  /*0f40*/  IMAD.WIDE.U32 R10, R13, 0x2, R10 ;  /* 0x000000020d0a7825 */ /* 0x001fca00078e000a */
[----:B------:R1:W-:Y:S02]  /*0f50*/  STG.E.U16 desc[UR4][R10.64], R5 ;  /* 0x000000050a007986 */ /* 0x0003e4000c101504 */
.L_x_11990:
[----:B------:R-:W-:-:S13]  /*0f60*/  ISETP.GE.U32.AND P0, PT, R3, R2, PT ;  /* 0x000000020300720c */ /* 0x000fda0003f06070 */
[----:B------:R-:W-:Y:S05]  /*0f70*/  @P0 BRA `(.L_x_11992) ;  /* 0x0000000000340947 */ /* 0x000fea0003800000 */
[----:B-1----:R-:W1:Y:S01]  /*0f80*/  LDC.64 R4, c[0x0][0x388] ;  /* 0x0000e200ff047b82 */ /* 0x002e620000000a00 */
[----:B0-----:R-:W-:Y:S01]  /*0f90*/  IMAD.IADD R11, R0, 0x1, R3 ;  /* 0x00000001000b7824 */ /* 0x001fe200078e0203 */
[----:B------:R-:W-:-:S03]  /*0fa0*/  IADD3 R3, PT, PT, R3, 0x80, RZ ;  /* 0x0000008003037810 */ /* 0x000fc60007ffe0ff */
[----:B-1----:R-:W-:-:S05]  /*0fb0*/  IMAD.WIDE.U32 R4, R11, 0x2, R4 ;  /* 0x000000020b047825 */ /* 0x002fca00078e0004 */
[----:B------:R1:W-:Y:S02]  /*0fc0*/  STG.E.U16 desc[UR4][R4.64], R6 ;  /* 0x0000000604007986 */ /* 0x0003e4000c101504 */
.L_x_11991:
[----:B------:R-:W-:-:S13]  /*0fd0*/  ISETP.GE.U32.AND P0, PT, R3, R2, PT ;  /* 0x000000020300720c */ /* 0x000fda0003f06070 */
[----:B------:R-:W-:Y:S05]  /*0fe0*/  @P0 BREAK.RELIABLE B1 ;  /* 0x0000000000010942 */ /* 0x000fea0003800100 */
[----:B------:R-:W-:Y:S05]  /*0ff0*/  @P0 BRA `(.L_x_11993) ;  /* 0x0000000000300947 */ /* 0x000fea0003800000 */
[----:B01---5:R-:W0:Y:S01]  /*1000*/  LDC.64 R4, c[0x0][0x388] ;  /* 0x0000e200ff047b82 */ /* 0x023e220000000a00 */
[----:B------:R-:W-:Y:S01]  /*1010*/  IADD3 R11, PT, PT, R0, R3, RZ ;  /* 0x00000003000b7210 */ /* 0x000fe20007ffe0ff */
[----:B------:R-:W-:-:S04]  /*1020*/  VIADD R3, R3, 0x80 ;  /* 0x0000008003037836 */ /* 0x000fc80000000000 */
[----:B0-----:R-:W-:-:S05]  /*1030*/  IMAD.WIDE.U32 R4, R11, 0x2, R4 ;  /* 0x000000020b047825 */ /* 0x001fca00078e0004 */
[----:B------:R2:W-:Y:S02]  /*1040*/  STG.E.U16 desc[UR4][R4.64], R7 ;  /* 0x0000000704007986 */ /* 0x0005e4000c101504 */
.L_x_11992:
[----:B------:R-:W-:Y:S05]  /*1050*/  BSYNC.RELIABLE B1 ;  /* 0x0000000000017941 */ /* 0x000fea0003800100 */
.L_x_11988:
[----:B------:R-:W-:-:S13]  /*1060*/  ISETP.GE.U32.AND P0, PT, R3, R2, PT ;  /* 0x000000020300720c */ /* 0x000fda0003f06070 */
[----:B-12---:R-:W1:Y:S01]  /*1070*/  @!P0 LDC.64 R4, c[0x0][0x388] ;  /* 0x0000e200ff048b82 */ /* 0x006e620000000a00 */
[----:B------:R-:W-:Y:S02]  /*1080*/  @!P0 IADD3 R7, PT, PT, R0, R3, RZ ;  /* 0x0000000300078210 */ /* 0x000fe40007ffe0ff */
[----:B------:R-:W-:-:S03]  /*1090*/  @!P0 IADD3 R3, PT, PT, R3, 0x80, RZ ;  /* 0x0000008003038810 */ /* 0x000fc60007ffe0ff */
[----:B-1----:R-:W-:-:S05]  /*10a0*/  @!P0 IMAD.WIDE.U32 R4, R7, 0x2, R4 ;  /* 0x0000000207048825 */ /* 0x002fca00078e0004 */
[----:B------:R2:W-:Y:S02]  /*10b0*/  @!P0 STG.E.U16 desc[UR4][R4.64], R8 ;  /* 0x0000000804008986 */ /* 0x0005e4000c101504 */
.L_x_11993:
[----:B------:R-:W-:Y:S05]  /*10c0*/  BSYNC.RECONVERGENT B0 ;  /* 0x0000000000007941 */ /* 0x000fea0003800200 */
.L_x_11987:
[----:B------:R-:W-:Y:S05]  /*10d0*/  WARPSYNC.ALL ;  /* 0x0000000000007948 */ /* 0x000fea0003800000 */
[----:B------:R-:W-:-:S13]  /*10e0*/  ISETP.GE.U32.AND P0, PT, R3, R2, PT ;  /* 0x000000020300720c */ /* 0x000fda0003f06070 */
[----:B------:R-:W-:Y:S05]  /*10f0*/  @P0 EXIT ;  /* 0x000000000000094d */ /* 0x000fea0003800000 */
[----:B012--5:R-:W0:Y:S01]  /*1100*/  LDC.64 R4, c[0x0][0x388] ;  /* 0x0000e200ff047b82 */ /* 0x027e220000000a00 */
[----:B------:R-:W-:-:S04]  /*1110*/  IMAD.IADD R3, R0, 0x1, R3 ;  /* 0x0000000100037824 */ /* 0x000fc800078e0203 */
[----:B0-----:R-:W-:-:S05]  /*1120*/  IMAD.WIDE.U32 R2, R3, 0x2, R4 ;  /* 0x0000000203027825 */ /* 0x001fca00078e0004 */
[----:B------:R-:W-:Y:S01]  /*1130*/  STG.E.U16 desc[UR4][R2.64], R9 ;  /* 0x0000000902007986 */ /* 0x000fe2000c101504 */
[----:B------:R-:W-:Y:S05]  /*1140*/  EXIT ;  /* 0x000000000000794d */ /* 0x000fea0003800000 */
.L_x_11970:
        /* <DEDUP_REMOVED lines=11> */
[----:B------:R-:W5:Y:S04]  /*1200*/  LDG.E R14, desc[UR4][R18.64] ;  /* 0x00000004120e7981 */ /* 0x000f68000c1e1900 */
[----:B------:R-:W5:Y:S04]  /*1210*/  LDG.E R3, desc[UR4][R18.64+0x200] ;  /* 0x0002000412037981 */ /* 0x000f68000c1e1900 */
[----:B------:R-:W5:Y:S04]  /*1220*/  LDG.E R15, desc[UR4][R18.64+0x400] ;  /* 0x00040004120f7981 */ /* 0x000f68000c1e1900 */
[----:B------:R0:W5:Y:S01]  /*1230*/  LDG.E R2, desc[UR4][R18.64+0x600] ;  /* 0x0006000412027981 */ /* 0x000162000c1e1900 */
[----:B--2---:R-:W-:-:S02]  /*1240*/  SHF.L.U32 R4, R20, 0x10, RZ ;  /* 0x0000001014047819 */ /* 0x004fc400000006ff */
[----:B-1----:R-:W-:Y:S02]  /*1250*/  PRMT R9, R20, 0x7632, R9 ;  /* 0x0000763214097816 */ /* 0x002fe40000000009 */
[----:B---3--:R-:W-:Y:S01]  /*1260*/  SHF.L.U32 R6, R10, 0x10, RZ ;  /* 0x000000100a067819 */ /* 0x008fe200000006ff */
[----:B------:R-:W-:Y:S01]  /*1270*/  FADD.FTZ R17, -R4, 1 ;  /* 0x3f80000004117421 */ /* 0x000fe20000010100 */
[----:B------:R-:W-:Y:S01]  /*1280*/  PRMT R10, R10, 0x7632, R10 ;  /* 0x000076320a0a7816 */ /* 0x000fe2000000000a */
[----:B----4-:R-:W-:Y:S02]  /*1290*/  IMAD.U32 R7, R11, 0x10000, RZ ;  /* 0x000100000b077824 */ /* 0x010fe400078e00ff */
[----:B------:R-:W-:Y:S01]  /*12a0*/  FADD.FTZ R13, -R6, 1 ;  /* 0x3f800000060d7421 */ /* 0x000fe20000010100 */
[----:B------:R-:W-:Y:S01]  /*12b0*/  SHF.L.U32 R9, R9, 0x10, RZ ;  /* 0x0000001009097819 */ /* 0x000fe200000006ff */
[----:B------:R-:W1:Y:S01]  /*12c0*/  F2F.BF16.F32 R17, R17 ;  /* 0x0000001100117304 */ /* 0x000e620000202000 */
[----:B------:R-:W-:Y:S01]  /*12d0*/  FADD.FTZ R16, -R7, 1 ;  /* 0x3f80000007107421 */ /* 0x000fe20000010100 */
[----:B-----5:R-:W-:Y:S01]  /*12e0*/  SHF.L.U32 R8, R12, 0x10, RZ ;  /* 0x000000100c087819 */ /* 0x020fe200000006ff */
[----:B------:R-:W-:Y:S01]  /*12f0*/  IMAD.U32 R10, R10, 0x10000, RZ ;  /* 0x000100000a0a7824 */ /* 0x000fe200078e00ff */
[----:B------:R-:W-:Y:S01]  /*1300*/  PRMT R11, R11, 0x7632, R11 ;  /* 0x000076320b0b7816 */ /* 0x000fe2000000000b */
[----:B------:R-:W-:Y:S01]  /*1310*/  FADD.FTZ R20, -R9, 1 ;  /* 0x3f80000009147421 */ /* 0x000fe20000010100 */
[----:B------:R-:W-:Y:S01]  /*1320*/  PRMT R12, R12, 0x7632, R12 ;  /* 0x000076320c0c7816 */ /* 0x000fe2000000000c */
[----:B0-----:R-:W-:Y:S01]  /*1330*/  FADD.FTZ R18, -R8, 1 ;  /* 0x3f80000008127421 */ /* 0x001fe20000010100 */
[----:B------:R-:W0:Y:S01]  /*1340*/  F2F.BF16.F32 R13, R13 ;  /* 0x0000000d000d7304 */ /* 0x000e220000202000 */
[----:B------:R-:W-:Y:S01]  /*1350*/  FADD.FTZ R21, -R10, 1 ;  /* 0x3f8000000a157421 */ /* 0x000fe20000010100 */
[----:B------:R-:W-:-:S02]  /*1360*/  SHF.L.U32 R11, R11, 0x10, RZ ;  /* 0x000000100b0b7819 */ /* 0x000fc400000006ff */
[----:B------:R-:W-:Y:S02]  /*1370*/  SHF.L.U32 R12, R12, 0x10, RZ ;  /* 0x000000100c0c7819 */ /* 0x000fe400000006ff */
[----:B-1----:R-:W-:Y:S02]  /*1380*/  SHF.L.U32 R23, R17, 0x10, RZ ;  /* 0x0000001011177819 */ /* 0x002fe400000006ff */
[----:B------:R-:W1:Y:S01]  /*1390*/  F2F.BF16.F32 R16, R16 ;  /* 0x0000001000107304 */ /* 0x000e620000202000 */
[----:B------:R-:W-:Y:S01]  /*13a0*/  FADD.FTZ R19, -R11, 1 ;  /* 0x3f8000000b137421 */ /* 0x000fe20000010100 */
[----:B------:R-:W-:Y:S01]  /*13b0*/  FADD.FTZ R25, -R12, 1 ;  /* 0x3f8000000c197421 */ /* 0x000fe20000010100 */
[----:B------:R-:W-:Y:S02]  /*13c0*/  IMAD.U32 R22, R14, 0x10000, RZ ;  /* 0x000100000e167824 */ /* 0x000fe400078e00ff */
[----:B0-----:R-:W-:-:S03]  /*13d0*/  IMAD.U32 R24, R13, 0x10000, RZ ;  /* 0x000100000d187824 */ /* 0x001fc600078e00ff */
[----:B------:R-:W0:Y:S01]  /*13e0*/  F2F.BF16.F32 R18, R18 ;  /* 0x0000001200127304 */ /* 0x000e220000202000 */
[----:B------:R-:W-:Y:S01]  /*13f0*/  FMUL.FTZ R22, R22, R23 ;  /* 0x0000001716167220 */ /* 0x000fe20000410000 */
[C---:B------:R-:W-:Y:S02]  /*1400*/  SHF.L.U32 R23, R3.reuse, 0x10, RZ ;  /* 0x0000001003177819 */ /* 0x040fe400000006ff */
[----:B------:R-:W-:-:S03]  /*1410*/  PRMT R3, R3, 0x7632, R3 ;  /* 0x0000763203037816 */ /* 0x000fc60000000003 */
[----:B------:R-:W-:Y:S01]  /*1420*/  FMUL.FTZ R24, R23, R24 ;  /* 0x0000001817187220 */ /* 0x000fe20000410000 */
[----:B------:R-:W2:Y:S01]  /*1430*/  F2F.BF16.F32 R20, R20 ;  /* 0x0000001400147304 */ /* 0x000ea20000202000 */
[----:B------:R-:W-:Y:S02]  /*1440*/  SHF.L.U32 R23, R15, 0x10, RZ ;  /* 0x000000100f177819 */ /* 0x000fe400000006ff */
[----:B-1----:R-:W-:Y:S02]  /*1450*/  SHF.L.U32 R26, R16, 0x10, RZ ;  /* 0x00000010101a7819 */ /* 0x002fe400000006ff */
[----:B------:R-:W-:Y:S02]  /*1460*/  SHF.L.U32 R3, R3, 0x10, RZ ;  /* 0x0000001003037819 */ /* 0x000fe400000006ff */
[----:B0-----:R-:W-:Y:S01]  /*1470*/  SHF.L.U32 R18, R18, 0x10, RZ ;  /* 0x0000001012127819 */ /* 0x001fe200000006ff */
[----:B------:R-:W0:Y:S01]  /*1480*/  F2F.BF16.F32 R21, R21 ;  /* 0x0000001500157304 */ /* 0x000e220000202000 */
[----:B------:R-:W-:Y:S01]  /*1490*/  FMUL.FTZ R26, R23, R26 ;  /* 0x0000001a171a7220 */ /* 0x000fe20000410000 */
[----:B------:R-:W-:Y:S01]  /*14a0*/  IMAD.U32 R23, R2, 0x10000, RZ ;  /* 0x0001000002177824 */ /* 0x000fe200078e00ff */
[----:B------:R-:W-:-:S03]  /*14b0*/  PRMT R2, R14, 0x7632, R2 ;  /* 0x000076320e027816 */ /* 0x000fc60000000002 */
[----:B------:R-:W-:Y:S01]  /*14c0*/  FMUL.FTZ R18, R23, R18 ;  /* 0x0000001217127220 */ /* 0x000fe20000410000 */
[----:B--2---:R-:W-:Y:S01]  /*14d0*/  IMAD.U32 R23, R20, 0x10000, RZ ;  /* 0x0001000014177824 */ /* 0x004fe200078e00ff */
[----:B------:R-:W-:Y:S01]  /*14e0*/  F2F.BF16.F32 R19, R19 ;  /* 0x0000001300137304 */ /* 0x000fe20000202000 */
[----:B0-----:R-:W-:-:S07]  /*14f0*/  SHF.L.U32 R20, R21, 0x10, RZ ;  /* 0x0000001015147819 */ /* 0x001fce00000006ff */
[----:B------:R-:W-:Y:S01]  /*1500*/  F2F.BF16.F32 R17, R25 ;  /* 0x0000001900117304 */ /* 0x000fe20000202000 */
[----:B------:R-:W-:-:S07]  /*1510*/  FMUL.FTZ R20, R3, R20 ;  /* 0x0000001403147220 */ /* 0x000fce0000410000 */
[----:B------:R0:W1:Y:S08]  /*1520*/  F2F.BF16.F32 R13, R22 ;  /* 0x00000016000d7304 */ /* 0x0000700000202000 */
[----:B------:R2:W-:Y:S01]  /*1530*/  F2F.BF16.F32 R16, R24 ;  /* 0x0000001800107304 */ /* 0x0005e20000202000 */
[----:B0-----:R-:W-:Y:S02]  /*1540*/  SHF.L.U32 R22, R2, 0x10, RZ ;  /* 0x0000001002167819 */ /* 0x001fe400000006ff */
[----:B------:R-:W-:-:S03]  /*1550*/  PRMT R2, R15, 0x7632, R2 ;  /* 0x000076320f027816 */ /* 0x000fc60000000002 */
[----:B------:R-:W-:Y:S01]  /*1560*/  FMUL.FTZ R22, R22, R23 ;  /* 0x0000001716167220 */ /* 0x000fe20000410000 */
[----:B-1----:R-:W-:Y:S01]  /*1570*/  SHF.L.U32 R13, R13, 0x10, RZ ;  /* 0x000000100d0d7819 */ /* 0x002fe200000006ff */
[C---:B------:R-:W-:Y:S01]  /*1580*/  IMAD.U32 R3, R2.reuse, 0x10000, RZ ;  /* 0x0001000002037824 */ /* 0x040fe200078e00ff */
[----:B--2---:R-:W-:Y:S01]  /*1590*/  SHF.L.U32 R24, R19, 0x10, RZ ;  /* 0x0000001013187819 */ /* 0x004fe200000006ff */
[----:B------:R-:W0:Y:S01]  /*15a0*/  F2F.BF16.F32 R20, R20 ;  /* 0x0000001400147304 */ /* 0x000e220000202000 */
[----:B------:R-:W-:Y:S01]  /*15b0*/  PRMT R2, R2, 0x7632, R2 ;  /* 0x0000763202027816 */ /* 0x000fe20000000002 */
[----:B------:R-:W-:Y:S02]  /*15c0*/  FMUL.FTZ R4, R4, R13 ;  /* 0x0000000d04047220 */ /* 0x000fe40000410000 */
[----:B------:R-:W-:Y:S01]  /*15d0*/  FMUL.FTZ R19, R3, R24 ;  /* 0x0000001803137220 */ /* 0x000fe20000410000 */
[----:B------:R-:W-:Y:S01]  /*15e0*/  SHF.L.U32 R21, R2, 0x10, RZ ;  /* 0x0000001002157819 */ /* 0x000fe200000006ff */
[----:B------:R-:W-:Y:S01]  /*15f0*/  IMAD.U32 R24, R17, 0x10000, RZ ;  /* 0x0001000011187824 */ /* 0x000fe200078e00ff */
[----:B------:R-:W1:Y:S01]  /*1600*/  LDC.64 R2, c[0x0][0x388] ;  /* 0x0000e200ff027b82 */ /* 0x000e620000000a00 */
[----:B------:R-:W2:Y:S02]  /*1610*/  F2F.BF16.F32 R14, R26 ;  /* 0x0000001a000e7304 */ /* 0x000ea40000202000 */
[----:B------:R-:W-:Y:S01]  /*1620*/  FMUL.FTZ R17, R21, R24 ;  /* 0x0000001815117220 */ /* 0x000fe20000410000 */
[----:B0-----:R-:W-:-:S05]  /*1630*/  SHF.L.U32 R21, R20, 0x10, RZ ;  /* 0x0000001014157819 */ /* 0x001fca00000006ff */
[----:B------:R-:W0:Y:S01]  /*1640*/  F2F.BF16.F32 R18, R18 ;  /* 0x0000001200127304 */ /* 0x000e220000202000 */
[----:B------:R-:W-:Y:S01]  /*1650*/  FMUL.FTZ R21, R10, R21 ;  /* 0x000000150a157220 */ /* 0x000fe20000410000 */
[----:B--2---:R-:W-:-:S06]  /*1660*/  SHF.L.U32 R14, R14, 0x10, RZ ;  /* 0x000000100e0e7819 */ /* 0x004fcc00000006ff */
[----:B------:R-:W2:Y:S01]  /*1670*/  F2F.BF16.F32 R15, R22 ;  /* 0x00000016000f7304 */ /* 0x000ea20000202000 */
[----:B------:R-:W-:Y:S01]  /*1680*/  FMUL.FTZ R14, R7, R14 ;  /* 0x0000000e070e7220 */ /* 0x000fe20000410000 */
[----:B0-----:R-:W-:-:S06]  /*1690*/  SHF.L.U32 R13, R18, 0x10, RZ ;  /* 0x00000010120d7819 */ /* 0x001fcc00000006ff */
[----:B------:R-:W0:Y:S01]  /*16a0*/  F2F.BF16.F32 R17, R17 ;  /* 0x0000001100117304 */ /* 0x000e220000202000 */
[----:B-1----:R-:W-:-:S04]  /*16b0*/  IMAD.WIDE.U32 R2, R0, 0x2, R2 ;  /* 0x0000000200027825 */ /* 0x002fc800078e0002 */
[----:B------:R-:W-:Y:S01]  /*16c0*/  FMUL.FTZ R13, R8, R13 ;  /* 0x0000000d080d7220 */ /* 0x000fe20000410000 */
[----:B--2---:R-:W-:Y:S02]  /*16d0*/  SHF.L.U32 R22, R15, 0x10, RZ ;  /* 0x000000100f167819 */ /* 0x004fe400000006ff */
[----:B------:R-:W1:Y:S01]  /*16e0*/  F2F.BF16.F32 R19, R19 ;  /* 0x0000001300137304 */ /* 0x000e620000202000 */
[----:B------:R-:W-:Y:S02]  /*16f0*/  IMAD.U32 R15, R16, 0x10000, RZ ;  /* 0x00010000100f7824 */ /* 0x000fe400078e00ff */
[----:B------:R-:W-:-:S04]  /*1700*/  IMAD.WIDE.U32 R2, R5, 0x4, R2 ;  /* 0x0000000405027825 */ /* 0x000fc800078e0002 */
[----:B------:R-:W-:Y:S01]  /*1710*/  FMUL.FTZ R9, R9, R22 ;  /* 0x0000001609097220 */ /* 0x000fe20000410000 */
[----:B------:R-:W-:Y:S01]  /*1720*/  FMUL.FTZ R6, R6, R15 ;  /* 0x0000000f06067220 */ /* 0x000fe20000410000 */
[----:B0-----:R-:W-:-:S03]  /*1730*/  SHF.L.U32 R17, R17, 0x10, RZ ;  /* 0x0000001011117819 */ /* 0x001fc600000006ff */
[----:B------:R-:W-:Y:S02]  /*1740*/  F2FP.BF16.F32.PACK_AB R9, R9, R4 ;  /* 0x000000040909723e */ /* 0x000fe400000010ff */
[----:B------:R-:W-:Y:S01]  /*1750*/  F2FP.BF16.F32.PACK_AB R21, R21, R6 ;  /* 0x000000061515723e */ /* 0x000fe200000010ff */
[----:B------:R-:W-:Y:S02]  /*1760*/  FMUL.FTZ R12, R12, R17 ;  /* 0x000000110c0c7220 */ /* 0x000fe40000410000 */
[----:B------:R-:W-:Y:S01]  /*1770*/  STG.E desc[UR4][R2.64], R9 ;  /* 0x0000000902007986 */ /* 0x000fe2000c101904 */
[----:B-1----:R-:W-:Y:S02]  /*1780*/  IMAD.U32 R10, R19, 0x10000, RZ ;  /* 0x00010000130a7824 */ /* 0x002fe400078e00ff */
[----:B------:R-:W-:Y:S01]  /*1790*/  F2FP.BF16.F32.PACK_AB R13, R12, R13 ;  /* 0x0000000d0c0d723e */ /* 0x000fe200000010ff */
[----:B------:R-:W-:Y:S01]  /*17a0*/  STG.E desc[UR4][R2.64+0x200], R21 ;  /* 0x0002001502007986 */ /* 0x000fe2000c101904 */
[----:B------:R-:W-:-:S03]  /*17b0*/  FMUL.FTZ R11, R11, R10 ;  /* 0x0000000a0b0b7220 */ /* 0x000fc60000410000 */
[----:B------:R-:W-:Y:S02]  /*17c0*/  STG.E desc[UR4][R2.64+0x600], R13 ;  /* 0x0006000d02007986 */ /* 0x000fe4000c101904 */
[----:B------:R-:W-:-:S05]  /*17d0*/  F2FP.BF16.F32.PACK_AB R11, R11, R14 ;  /* 0x0000000e0b0b723e */ /* 0x000fca00000010ff */
[----:B------:R-:W-:Y:S01]  /*17e0*/  STG.E desc[UR4][R2.64+0x400], R11 ;  /* 0x0004000b02007986 */ /* 0x000fe2000c101904 */
[----:B------:R-:W-:Y:S05]  /*17f0*/  EXIT ;  /* 0x000000000000794d */ /* 0x000fea0003800000 */
.L_x_11994:
        /* <DEDUP_REMOVED lines=16> */
.L_x_14680:


//--------------------- .text._ZN2at6native29vectorized_elementwise_kernelILi4EZZZNS0_28sigmoid_backward_kernel_cudaERNS_18TensorIteratorBaseEENKUlvE0_clEvENKUlvE2_clEvEUlN3c108BFloat16ES7_E_St5arrayIPcLm3EEEEviT0_T1_ --------------------------
	.section	.text._ZN2at6native29vectorized_elementwise_kernelILi4EZZZNS0_28sigmoid_backward_kernel_cudaERNS_18TensorIteratorBaseEENKUlvE0_clEvENKUlvE2_clEvEUlN3c108BFloat16ES7_E_St5arrayIPcLm3EEEEviT0_T1_,"ax",@progbits
	.align	128
        .global         _ZN2at6native29vectorized_elementwise_kernelILi4EZZZNS0_28sigmoid_backward_kernel_cudaERNS_18TensorIteratorBaseEENKUlvE0_clEvENKUlvE2_clEvEUlN3c108BFloat16ES7_E_St5arrayIPcLm3EEEEviT0_T1_
        .type           _ZN2at6native29vectorized_elementwise_kernelILi4EZZZNS0_28sigmoid_backward_kernel_cudaERNS_18TensorIteratorBaseEENKUlvE0_clEvENKUlvE2_clEvEUlN3c108BFloat16ES7_E_St5arrayIPcLm3EEEEviT0_T1_,@function
        .size           _ZN2at6native29vectorized_elementwise_kernelILi4EZZZNS0_28sigmoid_backward_kernel_cudaERNS_18TensorIteratorBaseEENKUlvE0_clEvENKUlvE2_clEvEUlN3c108BFloat16ES7_E_St5arrayIPcLm3EEEEviT0_T1_,(.L_x_14681 - _ZN2at6native29vectorized_elementwise_kernelILi4EZZZNS0_28sigmoid_backward_kernel_cudaERNS_18TensorIteratorBaseEENKUlvE0_clEvENKUlvE2_clEvEUlN3c108BFloat16ES7_E_St5arrayIPcLm3EEEEviT0_T1_)
        .other          _ZN2at6native29vectorized_elementwise_kernelILi4EZZZNS0_28sigmoid_backward_kernel_cudaERNS_18TensorIteratorBaseEENKUlvE0_clEvENKUlvE2_clEvEUlN3c108BFloat16ES7_E_St5arrayIPcLm3EEEEviT0_T1_,@"STO_CUDA_ENTRY STV_DEFAULT"
_ZN2at6native29vectorized_elementwise_kernelILi4EZZZNS0_28sigmoid_backward_kernel_cudaERNS_18TensorIteratorBaseEENKUlvE0_clEvENKUlvE2_clEvEUlN3c108BFloat16ES7_E_St5arrayIPcLm3EEEEviT0_T1_:
.text._ZN2at6native29vectorized_elementwise_kernelILi4EZZZNS0_28sigmoid_backward_kernel_cudaERNS_18TensorIteratorBaseEENKUlvE0_clEvENKUlvE2_clEvEUlN3c108BFloat16ES7_E_St5arrayIPcLm3EEEEviT0_T1_:
        /* <DEDUP_REMOVED lines=111> */
.L_x_11997:
[----:B------:R-:W-:Y:S05]  /*06f0*/  BSYNC.RECONVERGENT B0 ;  /* 0x0000000000007941 */ /* 0x000fea0003800200 */
.L_x_11996:
        /* <DEDUP_REMOVED lines=29> */
.L_x_11999:
[----:B------:R-:W-:Y:S05]  /*08d0*/  BSYNC.RECONVERGENT B0 ;  /* 0x0000000000007941 */ /* 0x000fea0003800200 */
.L_x_11998:
        /* <DEDUP_REMOVED lines=13> */
.L_x_12001:
[----:B------:R-:W-:Y:S05]  /*09b0*/  BSYNC.RECONVERGENT B0 ;  /* 0x0000000000007941 */ /* 0x000fea0003800200 */
.L_x_12000:
        /* <DEDUP_REMOVED lines=12> */
.L_x_12003:
[----:B------:R-:W-:Y:S05]  /*0a80*/  BSYNC.RECONVERGENT B0 ;  /* 0x0000000000007941 */ /* 0x000fea0003800200 */
.L_x_12002:
        /* <DEDUP_REMOVED lines=12> */
.L_x_12005:
[----:B------:R-:W-:Y:S05]  /*0b50*/  BSYNC.RECONVERGENT B0 ;  /* 0x0000000000007941 */ /* 0x000fea0003800200 */
.L_x_12004:
        /* <DEDUP_REMOVED lines=12> */
.L_x_12007:
[----:B------:R-:W-:Y:S05]  /*0c20*/  BSYNC.RECONVERGENT B0 ;  /* 0x0000000000007941 */ /* 0x000fea0003800200 */
.L_x_12006:
        /* <DEDUP_REMOVED lines=12> */
.L_x_12009:
[----:B------:R-:W-:Y:S05]  /*0cf0*/  BSYNC.RECONVERGENT B0 ;  /* 0x0000000000007941 */ /* 0x000fea0003800200 */
.L_x_12008:
        /* <DEDUP_REMOVED lines=12> */
.L_x_12011:
[----:B------:R-:W-:Y:S05]  /*0dc0*/  BSYNC.RECONVERGENT B0 ;  /* 0x0000000000007941 */ /* 0x000fea0003800200 */
.L_x_12010:
        /* <DEDUP_REMOVED lines=18> */
.L_x_12014:
[----:B------:R-:W-:-:S13]  /*0ef0*/  ISETP.GE.U32.AND P0, PT, R3, R2, PT ;  /* 0x000000020300720c */ /* 0x000fda0003f06070 */
[----:B------:R-:W-:Y:S05]  /*0f00*/  @P0 BRA `(.L_x_12016) ;  /* 0x0000000000300947 */ /* 0x000fea0003800000 */
[----:B0----5:R-:W0:Y:S01]  /*0f10*/  LDC.64 R10, c[0x0][0x388] ;  /* 0x0000e200ff0a7b82 */ /* 0x021e220000000a00 */
[----:B------:R-:W-:Y:S02]  /*0f20*/  IADD3 R13, PT, PT, R0, R3, RZ ;  /* 0x00000003000d7210 */ /* 0x000fe40007ffe0ff */
[----:B------:R-:W-:-:S03]  /*0f30*/  IADD3 R3, PT, PT, R3, 0x80, RZ ;  /* 0x0000008003037810 */ /* 0x000fc60007ffe0ff */
[----:B0-----:R-:W-:-:S05]  /*0f40*/  IMAD.WIDE.U32 R10, R13, 0x2, R10 ;  /* 0x000000020d0a7825 */ /* 0x001fca00078e000a */
[----:B------:R1:W-:Y:S02]  /*0f50*/  STG.E.U16 desc[UR4][R10.64], R5 ;  /* 0x000000050a007986 */ /* 0x0003e4000c101504 */
.L_x_12015:
[----:B------:R-:W-:-:S13]  /*0f60*/  ISETP.GE.U32.AND P0, PT, R3, R2, PT ;  /* 0x000000020300720c */ /* 0x000fda0003f06070 */
[----:B------:R-:W-:Y:S05]  /*0f70*/  @P0 BRA `(.L_x_12017) ;  /* 0x0000000000340947 */ /* 0x000fea0003800000 */
[----:B-1----:R-:W1:Y:S01]  /*0f80*/  LDC.64 R4, c[0x0][0x388] ;  /* 0x0000e200ff047b82 */ /* 0x002e620000000a00 */
[----:B0-----:R-:W-:Y:S01]  /*0f90*/  IMAD.IADD R11, R0, 0x1, R3 ;  /* 0x00000001000b7824 */ /* 0x001fe200078e0203 */
[----:B------:R-:W-:-:S03]  /*0fa0*/  IADD3 R3, PT, PT, R3, 0x80, RZ ;  /* 0x0000008003037810 */ /* 0x000fc60007ffe0ff */
[----:B-1----:R-:W-:-:S05]  /*0fb0*/  IMAD.WIDE.U32 R4, R11, 0x2, R4 ;  /* 0x000000020b047825 */ /* 0x002fca00078e0004 */
[----:B------:R1:W-:Y:S02]  /*0fc0*/  STG.E.U16 desc[UR4][R4.64], R6 ;  /* 0x0000000604007986 */ /* 0x0003e4000c101504 */
.L_x_12016:
        /* <DEDUP_REMOVED lines=8> */
.L_x_12017:
[----:B------:R-:W-:Y:S05]  /*1050*/  BSYNC.RELIABLE B1 ;  /* 0x0000000000017941 */ /* 0x000fea0003800100 */
.L_x_12013:
[----:B------:R-:W-:-:S13]  /*1060*/  ISETP.GE.U32.AND P0, PT, R3, R2, PT ;  /* 0x000000020300720c */ /* 0x000fda0003f06070 */
[----:B-12---:R-:W1:Y:S01]  /*1070*/  @!P0 LDC.64 R4, c[0x0][0x388] ;  /* 0x0000e200ff048b82 */ /* 0x006e620000000a00 */
[----:B------:R-:W-:Y:S02]  /*1080*/  @!P0 IADD3 R7, PT, PT, R0, R3, RZ ;  /* 0x0000000300078210 */ /* 0x000fe40007ffe0ff */
[----:B------:R-:W-:-:S03]  /*1090*/  @!P0 IADD3 R3, PT, PT, R3, 0x80, RZ ;  /* 0x0000008003038810 */ /* 0x000fc60007ffe0ff */
[----:B-1----:R-:W-:-:S05]  /*10a0*/  @!P0 IMAD.WIDE.U32 R4, R7, 0x2, R4 ;  /* 0x0000000207048825 */ /* 0x002fca00078e0004 */
[----:B------:R2:W-:Y:S02]  /*10b0*/  @!P0 STG.E.U16 desc[UR4][R4.64], R8 ;  /* 0x0000000804008986 */ /* 0x0005e4000c101504 */
.L_x_12018:
[----:B------:R-:W-:Y:S05]  /*10c0*/  BSYNC.RECONVERGENT B0 ;  /* 0x0000000000007941 */ /* 0x000fea0003800200 */
.L_x_12012:
        /* <DEDUP_REMOVED lines=8> */
.L_x_11995:
        /* <DEDUP_REMOVED lines=11> */
[----:B--2---:R-:W-:Y:S02]  /*1200*/  SHF.L.U32 R12, R15, 0x10, RZ ;  /* 0x000000100f0c7819 */ /* 0x004fe400000006ff */
[----:B------:R-:W-:Y:S01]  /*1210*/  SHF.L.U32 R13, R14, 0x10, RZ ;  /* 0x000000100e0d7819 */ /* 0x000fe200000006ff */
[----:B---3--:R-:W-:Y:S02]  /*1220*/  IMAD.U32 R10, R8, 0x10000, RZ ;  /* 0x00010000080a7824 */ /* 0x008fe400078e00ff */
[----:B------:R-:W-:Y:S01]  /*1230*/  FADD.FTZ R18, -R12, 1 ;  /* 0x3f8000000c127421 */ /* 0x000fe20000010100 */
[----:B------:R-:W-:Y:S01]  /*1240*/  SHF.L.U32 R7, R9, 0x10, RZ ;  /* 0x0000001009077819 */ /* 0x000fe200000006ff */
[----:B------:R-:W-:Y:S01]  /*1250*/  FADD.FTZ R19, -R13, 1 ;  /* 0x3f8000000d137421 */ /* 0x000fe20000010100 */
[----:B------:R-:W-:Y:S01]  /*1260*/  FADD.FTZ R16, -R10, 1 ;  /* 0x3f8000000a107421 */ /* 0x000fe20000010100 */
[----:B------:R-:W-:-:S02]  /*1270*/  PRMT R8, R8, 0x7632, R8 ;  /* 0x0000763208087816 */ /* 0x000fc40000000008 */
[----:B------:R-:W1:Y:S01]  /*1280*/  F2F.BF16.F32 R18, R18 ;  /* 0x0000001200127304 */ /* 0x000e620000202000 */
[----:B------:R-:W-:Y:S01]  /*1290*/  PRMT R11, R15, 0x7632, R11 ;  /* 0x000076320f0b7816 */ /* 0x000fe2000000000b */
[----:B------:R-:W-:Y:S01]  /*12a0*/  FADD.FTZ R17, -R7, 1 ;  /* 0x3f80000007117421 */ /* 0x000fe20000010100 */
[----:B------:R-:W-:Y:S02]  /*12b0*/  PRMT R14, R14, 0x7632, R14 ;  /* 0x000076320e0e7816 */ /* 0x000fe4000000000e */
[----:B------:R-:W-:Y:S01]  /*12c0*/  SHF.L.U32 R8, R8, 0x10, RZ ;  /* 0x0000001008087819 */ /* 0x000fe200000006ff */
[----:B------:R-:W-:Y:S01]  /*12d0*/  IMAD.U32 R11, R11, 0x10000, RZ ;  /* 0x000100000b0b7824 */ /* 0x000fe200078e00ff */
[----:B------:R-:W-:Y:S01]  /*12e0*/  SHF.L.U32 R14, R14, 0x10, RZ ;  /* 0x000000100e0e7819 */ /* 0x000fe200000006ff */
[----:B------:R-:W2:Y:S01]  /*12f0*/  F2F.BF16.F32 R19, R19 ;  /* 0x0000001300137304 */ /* 0x000ea20000202000 */
[----:B------:R-:W-:Y:S01]  /*1300*/  PRMT R9, R9, 0x7632, R9 ;  /* 0x0000763209097816 */ /* 0x000fe20000000009 */
[----:B0-----:R-:W-:Y:S01]  /*1310*/  FADD.FTZ R20, -R8, 1 ;  /* 0x3f80000008147421 */ /* 0x001fe20000010100 */
[----:B------:R-:W-:Y:S01]  /*1320*/  FADD.FTZ R22, -R11, 1 ;  /* 0x3f8000000b167421 */ /* 0x000fe20000010100 */
[----:B------:R-:W-:Y:S01]  /*1330*/  FADD.FTZ R21, -R14, 1 ;  /* 0x3f8000000e157421 */ /* 0x000fe20000010100 */
[----:B------:R-:W-:Y:S01]  /*1340*/  SHF.L.U32 R9, R9, 0x10, RZ ;  /* 0x0000001009097819 */ /* 0x000fe200000006ff */
[----:B-1----:R-:W-:-:S02]  /*1350*/  IMAD.U32 R18, R18, 0x10000, RZ ;  /* 0x0001000012127824 */ /* 0x002fc400078e00ff */
[----:B------:R-:W0:Y:S02]  /*1360*/  F2F.BF16.F32 R16, R16 ;  /* 0x0000001000107304 */ /* 0x000e240000202000 */
[----:B------:R-:W-:Y:S01]  /*1370*/  FADD.FTZ R25, -R9, 1 ;  /* 0x3f80000009197421 */ /* 0x000fe20000010100 */
[----:B----4-:R-:W-:Y:S01]  /*1380*/  SHF.L.U32 R23, R3, 0x10, RZ ;  /* 0x0000001003177819 */ /* 0x010fe200000006ff */
[----:B------:R-:W-:Y:S01]  /*1390*/  IMAD.U32 R15, R2, 0x10000, RZ ;  /* 0x00010000020f7824 */ /* 0x000fe200078e00ff */
[----:B--2---:R-:W-:-:S03]  /*13a0*/  SHF.L.U32 R24, R19, 0x10, RZ ;  /* 0x0000001013187819 */ /* 0x004fc600000006ff */
[----:B------:R-:W1:Y:S01]  /*13b0*/  F2F.BF16.F32 R17, R17 ;  /* 0x0000001100117304 */ /* 0x000e620000202000 */
[----:B------:R-:W-:Y:S01]  /*13c0*/  PRMT R2, R2, 0x7632, R2 ;  /* 0x0000763202027816 */ /* 0x000fe20000000002 */
[----:B------:R-:W-:Y:S01]  /*13d0*/  FMUL.FTZ R18, R23, R18 ;  /* 0x0000001217127220 */ /* 0x000fe20000410000 */
[C---:B-----5:R-:W-:Y:S01]  /*13e0*/  SHF.L.U32 R23, R4.reuse, 0x10, RZ ;  /* 0x0000001004177819 */ /* 0x060fe200000006ff */
[----:B------:R-:W-:Y:S01]  /*13f0*/  FMUL.FTZ R15, R15, R24 ;  /* 0x000000180f0f7220 */ /* 0x000fe20000410000 */
[----:B------:R-:W-:Y:S02]  /*1400*/  PRMT R4, R4, 0x7632, R4 ;  /* 0x0000763204047816 */ /* 0x000fe40000000004 */
[----:B0-----:R-:W-:Y:S01]  /*1410*/  SHF.L.U32 R16, R16, 0x10, RZ ;  /* 0x0000001010107819 */ /* 0x001fe200000006ff */
[----:B------:R-:W0:Y:S01]  /*1420*/  F2F.BF16.F32 R20, R20 ;  /* 0x0000001400147304 */ /* 0x000e220000202000 */
[----:B------:R-:W-:Y:S02]  /*1430*/  PRMT R3, R3, 0x7632, R3 ;  /* 0x0000763203037816 */ /* 0x000fe40000000003 */
[----:B------:R-:W-:Y:S01]  /*1440*/  SHF.L.U32 R2, R2, 0x10, RZ ;  /* 0x0000001002027819 */ /* 0x000fe200000006ff */
[----:B------:R-:W-:Y:S01]  /*1450*/  FMUL.FTZ R16, R23, R16 ;  /* 0x0000001017107220 */ /* 0x000fe20000410000 */
[----:B------:R-:W-:Y:S01]  /*1460*/  IMAD.U32 R23, R5, 0x10000, RZ ;  /* 0x0001000005177824 */ /* 0x000fe200078e00ff */
[----:B------:R-:W-:-:S02]  /*1470*/  SHF.L.U32 R3, R3, 0x10, RZ ;  /* 0x0000001003037819 */ /* 0x000fc400000006ff */
[----:B------:R-:W2:Y:S01]  /*1480*/  F2F.BF16.F32 R22, R22 ;  /* 0x0000001600167304 */ /* 0x000ea20000202000 */
[----:B-1----:R-:W-:Y:S02]  /*1490*/  SHF.L.U32 R24, R17, 0x10, RZ ;  /* 0x0000001011187819 */ /* 0x002fe400000006ff */
[----:B------:R-:W-:-:S03]  /*14a0*/  PRMT R5, R5, 0x7632, R5 ;  /* 0x0000763205057816 */ /* 0x000fc60000000005 */
[----:B------:R-:W-:Y:S01]  /*14b0*/  FMUL.FTZ R17, R23, R24 ;  /* 0x0000001817117220 */ /* 0x000fe20000410000 */
[----:B0-----:R-:W-:Y:S01]  /*14c0*/  SHF.L.U32 R20, R20, 0x10, RZ ;  /* 0x0000001014147819 */ /* 0x001fe200000006ff */
[----:B------:R-:W0:Y:S01]  /*14d0*/  F2F.BF16.F32 R21, R21 ;  /* 0x0000001500157304 */ /* 0x000e220000202000 */
[----:B------:R-:W-:Y:S01]  /*14e0*/  IMAD.U32 R23, R4, 0x10000, RZ ;  /* 0x0001000004177824 */ /* 0x000fe200078e00ff */
[----:B------:R-:W-:-:S03]  /*14f0*/  SHF.L.U32 R5, R5, 0x10, RZ ;  /* 0x0000001005057819 */ /* 0x000fc600000006ff */
[----:B------:R-:W-:Y:S01]  /*1500*/  FMUL.FTZ R23, R23, R20 ;  /* 0x0000001417177220 */ /* 0x000fe20000410000 */
[----:B--2---:R-:W-:Y:S02]  /*1510*/  SHF.L.U32 R22, R22, 0x10, RZ ;  /* 0x0000001016167819 */ /* 0x004fe400000006ff */
[----:B------:R-:W1:Y:S03]  /*1520*/  F2F.BF16.F32 R19, R25 ;  /* 0x0000001900137304 */ /* 0x000e660000202000 */
[----:B------:R-:W-:Y:S01]  /*1530*/  FMUL.FTZ R22, R3, R22 ;  /* 0x0000001603167220 */ /* 0x000fe20000410000 */
[----:B0-----:R-:W-:-:S04]  /*1540*/  IMAD.U32 R21, R21, 0x10000, RZ ;  /* 0x0001000015157824 */ /* 0x001fc800078e00ff */
[----:B------:R-:W0:Y:S01]  /*1550*/  F2F.BF16.F32 R15, R15 ;  /* 0x0000000f000f7304 */ /* 0x000e220000202000 */
[----:B------:R-:W-:Y:S02]  /*1560*/  FMUL.FTZ R21, R2, R21 ;  /* 0x0000001502157220 */ /* 0x000fe40000410000 */
[----:B------:R-:W2:Y:S01]  /*1570*/  LDC.64 R2, c[0x0][0x388] ;  /* 0x0000e200ff027b82 */ /* 0x000ea20000000a00 */
[----:B-1----:R-:W-:-:S04]  /*1580*/  IMAD.U32 R20, R19, 0x10000, RZ ;  /* 0x0001000013147824 */ /* 0x002fc800078e00ff */
[----:B------:R-:W1:Y:S01]  /*1590*/  F2F.BF16.F32 R18, R18 ;  /* 0x0000001200127304 */ /* 0x000e620000202000 */
[----:B------:R-:W-:Y:S01]  /*15a0*/  FMUL.FTZ R5, R5, R20 ;  /* 0x0000001405057220 */ /* 0x000fe20000410000 */
[----:B0-----:R-:W-:-:S06]  /*15b0*/  SHF.L.U32 R20, R15, 0x10, RZ ;  /* 0x000000100f147819 */ /* 0x001fcc00000006ff */
[----:B------:R-:W0:Y:S01]  /*15c0*/  F2F.BF16.F32 R16, R16 ;  /* 0x0000001000107304 */ /* 0x000e220000202000 */
[----:B------:R-:W-:Y:S01]  /*15d0*/  FMUL.FTZ R13, R13, R20 ;  /* 0x000000140d0d7220 */ /* 0x000fe20000410000 */
[----:B-1----:R-:W-:-:S06]  /*15e0*/  SHF.L.U32 R15, R18, 0x10, RZ ;  /* 0x00000010120f7819 */ /* 0x002fcc00000006ff */
[----:B------:R-:W1:Y:S01]  /*15f0*/  F2F.BF16.F32 R4, R22 ;  /* 0x0000001600047304 */ /* 0x000e620000202000 */
[----:B------:R-:W-:Y:S01]  /*1600*/  FMUL.FTZ R12, R12, R15 ;  /* 0x0000000f0c0c7220 */ /* 0x000fe20000410000 */
[----:B--2---:R-:W-:Y:S01]  /*1610*/  IMAD.WIDE.U32 R2, R0, 0x2, R2 ;  /* 0x0000000200027825 */ /* 0x004fe200078e0002 */
[----:B0-----:R-:W-:-:S05]  /*1620*/  SHF.L.U32 R15, R16, 0x10, RZ ;  /* 0x00000010100f7819 */ /* 0x001fca00000006ff */
[----:B------:R-:W0:Y:S01]  /*1630*/  F2F.BF16.F32 R19, R23 ;  /* 0x0000001700137304 */ /* 0x000e220000202000 */
[----:B------:R-:W-:-:S04]  /*1640*/  IMAD.WIDE.U32 R2, R6, 0x8, R2 ;  /* 0x0000000806027825 */ /* 0x000fc800078e0002 */
[----:B------:R-:W-:Y:S01]  /*1650*/  FMUL.FTZ R15, R10, R15 ;  /* 0x0000000f0a0f7220 */ /* 0x000fe20000410000 */
[----:B-1----:R-:W-:Y:S02]  /*1660*/  SHF.L.U32 R4, R4, 0x10, RZ ;  /* 0x0000001004047819 */ /* 0x002fe400000006ff */
[----:B------:R-:W1:Y:S03]  /*1670*/  F2F.BF16.F32 R5, R5 ;  /* 0x0000000500057304 */ /* 0x000e660000202000 */
[----:B------:R-:W-:Y:S01]  /*1680*/  FMUL.FTZ R11, R11, R4 ;  /* 0x000000040b0b7220 */ /* 0x000fe20000410000 */
[----:B0-----:R-:W-:-:S04]  /*1690*/  SHF.L.U32 R19, R19, 0x10, RZ ;  /* 0x0000001013137819 */ /* 0x001fc800000006ff */
[----:B------:R-:W0:Y:S01]  /*16a0*/  F2F.BF16.F32 R17, R17 ;  /* 0x0000001100117304 */ /* 0x000e220000202000 */
[----:B------:R-:W-:Y:S01]  /*16b0*/  F2FP.BF16.F32.PACK_AB R11, R11, R12 ;  /* 0x0000000c0b0b723e */ /* 0x000fe200000010ff */
[----:B------:R-:W-:Y:S01]  /*16c0*/  FMUL.FTZ R8, R8, R19 ;  /* 0x0000001308087220 */ /* 0x000fe20000410000 */
[----:B-1----:R-:W-:-:S05]  /*16d0*/  SHF.L.U32 R16, R5, 0x10, RZ ;  /* 0x0000001005107819 */ /* 0x002fca00000006ff */
[----:B------:R-:W1:Y:S01]  /*16e0*/  F2F.BF16.F32 R21, R21 ;  /* 0x0000001500157304 */ /* 0x000e620000202000 */
[----:B------:R-:W-:Y:S01]  /*16f0*/  F2FP.BF16.F32.PACK_AB R8, R8, R15 ;  /* 0x0000000f0808723e */ /* 0x000fe200000010ff */
[----:B------:R-:W-:Y:S01]  /*1700*/  FMUL.FTZ R9, R9, R16 ;  /* 0x0000001009097220 */ /* 0x000fe20000410000 */
[----:B0-----:R-:W-:-:S04]  /*1710*/  IMAD.U32 R0, R17, 0x10000, RZ ;  /* 0x0001000011007824 */ /* 0x001fc800078e00ff */
[----:B------:R-:W-:Y:S01]  /*1720*/  FMUL.FTZ R0, R7, R0 ;  /* 0x0000000007007220 */ /* 0x000fe20000410000 */
[----:B-1----:R-:W-:-:S04]  /*1730*/  IMAD.U32 R21, R21, 0x10000, RZ ;  /* 0x0001000015157824 */ /* 0x002fc800078e00ff */
[----:B------:R-:W-:Y:S01]  /*1740*/  F2FP.BF16.F32.PACK_AB R9, R9, R0 ;  /* 0x000000000909723e */ /* 0x000fe200000010ff */
[----:B------:R-:W-:-:S04]  /*1750*/  FMUL.FTZ R14, R14, R21 ;  /* 0x000000150e0e7220 */ /* 0x000fc80000410000 */
[----:B------:R-:W-:Y:S01]  /*1760*/  STG.E.64 desc[UR4][R2.64+0x400], R8 ;  /* 0x0004000802007986 */ /* 0x000fe2000c101b04 */
[----:B------:R-:W-:-:S05]  /*1770*/  F2FP.BF16.F32.PACK_AB R10, R14, R13 ;  /* 0x0000000d0e0a723e */ /* 0x000fca00000010ff */
[----:B------:R-:W-:Y:S01]  /*1780*/  STG.E.64 desc[UR4][R2.64], R10 ;  /* 0x0000000a02007986 */ /* 0x000fe2000c101b04 */
[----:B------:R-:W-:Y:S05]  /*1790*/  EXIT ;  /* 0x000000000000794d */ /* 0x000fea0003800000 */
.L_x_12019:
        /* <DEDUP_REMOVED lines=14> */
.L_x_14681:


//--------------------- .text._ZN2at6native29vectorized_elementwise_kernelILi8EZZZNS0_28sigmoid_backward_kernel_cudaERNS_18TensorIteratorBaseEENKUlvE0_clEvENKUlvE2_clEvEUlN3c108BFloat16ES7_E_St5arrayIPcLm3EEEEviT0_T1_ --------------------------
	.section	.text._ZN2at6native29vectorized_elementwise_kernelILi8EZZZNS0_28sigmoid_backward_kernel_cudaERNS_18TensorIteratorBaseEENKUlvE0_clEvENKUlvE2_clEvEUlN3c108BFloat16ES7_E_St5arrayIPcLm3EEEEviT0_T1_,"ax",@progbits
	.align	128
        .global         _ZN2at6native29vectorized_elementwise_kernelILi8EZZZNS0_28sigmoid_backward_kernel_cudaERNS_18TensorIteratorBaseEENKUlvE0_clEvENKUlvE2_clEvEUlN3c108BFloat16ES7_E_St5arrayIPcLm3EEEEviT0_T1_
        .type           _ZN2at6native29vectorized_elementwise_kernelILi8EZZZNS0_28sigmoid_backward_kernel_cudaERNS_18TensorIteratorBaseEENKUlvE0_clEvENKUlvE2_clEvEUlN3c108BFloat16ES7_E_St5arrayIPcLm3EEEEviT0_T1_,@function
        .size           _ZN2at6native29vectorized_elementwise_kernelILi8EZZZNS0_28sigmoid_backward_kernel_cudaERNS_18TensorIteratorBaseEENKUlvE0_clEvENKUlvE2_clEvEUlN3c108BFloat16ES7_E_St5arrayIPcLm3EEEEviT0_T1_,(.L_x_14682 - _ZN2at6native29vectorized_elementwise_kernelILi8EZZZNS0_28sigmoid_backward_kernel_cudaERNS_18TensorIteratorBaseEENKUlvE0_clEvENKUlvE2_clEvEUlN3c108BFloat16ES7_E_St5arrayIPcLm3EEEEviT0_T1_)
        .other          _ZN2at6native29vectorized_elementwise_kernelILi8EZZZNS0_28sigmoid_backward_kernel_cudaERNS_18TensorIteratorBaseEENKUlvE0_clEvENKUlvE2_clEvEUlN3c108BFloat16ES7_E_St5arrayIPcLm3EEEEviT0_T1_,@"STO_CUDA_ENTRY STV_DEFAULT"
_ZN2at6native29vectorized_elementwise_kernelILi8EZZZNS0_28sigmoid_backward_kernel_cudaERNS_18TensorIteratorBaseEENKUlvE0_clEvENKUlvE2_clEvEUlN3c108BFloat16ES7_E_St5arrayIPcLm3EEEEviT0_T1_:
.text._ZN2at6native29vectorized_elementwise_kernelILi8EZZZNS0_28sigmoid_backward_kernel_cudaERNS_18TensorIteratorBaseEENKUlvE0_clEvENKUlvE2_clEvEUlN3c108BFloat16ES7_E_St5arrayIPcLm3EEEEviT0_T1_:
        /* <DEDUP_REMOVED lines=111> */
.L_x_12022:
[----:B------:R-:W-:Y:S05]  /*06f0*/  BSYNC.RECONVERGENT B0 ;  /* 0x0000000000007941 */ /* 0x000fea0003800200 */
.L_x_12021:
        /* <DEDUP_REMOVED lines=29> */
.L_x_12024:
[----:B------:R-:W-:Y:S05]  /*08d0*/  BSYNC.RECONVERGENT B0 ;  /* 0x0000000000007941 */ /* 0x000fea0003800200 */
.L_x_12023:
        /* <DEDUP_REMOVED lines=13> */
.L_x_12026:
[----:B------:R-:W-:Y:S05]  /*09b0*/  BSYNC.RECONVERGENT B0 ;  /* 0x0000000000007941 */ /* 0x000fea0003800200 */
.L_x_12025:
        /* <DEDUP_REMOVED lines=12> */
.L_x_12028:
[----:B------:R-:W-:Y:S05]  /*0a80*/  BSYNC.RECONVERGENT B0 ;  /* 0x0000000000007941 */ /* 0x000fea0003800200 */
.L_x_12027:
        /* <DEDUP_REMOVED lines=12> */
.L_x_12030:
[----:B------:R-:W-:Y:S05]  /*0b50*/  BSYNC.RECONVERGENT B0 ;  /* 0x0000000000007941 */ /* 0x000fea0003800200 */
.L_x_12029:
        /* <DEDUP_REMOVED lines=12> */
.L_x_12032:
[----:B------:R-:W-:Y:S05]  /*0c20*/  BSYNC.RECONVERGENT B0 ;  /* 0x0000000000007941 */ /* 0x000fea0003800200 */
.L_x_12031:
        /* <DEDUP_REMOVED lines=12> */
.L_x_12034:
[----:B------:R-:W-:Y:S05]  /*0cf0*/  BSYNC.RECONVERGENT B0 ;  /* 0x0000000000007941 */ /* 0x000fea0003800200 */
.L_x_12033:
        /* <DEDUP_REMOVED lines=12> */
.L_x_12036:
[----:B------:R-:W-:Y:S05]  /*0dc0*/  BSYNC.RECONVERGENT B0 ;  /* 0x0000000000007941 */ /* 0x000fea0003800200 */
.L_x_12035:
        /* <DEDUP_REMOVED lines=18> */
.L_x_12039:
[----:B------:R-:W-:-:S13]  /*0ef0*/  ISETP.GE.U32.AND P0, PT, R3, R2, PT ;  /* 0x000000020300720c */ /* 0x000fda0003f06070 */
[----:B------:R-:W-:Y:S05]  /*0f00*/  @P0 BRA `(.L_x_12041) ;  /* 0x0000000000300947 */ /* 0x000fea0003800000 */
[----:B0----5:R-:W0:Y:S01]  /*0f10*/  LDC.64 R10, c[0x0][0x388] ;  /* 0x0000e200ff0a7b82 */ /* 0x021e220000000a00 */
[----:B------:R-:W-:Y:S02]  /*0f20*/  IADD3 R13, PT, PT, R0, R3, RZ ;  /* 0x00000003000d7210 */ /* 0x000fe40007ffe0ff */
[----:B------:R-:W-:-:S03]  /*0f30*/  IADD3 R3, PT, PT, R3, 0x80, RZ ;  /* 0x0000008003037810 */ /* 0x000fc60007ffe0ff */
[----:B0-----:R-:W-:-:S05]  /*0f40*/  IMAD.WIDE.U32 R10, R13, 0x2, R10 ;  /* 0x000000020d0a7825 */ /* 0x001fca00078e000a */
[----:B------:R1:W-:Y:S02]  /*0f50*/  STG.E.U16 desc[UR4][R10.64], R5 ;  /* 0x000000050a007986 */ /* 0x0003e4000c101504 */
.L_x_12040:
[----:B------:R-:W-:-:S13]  /*0f60*/  ISETP.GE.U32.AND P0, PT, R3, R2, PT ;  /* 0x000000020300720c */ /* 0x000fda0003f06070 */
[----:B------:R-:W-:Y:S05]  /*0f70*/  @P0 BRA `(.L_x_12042) ;  /* 0x0000000000340947 */ /* 0x000fea0003800000 */
[----:B-1----:R-:W1:Y:S01]  /*0f80*/  LDC.64 R4, c[0x0][0x388] ;  /* 0x0000e200ff047b82 */ /* 0x002e620000000a00 */
[----:B0-----:R-:W-:Y:S01]  /*0f90*/  IMAD.IADD R11, R0, 0x1, R3 ;  /* 0x00000001000b7824 */ /* 0x001fe200078e0203 */
[----:B------:R-:W-:-:S03]  /*0fa0*/  IADD3 R3, PT, PT, R3, 0x80, RZ ;  /* 0x0000008003037810 */ /* 0x000fc60007ffe0ff */
[----:B-1----:R-:W-:-:S05]  /*0fb0*/  IMAD.WIDE.U32 R4, R11, 0x2, R4 ;  /* 0x000000020b047825 */ /* 0x002fca00078e0004 */
[----:B------:R1:W-:Y:S02]  /*0fc0*/  STG.E.U16 desc[UR4][R4.64], R6 ;  /* 0x0000000604007986 */ /* 0x0003e4000c101504 */
.L_x_12041:
        /* <DEDUP_REMOVED lines=8> */
.L_x_12042:
[----:B------:R-:W-:Y:S05]  /*1050*/  BSYNC.RELIABLE B1 ;  /* 0x0000000000017941 */ /* 0x000fea0003800100 */
.L_x_12038:
[----:B------:R-:W-:-:S13]  /*1060*/  ISETP.GE.U32.AND P0, PT, R3, R2, PT ;  /* 0x000000020300720c */ /* 0x000fda0003f06070 */
[----:B-12---:R-:W1:Y:S01]  /*1070*/  @!P0 LDC.64 R4, c[0x0][0x388] ;  /* 0x0000e200ff048b82 */ /* 0x006e620000000a00 */
[----:B------:R-:W-:Y:S02]  /*1080*/  @!P0 IADD3 R7, PT, PT, R0, R3, RZ ;  /* 0x0000000300078210 */ /* 0x000fe40007ffe0ff */
[----:B------:R-:W-:-:S03]  /*1090*/  @!P0 IADD3 R3, PT, PT, R3, 0x80, RZ ;  /* 0x0000008003038810 */ /* 0x000fc60007ffe0ff */
[----:B-1----:R-:W-:-:S05]  /*10a0*/  @!P0 IMAD.WIDE.U32 R4, R7, 0x2, R4 ;  /* 0x0000000207048825 */ /* 0x002fca00078e0004 */
[----:B------:R2:W-:Y:S02]  /*10b0*/  @!P0 STG.E.U16 desc[UR4][R4.64], R8 ;  /* 0x0000000804008986 */ /* 0x0005e4000c101504 */
.L_x_12043:
[----:B------:R-:W-:Y:S05]  /*10c0*/  BSYNC.RECONVERGENT B0 ;  /* 0x0000000000007941 */ /* 0x000fea0003800200 */
.L_x_12037:
        /* <DEDUP_REMOVED lines=8> */
.L_x_12020:
        /* <DEDUP_REMOVED lines=9> */
[----:B--2---:R-:W-:Y:S01]  /*11e0*/  SHF.L.U32 R14, R8, 0x10, RZ ;  /* 0x00000010080e7819 */ /* 0x004fe200000006ff */
[----:B------:R-:W-:Y:S01]  /*11f0*/  IMAD.U32 R15, R10, 0x10000, RZ ;  /* 0x000100000a0f7824 */ /* 0x000fe200078e00ff */
[----:B------:R-:W-:Y:S02]  /*1200*/  SHF.L.U32 R16, R9, 0x10, RZ ;  /* 0x0000001009107819 */ /* 0x000fe400000006ff */
[----:B------:R-:W-:Y:S01]  /*1210*/  PRMT R8, R8, 0x7632, R8 ;  /* 0x0000763208087816 */ /* 0x000fe20000000008 */
[----:B------:R-:W-:Y:S01]  /*1220*/  FADD.FTZ R19, -R14, 1 ;  /* 0x3f8000000e137421 */ /* 0x000fe20000010100 */
[----:B------:R-:W-:Y:S01]  /*1230*/  FADD.FTZ R18, -R15, 1 ;  /* 0x3f8000000f127421 */ /* 0x000fe20000010100 */
[----:B------:R-:W-:Y:S01]  /*1240*/  FADD.FTZ R17, -R16, 1 ;  /* 0x3f80000010117421 */ /* 0x000fe20000010100 */
[----:B------:R-:W-:Y:S02]  /*1250*/  SHF.L.U32 R8, R8, 0x10, RZ ;  /* 0x0000001008087819 */ /* 0x000fe400000006ff */
[----:B------:R-:W-:Y:S01]  /*1260*/  PRMT R9, R9, 0x7632, R9 ;  /* 0x0000763209097816 */ /* 0x000fe20000000009 */
[----:B------:R-:W1:Y:S01]  /*1270*/  F2F.BF16.F32 R19, R19 ;  /* 0x0000001300137304 */ /* 0x000e620000202000 */
[----:B------:R-:W-:Y:S01]  /*1280*/  PRMT R10, R10, 0x7632, R10 ;  /* 0x000076320a0a7816 */ /* 0x000fe2000000000a */
[----:B------:R-:W-:Y:S01]  /*1290*/  FADD.FTZ R21, -R8, 1 ;  /* 0x3f80000008157421 */ /* 0x000fe20000010100 */
[----:B------:R-:W-:Y:S01]  /*12a0*/  SHF.L.U32 R13, R11, 0x10, RZ ;  /* 0x000000100b0d7819 */ /* 0x000fe200000006ff */
[----:B------:R-:W-:Y:S01]  /*12b0*/  IMAD.U32 R9, R9, 0x10000, RZ ;  /* 0x0001000009097824 */ /* 0x000fe200078e00ff */
[----:B------:R-:W-:-:S02]  /*12c0*/  SHF.L.U32 R10, R10, 0x10, RZ ;  /* 0x000000100a0a7819 */ /* 0x000fc400000006ff */
[----:B------:R-:W-:Y:S01]  /*12d0*/  PRMT R11, R11, 0x7632, R11 ;  /* 0x000076320b0b7816 */ /* 0x000fe2000000000b */
[----:B------:R-:W2:Y:S01]  /*12e0*/  F2F.BF16.F32 R17, R17 ;  /* 0x0000001100117304 */ /* 0x000ea20000202000 */
[----:B------:R-:W-:Y:S01]  /*12f0*/  FADD.FTZ R20, -R13, 1 ;  /* 0x3f8000000d147421 */ /* 0x000fe20000010100 */
[----:B0-----:R-:W-:Y:S01]  /*1300*/  FADD.FTZ R3, -R9, 1 ;  /* 0x3f80000009037421 */ /* 0x001fe20000010100 */
[----:B------:R-:W-:Y:S01]  /*1310*/  FADD.FTZ R2, -R10, 1 ;  /* 0x3f8000000a027421 */ /* 0x000fe20000010100 */
[----:B------:R-:W-:Y:S02]  /*1320*/  SHF.L.U32 R11, R11, 0x10, RZ ;  /* 0x000000100b0b7819 */ /* 0x000fe400000006ff */
[----:B-1----:R-:W-:Y:S02]  /*1330*/  SHF.L.U32 R23, R19, 0x10, RZ ;  /* 0x0000001013177819 */ /* 0x002fe400000006ff */
[----:B------:R-:W0:Y:S01]  /*1340*/  F2F.BF16.F32 R18, R18 ;  /* 0x0000001200127304 */ /* 0x000e220000202000 */
[----:B------:R-:W-:Y:S01]  /*1350*/  FADD.FTZ R26, -R11, 1 ;  /* 0x3f8000000b1a7421 */ /* 0x000fe20000010100 */
[C---:B---3--:R-:W-:Y:S01]  /*1360*/  IMAD.U32 R22, R4.reuse, 0x10000, RZ ;  /* 0x0001000004167824 */ /* 0x048fe200078e00ff */
[----:B------:R-:W-:Y:S01]  /*1370*/  PRMT R4, R4, 0x7632, R4 ;  /* 0x0000763204047816 */ /* 0x000fe20000000004 */
[----:B--2---:R-:W-:-:S04]  /*1380*/  IMAD.U32 R24, R17, 0x10000, RZ ;  /* 0x0001000011187824 */ /* 0x004fc800078e00ff */
[----:B------:R-:W1:Y:S01]  /*1390*/  F2F.BF16.F32 R21, R21 ;  /* 0x0000001500157304 */ /* 0x000e620000202000 */
[----:B------:R-:W-:Y:S01]  /*13a0*/  FMUL.FTZ R22, R22, R23 ;  /* 0x0000001716167220 */ /* 0x000fe20000410000 */
[C---:B------:R-:W-:Y:S02]  /*13b0*/  SHF.L.U32 R23, R5.reuse, 0x10, RZ ;  /* 0x0000001005177819 */ /* 0x040fe400000006ff */
[----:B------:R-:W-:-:S03]  /*13c0*/  PRMT R5, R5, 0x7632, R5 ;  /* 0x0000763205057816 */ /* 0x000fc60000000005 */
[----:B------:R-:W-:Y:S01]  /*13d0*/  FMUL.FTZ R23, R23, R24 ;  /* 0x0000001817177220 */ /* 0x000fe20000410000 */
[----:B------:R-:W-:Y:S01]  /*13e0*/  F2F.BF16.F32 R20, R20 ;  /* 0x0000001400147304 */ /* 0x000fe20000202000 */
[----:B------:R-:W-:Y:S02]  /*13f0*/  SHF.L.U32 R24, R6, 0x10, RZ ;  /* 0x0000001006187819 */ /* 0x000fe400000006ff */
[----:B0-----:R-:W-:Y:S02]  /*1400*/  SHF.L.U32 R25, R18, 0x10, RZ ;  /* 0x0000001012197819 */ /* 0x001fe400000006ff */
[----:B------:R-:W-:Y:S01]  /*1410*/  PRMT R6, R6, 0x7632, R6 ;  /* 0x0000763206067816 */ /* 0x000fe20000000006 */
[----:B-1----:R-:W-:Y:S02]  /*1420*/  IMAD.U32 R21, R21, 0x10000, RZ ;  /* 0x0001000015157824 */ /* 0x002fe400078e00ff */
[----:B------:R-:W0:Y:S01]  /*1430*/  F2F.BF16.F32 R3, R3 ;  /* 0x0000000300037304 */ /* 0x000e220000202000 */
[----:B------:R-:W-:Y:S01]  /*1440*/  FMUL.FTZ R24, R24, R25 ;  /* 0x0000001918187220 */ /* 0x000fe20000410000 */
[C---:B------:R-:W-:Y:S01]  /*1450*/  IMAD.U32 R25, R7.reuse, 0x10000, RZ ;  /* 0x0001000007197824 */ /* 0x040fe200078e00ff */
[----:B------:R-:W-:-:S04]  /*1460*/  PRMT R7, R7, 0x7632, R7 ;  /* 0x0000763207077816 */ /* 0x000fc80000000007 */
[----:B------:R-:W-:Y:S01]  /*1470*/  SHF.L.U32 R7, R7, 0x10, RZ ;  /* 0x0000001007077819 */ /* 0x000fe200000006ff */
[----:B------:R-:W1:Y:S01]  /*1480*/  F2F.BF16.F32 R2, R2 ;  /* 0x0000000200027304 */ /* 0x000e620000202000 */
[----:B0-----:R-:W-:-:S07]  /*1490*/  SHF.L.U32 R3, R3, 0x10, RZ ;  /* 0x0000001003037819 */ /* 0x001fce00000006ff */
[----:B------:R0:W-:Y:S08]  /*14a0*/  F2F.BF16.F32 R19, R26 ;  /* 0x0000001a00137304 */ /* 0x0001f00000202000 */
[----:B------:R2:W3:Y:S01]  /*14b0*/  F2F.BF16.F32 R17, R22 ;  /* 0x0000001600117304 */ /* 0x0004e20000202000 */
[----:B0-----:R-:W-:-:S05]  /*14c0*/  SHF.L.U32 R26, R20, 0x10, RZ ;  /* 0x00000010141a7819 */ /* 0x001fca00000006ff */
[----:B------:R-:W-:Y:S02]  /*14d0*/  FMUL.FTZ R25, R25, R26 ;  /* 0x0000001a19197220 */ /* 0x000fe40000410000 */
[----:B------:R1:W0:Y:S01]  /*14e0*/  F2F.BF16.F32 R20, R24 ;  /* 0x0000001800147304 */ /* 0x0002220000202000 */
[----:B--2---:R-:W-:-:S05]  /*14f0*/  SHF.L.U32 R22, R4, 0x10, RZ ;  /* 0x0000001004167819 */ /* 0x004fca00000006ff */
[----:B------:R-:W-:Y:S01]  /*1500*/  FMUL.FTZ R21, R22, R21 ;  /* 0x0000001516157220 */ /* 0x000fe20000410000 */
[----:B------:R-:W-:Y:S01]  /*1510*/  SHF.L.U32 R22, R5, 0x10, RZ ;  /* 0x0000001005167819 */ /* 0x000fe200000006ff */
[----:B------:R2:W4:Y:S01]  /*1520*/  F2F.BF16.F32 R18, R23 ;  /* 0x0000001700127304 */ /* 0x0005220000202000 */
[----:B-1----:R-:W-:Y:S02]  /*1530*/  SHF.L.U32 R24, R2, 0x10, RZ ;  /* 0x0000001002187819 */ /* 0x002fe400000006ff */
[----:B---3--:R-:W-:Y:S01]  /*1540*/  SHF.L.U32 R17, R17, 0x10, RZ ;  /* 0x0000001011117819 */ /* 0x008fe200000006ff */
[----:B------:R-:W-:Y:S02]  /*1550*/  FMUL.FTZ R22, R22, R3 ;  /* 0x0000000316167220 */ /* 0x000fe40000410000 */
[----:B------:R-:W1:Y:S01]  /*1560*/  LDC.64 R2, c[0x0][0x388] ;  /* 0x0000e200ff027b82 */ /* 0x000e620000000a00 */
[----:B0-----:R-:W-:Y:S01]  /*1570*/  IMAD.U32 R20, R20, 0x10000, RZ ;  /* 0x0001000014147824 */ /* 0x001fe200078e00ff */
[----:B------:R4:W0:Y:S01]  /*1580*/  F2F.BF16.F32 R5, R21 ;  /* 0x0000001500057304 */ /* 0x0008220000202000 */
[----:B--2---:R-:W-:-:S02]  /*1590*/  IMAD.U32 R23, R6, 0x10000, RZ ;  /* 0x0001000006177824 */ /* 0x004fc400078e00ff */
[----:B------:R-:W-:Y:S01]  /*15a0*/  FMUL.FTZ R14, R14, R17 ;  /* 0x000000110e0e7220 */ /* 0x000fe20000410000 */
[----:B------:R-:W-:Y:S01]  /*15b0*/  FMUL.FTZ R15, R15, R20 ;  /* 0x000000140f0f7220 */ /* 0x000fe20000410000 */
[----:B------:R-:W-:Y:S01]  /*15c0*/  FMUL.FTZ R23, R23, R24 ;  /* 0x0000001817177220 */ /* 0x000fe20000410000 */
[----:B------:R-:W-:Y:S02]  /*15d0*/  IMAD.U32 R24, R19, 0x10000, RZ ;  /* 0x0001000013187824 */ /* 0x000fe400078e00ff */
[----:B------:R-:W2:Y:S01]  /*15e0*/  F2F.BF16.F32 R4, R25 ;  /* 0x0000001900047304 */ /* 0x000ea20000202000 */
[----:B----4-:R-:W-:Y:S01]  /*15f0*/  SHF.L.U32 R21, R18, 0x10, RZ ;  /* 0x0000001012157819 */ /* 0x010fe200000006ff */
[----:B------:R-:W-:-:S04]  /*1600*/  FMUL.FTZ R7, R7, R24 ;  /* 0x0000001807077220 */ /* 0x000fc80000410000 */
[----:B------:R-:W-:Y:S01]  /*1610*/  FMUL.FTZ R16, R16, R21 ;  /* 0x0000001510107220 */ /* 0x000fe20000410000 */
[----:B0-----:R-:W-:Y:S01]  /*1620*/  SHF.L.U32 R5, R5, 0x10, RZ ;  /* 0x0000001005057819 */ /* 0x001fe200000006ff */
[----:B------:R-:W0:Y:S04]  /*1630*/  F2F.BF16.F32 R6, R22 ;  /* 0x0000001600067304 */ /* 0x000e280000202000 */
[----:B------:R-:W-:Y:S01]  /*1640*/  FMUL.FTZ R5, R8, R5 ;  /* 0x0000000508057220 */ /* 0x000fe20000410000 */
[----:B-1----:R-:W-:Y:S01]  /*1650*/  IMAD.WIDE.U32 R2, R0, 0x2, R2 ;  /* 0x0000000200027825 */ /* 0x002fe200078e0002 */
[----:B--2---:R-:W-:Y:S02]  /*1660*/  SHF.L.U32 R4, R4, 0x10, RZ ;  /* 0x0000001004047819 */ /* 0x004fe400000006ff */
[----:B------:R-:W1:Y:S01]  /*1670*/  F2F.BF16.F32 R19, R23 ;  /* 0x0000001700137304 */ /* 0x000e620000202000 */
[----:B------:R-:W-:-:S07]  /*1680*/  IMAD.WIDE.U32 R2, R12, 0x10, R2 ;  /* 0x000000100c027825 */ /* 0x000fce00078e0002 */
[----:B------:R-:W2:Y:S01]  /*1690*/  F2F.BF16.F32 R7, R7 ;  /* 0x0000000700077304 */ /* 0x000ea20000202000 */
[----:B0-----:R-:W-:-:S04]  /*16a0*/  IMAD.U32 R6, R6, 0x10000, RZ ;  /* 0x0001000006067824 */ /* 0x001fc800078e00ff */
[----:B------:R-:W-:Y:S01]  /*16b0*/  FMUL.FTZ R9, R9, R6 ;  /* 0x0000000609097220 */ /* 0x000fe20000410000 */
[----:B-1----:R-:W-:-:S05]  /*16c0*/  SHF.L.U32 R19, R19, 0x10, RZ ;  /* 0x0000001013137819 */ /* 0x002fca00000006ff */
[----:B------:R-:W-:Y:S01]  /*16d0*/  FMUL.FTZ R6, R10, R19 ;  /* 0x000000130a067220 */ /* 0x000fe20000410000 */
[----:B--2---:R-:W-:Y:S01]  /*16e0*/  SHF.L.U32 R0, R7, 0x10, RZ ;  /* 0x0000001007007819 */ /* 0x004fe200000006ff */
[----:B------:R-:W-:Y:S01]  /*16f0*/  FMUL.FTZ R7, R13, R4 ;  /* 0x000000040d077220 */ /* 0x000fe20000410000 */
[----:B------:R-:W-:Y:S02]  /*1700*/  F2FP.BF16.F32.PACK_AB R4, R5, R14 ;  /* 0x0000000e0504723e */ /* 0x000fe400000010ff */
[----:B------:R-:W-:Y:S01]  /*1710*/  F2FP.BF16.F32.PACK_AB R5, R9, R16 ;  /* 0x000000100905723e */ /* 0x000fe200000010ff */
[----:B------:R-:W-:Y:S01]  /*1720*/  FMUL.FTZ R0, R11, R0 ;  /* 0x000000000b007220 */ /* 0x000fe20000410000 */
[----:B------:R-:W-:-:S04]  /*1730*/  F2FP.BF16.F32.PACK_AB R6, R6, R15 ;  /* 0x0000000f0606723e */ /* 0x000fc800000010ff */
[----:B------:R-:W-:-:S05]  /*1740*/  F2FP.BF16.F32.PACK_AB R7, R0, R7 ;  /* 0x000000070007723e */ /* 0x000fca00000010ff */
[----:B------:R-:W-:Y:S01]  /*1750*/  STG.E.128 desc[UR4][R2.64], R4 ;  /* 0x0000000402007986 */ /* 0x000fe2000c101d04 */
[----:B------:R-:W-:Y:S05]  /*1760*/  EXIT ;  /* 0x000000000000794d */ /* 0x000fea0003800000 */
.L_x_12044:
        /* <DEDUP_REMOVED lines=9> */
.L_x_14682:


//--------------------- .text._ZN2at6native18elementwise_kernelILi128ELi4EZNS0_15gpu_kernel_implIZZZNS0_28sigmoid_backward_kernel_cudaERNS_18TensorIteratorBaseEENKUlvE0_clEvENKUlvE1_clEvEUlN3c104HalfES8_E_EEvS4_RKT_EUliE_EEviT1_ --------------------------
	.section	.text._ZN2at6native18elementwise_kernelILi128ELi4EZNS0_15gpu_kernel_implIZZZNS0_28sigmoid_backward_kernel_cudaERNS_18TensorIteratorBaseEENKUlvE0_clEvENKUlvE1_clEvEUlN3c104HalfES8_E_EEvS4_RKT_EUliE_EEviT1_,"ax",@progbits
	.align	128
        .global         _ZN2at6native18elementwise_kernelILi128ELi4EZNS0_15gpu_kernel_implIZZZNS0_28sigmoid_backward_kernel_cudaERNS_18TensorIteratorBaseEENKUlvE0_clEvENKUlvE1_clEvEUlN3c104HalfES8_E_EEvS4_RKT_EUliE_EEviT1_
        .type           _ZN2at6native18elementwise_kernelILi128ELi4EZNS0_15gpu_kernel_implIZZZNS0_28sigmoid_backward_kernel_cudaERNS_18TensorIteratorBaseEENKUlvE0_clEvENKUlvE1_clEvEUlN3c104HalfES8_E_EEvS4_RKT_EUliE_EEviT1_,@function
        .size           _ZN2at6native18elementwise_kernelILi128ELi4EZNS0_15gpu_kernel_implIZZZNS0_28sigmoid_backward_kernel_cudaERNS_18TensorIteratorBaseEENKUlvE0_clEvENKUlvE1_clEvEUlN3c104HalfES8_E_EEvS4_RKT_EUliE_EEviT1_,(.L_x_14683 - _ZN2at6native18elementwise_kernelILi128ELi4EZNS0_15gpu_kernel_implIZZZNS0_28sigmoid_backward_kernel_cudaERNS_18TensorIteratorBaseEENKUlvE0_clEvENKUlvE1_clEvEUlN3c104HalfES8_E_EEvS4_RKT_EUliE_EEviT1_)
        .other          _ZN2at6native18elementwise_kernelILi128ELi4EZNS0_15gpu_kernel_implIZZZNS0_28sigmoid_backward_kernel_cudaERNS_18TensorIteratorBaseEENKUlvE0_clEvENKUlvE1_clEvEUlN3c104HalfES8_E_EEvS4_RKT_EUliE_EEviT1_,@"STO_CUDA_ENTRY STV_DEFAULT"
_ZN2at6native18elementwise_kernelILi128ELi4EZNS0_15gpu_kernel_implIZZZNS0_28sigmoid_backward_kernel_cudaERNS_18TensorIteratorBaseEENKUlvE0_clEvENKUlvE1_clEvEUlN3c104HalfES8_E_EEvS4_RKT_EUliE_EEviT1_:
.text._ZN2at6native18elementwise_kernelILi128ELi4EZNS0_15gpu_kernel_implIZZZNS0_28sigmoid_backward_kernel_cudaERNS_18TensorIteratorBaseEENKUlvE0_clEvENKUlvE1_clEvEUlN3c104HalfES8_E_EEvS4_RKT_EUliE_EEviT1_:
        /* <DEDUP_REMOVED lines=371> */
.L_x_12047:
        /* <DEDUP_REMOVED lines=19> */
.L_x_12051:
[----:B------:R-:W2:Y:S02]  /*1860*/  LDG.E.U8 R2, desc[UR36][R2.64] ;  /* 0x0000002402027981 */ /* 0x000ea4000c1e1100 */
[----:B--2---:R-:W-:-:S04]  /*1870*/  I2FP.F32.U32 R0, R2 ;  /* 0x0000000200007245 */ /* 0x004fc80000201000 */
[----:B------:R-:W-:-:S04]  /*1880*/  F2FP.F16.F32.PACK_AB R0, RZ, R0 ;  /* 0x00000000ff00723e */ /* 0x000fc800000000ff */
[----:B------:R-:W-:Y:S01]  /*1890*/  PRMT R19, R0, 0x7610, R19 ;  /* 0x0000761000137816 */ /* 0x000fe20000000013 */
[----:B------:R-:W-:Y:S06]  /*18a0*/  BRA `(.L_x_12053) ;  /* 0x0000000c00b47947 */ /* 0x000fec0003800000 */
.L_x_12050:
        /* <DEDUP_REMOVED lines=11> */
.L_x_12055:
[----:B------:R-:W2:Y:S02]  /*1960*/  LDG.E R2, desc[UR36][R2.64] ;  /* 0x0000002402027981 */ /* 0x000ea4000c1e1900 */
[----:B--2---:R-:W-:-:S04]  /*1970*/  I2FP.F32.S32 R0, R2 ;  /* 0x0000000200007245 */ /* 0x004fc80000201400 */
[----:B------:R-:W-:-:S04]  /*1980*/  F2FP.F16.F32.PACK_AB R0, RZ, R0 ;  /* 0x00000000ff00723e */ /* 0x000fc800000000ff */
[----:B------:R-:W-:Y:S01]  /*1990*/  PRMT R19, R0, 0x7610, R19 ;  /* 0x0000761000137816 */ /* 0x000fe20000000013 */
[----:B------:R-:W-:Y:S06]  /*19a0*/  BRA `(.L_x_12053) ;  /* 0x0000000c00747947 */ /* 0x000fec0003800000 */
.L_x_12054:
[----:B------:R-:W2:Y:S02]  /*19b0*/  LDG.E.U16 R2, desc[UR36][R2.64] ;  /* 0x0000002402027981 */ /* 0x000ea4000c1e1500 */
[----:B--2---:R-:W0:Y:S02]  /*19c0*/  I2F.S16 R0, R2 ;  /* 0x0000000200007306 */ /* 0x004e240000101400 */
[----:B0-----:R-:W-:-:S04]  /*19d0*/  F2FP.F16.F32.PACK_AB R0, RZ, R0 ;  /* 0x00000000ff00723e */ /* 0x001fc800000000ff */
[----:B------:R-:W-:Y:S01]  /*19e0*/  PRMT R19, R0, 0x7610, R19 ;  /* 0x0000761000137816 */ /* 0x000fe20000000013 */
[----:B------:R-:W-:Y:S06]  /*19f0*/  BRA `(.L_x_12053) ;  /* 0x0000000c00607947 */ /* 0x000fec0003800000 */
.L_x_12049:
        /* <DEDUP_REMOVED lines=9> */
.L_x_12057:
[----:B------:R0:W5:Y:S01]  /*1a90*/  LDG.E.U16 R19, desc[UR36][R2.64] ;  /* 0x0000002402137981 */ /* 0x000162000c1e1500 */
[----:B------:R-:W-:Y:S05]  /*1aa0*/  BRA `(.L_x_12053) ;  /* 0x0000000c00347947 */ /* 0x000fea0003800000 */
.L_x_12056:
        /* <DEDUP_REMOVED lines=9> */
.L_x_12059:
[----:B------:R1:W5:Y:S01]  /*1b40*/  LDG.E.U16 R19, desc[UR36][R2.64] ;  /* 0x0000002402137981 */ /* 0x000362000c1e1500 */
[----:B------:R-:W-:Y:S05]  /*1b50*/  BRA `(.L_x_12053) ;  /* 0x0000000c00087947 */ /* 0x000fea0003800000 */
.L_x_12058:
        /* <DEDUP_REMOVED lines=9> */
.L_x_12048:
        /* <DEDUP_REMOVED lines=14> */
.L_x_12062:
        /* <DEDUP_REMOVED lines=9> */
.L_x_12061:
        /* <DEDUP_REMOVED lines=27> */
.L_x_12064:
        /* <DEDUP_REMOVED lines=14> */
.L_x_12063:
[----:B------:R-:W2:Y:S02]  /*1ff0*/  LDG.E.U16 R0, desc[UR36][R2.64] ;  /* 0x0000002402007981 */ /* 0x000ea4000c1e1500 */
[----:B--2---:R-:W-:-:S05]  /*2000*/  IMAD.U32 R0, R0, 0x10000, RZ ;  /* 0x0001000000007824 */ /* 0x004fca00078e00ff */
[----:B------:R-:W-:-:S04]  /*2010*/  F2FP.F16.F32.PACK_AB R0, RZ, R0 ;  /* 0x00000000ff00723e */ /* 0x000fc800000000ff */
[----:B------:R-:W-:Y:S01]  /*2020*/  PRMT R19, R0, 0x7610, R19 ;  /* 0x0000761000137816 */ /* 0x000fe20000000013 */
[----:B------:R-:W-:Y:S06]  /*2030*/  BRA `(.L_x_12053) ;  /* 0x0000000400d07947 */ /* 0x000fec0003800000 */
.L_x_12060:
        /* <DEDUP_REMOVED lines=13> */
.L_x_12067:
        /* <DEDUP_REMOVED lines=21> */
.L_x_12071:
[----:B------:R-:W-:Y:S05]  /*2260*/  BSYNC.RECONVERGENT B1 ;  /* 0x0000000000017941 */ /* 0x000fea0003800200 */
.L_x_12070:
[----:B------:R-:W-:Y:S01]  /*2270*/  IMAD.SHL.U32 R0, R0, 0x100000, RZ ;  /* 0x0010000000007824 */ /* 0x000fe200078e00ff */
[----:B------:R-:W-:-:S04]  /*2280*/  LEA R2, R2, 0x3b800000, 0x17 ;  /* 0x3b80000002027811 */ /* 0x000fc800078eb8ff */
[----:B------:R-:W-:-:S07]  /*2290*/  LOP3.LUT R0, R2, R0, R7, 0xfe, !PT ;  /* 0x0000000002007212 */ /* 0x000fce00078efe07 */
.L_x_12069:
[----:B------:R-:W-:Y:S05]  /*22a0*/  BSYNC.RECONVERGENT B0 ;  /* 0x0000000000007941 */ /* 0x000fea0003800200 */
.L_x_12068:
[----:B------:R-:W-:-:S04]  /*22b0*/  F2FP.F16.F32.PACK_AB R0, RZ, R0 ;  /* 0x00000000ff00723e */ /* 0x000fc800000000ff */
[----:B------:R-:W-:Y:S01]  /*22c0*/  PRMT R19, R0, 0x7610, R19 ;  /* 0x0000761000137816 */ /* 0x000fe20000000013 */
[----:B------:R-:W-:Y:S06]  /*22d0*/  BRA `(.L_x_12053) ;  /* 0x0000000400287947 */ /* 0x000fec0003800000 */
.L_x_12066:
        /* <DEDUP_REMOVED lines=21> */
.L_x_12075:
[----:B------:R-:W-:Y:S05]  /*2430*/  BSYNC.RECONVERGENT B1 ;  /* 0x0000000000017941 */ /* 0x000fea0003800200 */
.L_x_12074:
[----:B------:R-:W-:Y:S01]  /*2440*/  IMAD.SHL.U32 R0, R0, 0x200000, RZ ;  /* 0x0020000000007824 */ /* 0x000fe200078e00ff */
[----:B------:R-:W-:-:S04]  /*2450*/  LEA R2, R2, 0x37800000, 0x17 ;  /* 0x3780000002027811 */ /* 0x000fc800078eb8ff */
[----:B------:R-:W-:-:S07]  /*2460*/  LOP3.LUT R0, R2, R0, R7, 0xfe, !PT ;  /* 0x0000000002007212 */ /* 0x000fce00078efe07 */
.L_x_12073:
[----:B------:R-:W-:Y:S05]  /*2470*/  BSYNC.RECONVERGENT B0 ;  /* 0x0000000000007941 */ /* 0x000fea0003800200 */
.L_x_12072:
[----:B------:R-:W-:-:S04]  /*2480*/  F2FP.F16.F32.PACK_AB R0, RZ, R0 ;  /* 0x00000000ff00723e */ /* 0x000fc800000000ff */
[----:B------:R-:W-:Y:S01]  /*2490*/  PRMT R19, R0, 0x7610, R19 ;  /* 0x0000761000137816 */ /* 0x000fe20000000013 */
[----:B------:R-:W-:Y:S06]  /*24a0*/  BRA `(.L_x_12053) ;  /* 0x0000000000b47947 */ /* 0x000fec0003800000 */
.L_x_12065:
[----:B------:R-:W-:-:S09]  /*24b0*/  UISETP.NE.AND UP0, UPT, UR4, 0x1c, UPT ;  /* 0x0000001c0400788c */ /* 0x000fd2000bf05270 */
[----:B------:R-:W-:Y:S05]  /*24c0*/  BRA.U !UP0, `(.L_x_12076) ;  /* 0x00000001089c7547 */ /* 0x000fea000b800000 */
[----:B------:R-:W-:-:S09]  /*24d0*/  UISETP.NE.AND UP0, UPT, UR4, 0x1d, UPT ;  /* 0x0000001d0400788c */ /* 0x000fd2000bf05270 */
[----:B------:R-:W-:Y:S05]  /*24e0*/  BRA.U !UP0, `(.L_x_12077) ;  /* 0x0000000108807547 */ /* 0x000fea000b800000 */
[----:B------:R-:W-:-:S09]  /*24f0*/  UISETP.NE.AND UP0, UPT, UR4, 0x2c, UPT ;  /* 0x0000002c0400788c */ /* 0x000fd2000bf05270 */
[----:B------:R-:W-:Y:S05]  /*2500*/  BRA.U !UP0, `(.L_x_12078) ;  /* 0x0000000108487547 */ /* 0x000fea000b800000 */
.L_x_12052:
        /* <DEDUP_REMOVED lines=16> */
.L_x_12079:
[----:B------:R-:W-:Y:S01]  /*2610*/  PRMT R19, RZ, 0x7610, R19 ;  /* 0x00007610ff137816 */ /* 0x000fe20000000013 */
[----:B------:R-:W-:Y:S06]  /*2620*/  BRA `(.L_x_12053) ;  /* 0x0000000000547947 */ /* 0x000fec0003800000 */
.L_x_12078:
        /* <DEDUP_REMOVED lines=8> */
.L_x_12081:
[----:B------:R-:W-:Y:S05]  /*26b0*/  BSYNC.RECONVERGENT B0 ;  /* 0x0000000000007941 */ /* 0x000fea0003800200 */
.L_x_12080:
[----:B------:R-:W-:-:S04]  /*26c0*/  F2FP.F16.F32.PACK_AB R0, RZ, R0 ;  /* 0x00000000ff00723e */ /* 0x000fc800000000ff */
[----:B------:R-:W-:Y:S01]  /*26d0*/  PRMT R19, R0, 0x7610, R19 ;  /* 0x0000761000137816 */ /* 0x000fe20000000013 */
[----:B------:R-:W-:Y:S06]  /*26e0*/  BRA `(.L_x_12053) ;  /* 0x0000000000247947 */ /* 0x000fec0003800000 */
.L_x_12077:
[----:B------:R-:W2:Y:S02]  /*26f0*/  LDG.E.64 R2, desc[UR36][R2.64] ;  /* 0x0000002402027981 */ /* 0x000ea4000c1e1b00 */
[----:B--2---:R-:W0:Y:S02]  /*2700*/  I2F.U64 R0, R2 ;  /* 0x0000000200007312 */ /* 0x004e240000301000 */
[----:B0-----:R-:W-:-:S04]  /*2710*/  F2FP.F16.F32.PACK_AB R0, RZ, R0 ;  /* 0x00000000ff00723e */ /* 0x001fc800000000ff */
[----:B------:R-:W-:Y:S01]  /*2720*/  PRMT R19, R0, 0x7610, R19 ;  /* 0x0000761000137816 */ /* 0x000fe20000000013 */
[----:B------:R-:W-:Y:S06]  /*2730*/  BRA `(.L_x_12053) ;  /* 0x0000000000107947 */ /* 0x000fec0003800000 */
.L_x_12076:
[----:B------:R-:W2:Y:S02]  /*2740*/  LDG.E R2, desc[UR36][R2.64] ;  /* 0x0000002402027981 */ /* 0x000ea4000c1e1900 */
[----:B--2---:R-:W-:-:S04]  /*2750*/  I2FP.F32.U32 R0, R2 ;  /* 0x0000000200007245 */ /* 0x004fc80000201000 */
[----:B------:R-:W-:-:S04]  /*2760*/  F2FP.F16.F32.PACK_AB R0, RZ, R0 ;  /* 0x00000000ff00723e */ /* 0x000fc800000000ff */
[----:B------:R-:W-:-:S07]  /*2770*/  PRMT R19, R0, 0x7610, R19 ;  /* 0x0000761000137816 */ /* 0x000fce0000000013 */
.L_x_12053:
        /* <DEDUP_REMOVED lines=18> */
.L_x_12085:
[----:B------:R-:W2:Y:S02]  /*28a0*/  LDG.E.U8 R2, desc[UR36][R2.64] ;  /* 0x0000002402027981 */ /* 0x000ea4000c1e1100 */
[----:B--2---:R-:W-:-:S04]  /*28b0*/  I2FP.F32.U32 R0, R2 ;  /* 0x0000000200007245 */ /* 0x004fc80000201000 */
[----:B------:R-:W-:Y:S01]  /*28c0*/  F2FP.F16.F32.PACK_AB R0, RZ, R0 ;  /* 0x00000000ff00723e */ /* 0x000fe200000000ff */
[----:B------:R-:W-:Y:S06]  /*28d0*/  BRA `(.L_x_12087) ;  /* 0x0000000c007c7947 */ /* 0x000fec0003800000 */
.L_x_12084:
        /* <DEDUP_REMOVED lines=10> */
.L_x_12089:
[----:B------:R-:W2:Y:S02]  /*2980*/  LDG.E R2, desc[UR36][R2.64] ;  /* 0x0000002402027981 */ /* 0x000ea4000c1e1900 */
[----:B--2---:R-:W-:-:S04]  /*2990*/  I2FP.F32.S32 R0, R2 ;  /* 0x0000000200007245 */ /* 0x004fc80000201400 */
[----:B------:R-:W-:Y:S01]  /*29a0*/  F2FP.F16.F32.PACK_AB R0, RZ, R0 ;  /* 0x00000000ff00723e */ /* 0x000fe200000000ff */
[----:B------:R-:W-:Y:S06]  /*29b0*/  BRA `(.L_x_12087) ;  /* 0x0000000c00447947 */ /* 0x000fec0003800000 */
.L_x_12088:
[----:B------:R-:W2:Y:S02]  /*29c0*/  LDG.E.U16 R2, desc[UR36][R2.64] ;  /* 0x0000002402027981 */ /* 0x000ea4000c1e1500 */
[----:B--2---:R-:W0:Y:S02]  /*29d0*/  I2F.S16 R0, R2 ;  /* 0x0000000200007306 */ /* 0x004e240000101400 */
[----:B0-----:R-:W-:Y:S01]  /*29e0*/  F2FP.F16.F32.PACK_AB R0, RZ, R0 ;  /* 0x00000000ff00723e */ /* 0x001fe200000000ff */
[----:B------:R-:W-:Y:S06]  /*29f0*/  BRA `(.L_x_12087) ;  /* 0x0000000c00347947 */ /* 0x000fec0003800000 */
.L_x_12083:
        /* <DEDUP_REMOVED lines=9> */
.L_x_12091:
[----:B------:R1:W5:Y:S01]  /*2a90*/  LDG.E.U16 R0, desc[UR36][R2.64] ;  /* 0x0000002402007981 */ /* 0x000362000c1e1500 */
[----:B------:R-:W-:Y:S05]  /*2aa0*/  BRA `(.L_x_12087) ;  /* 0x0000000c00087947 */ /* 0x000fea0003800000 */
.L_x_12090:
        /* <DEDUP_REMOVED lines=9> */
.L_x_12093:
[----:B------:R0:W5:Y:S01]  /*2b40*/  LDG.E.U16 R0, desc[UR36][R2.64] ;  /* 0x0000002402007981 */ /* 0x000162000c1e1500 */
[----:B------:R-:W-:Y:S05]  /*2b50*/  BRA `(.L_x_12087) ;  /* 0x0000000800dc7947 */ /* 0x000fea0003800000 */
.L_x_12092:
        /* <DEDUP_REMOVED lines=8> */
.L_x_12082:
        /* <DEDUP_REMOVED lines=13> */
.L_x_12096:
        /* <DEDUP_REMOVED lines=8> */
.L_x_12095:
        /* <DEDUP_REMOVED lines=27> */
.L_x_12098:
        /* <DEDUP_REMOVED lines=13> */
.L_x_12097:
[----:B------:R-:W2:Y:S02]  /*2fb0*/  LDG.E.U16 R0, desc[UR36][R2.64] ;  /* 0x0000002402007981 */ /* 0x000ea4000c1e1500 */
[----:B--2---:R-:W-:-:S05]  /*2fc0*/  IMAD.U32 R0, R0, 0x10000, RZ ;  /* 0x0001000000007824 */ /* 0x004fca00078e00ff */
[----:B------:R-:W-:Y:S01]  /*2fd0*/  F2FP.F16.F32.PACK_AB R0, RZ, R0 ;  /* 0x00000000ff00723e */ /* 0x000fe200000000ff */
[----:B------:R-:W-:Y:S06]  /*2fe0*/  BRA `(.L_x_12087) ;  /* 0x0000000400b87947 */ /* 0x000fec0003800000 */
.L_x_12094:
        /* <DEDUP_REMOVED lines=12> */
.L_x_12101:
        /* <DEDUP_REMOVED lines=21> */
.L_x_12105:
[----:B------:R-:W-:Y:S05]  /*3200*/  BSYNC.RECONVERGENT B1 ;  /* 0x0000000000017941 */ /* 0x000fea0003800200 */
.L_x_12104:
[----:B------:R-:W-:Y:S01]  /*3210*/  IMAD.SHL.U32 R0, R0, 0x100000, RZ ;  /* 0x0010000000007824 */ /* 0x000fe200078e00ff */
[----:B------:R-:W-:-:S04]  /*3220*/  LEA R2, R2, 0x3b800000, 0x17 ;  /* 0x3b80000002027811 */ /* 0x000fc800078eb8ff */
[----:B------:R-:W-:-:S07]  /*3230*/  LOP3.LUT R0, R2, R0, R7, 0xfe, !PT ;  /* 0x0000000002007212 */ /* 0x000fce00078efe07 */
.L_x_12103:
[----:B------:R-:W-:Y:S05]  /*3240*/  BSYNC.RECONVERGENT B0 ;  /* 0x0000000000007941 */ /* 0x000fea0003800200 */
.L_x_12102:
[----:B------:R-:W-:Y:S01]  /*3250*/  F2FP.F16.F32.PACK_AB R0, RZ, R0 ;  /* 0x00000000ff00723e */ /* 0x000fe200000000ff */
[----:B------:R-:W-:Y:S06]  /*3260*/  BRA `(.L_x_12087) ;  /* 0x0000000400187947 */ /* 0x000fec0003800000 */
.L_x_12100:
        /* <DEDUP_REMOVED lines=21> */
.L_x_12109:
[----:B------:R-:W-:Y:S05]  /*33c0*/  BSYNC.RECONVERGENT B1 ;  /* 0x0000000000017941 */ /* 0x000fea0003800200 */
.L_x_12108:
[----:B------:R-:W-:Y:S01]  /*33d0*/  IMAD.SHL.U32 R0, R0, 0x200000, RZ ;  /* 0x0020000000007824 */ /* 0x000fe200078e00ff */
[----:B------:R-:W-:-:S04]  /*33e0*/  LEA R2, R2, 0x37800000, 0x17 ;  /* 0x3780000002027811 */ /* 0x000fc800078eb8ff */
[----:B------:R-:W-:-:S07]  /*33f0*/  LOP3.LUT R0, R2, R0, R7, 0xfe, !PT ;  /* 0x0000000002007212 */ /* 0x000fce00078efe07 */
.L_x_12107:
[----:B------:R-:W-:Y:S05]  /*3400*/  BSYNC.RECONVERGENT B0 ;  /* 0x0000000000007941 */ /* 0x000fea0003800200 */
.L_x_12106:
[----:B------:R-:W-:Y:S01]  /*3410*/  F2FP.F16.F32.PACK_AB R0, RZ, R0 ;  /* 0x00000000ff00723e */ /* 0x000fe200000000ff */
[----:B------:R-:W-:Y:S06]  /*3420*/  BRA `(.L_x_12087) ;  /* 0x0000000000a87947 */ /* 0x000fec0003800000 */
.L_x_12099:
[----:B------:R-:W-:-:S09]  /*3430*/  UISETP.NE.AND UP0, UPT, UR4, 0x1c, UPT ;  /* 0x0000001c0400788c */ /* 0x000fd2000bf05270 */
[----:B------:R-:W-:Y:S05]  /*3440*/  BRA.U !UP0, `(.L_x_12110) ;  /* 0x0000000108947547 */ /* 0x000fea000b800000 */
[----:B------:R-:W-:-:S09]  /*3450*/  UISETP.NE.AND UP0, UPT, UR4, 0x1d, UPT ;  /* 0x0000001d0400788c */ /* 0x000fd2000bf05270 */
[----:B------:R-:W-:Y:S05]  /*3460*/  BRA.U !UP0, `(.L_x_12111) ;  /* 0x00000001087c7547 */ /* 0x000fea000b800000 */
[----:B------:R-:W-:-:S09]  /*3470*/  UISETP.NE.AND UP0, UPT, UR4, 0x2c, UPT ;  /* 0x0000002c0400788c */ /* 0x000fd2000bf05270 */
[----:B------:R-:W-:Y:S05]  /*3480*/  BRA.U !UP0, `(.L_x_12112) ;  /* 0x0000000108487547 */ /* 0x000fea000b800000 */
.L_x_12086:
        /* <DEDUP_REMOVED lines=16> */
.L_x_12113:
[----:B------:R-:W-:Y:S01]  /*3590*/  PRMT R0, RZ, 0x7610, R0 ;  /* 0x00007610ff007816 */ /* 0x000fe20000000000 */
[----:B------:R-:W-:Y:S06]  /*35a0*/  BRA `(.L_x_12087) ;  /* 0x0000000000487947 */ /* 0x000fec0003800000 */
.L_x_12112:
        /* <DEDUP_REMOVED lines=8> */
.L_x_12115:
[----:B------:R-:W-:Y:S05]  /*3630*/  BSYNC.RECONVERGENT B0 ;  /* 0x0000000000007941 */ /* 0x000fea0003800200 */
.L_x_12114:
[----:B------:R-:W-:Y:S01]  /*3640*/  F2FP.F16.F32.PACK_AB R0, RZ, R0 ;  /* 0x00000000ff00723e */ /* 0x000fe200000000ff */
[----:B------:R-:W-:Y:S06]  /*3650*/  BRA `(.L_x_12087) ;  /* 0x00000000001c7947 */ /* 0x000fec0003800000 */
.L_x_12111:
[----:B------:R-:W2:Y:S02]  /*3660*/  LDG.E.64 R2, desc[UR36][R2.64] ;  /* 0x0000002402027981 */ /* 0x000ea4000c1e1b00 */
[----:B--2---:R-:W0:Y:S02]  /*3670*/  I2F.U64 R0, R2 ;  /* 0x0000000200007312 */ /* 0x004e240000301000 */
[----:B0-----:R-:W-:Y:S01]  /*3680*/  F2FP.F16.F32.PACK_AB R0, RZ, R0 ;  /* 0x00000000ff00723e */ /* 0x001fe200000000ff */
[----:B------:R-:W-:Y:S06]  /*3690*/  BRA `(.L_x_12087) ;  /* 0x00000000000c7947 */ /* 0x000fec0003800000 */
.L_x_12110:
[----:B------:R-:W2:Y:S02]  /*36a0*/  LDG.E R2, desc[UR36][R2.64] ;  /* 0x0000002402027981 */ /* 0x000ea4000c1e1900 */
[----:B--2---:R-:W-:-:S04]  /*36b0*/  I2FP.F32.U32 R0, R2 ;  /* 0x0000000200007245 */ /* 0x004fc80000201000 */
[----:B------:R-:W-:-:S07]  /*36c0*/  F2FP.F16.F32.PACK_AB R0, RZ, R0 ;  /* 0x00000000ff00723e */ /* 0x000fce00000000ff */
.L_x_12087:
[----:B-----5:R-:W-:Y:S01]  /*36d0*/  HADD2.F32 R0, -RZ, R0.H0_H0 ;  /* 0x20000000ff007230 */ /* 0x020fe20000004100 */
[----:B------:R-:W2:Y:S01]  /*36e0*/  LDCU.64 UR6, c[0x0][0x5e8] ;  /* 0x0000bd00ff0677ac */ /* 0x000ea20008000a00 */
[----:B------:R-:W-:-:S03]  /*36f0*/  HADD2.F32 R19, -RZ, R19.H0_H0 ;  /* 0x20000013ff137230 */ /* 0x000fc60000004100 */
[----:B01----:R-:W-:Y:S01]  /*3700*/  FADD.FTZ R2, -R0, 1 ;  /* 0x3f80000000027421 */ /* 0x003fe20000010100 */
[----:B------:R-:W-:-:S04]  /*3710*/  UPRMT UR4, UR43, 0x9910, URZ ;  /* 0x000099102b047896 */ /* 0x000fc800080000ff */
[----:B------:R-:W-:Y:S01]  /*3720*/  F2FP.F16.F32.PACK_AB R2, RZ, R2 ;  /* 0x00000002ff02723e */ /* 0x000fe200000000ff */
[----:B------:R-:W-:-:S04]  /*3730*/  UISETP.GT.AND UP0, UPT, UR4, 0x9, UPT ;  /* 0x000000090400788c */ /* 0x000fc8000bf04270 */
[----:B------:R-:W-:-:S05]  /*3740*/  HADD2.F32 R2, -RZ, R2.H0_H0 ;  /* 0x20000002ff027230 */ /* 0x000fca0000004100 */
[----:B------:R-:W-:-:S05]  /*3750*/  FMUL.FTZ R2, R19, R2 ;  /* 0x0000000213027220 */ /* 0x000fca0000410000 */
[----:B------:R-:W-:-:S05]  /*3760*/  F2FP.F16.F32.PACK_AB R2, RZ, R2 ;  /* 0x00000002ff02723e */ /* 0x000fca00000000ff */
[----:B------:R-:W-:Y:S01]  /*3770*/  HADD2.F32 R3, -RZ, R2.H0_H0 ;  /* 0x20000002ff037230 */ /* 0x000fe20000004100 */
[----:B--2---:R-:W-:-:S04]  /*3780*/  IADD3 R2, P0, PT, R16, UR6, RZ ;  /* 0x0000000610027c10 */ /* 0x004fc8000ff1e0ff */
[----:B------:R-:W-:Y:S01]  /*3790*/  FMUL.FTZ R0, R0, R3 ;  /* 0x0000000300007220 */ /* 0x000fe20000410000 */
[----:B------:R-:W-:-:S04]  /*37a0*/  IADD3.X R3, PT, PT, RZ, UR7, RZ, P0, !PT ;  /* 0x00000007ff037c10 */ /* 0x000fc800087fe4ff */
        /* <DEDUP_REMOVED lines=14> */
.L_x_12119:
[----:B------:R-:W-:-:S06]  /*3890*/  HADD2.F32 R5, -RZ, R0.H0_H0 ;  /* 0x20000000ff057230 */ /* 0x000fcc0000004100 */
[----:B------:R-:W0:Y:S02]  /*38a0*/  F2I.S64.TRUNC R4, R5 ;  /* 0x0000000500047311 */ /* 0x000e24000020d900 */
[----:B0-----:R1:W-:Y:S01]  /*38b0*/  STG.E.U8 desc[UR36][R2.64], R4 ;  /* 0x0000000402007986 */ /* 0x0013e2000c101124 */
[----:B------:R-:W-:Y:S05]  /*38c0*/  BRA `(.L_x_12121) ;  /* 0x0000000c00707947 */ /* 0x000fea0003800000 */
.L_x_12118:
        /* <DEDUP_REMOVED lines=10> */
.L_x_12123:
[----:B------:R-:W-:-:S04]  /*3970*/  HADD2.F32 R0, -RZ, R0.H0_H0 ;  /* 0x20000000ff007230 */ /* 0x000fc80000004100 */
[----:B------:R-:W0:Y:S02]  /*3980*/  F2I.FTZ.TRUNC.NTZ R5, R0 ;  /* 0x0000000000057305 */ /* 0x000e24000021f100 */
[----:B0-----:R3:W-:Y:S01]  /*3990*/  STG.E desc[UR36][R2.64], R5 ;  /* 0x0000000502007986 */ /* 0x0017e2000c101924 */
[----:B------:R-:W-:Y:S05]  /*39a0*/  BRA `(.L_x_12121) ;  /* 0x0000000c00387947 */ /* 0x000fea0003800000 */
.L_x_12122:
[----:B------:R-:W-:-:S04]  /*39b0*/  HADD2.F32 R0, -RZ, R0.H0_H0 ;  /* 0x20000000ff007230 */ /* 0x000fc80000004100 */
[----:B------:R-:W0:Y:S02]  /*39c0*/  F2I.FTZ.TRUNC.NTZ R5, R0 ;  /* 0x0000000000057305 */ /* 0x000e24000021f100 */
[----:B0-----:R2:W-:Y:S01]  /*39d0*/  STG.E.U16 desc[UR36][R2.64], R5 ;  /* 0x0000000502007986 */ /* 0x0015e2000c101524 */
[----:B------:R-:W-:Y:S05]  /*39e0*/  BRA `(.L_x_12121) ;  /* 0x0000000c00287947 */ /* 0x000fea0003800000 */
.L_x_12117:
        /* <DEDUP_REMOVED lines=9> */
.L_x_12125:
[----:B------:R0:W-:Y:S01]  /*3a80*/  STG.E.U16 desc[UR36][R2.64], R0 ;  /* 0x0000000002007986 */ /* 0x0001e2000c101524 */
[----:B------:R-:W-:Y:S05]  /*3a90*/  BRA `(.L_x_12121) ;  /* 0x0000000800fc7947 */ /* 0x000fea0003800000 */
.L_x_12124:
        /* <DEDUP_REMOVED lines=10> */
.L_x_12127:
[----:B------:R-:W-:-:S05]  /*3b40*/  HADD2.F32 R0, -RZ, R0.H0_H0 ;  /* 0x20000000ff007230 */ /* 0x000fca0000004100 */
[----:B------:R-:W-:-:S04]  /*3b50*/  F2FP.F16.F32.PACK_AB R0, RZ, R0 ;  /* 0x00000000ff00723e */ /* 0x000fc800000000ff */
[----:B------:R-:W-:-:S05]  /*3b60*/  PRMT R0, R0, 0x5410, RZ ;  /* 0x0000541000007816 */ /* 0x000fca00000000ff */
[----:B------:R0:W-:Y:S01]  /*3b70*/  STG.E desc[UR36][R2.64], R0 ;  /* 0x0000000002007986 */ /* 0x0001e2000c101924 */
[----:B------:R-:W-:Y:S05]  /*3b80*/  BRA `(.L_x_12121) ;  /* 0x0000000800c07947 */ /* 0x000fea0003800000 */
.L_x_12126:
[----:B------:R-:W-:-:S05]  /*3b90*/  HADD2.F32 R4, -RZ, R0.H0_H0 ;  /* 0x20000000ff047230 */ /* 0x000fca0000004100 */
[----:B------:R-:W-:-:S06]  /*3ba0*/  FMUL.FTZ R4, R4, 1 ;  /* 0x3f80000004047820 */ /* 0x000fcc0000410000 */
[----:B------:R-:W0:Y:S02]  /*3bb0*/  F2F.F64.F32 R4, R4 ;  /* 0x0000000400047310 */ /* 0x000e240000201800 */
[----:B0-----:R0:W-:Y:S01]  /*3bc0*/  STG.E.64 desc[UR36][R2.64], R4 ;  /* 0x0000000402007986 */ /* 0x0011e2000c101b24 */
[----:B------:R-:W-:Y:S05]  /*3bd0*/  BRA `(.L_x_12121) ;  /* 0x0000000800ac7947 */ /* 0x000fea0003800000 */
.L_x_12116:
        /* <DEDUP_REMOVED lines=13> */
.L_x_12130:
[----:B------:R-:W-:Y:S01]  /*3cb0*/  HADD2.F32 R0, -RZ, R0.H0_H0 ;  /* 0x20000000ff007230 */ /* 0x000fe20000004100 */
[----:B------:R-:W-:-:S04]  /*3cc0*/  CS2R R6, SRZ ;  /* 0x0000000000067805 */ /* 0x000fc8000001ff00 */
[----:B------:R-:W-:-:S04]  /*3cd0*/  FMUL.FTZ R0, R0, 1 ;  /* 0x3f80000000007820 */ /* 0x000fc80000410000 */
[----:B------:R-:W0:Y:S02]  /*3ce0*/  F2F.F64.F32 R4, R0 ;  /* 0x0000000000047310 */ /* 0x000e240000201800 */
[----:B0-----:R0:W-:Y:S01]  /*3cf0*/  STG.E.128 desc[UR36][R2.64], R4 ;  /* 0x0000000402007986 */ /* 0x0011e2000c101d24 */
[----:B------:R-:W-:Y:S05]  /*3d00*/  BRA `(.L_x_12121) ;  /* 0x0000000800607947 */ /* 0x000fea0003800000 */
.L_x_12129:
        /* <DEDUP_REMOVED lines=19> */
.L_x_12134:
[----:B------:R-:W-:Y:S05]  /*3e40*/  BSYNC.RECONVERGENT B0 ;  /* 0x0000000000007941 */ /* 0x000fea0003800200 */
.L_x_12133:
[----:B------:R-:W-:-:S05]  /*3e50*/  LOP3.LUT R5, R0, 0x80, R5, 0xf8, !PT ;  /* 0x0000008000057812 */ /* 0x000fca00078ef805 */
[----:B------:R0:W-:Y:S01]  /*3e60*/  STG.E.U8 desc[UR36][R2.64], R5 ;  /* 0x0000000502007986 */ /* 0x0001e2000c101124 */
[----:B------:R-:W-:Y:S05]  /*3e70*/  BRA `(.L_x_12121) ;  /* 0x0000000800047947 */ /* 0x000fea0003800000 */
.L_x_12132:
        /* <DEDUP_REMOVED lines=15> */
.L_x_12136:
[----:B------:R-:W-:Y:S05]  /*3f70*/  BSYNC.RECONVERGENT B0 ;  /* 0x0000000000007941 */ /* 0x000fea0003800200 */
.L_x_12135:
[----:B------:R-:W-:-:S05]  /*3f80*/  LOP3.LUT R5, R0, 0x80, R5, 0xf8, !PT ;  /* 0x0000008000057812 */ /* 0x000fca00078ef805 */
[----:B------:R0:W-:Y:S01]  /*3f90*/  STG.E.U8 desc[UR36][R2.64], R5 ;  /* 0x0000000502007986 */ /* 0x0001e2000c101124 */
[----:B------:R-:W-:Y:S05]  /*3fa0*/  BRA `(.L_x_12121) ;  /* 0x0000000400b87947 */ /* 0x000fea0003800000 */
.L_x_12131:
[----:B------:R-:W-:-:S05]  /*3fb0*/  HADD2.F32 R0, -RZ, R0.H0_H0 ;  /* 0x20000000ff007230 */ /* 0x000fca0000004100 */
[----:B------:R-:W-:-:S05]  /*3fc0*/  F2FP.BF16.F32.PACK_AB R0, RZ, R0 ;  /* 0x00000000ff00723e */ /* 0x000fca00000010ff */
[----:B------:R0:W-:Y:S01]  /*3fd0*/  STG.E.U16 desc[UR36][R2.64], R0 ;  /* 0x0000000002007986 */ /* 0x0001e2000c101524 */
[----:B------:R-:W-:Y:S05]  /*3fe0*/  BRA `(.L_x_12121) ;  /* 0x0000000400a87947 */ /* 0x000fea0003800000 */
.L_x_12128:
        /* <DEDUP_REMOVED lines=12> */
.L_x_12139:
        /* <DEDUP_REMOVED lines=13> */
.L_x_12142:
[----:B------:R-:W-:-:S04]  /*4180*/  SHF.R.U32.HI R0, RZ, 0x14, R5 ;  /* 0x00000014ff007819 */ /* 0x000fc80000011605 */
[----:B------:R-:W-:-:S04]  /*4190*/  LOP3.LUT R0, R0, 0x1, RZ, 0xc0, !PT ;  /* 0x0000000100007812 */ /* 0x000fc800078ec0ff */
[----:B------:R-:W-:-:S04]  /*41a0*/  IADD3 R0, PT, PT, R5, 0x487ffff, R0 ;  /* 0x0487ffff05007810 */ /* 0x000fc80007ffe000 */
[----:B------:R-:W-:-:S04]  /*41b0*/  SHF.R.U32.HI R0, RZ, 0x14, R0 ;  /* 0x00000014ff007819 */ /* 0x000fc80000011600 */
[----:B------:R-:W-:-:S07]  /*41c0*/  LOP3.LUT R4, R0, 0xff, RZ, 0xc0, !PT ;  /* 0x000000ff00047812 */ /* 0x000fce00078ec0ff */
.L_x_12143:
[----:B------:R-:W-:-:S04]  /*41d0*/  SHF.R.U32.HI R5, RZ, 0x18, R5 ;  /* 0x00000018ff057819 */ /* 0x000fc80000011605 */
[----:B------:R-:W-:-:S04]  /*41e0*/  LOP3.LUT R4, R4, 0x80, R5, 0xf8, !PT ;  /* 0x0000008004047812 */ /* 0x000fc800078ef805 */
[----:B------:R-:W-:-:S07]  /*41f0*/  PRMT R0, R4, 0x7610, R0 ;  /* 0x0000761004007816 */ /* 0x000fce0000000000 */
.L_x_12141:
[----:B------:R-:W-:Y:S05]  /*4200*/  BSYNC.RECONVERGENT B0 ;  /* 0x0000000000007941 */ /* 0x000fea0003800200 */
.L_x_12140:
[----:B------:R0:W-:Y:S01]  /*4210*/  STG.E.U8 desc[UR36][R2.64], R0 ;  /* 0x0000000002007986 */ /* 0x0001e2000c101124 */
[----:B------:R-:W-:Y:S05]  /*4220*/  BRA `(.L_x_12121) ;  /* 0x0000000400187947 */ /* 0x000fea0003800000 */
.L_x_12138:
        /* <DEDUP_REMOVED lines=13> */
.L_x_12146:
[----:B------:R-:W-:-:S04]  /*4300*/  SHF.R.U32.HI R0, RZ, 0x15, R5 ;  /* 0x00000015ff007819 */ /* 0x000fc80000011605 */
[----:B------:R-:W-:-:S04]  /*4310*/  LOP3.LUT R0, R0, 0x1, RZ, 0xc0, !PT ;  /* 0x0000000100007812 */ /* 0x000fc800078ec0ff */
[----:B------:R-:W-:-:S04]  /*4320*/  IADD3 R0, PT, PT, R5, 0x88fffff, R0 ;  /* 0x088fffff05007810 */ /* 0x000fc80007ffe000 */
[----:B------:R-:W-:-:S04]  /*4330*/  SHF.R.U32.HI R0, RZ, 0x15, R0 ;  /* 0x00000015ff007819 */ /* 0x000fc80000011600 */
[----:B------:R-:W-:-:S07]  /*4340*/  LOP3.LUT R4, R0, 0xff, RZ, 0xc0, !PT ;  /* 0x000000ff00047812 */ /* 0x000fce00078ec0ff */
.L_x_12147:
[----:B------:R-:W-:-:S04]  /*4350*/  SHF.R.U32.HI R5, RZ, 0x18, R5 ;  /* 0x00000018ff057819 */ /* 0x000fc80000011605 */
[----:B------:R-:W-:-:S04]  /*4360*/  LOP3.LUT R4, R4, 0x80, R5, 0xf8, !PT ;  /* 0x0000008004047812 */ /* 0x000fc800078ef805 */
[----:B------:R-:W-:-:S07]  /*4370*/  PRMT R0, R4, 0x7610, R0 ;  /* 0x0000761004007816 */ /* 0x000fce0000000000 */
.L_x_12145:
[----:B------:R-:W-:Y:S05]  /*4380*/  BSYNC.RECONVERGENT B0 ;  /* 0x0000000000007941 */ /* 0x000fea0003800200 */
.L_x_12144:
[----:B------:R0:W-:Y:S01]  /*4390*/  STG.E.U8 desc[UR36][R2.64], R0 ;  /* 0x0000000002007986 */ /* 0x0001e2000c101124 */
[----:B------:R-:W-:Y:S05]  /*43a0*/  BRA `(.L_x_12121) ;  /* 0x0000000000b87947 */ /* 0x000fea0003800000 */
.L_x_12137:
[----:B------:R-:W-:-:S09]  /*43b0*/  UISETP.NE.AND UP0, UPT, UR4, 0x1c, UPT ;  /* 0x0000001c0400788c */ /* 0x000fd2000bf05270 */
[----:B------:R-:W-:Y:S05]  /*43c0*/  BRA.U !UP0, `(.L_x_12148) ;  /* 0x0000000108a47547 */ /* 0x000fea000b800000 */
[----:B------:R-:W-:-:S09]  /*43d0*/  UISETP.NE.AND UP0, UPT, UR4, 0x1d, UPT ;  /* 0x0000001d0400788c */ /* 0x000fd2000bf05270 */
[----:B------:R-:W-:Y:S05]  /*43e0*/  BRA.U !UP0, `(.L_x_12149) ;  /* 0x00000001088c7547 */ /* 0x000fea000b800000 */
[----:B------:R-:W-:-:S09]  /*43f0*/  UISETP.NE.AND UP0, UPT, UR4, 0x2c, UPT ;  /* 0x0000002c0400788c */ /* 0x000fd2000bf05270 */
[----:B------:R-:W-:Y:S05]  /*4400*/  BRA.U !UP0, `(.L_x_12150) ;  /* 0x0000000108447547 */ /* 0x000fea000b800000 */
.L_x_12120:
        /* <DEDUP_REMOVED lines=16> */
.L_x_12151:
[----:B------:R-:W-:Y:S05]  /*4510*/  BRA `(.L_x_12121) ;  /* 0x00000000005c7947 */ /* 0x000fea0003800000 */
.L_x_12150:
        /* <DEDUP_REMOVED lines=16> */
.L_x_12149:
[----:B------:R-:W-:-:S06]  /*4620*/  HADD2.F32 R4, -RZ, R0.H0_H0 ;  /* 0x20000000ff047230 */ /* 0x000fcc0000004100 */
[----:B------:R-:W0:Y:S02]  /*4630*/  F2I.U64.TRUNC R4, R4 ;  /* 0x0000000400047311 */ /* 0x000e24000020d800 */
[----:B0-----:R0:W-:Y:S01]  /*4640*/  STG.E.64 desc[UR36][R2.64], R4 ;  /* 0x0000000402007986 */ /* 0x0011e2000c101b24 */
[----:B------:R-:W-:Y:S05]  /*4650*/  BRA `(.L_x_12121) ;  /* 0x00000000000c7947 */ /* 0x000fea0003800000 */
.L_x_12148:
[----:B------:R-:W-:-:S04]  /*4660*/  HADD2.F32 R0, -RZ, R0.H0_H0 ;  /* 0x20000000ff007230 */ /* 0x000fc80000004100 */
[----:B------:R-:W0:Y:S02]  /*4670*/  F2I.FTZ.U32.TRUNC.NTZ R5, R0 ;  /* 0x0000000000057305 */ /* 0x000e24000021f000 */
[----:B0-----:R0:W-:Y:S02]  /*4680*/  STG.E desc[UR36][R2.64], R5 ;  /* 0x0000000502007986 */ /* 0x0011e4000c101924 */
.L_x_12121:
[----:B------:R-:W-:-:S07]  /*4690*/  VIADD R17, R17, 0x80 ;  /* 0x0000008011117836 */ /* 0x000fce0000000000 */
.L_x_12046:
[----:B------:R-:W-:Y:S05]  /*46a0*/  BSYNC.RECONVERGENT B6 ;  /* 0x0000000000067941 */ /* 0x000fea0003800200 */
.L_x_12045:
        /* <DEDUP_REMOVED lines=358> */
.L_x_12154:
        /* <DEDUP_REMOVED lines=19> */
.L_x_12158:
[----:B------:R-:W2:Y:S02]  /*5e40*/  LDG.E.U8 R2, desc[UR36][R2.64] ;  /* 0x0000002402027981 */ /* 0x000ea4000c1e1100 */
[----:B--2---:R-:W-:-:S04]  /*5e50*/  I2FP.F32.U32 R0, R2 ;  /* 0x0000000200007245 */ /* 0x004fc80000201000 */
[----:B------:R-:W-:-:S04]  /*5e60*/  F2FP.F16.F32.PACK_AB R0, RZ, R0 ;  /* 0x00000000ff00723e */ /* 0x000fc800000000ff */
[----:B------:R-:W-:Y:S01]  /*5e70*/  PRMT R19, R0, 0x7610, R19 ;  /* 0x0000761000137816 */ /* 0x000fe20000000013 */
[----:B------:R-:W-:Y:S06]  /*5e80*/  BRA `(.L_x_12160) ;  /* 0x0000000c00b47947 */ /* 0x000fec0003800000 */
.L_x_12157:
        /* <DEDUP_REMOVED lines=11> */
.L_x_12162:
[----:B------:R-:W2:Y:S02]  /*5f40*/  LDG.E R2, desc[UR36][R2.64] ;  /* 0x0000002402027981 */ /* 0x000ea4000c1e1900 */
[----:B--2---:R-:W-:-:S04]  /*5f50*/  I2FP.F32.S32 R0, R2 ;  /* 0x0000000200007245 */ /* 0x004fc80000201400 */
[----:B------:R-:W-:-:S04]  /*5f60*/  F2FP.F16.F32.PACK_AB R0, RZ, R0 ;  /* 0x00000000ff00723e */ /* 0x000fc800000000ff */
[----:B------:R-:W-:Y:S01]  /*5f70*/  PRMT R19, R0, 0x7610, R19 ;  /* 0x0000761000137816 */ /* 0x000fe20000000013 */
[----:B------:R-:W-:Y:S06]  /*5f80*/  BRA `(.L_x_12160) ;  /* 0x0000000c00747947 */ /* 0x000fec0003800000 */
.L_x_12161:
[----:B------:R-:W2:Y:S02]  /*5f90*/  LDG.E.U16 R2, desc[UR36][R2.64] ;  /* 0x0000002402027981 */ /* 0x000ea4000c1e1500 */
[----:B--2---:R-:W0:Y:S02]  /*5fa0*/  I2F.S16 R0, R2 ;  /* 0x0000000200007306 */ /* 0x004e240000101400 */
[----:B0-----:R-:W-:-:S04]  /*5fb0*/  F2FP.F16.F32.PACK_AB R0, RZ, R0 ;  /* 0x00000000ff00723e */ /* 0x001fc800000000ff */
[----:B------:R-:W-:Y:S01]  /*5fc0*/  PRMT R19, R0, 0x7610, R19 ;  /* 0x0000761000137816 */ /* 0x000fe20000000013 */
[----:B------:R-:W-:Y:S06]  /*5fd0*/  BRA `(.L_x_12160) ;  /* 0x0000000c00607947 */ /* 0x000fec0003800000 */
.L_x_12156:
        /* <DEDUP_REMOVED lines=9> */
.L_x_12164:
[----:B------:R1:W5:Y:S01]  /*6070*/  LDG.E.U16 R19, desc[UR36][R2.64] ;  /* 0x0000002402137981 */ /* 0x000362000c1e1500 */
[----:B------:R-:W-:Y:S05]  /*6080*/  BRA `(.L_x_12160) ;  /* 0x0000000c00347947 */ /* 0x000fea0003800000 */
.L_x_12163:
        /* <DEDUP_REMOVED lines=9> */
.L_x_12166:
[----:B------:R0:W5:Y:S01]  /*6120*/  LDG.E.U16 R19, desc[UR36][R2.64] ;  /* 0x0000002402137981 */ /* 0x000162000c1e1500 */
[----:B------:R-:W-:Y:S05]  /*6130*/  BRA `(.L_x_12160) ;  /* 0x0000000c00087947 */ /* 0x000fea0003800000 */
.L_x_12165:
        /* <DEDUP_REMOVED lines=9> */
.L_x_12155:
        /* <DEDUP_REMOVED lines=14> */
.L_x_12169:
        /* <DEDUP_REMOVED lines=9> */
.L_x_12168:
        /* <DEDUP_REMOVED lines=27> */
.L_x_12171:
        /* <DEDUP_REMOVED lines=14> */
.L_x_12170:
[----:B------:R-:W2:Y:S02]  /*65d0*/  LDG.E.U16 R0, desc[UR36][R2.64] ;  /* 0x0000002402007981 */ /* 0x000ea4000c1e1500 */
[----:B--2---:R-:W-:-:S05]  /*65e0*/  IMAD.U32 R0, R0, 0x10000, RZ ;  /* 0x0001000000007824 */ /* 0x004fca00078e00ff */
[----:B------:R-:W-:-:S04]  /*65f0*/  F2FP.F16.F32.PACK_AB R0, RZ, R0 ;  /* 0x00000000ff00723e */ /* 0x000fc800000000ff */
[----:B------:R-:W-:Y:S01]  /*6600*/  PRMT R19, R0, 0x7610, R19 ;  /* 0x0000761000137816 */ /* 0x000fe20000000013 */
[----:B------:R-:W-:Y:S06]  /*6610*/  BRA `(.L_x_12160) ;  /* 0x0000000400d07947 */ /* 0x000fec0003800000 */
.L_x_12167:
        /* <DEDUP_REMOVED lines=13> */
.L_x_12174:
        /* <DEDUP_REMOVED lines=21> */
.L_x_12178:
[----:B------:R-:W-:Y:S05]  /*6840*/  BSYNC.RECONVERGENT B1 ;  /* 0x0000000000017941 */ /* 0x000fea0003800200 */
.L_x_12177:
[----:B------:R-:W-:Y:S01]  /*6850*/  IMAD.SHL.U32 R0, R0, 0x100000, RZ ;  /* 0x0010000000007824 */ /* 0x000fe200078e00ff */
[----:B------:R-:W-:-:S04]  /*6860*/  LEA R2, R2, 0x3b800000, 0x17 ;  /* 0x3b80000002027811 */ /* 0x000fc800078eb8ff */
[----:B------:R-:W-:-:S07]  /*6870*/  LOP3.LUT R0, R2, R0, R7, 0xfe, !PT ;  /* 0x0000000002007212 */ /* 0x000fce00078efe07 */
.L_x_12176:
[----:B------:R-:W-:Y:S05]  /*6880*/  BSYNC.RECONVERGENT B0 ;  /* 0x0000000000007941 */ /* 0x000fea0003800200 */
.L_x_12175:
[----:B------:R-:W-:-:S04]  /*6890*/  F2FP.F16.F32.PACK_AB R0, RZ, R0 ;  /* 0x00000000ff00723e */ /* 0x000fc800000000ff */
[----:B------:R-:W-:Y:S01]  /*68a0*/  PRMT R19, R0, 0x7610, R19 ;  /* 0x0000761000137816 */ /* 0x000fe20000000013 */
[----:B------:R-:W-:Y:S06]  /*68b0*/  BRA `(.L_x_12160) ;  /* 0x0000000400287947 */ /* 0x000fec0003800000 */
.L_x_12173:
        /* <DEDUP_REMOVED lines=21> */
.L_x_12182:
[----:B------:R-:W-:Y:S05]  /*6a10*/  BSYNC.RECONVERGENT B1 ;  /* 0x0000000000017941 */ /* 0x000fea0003800200 */
.L_x_12181:
[----:B------:R-:W-:Y:S01]  /*6a20*/  IMAD.SHL.U32 R0, R0, 0x200000, RZ ;  /* 0x0020000000007824 */ /* 0x000fe200078e00ff */
[----:B------:R-:W-:-:S04]  /*6a30*/  LEA R2, R2, 0x37800000, 0x17 ;  /* 0x3780000002027811 */ /* 0x000fc800078eb8ff */
[----:B------:R-:W-:-:S07]  /*6a40*/  LOP3.LUT R0, R2, R0, R7, 0xfe, !PT ;  /* 0x0000000002007212 */ /* 0x000fce00078efe07 */
.L_x_12180:
[----:B------:R-:W-:Y:S05]  /*6a50*/  BSYNC.RECONVERGENT B0 ;  /* 0x0000000000007941 */ /* 0x000fea0003800200 */
.L_x_12179:
[----:B------:R-:W-:-:S04]  /*6a60*/  F2FP.F16.F32.PACK_AB R0, RZ, R0 ;  /* 0x00000000ff00723e */ /* 0x000fc800000000ff */
[----:B------:R-:W-:Y:S01]  /*6a70*/  PRMT R19, R0, 0x7610, R19 ;  /* 0x0000761000137816 */ /* 0x000fe20000000013 */
[----:B------:R-:W-:Y:S06]  /*6a80*/  BRA `(.L_x_12160) ;  /* 0x0000000000b47947 */ /* 0x000fec0003800000 */
.L_x_12172:
        /* <DEDUP_REMOVED lines=14> */
.L_x_12186:
[----:B------:R-:W-:Y:S05]  /*6b70*/  BSYNC.RECONVERGENT B0 ;  /* 0x0000000000007941 */ /* 0x000fea0003800200 */
.L_x_12185:
[----:B------:R-:W-:-:S04]  /*6b80*/  F2FP.F16.F32.PACK_AB R0, RZ, R0 ;  /* 0x00000000ff00723e */ /* 0x000fc800000000ff */
[----:B------:R-:W-:Y:S01]  /*6b90*/  PRMT R19, R0, 0x7610, R19 ;  /* 0x0000761000137816 */ /* 0x000fe20000000013 */
[----:B------:R-:W-:Y:S06]  /*6ba0*/  BRA `(.L_x_12160) ;  /* 0x00000000006c7947 */ /* 0x000fec0003800000 */
.L_x_12159:
        /* <DEDUP_REMOVED lines=16> */
.L_x_12187:
[----:B------:R-:W-:Y:S01]  /*6cb0*/  PRMT R19, RZ, 0x7610, R19 ;  /* 0x00007610ff137816 */ /* 0x000fe20000000013 */
[----:B------:R-:W-:Y:S06]  /*6cc0*/  BRA `(.L_x_12160) ;  /* 0x0000000000247947 */ /* 0x000fec0003800000 */
.L_x_12184:
[----:B------:R-:W2:Y:S02]  /*6cd0*/  LDG.E.64 R2, desc[UR36][R2.64] ;  /* 0x0000002402027981 */ /* 0x000ea4000c1e1b00 */
[----:B--2---:R-:W0:Y:S02]  /*6ce0*/  I2F.U64 R0, R2 ;  /* 0x0000000200007312 */ /* 0x004e240000301000 */
[----:B0-----:R-:W-:-:S04]  /*6cf0*/  F2FP.F16.F32.PACK_AB R0, RZ, R0 ;  /* 0x00000000ff00723e */ /* 0x001fc800000000ff */
[----:B------:R-:W-:Y:S01]  /*6d00*/  PRMT R19, R0, 0x7610, R19 ;  /* 0x0000761000137816 */ /* 0x000fe20000000013 */
[----:B------:R-:W-:Y:S06]  /*6d10*/  BRA `(.L_x_12160) ;  /* 0x0000000000107947 */ /* 0x000fec0003800000 */
.L_x_12183:
[----:B------:R-:W2:Y:S02]  /*6d20*/  LDG.E R2, desc[UR36][R2.64] ;  /* 0x0000002402027981 */ /* 0x000ea4000c1e1900 */
[----:B--2---:R-:W-:-:S04]  /*6d30*/  I2FP.F32.U32 R0, R2 ;  /* 0x0000000200007245 */ /* 0x004fc80000201000 */
[----:B------:R-:W-:-:S04]  /*6d40*/  F2FP.F16.F32.PACK_AB R0, RZ, R0 ;  /* 0x00000000ff00723e */ /* 0x000fc800000000ff */
[----:B------:R-:W-:-:S07]  /*6d50*/  PRMT R19, R0, 0x7610, R19 ;  /* 0x0000761000137816 */ /* 0x000fce0000000013 */
.L_x_12160:
        /* <DEDUP_REMOVED lines=18> */
.L_x_12191:
[----:B------:R-:W2:Y:S02]  /*6e80*/  LDG.E.U8 R2, desc[UR36][R2.64] ;  /* 0x0000002402027981 */ /* 0x000ea4000c1e1100 */
[----:B--2---:R-:W-:-:S04]  /*6e90*/  I2FP.F32.U32 R0, R2 ;  /* 0x0000000200007245 */ /* 0x004fc80000201000 */
[----:B------:R-:W-:Y:S01]  /*6ea0*/  F2FP.F16.F32.PACK_AB R0, RZ, R0 ;  /* 0x00000000ff00723e */ /* 0x000fe200000000ff */
[----:B------:R-:W-:Y:S06]  /*6eb0*/  BRA `(.L_x_12193) ;  /* 0x0000000c007c7947 */ /* 0x000fec0003800000 */
.L_x_12190:
        /* <DEDUP_REMOVED lines=10> */
.L_x_12195:
[----:B------:R-:W2:Y:S02]  /*6f60*/  LDG.E R2, desc[UR36][R2.64] ;  /* 0x0000002402027981 */ /* 0x000ea4000c1e1900 */
[----:B--2---:R-:W-:-:S04]  /*6f70*/  I2FP.F32.S32 R0, R2 ;  /* 0x0000000200007245 */ /* 0x004fc80000201400 */
[----:B------:R-:W-:Y:S01]  /*6f80*/  F2FP.F16.F32.PACK_AB R0, RZ, R0 ;  /* 0x00000000ff00723e */ /* 0x000fe200000000ff */
[----:B------:R-:W-:Y:S06]  /*6f90*/  BRA `(.L_x_12193) ;  /* 0x0000000c00447947 */ /* 0x000fec0003800000 */
.L_x_12194:
[----:B------:R-:W2:Y:S02]  /*6fa0*/  LDG.E.U16 R2, desc[UR36][R2.64] ;  /* 0x0000002402027981 */ /* 0x000ea4000c1e1500 */
[----:B--2---:R-:W0:Y:S02]  /*6fb0*/  I2F.S16 R0, R2 ;  /* 0x0000000200007306 */ /* 0x004e240000101400 */
[----:B0-----:R-:W-:Y:S01]  /*6fc0*/  F2FP.F16.F32.PACK_AB R0, RZ, R0 ;  /* 0x00000000ff00723e */ /* 0x001fe200000000ff */
[----:B------:R-:W-:Y:S06]  /*6fd0*/  BRA `(.L_x_12193) ;  /* 0x0000000c00347947 */ /* 0x000fec0003800000 */
.L_x_12189:
        /* <DEDUP_REMOVED lines=9> */
.L_x_12197:
[----:B------:R0:W5:Y:S01]  /*7070*/  LDG.E.U16 R0, desc[UR36][R2.64] ;  /* 0x0000002402007981 */ /* 0x000162000c1e1500 */
[----:B------:R-:W-:Y:S05]  /*7080*/  BRA `(.L_x_12193) ;  /* 0x0000000c00087947 */ /* 0x000fea0003800000 */
.L_x_12196:
        /* <DEDUP_REMOVED lines=9> */
.L_x_12199:
[----:B------:R1:W5:Y:S01]  /*7120*/  LDG.E.U16 R0, desc[UR36][R2.64] ;  /* 0x0000002402007981 */ /* 0x000362000c1e1500 */
[----:B------:R-:W-:Y:S05]  /*7130*/  BRA `(.L_x_12193) ;  /* 0x0000000800dc7947 */ /* 0x000fea0003800000 */
.L_x_12198:
        /* <DEDUP_REMOVED lines=8> */
.L_x_12188:
        /* <DEDUP_REMOVED lines=13> */
.L_x_12202:
        /* <DEDUP_REMOVED lines=8> */
.L_x_12201:
        /* <DEDUP_REMOVED lines=27> */
.L_x_12204:
        /* <DEDUP_REMOVED lines=13> */
.L_x_12203:
[----:B------:R-:W2:Y:S02]  /*7590*/  LDG.E.U16 R0, desc[UR36][R2.64] ;  /* 0x0000002402007981 */ /* 0x000ea4000c1e1500 */
[----:B--2---:R-:W-:-:S05]  /*75a0*/  IMAD.U32 R0, R0, 0x10000, RZ ;  /* 0x0001000000007824 */ /* 0x004fca00078e00ff */
[----:B------:R-:W-:Y:S01]  /*75b0*/  F2FP.F16.F32.PACK_AB R0, RZ, R0 ;  /* 0x00000000ff00723e */ /* 0x000fe200000000ff */
[----:B------:R-:W-:Y:S06]  /*75c0*/  BRA `(.L_x_12193) ;  /* 0x0000000400b87947 */ /* 0x000fec0003800000 */
.L_x_12200:
        /* <DEDUP_REMOVED lines=12> */
.L_x_12207:
        /* <DEDUP_REMOVED lines=21> */
.L_x_12211:
[----:B------:R-:W-:Y:S05]  /*77e0*/  BSYNC.RECONVERGENT B1 ;  /* 0x0000000000017941 */ /* 0x000fea0003800200 */
.L_x_12210:
[----:B------:R-:W-:Y:S01]  /*77f0*/  IMAD.SHL.U32 R0, R0, 0x100000, RZ ;  /* 0x0010000000007824 */ /* 0x000fe200078e00ff */
[----:B------:R-:W-:-:S04]  /*7800*/  LEA R2, R2, 0x3b800000, 0x17 ;  /* 0x3b80000002027811 */ /* 0x000fc800078eb8ff */
[----:B------:R-:W-:-:S07]  /*7810*/  LOP3.LUT R0, R2, R0, R7, 0xfe, !PT ;  /* 0x0000000002007212 */ /* 0x000fce00078efe07 */
.L_x_12209:
[----:B------:R-:W-:Y:S05]  /*7820*/  BSYNC.RECONVERGENT B0 ;  /* 0x0000000000007941 */ /* 0x000fea0003800200 */
.L_x_12208:
[----:B------:R-:W-:Y:S01]  /*7830*/  F2FP.F16.F32.PACK_AB R0, RZ, R0 ;  /* 0x00000000ff00723e */ /* 0x000fe200000000ff */
[----:B------:R-:W-:Y:S06]  /*7840*/  BRA `(.L_x_12193) ;  /* 0x0000000400187947 */ /* 0x000fec0003800000 */
.L_x_12206:
        /* <DEDUP_REMOVED lines=21> */
.L_x_12215:
[----:B------:R-:W-:Y:S05]  /*79a0*/  BSYNC.RECONVERGENT B1 ;  /* 0x0000000000017941 */ /* 0x000fea0003800200 */
.L_x_12214:
[----:B------:R-:W-:Y:S01]  /*79b0*/  IMAD.SHL.U32 R0, R0, 0x200000, RZ ;  /* 0x0020000000007824 */ /* 0x000fe200078e00ff */
[----:B------:R-:W-:-:S04]  /*79c0*/  LEA R2, R2, 0x37800000, 0x17 ;  /* 0x3780000002027811 */ /* 0x000fc800078eb8ff */
[----:B------:R-:W-:-:S07]  /*79d0*/  LOP3.LUT R0, R2, R0, R7, 0xfe, !PT ;  /* 0x0000000002007212 */ /* 0x000fce00078efe07 */
.L_x_12213:
[----:B------:R-:W-:Y:S05]  /*79e0*/  BSYNC.RECONVERGENT B0 ;  /* 0x0000000000007941 */ /* 0x000fea0003800200 */
.L_x_12212:
[----:B------:R-:W-:Y:S01]  /*79f0*/  F2FP.F16.F32.PACK_AB R0, RZ, R0 ;  /* 0x00000000ff00723e */ /* 0x000fe200000000ff */
[----:B------:R-:W-:Y:S06]  /*7a00*/  BRA `(.L_x_12193) ;  /* 0x0000000000a87947 */ /* 0x000fec0003800000 */
.L_x_12205:
        /* <DEDUP_REMOVED lines=14> */
.L_x_12219:
[----:B------:R-:W-:Y:S05]  /*7af0*/  BSYNC.RECONVERGENT B0 ;  /* 0x0000000000007941 */ /* 0x000fea0003800200 */
.L_x_12218:
[----:B------:R-:W-:Y:S01]  /*7b00*/  F2FP.F16.F32.PACK_AB R0, RZ, R0 ;  /* 0x00000000ff00723e */ /* 0x000fe200000000ff */
[----:B------:R-:W-:Y:S06]  /*7b10*/  BRA `(.L_x_12193) ;  /* 0x0000000000647947 */ /* 0x000fec0003800000 */
.L_x_12192:
        /* <DEDUP_REMOVED lines=16> */
.L_x_12220:
[----:B------:R-:W-:Y:S01]  /*7c20*/  PRMT R0, RZ, 0x7610, R0 ;  /* 0x00007610ff007816 */ /* 0x000fe20000000000 */
[----:B------:R-:W-:Y:S06]  /*7c30*/  BRA `(.L_x_12193) ;  /* 0x00000000001c7947 */ /* 0x000fec0003800000 */
.L_x_12217:
[----:B------:R-:W2:Y:S02]  /*7c40*/  LDG.E.64 R2, desc[UR36][R2.64] ;  /* 0x0000002402027981 */ /* 0x000ea4000c1e1b00 */
[----:B--2---:R-:W0:Y:S02]  /*7c50*/  I2F.U64 R0, R2 ;  /* 0x0000000200007312 */ /* 0x004e240000301000 */
[----:B0-----:R-:W-:Y:S01]  /*7c60*/  F2FP.F16.F32.PACK_AB R0, RZ, R0 ;  /* 0x00000000ff00723e */ /* 0x001fe200000000ff */
[----:B------:R-:W-:Y:S06]  /*7c70*/  BRA `(.L_x_12193) ;  /* 0x00000000000c7947 */ /* 0x000fec0003800000 */
.L_x_12216:
[----:B------:R-:W2:Y:S02]  /*7c80*/  LDG.E R2, desc[UR36][R2.64] ;  /* 0x0000002402027981 */ /* 0x000ea4000c1e1900 */
[----:B--2---:R-:W-:-:S04]  /*7c90*/  I2FP.F32.U32 R0, R2 ;  /* 0x0000000200007245 */ /* 0x004fc80000201000 */
[----:B------:R-:W-:-:S07]  /*7ca0*/  F2FP.F16.F32.PACK_AB R0, RZ, R0 ;  /* 0x00000000ff00723e */ /* 0x000fce00000000ff */
.L_x_12193:
        /* <DEDUP_REMOVED lines=13> */
[----:B------:R-:W-:-:S04]  /*7d80*/  IMAD.X R3, RZ, RZ, UR7, P0 ;  /* 0x00000007ff037e24 */ /* 0x000fc800080e06ff */
        /* <DEDUP_REMOVED lines=14> */
.L_x_12224:
[----:B------:R-:W-:-:S06]  /*7e70*/  HADD2.F32 R5, -RZ, R0.H0_H0 ;  /* 0x20000000ff057230 */ /* 0x000fcc0000004100 */
[----:B------:R-:W0:Y:S02]  /*7e80*/  F2I.S64.TRUNC R4, R5 ;  /* 0x0000000500047311 */ /* 0x000e24000020d900 */
[----:B0-----:R0:W-:Y:S01]  /*7e90*/  STG.E.U8 desc[UR36][R2.64], R4 ;  /* 0x0000000402007986 */ /* 0x0011e2000c101124 */
[----:B------:R-:W-:Y:S05]  /*7ea0*/  BRA `(.L_x_12226) ;  /* 0x0000000c006c7947 */ /* 0x000fea0003800000 */
.L_x_12223:
        /* <DEDUP_REMOVED lines=10> */
.L_x_12228:
[----:B------:R-:W-:-:S04]  /*7f50*/  HADD2.F32 R0, -RZ, R0.H0_H0 ;  /* 0x20000000ff007230 */ /* 0x000fc80000004100 */
[----:B------:R-:W0:Y:S02]  /*7f60*/  F2I.FTZ.TRUNC.NTZ R5, R0 ;  /* 0x0000000000057305 */ /* 0x000e24000021f100 */
[----:B0-----:R0:W-:Y:S01]  /*7f70*/  STG.E desc[UR36][R2.64], R5 ;  /* 0x0000000502007986 */ /* 0x0011e2000c101924 */
[----:B------:R-:W-:Y:S05]  /*7f80*/  BRA `(.L_x_12226) ;  /* 0x0000000c00347947 */ /* 0x000fea0003800000 */
.L_x_12227:
[----:B------:R-:W-:-:S04]  /*7f90*/  HADD2.F32 R0, -RZ, R0.H0_H0 ;  /* 0x20000000ff007230 */ /* 0x000fc80000004100 */
[----:B------:R-:W0:Y:S02]  /*7fa0*/  F2I.FTZ.TRUNC.NTZ R5, R0 ;  /* 0x0000000000057305 */ /* 0x000e24000021f100 */
[----:B0-----:R0:W-:Y:S01]  /*7fb0*/  STG.E.U16 desc[UR36][R2.64], R5 ;  /* 0x0000000502007986 */ /* 0x0011e2000c101524 */
[----:B------:R-:W-:Y:S05]  /*7fc0*/  BRA `(.L_x_12226) ;  /* 0x0000000c00247947 */ /* 0x000fea0003800000 */
.L_x_12222:
        /* <DEDUP_REMOVED lines=9> */
.L_x_12230:
[----:B------:R0:W-:Y:S01]  /*8060*/  STG.E.U16 desc[UR36][R2.64], R0 ;  /* 0x0000000002007986 */ /* 0x0001e2000c101524 */
[----:B------:R-:W-:Y:S05]  /*8070*/  BRA `(.L_x_12226) ;  /* 0x0000000800f87947 */ /* 0x000fea0003800000 */
.L_x_12229:
        /* <DEDUP_REMOVED lines=10> */
.L_x_12232:
[----:B------:R-:W-:-:S05]  /*8120*/  HADD2.F32 R0, -RZ, R0.H0_H0 ;  /* 0x20000000ff007230 */ /* 0x000fca0000004100 */
[----:B------:R-:W-:-:S04]  /*8130*/  F2FP.F16.F32.PACK_AB R0, RZ, R0 ;  /* 0x00000000ff00723e */ /* 0x000fc800000000ff */
[----:B------:R-:W-:-:S05]  /*8140*/  PRMT R0, R0, 0x5410, RZ ;  /* 0x0000541000007816 */ /* 0x000fca00000000ff */
[----:B------:R0:W-:Y:S01]  /*8150*/  STG.E desc[UR36][R2.64], R0 ;  /* 0x0000000002007986 */ /* 0x0001e2000c101924 */
[----:B------:R-:W-:Y:S05]  /*8160*/  BRA `(.L_x_12226) ;  /* 0x0000000800bc7947 */ /* 0x000fea0003800000 */
.L_x_12231:
[----:B------:R-:W-:-:S05]  /*8170*/  HADD2.F32 R4, -RZ, R0.H0_H0 ;  /* 0x20000000ff047230 */ /* 0x000fca0000004100 */
[----:B------:R-:W-:-:S06]  /*8180*/  FMUL.FTZ R4, R4, 1 ;  /* 0x3f80000004047820 */ /* 0x000fcc0000410000 */
[----:B------:R-:W0:Y:S02]  /*8190*/  F2F.F64.F32 R4, R4 ;  /* 0x0000000400047310 */ /* 0x000e240000201800 */
[----:B0-----:R0:W-:Y:S01]  /*81a0*/  STG.E.64 desc[UR36][R2.64], R4 ;  /* 0x0000000402007986 */ /* 0x0011e2000c101b24 */
[----:B------:R-:W-:Y:S05]  /*81b0*/  BRA `(.L_x_12226) ;  /* 0x0000000800a87947 */ /* 0x000fea0003800000 */
.L_x_12221:
        /* <DEDUP_REMOVED lines=14> */
.L_x_12236:
        /* <DEDUP_REMOVED lines=18> */
.L_x_12239:
[----:B------:R-:W-:-:S04]  /*83c0*/  SHF.R.U32.HI R5, RZ, 0x18, R5 ;  /* 0x00000018ff057819 */ /* 0x000fc80000011605 */
[----:B------:R-:W-:-:S07]  /*83d0*/  LOP3.LUT R0, R0, 0x80, R5, 0xf8, !PT ;  /* 0x0000008000007812 */ /* 0x000fce00078ef805 */
.L_x_12238:
[----:B------:R-:W-:Y:S05]  /*83e0*/  BSYNC.RECONVERGENT B0 ;  /* 0x0000000000007941 */ /* 0x000fea0003800200 */
.L_x_12237:
[----:B------:R3:W-:Y:S01]  /*83f0*/  STG.E.U8 desc[UR36][R2.64], R0 ;  /* 0x0000000002007986 */ /* 0x0007e2000c101124 */
[----:B------:R-:W-:Y:S05]  /*8400*/  BRA `(.L_x_12226) ;  /* 0x0000000800147947 */ /* 0x000fea0003800000 */
.L_x_12235:
        /* <DEDUP_REMOVED lines=18> */
.L_x_12242:
[----:B------:R-:W-:-:S04]  /*8530*/  SHF.R.U32.HI R5, RZ, 0x18, R5 ;  /* 0x00000018ff057819 */ /* 0x000fc80000011605 */
[----:B------:R-:W-:-:S07]  /*8540*/  LOP3.LUT R0, R0, 0x80, R5, 0xf8, !PT ;  /* 0x0000008000007812 */ /* 0x000fce00078ef805 */
.L_x_12241:
[----:B------:R-:W-:Y:S05]  /*8550*/  BSYNC.RECONVERGENT B0 ;  /* 0x0000000000007941 */ /* 0x000fea0003800200 */
.L_x_12240:
[----:B------:R0:W-:Y:S01]  /*8560*/  STG.E.U8 desc[UR36][R2.64], R0 ;  /* 0x0000000002007986 */ /* 0x0001e2000c101124 */
[----:B------:R-:W-:Y:S05]  /*8570*/  BRA `(.L_x_12226) ;  /* 0x0000000400b87947 */ /* 0x000fea0003800000 */
.L_x_12234:
        /* <DEDUP_REMOVED lines=22> */
.L_x_12244:
[----:B------:R-:W-:-:S06]  /*86e0*/  HADD2.F32 R4, -RZ, R0.H0_H0 ;  /* 0x20000000ff047230 */ /* 0x000fcc0000004100 */
[----:B------:R-:W0:Y:S02]  /*86f0*/  F2I.U64.TRUNC R4, R4 ;  /* 0x0000000400047311 */ /* 0x000e24000020d800 */
[----:B0-----:R1:W-:Y:S01]  /*8700*/  STG.E.64 desc[UR36][R2.64], R4 ;  /* 0x0000000402007986 */ /* 0x0013e2000c101b24 */
[----:B------:R-:W-:Y:S05]  /*8710*/  BRA `(.L_x_12226) ;  /* 0x0000000400507947 */ /* 0x000fea0003800000 */
.L_x_12243:
[----:B------:R-:W-:-:S04]  /*8720*/  HADD2.F32 R0, -RZ, R0.H0_H0 ;  /* 0x20000000ff007230 */ /* 0x000fc80000004100 */
[----:B------:R-:W0:Y:S02]  /*8730*/  F2I.FTZ.U32.TRUNC.NTZ R5, R0 ;  /* 0x0000000000057305 */ /* 0x000e24000021f000 */
[----:B0-----:R0:W-:Y:S01]  /*8740*/  STG.E desc[UR36][R2.64], R5 ;  /* 0x0000000502007986 */ /* 0x0011e2000c101924 */
[----:B------:R-:W-:Y:S05]  /*8750*/  BRA `(.L_x_12226) ;  /* 0x0000000400407947 */ /* 0x000fea0003800000 */
.L_x_12233:
        /* <DEDUP_REMOVED lines=11> */
.L_x_12246:
[----:B------:R-:W-:Y:S01]  /*8810*/  HADD2.F32 R0, -RZ, R0.H0_H0 ;  /* 0x20000000ff007230 */ /* 0x000fe20000004100 */
[----:B------:R-:W-:-:S04]  /*8820*/  CS2R R6, SRZ ;  /* 0x0000000000067805 */ /* 0x000fc8000001ff00 */
[----:B------:R-:W-:-:S04]  /*8830*/  FMUL.FTZ R0, R0, 1 ;  /* 0x3f80000000007820 */ /* 0x000fc80000410000 */
[----:B------:R-:W0:Y:S02]  /*8840*/  F2F.F64.F32 R4, R0 ;  /* 0x0000000000047310 */ /* 0x000e240000201800 */
[----:B0-----:R0:W-:Y:S01]  /*8850*/  STG.E.128 desc[UR36][R2.64], R4 ;  /* 0x0000000402007986 */ /* 0x0011e2000c101d24 */
[----:B------:R-:W-:Y:S05]  /*8860*/  BRA `(.L_x_12226) ;  /* 0x0000000000fc7947 */ /* 0x000fea0003800000 */
.L_x_12245:
[----:B------:R-:W-:-:S09]  /*8870*/  UISETP.NE.AND UP0, UPT, UR4, 0xf, UPT ;  /* 0x0000000f0400788c */ /* 0x000fd2000bf05270 */
[----:B------:R-:W-:Y:S05]  /*8880*/  BRA.U !UP0, `(.L_x_12247) ;  /* 0x0000000108e87547 */ /* 0x000fea000b800000 */
[----:B------:R-:W-:-:S09]  /*8890*/  UISETP.NE.AND UP0, UPT, UR4, 0x17, UPT ;  /* 0x000000170400788c */ /* 0x000fd2000bf05270 */
[----:B------:R-:W-:Y:S05]  /*88a0*/  BRA.U !UP0, `(.L_x_12248) ;  /* 0x0000000108907547 */ /* 0x000fea000b800000 */
[----:B------:R-:W-:-:S09]  /*88b0*/  UISETP.NE.AND UP0, UPT, UR4, 0x18, UPT ;  /* 0x000000180400788c */ /* 0x000fd2000bf05270 */
[----:B------:R-:W-:Y:S05]  /*88c0*/  BRA.U !UP0, `(.L_x_12249) ;  /* 0x0000000108447547 */ /* 0x000fea000b800000 */
.L_x_12225:
        /* <DEDUP_REMOVED lines=16> */
.L_x_12250:
[----:B------:R-:W-:Y:S05]  /*89d0*/  BRA `(.L_x_12226) ;  /* 0x0000000000a07947 */ /* 0x000fea0003800000 */
.L_x_12249:
        /* <DEDUP_REMOVED lines=13> */
.L_x_12252:
[----:B------:R-:W-:Y:S05]  /*8ab0*/  BSYNC.RECONVERGENT B0 ;  /* 0x0000000000007941 */ /* 0x000fea0003800200 */
.L_x_12251:
[----:B------:R-:W-:-:S05]  /*8ac0*/  LOP3.LUT R5, R0, 0x80, R5, 0xf8, !PT ;  /* 0x0000008000057812 */ /* 0x000fca00078ef805 */
[----:B------:R0:W-:Y:S01]  /*8ad0*/  STG.E.U8 desc[UR36][R2.64], R5 ;  /* 0x0000000502007986 */ /* 0x0001e2000c101124 */
[----:B------:R-:W-:Y:S05]  /*8ae0*/  BRA `(.L_x_12226) ;  /* 0x00000000005c7947 */ /* 0x000fea0003800000 */
.L_x_12248:
        /* <DEDUP_REMOVED lines=12> */
.L_x_12254:
[----:B------:R-:W-:Y:S01]  /*8bb0*/  IMAD.MOV.U32 R0, RZ, RZ, 0x7f ;  /* 0x0000007fff007424 */ /* 0x000fe200078e00ff */
[----:B------:R-:W-:-:S04]  /*8bc0*/  ISETP.GT.U32.AND P0, PT, R4, 0x7f800000, PT ;  /* 0x7f8000000400780c */ /* 0x000fc80003f04070 */
[----:B------:R-:W-:-:S09]  /*8bd0*/  SEL R0, R0, 0x7c, P0 ;  /* 0x0000007c00007807 */ /* 0x000fd20000000000 */
.L_x_12255:
[----:B------:R-:W-:Y:S05]  /*8be0*/  BSYNC.RECONVERGENT B0 ;  /* 0x0000000000007941 */ /* 0x000fea0003800200 */
.L_x_12253:
[----:B------:R-:W-:-:S04]  /*8bf0*/  SHF.R.U32.HI R5, RZ, 0x18, R5 ;  /* 0x00000018ff057819 */ /* 0x000fc80000011605 */
[----:B------:R-:W-:-:S05]  /*8c00*/  LOP3.LUT R5, R0, 0x80, R5, 0xf8, !PT ;  /* 0x0000008000057812 */ /* 0x000fca00078ef805 */
[----:B------:R0:W-:Y:S01]  /*8c10*/  STG.E.U8 desc[UR36][R2.64], R5 ;  /* 0x0000000502007986 */ /* 0x0001e2000c101124 */
[----:B------:R-:W-:Y:S05]  /*8c20*/  BRA `(.L_x_12226) ;  /* 0x00000000000c7947 */ /* 0x000fea0003800000 */
.L_x_12247:
[----:B------:R-:W-:-:S05]  /*8c30*/  HADD2.F32 R0, -RZ, R0.H0_H0 ;  /* 0x20000000ff007230 */ /* 0x000fca0000004100 */
[----:B------:R-:W-:-:S05]  /*8c40*/  F2FP.BF16.F32.PACK_AB R0, RZ, R0 ;  /* 0x00000000ff00723e */ /* 0x000fca00000010ff */
[----:B------:R0:W-:Y:S02]  /*8c50*/  STG.E.U16 desc[UR36][R2.64], R0 ;  /* 0x0000000002007986 */ /* 0x0001e4000c101524 */
.L_x_12226:
[----:B------:R-:W-:-:S07]  /*8c60*/  IADD3 R17, PT, PT, R17, 0x80, RZ ;  /* 0x0000008011117810 */ /* 0x000fce0007ffe0ff */
.L_x_12153:
[----:B------:R-:W-:Y:S05]  /*8c70*/  BSYNC.RECONVERGENT B6 ;  /* 0x0000000000067941 */ /* 0x000fea0003800200 */
.L_x_12152:
        /* <DEDUP_REMOVED lines=358> */
.L_x_12258:
        /* <DEDUP_REMOVED lines=19> */
.L_x_12262:
[----:B------:R-:W2:Y:S02]  /*a410*/  LDG.E.U8 R2, desc[UR36][R2.64] ;  /* 0x0000002402027981 */ /* 0x000ea4000c1e1100 */
[----:B--2---:R-:W-:-:S04]  /*a420*/  I2FP.F32.U32 R0, R2 ;  /* 0x0000000200007245 */ /* 0x004fc80000201000 */
[----:B------:R-:W-:-:S04]  /*a430*/  F2FP.F16.F32.PACK_AB R0, RZ, R0 ;  /* 0x00000000ff00723e */ /* 0x000fc800000000ff */
[----:B------:R-:W-:Y:S01]  /*a440*/  PRMT R19, R0, 0x7610, R19 ;  /* 0x0000761000137816 */ /* 0x000fe20000000013 */
[----:B------:R-:W-:Y:S06]  /*a450*/  BRA `(.L_x_12264) ;  /* 0x0000000c00b47947 */ /* 0x000fec0003800000 */
.L_x_12261:
        /* <DEDUP_REMOVED lines=11> */
.L_x_12266:
[----:B------:R-:W2:Y:S02]  /*a510*/  LDG.E R2, desc[UR36][R2.64] ;  /* 0x0000002402027981 */ /* 0x000ea4000c1e1900 */
[----:B--2---:R-:W-:-:S04]  /*a520*/  I2FP.F32.S32 R0, R2 ;  /* 0x0000000200007245 */ /* 0x004fc80000201400 */
[----:B------:R-:W-:-:S04]  /*a530*/  F2FP.F16.F32.PACK_AB R0, RZ, R0 ;  /* 0x00000000ff00723e */ /* 0x000fc800000000ff */
[----:B------:R-:W-:Y:S01]  /*a540*/  PRMT R19, R0, 0x7610, R19 ;  /* 0x0000761000137816 */ /* 0x000fe20000000013 */
[----:B------:R-:W-:Y:S06]  /*a550*/  BRA `(.L_x_12264) ;  /* 0x0000000c00747947 */ /* 0x000fec0003800000 */
.L_x_12265:
[----:B------:R-:W2:Y:S02]  /*a560*/  LDG.E.U16 R2, desc[UR36][R2.64] ;  /* 0x0000002402027981 */ /* 0x000ea4000c1e1500 */
[----:B--2---:R-:W0:Y:S02]  /*a570*/  I2F.S16 R0, R2 ;  /* 0x0000000200007306 */ /* 0x004e240000101400 */
[----:B0-----:R-:W-:-:S04]  /*a580*/  F2FP.F16.F32.PACK_AB R0, RZ, R0 ;  /* 0x00000000ff00723e */ /* 0x001fc800000000ff */
[----:B------:R-:W-:Y:S01]  /*a590*/  PRMT R19, R0, 0x7610, R19 ;  /* 0x0000761000137816 */ /* 0x000fe20000000013 */
[----:B------:R-:W-:Y:S06]  /*a5a0*/  BRA `(.L_x_12264) ;  /* 0x0000000c00607947 */ /* 0x000fec0003800000 */
.L_x_12260:
        /* <DEDUP_REMOVED lines=9> */
.L_x_12268:
[----:B------:R1:W5:Y:S01]  /*a640*/  LDG.E.U16 R19, desc[UR36][R2.64] ;  /* 0x0000002402137981 */ /* 0x000362000c1e1500 */
[----:B------:R-:W-:Y:S05]  /*a650*/  BRA `(.L_x_12264) ;  /* 0x0000000c00347947 */ /* 0x000fea0003800000 */
.L_x_12267:
        /* <DEDUP_REMOVED lines=9> */
.L_x_12270:
[----:B------:R0:W5:Y:S01]  /*a6f0*/  LDG.E.U16 R19, desc[UR36][R2.64] ;  /* 0x0000002402137981 */ /* 0x000162000c1e1500 */
[----:B------:R-:W-:Y:S05]  /*a700*/  BRA `(.L_x_12264) ;  /* 0x0000000c00087947 */ /* 0x000fea0003800000 */
.L_x_12269:
        /* <DEDUP_REMOVED lines=9> */
.L_x_12259:
        /* <DEDUP_REMOVED lines=14> */
.L_x_12273:
        /* <DEDUP_REMOVED lines=9> */
.L_x_12272:
        /* <DEDUP_REMOVED lines=27> */
.L_x_12275:
        /* <DEDUP_REMOVED lines=14> */
.L_x_12274:
[----:B------:R-:W2:Y:S02]  /*aba0*/  LDG.E.U16 R0, desc[UR36][R2.64] ;  /* 0x0000002402007981 */ /* 0x000ea4000c1e1500 */
[----:B--2---:R-:W-:-:S05]  /*abb0*/  IMAD.U32 R0, R0, 0x10000, RZ ;  /* 0x0001000000007824 */ /* 0x004fca00078e00ff */
[----:B------:R-:W-:-:S04]  /*abc0*/  F2FP.F16.F32.PACK_AB R0, RZ, R0 ;  /* 0x00000000ff00723e */ /* 0x000fc800000000ff */
[----:B------:R-:W-:Y:S01]  /*abd0*/  PRMT R19, R0, 0x7610, R19 ;  /* 0x0000761000137816 */ /* 0x000fe20000000013 */
[----:B------:R-:W-:Y:S06]  /*abe0*/  BRA `(.L_x_12264) ;  /* 0x0000000400d07947 */ /* 0x000fec0003800000 */
.L_x_12271:
        /* <DEDUP_REMOVED lines=13> */
.L_x_12278:
        /* <DEDUP_REMOVED lines=21> */
.L_x_12282:
[----:B------:R-:W-:Y:S05]  /*ae10*/  BSYNC.RECONVERGENT B1 ;  /* 0x0000000000017941 */ /* 0x000fea0003800200 */
.L_x_12281:
[----:B------:R-:W-:Y:S01]  /*ae20*/  IMAD.SHL.U32 R0, R0, 0x100000, RZ ;  /* 0x0010000000007824 */ /* 0x000fe200078e00ff */
[----:B------:R-:W-:-:S04]  /*ae30*/  LEA R2, R2, 0x3b800000, 0x17 ;  /* 0x3b80000002027811 */ /* 0x000fc800078eb8ff */
[----:B------:R-:W-:-:S07]  /*ae40*/  LOP3.LUT R0, R2, R0, R7, 0xfe, !PT ;  /* 0x0000000002007212 */ /* 0x000fce00078efe07 */
.L_x_12280:
[----:B------:R-:W-:Y:S05]  /*ae50*/  BSYNC.RECONVERGENT B0 ;  /* 0x0000000000007941 */ /* 0x000fea0003800200 */
.L_x_12279:
[----:B------:R-:W-:-:S04]  /*ae60*/  F2FP.F16.F32.PACK_AB R0, RZ, R0 ;  /* 0x00000000ff00723e */ /* 0x000fc800000000ff */
[----:B------:R-:W-:Y:S01]  /*ae70*/  PRMT R19, R0, 0x7610, R19 ;  /* 0x0000761000137816 */ /* 0x000fe20000000013 */
[----:B------:R-:W-:Y:S06]  /*ae80*/  BRA `(.L_x_12264) ;  /* 0x0000000400287947 */ /* 0x000fec0003800000 */
.L_x_12277:
        /* <DEDUP_REMOVED lines=21> */
.L_x_12286:
[----:B------:R-:W-:Y:S05]  /*afe0*/  BSYNC.RECONVERGENT B1 ;  /* 0x0000000000017941 */ /* 0x000fea0003800200 */
.L_x_12285:
[----:B------:R-:W-:Y:S01]  /*aff0*/  IMAD.SHL.U32 R0, R0, 0x200000, RZ ;  /* 0x0020000000007824 */ /* 0x000fe200078e00ff */
[----:B------:R-:W-:-:S04]  /*b000*/  LEA R2, R2, 0x37800000, 0x17 ;  /* 0x3780000002027811 */ /* 0x000fc800078eb8ff */
[----:B------:R-:W-:-:S07]  /*b010*/  LOP3.LUT R0, R2, R0, R7, 0xfe, !PT ;  /* 0x0000000002007212 */ /* 0x000fce00078efe07 */
.L_x_12284:
[----:B------:R-:W-:Y:S05]  /*b020*/  BSYNC.RECONVERGENT B0 ;  /* 0x0000000000007941 */ /* 0x000fea0003800200 */
.L_x_12283:
[----:B------:R-:W-:-:S04]  /*b030*/  F2FP.F16.F32.PACK_AB R0, RZ, R0 ;  /* 0x00000000ff00723e */ /* 0x000fc800000000ff */
[----:B------:R-:W-:Y:S01]  /*b040*/  PRMT R19, R0, 0x7610, R19 ;  /* 0x0000761000137816 */ /* 0x000fe20000000013 */
[----:B------:R-:W-:Y:S06]  /*b050*/  BRA `(.L_x_12264) ;  /* 0x0000000000b47947 */ /* 0x000fec0003800000 */
.L_x_12276:
        /* <DEDUP_REMOVED lines=14> */
.L_x_12290:
[----:B------:R-:W-:Y:S05]  /*b140*/  BSYNC.RECONVERGENT B0 ;  /* 0x0000000000007941 */ /* 0x000fea0003800200 */
.L_x_12289:
[----:B------:R-:W-:-:S04]  /*b150*/  F2FP.F16.F32.PACK_AB R0, RZ, R0 ;  /* 0x00000000ff00723e */ /* 0x000fc800000000ff */
[----:B------:R-:W-:Y:S01]  /*b160*/  PRMT R19, R0, 0x7610, R19 ;  /* 0x0000761000137816 */ /* 0x000fe20000000013 */
[----:B------:R-:W-:Y:S06]  /*b170*/  BRA `(.L_x_12264) ;  /* 0x00000000006c7947 */ /* 0x000fec0003800000 */
.L_x_12263:
        /* <DEDUP_REMOVED lines=16> */
.L_x_12291:
[----:B------:R-:W-:Y:S01]  /*b280*/  PRMT R19, RZ, 0x7610, R19 ;  /* 0x00007610ff137816 */ /* 0x000fe20000000013 */
[----:B------:R-:W-:Y:S06]  /*b290*/  BRA `(.L_x_12264) ;  /* 0x0000000000247947 */ /* 0x000fec0003800000 */
.L_x_12288:
[----:B------:R-:W2:Y:S02]  /*b2a0*/  LDG.E.64 R2, desc[UR36][R2.64] ;  /* 0x0000002402027981 */ /* 0x000ea4000c1e1b00 */
[----:B--2---:R-:W0:Y:S02]  /*b2b0*/  I2F.U64 R0, R2 ;  /* 0x0000000200007312 */ /* 0x004e240000301000 */
[----:B0-----:R-:W-:-:S04]  /*b2c0*/  F2FP.F16.F32.PACK_AB R0, RZ, R0 ;  /* 0x00000000ff00723e */ /* 0x001fc800000000ff */
[----:B------:R-:W-:Y:S01]  /*b2d0*/  PRMT R19, R0, 0x7610, R19 ;  /* 0x0000761000137816 */ /* 0x000fe20000000013 */
[----:B------:R-:W-:Y:S06]  /*b2e0*/  BRA `(.L_x_12264) ;  /* 0x0000000000107947 */ /* 0x000fec0003800000 */
.L_x_12287:
[----:B------:R-:W2:Y:S02]  /*b2f0*/  LDG.E R2, desc[UR36][R2.64] ;  /* 0x0000002402027981 */ /* 0x000ea4000c1e1900 */
[----:B--2---:R-:W-:-:S04]  /*b300*/  I2FP.F32.U32 R0, R2 ;  /* 0x0000000200007245 */ /* 0x004fc80000201000 */
[----:B------:R-:W-:-:S04]  /*b310*/  F2FP.F16.F32.PACK_AB R0, RZ, R0 ;  /* 0x00000000ff00723e */ /* 0x000fc800000000ff */
[----:B------:R-:W-:-:S07]  /*b320*/  PRMT R19, R0, 0x7610, R19 ;  /* 0x0000761000137816 */ /* 0x000fce0000000013 */
.L_x_12264:
        /* <DEDUP_REMOVED lines=18> */
.L_x_12295:
[----:B------:R-:W2:Y:S02]  /*b450*/  LDG.E.U8 R2, desc[UR36][R2.64] ;  /* 0x0000002402027981 */ /* 0x000ea4000c1e1100 */
[----:B--2---:R-:W-:-:S04]  /*b460*/  I2FP.F32.U32 R0, R2 ;  /* 0x0000000200007245 */ /* 0x004fc80000201000 */
[----:B------:R-:W-:Y:S01]  /*b470*/  F2FP.F16.F32.PACK_AB R0, RZ, R0 ;  /* 0x00000000ff00723e */ /* 0x000fe200000000ff */
[----:B------:R-:W-:Y:S06]  /*b480*/  BRA `(.L_x_12297) ;  /* 0x0000000c007c7947 */ /* 0x000fec0003800000 */
.L_x_12294:
        /* <DEDUP_REMOVED lines=10> */
.L_x_12299:
[----:B------:R-:W2:Y:S02]  /*b530*/  LDG.E R2, desc[UR36][R2.64] ;  /* 0x0000002402027981 */ /* 0x000ea4000c1e1900 */
[----:B--2---:R-:W-:-:S04]  /*b540*/  I2FP.F32.S32 R0, R2 ;  /* 0x0000000200007245 */ /* 0x004fc80000201400 */
[----:B------:R-:W-:Y:S01]  /*b550*/  F2FP.F16.F32.PACK_AB R0, RZ, R0 ;  /* 0x00000000ff00723e */ /* 0x000fe200000000ff */
[----:B------:R-:W-:Y:S06]  /*b560*/  BRA `(.L_x_12297) ;  /* 0x0000000c00447947 */ /* 0x000fec0003800000 */
.L_x_12298:
[----:B------:R-:W2:Y:S02]  /*b570*/  LDG.E.U16 R2, desc[UR36][R2.64] ;  /* 0x0000002402027981 */ /* 0x000ea4000c1e1500 */
[----:B--2---:R-:W0:Y:S02]  /*b580*/  I2F.S16 R0, R2 ;  /* 0x0000000200007306 */ /* 0x004e240000101400 */
[----:B0-----:R-:W-:Y:S01]  /*b590*/  F2FP.F16.F32.PACK_AB R0, RZ, R0 ;  /* 0x00000000ff00723e */ /* 0x001fe200000000ff */
[----:B------:R-:W-:Y:S06]  /*b5a0*/  BRA `(.L_x_12297) ;  /* 0x0000000c00347947 */ /* 0x000fec0003800000 */
.L_x_12293:
        /* <DEDUP_REMOVED lines=9> */
.L_x_12301:
[----:B------:R0:W5:Y:S01]  /*b640*/  LDG.E.U16 R0, desc[UR36][R2.64] ;  /* 0x0000002402007981 */ /* 0x000162000c1e1500 */
[----:B------:R-:W-:Y:S05]  /*b650*/  BRA `(.L_x_12297) ;  /* 0x0000000c00087947 */ /* 0x000fea0003800000 */
.L_x_12300:
        /* <DEDUP_REMOVED lines=9> */
.L_x_12303:
[----:B------:R1:W5:Y:S01]  /*b6f0*/  LDG.E.U16 R0, desc[UR36][R2.64] ;  /* 0x0000002402007981 */ /* 0x000362000c1e1500 */
[----:B------:R-:W-:Y:S05]  /*b700*/  BRA `(.L_x_12297) ;  /* 0x0000000800dc7947 */ /* 0x000fea0003800000 */
.L_x_12302:
        /* <DEDUP_REMOVED lines=8> */
.L_x_12292:
        /* <DEDUP_REMOVED lines=13> */
.L_x_12306:
        /* <DEDUP_REMOVED lines=8> */
.L_x_12305:
        /* <DEDUP_REMOVED lines=27> */
.L_x_12308:
        /* <DEDUP_REMOVED lines=13> */
.L_x_12307:
[----:B------:R-:W2:Y:S02]  /*bb60*/  LDG.E.U16 R0, desc[UR36][R2.64] ;  /* 0x0000002402007981 */ /* 0x000ea4000c1e1500 */
[----:B--2---:R-:W-:-:S05]  /*bb70*/  IMAD.U32 R0, R0, 0x10000, RZ ;  /* 0x0001000000007824 */ /* 0x004fca00078e00ff */
[----:B------:R-:W-:Y:S01]  /*bb80*/  F2FP.F16.F32.PACK_AB R0, RZ, R0 ;  /* 0x00000000ff00723e */ /* 0x000fe200000000ff */
[----:B------:R-:W-:Y:S06]  /*bb90*/  BRA `(.L_x_12297) ;  /* 0x0000000400b87947 */ /* 0x000fec0003800000 */
.L_x_12304:
        /* <DEDUP_REMOVED lines=12> */
.L_x_12311:
        /* <DEDUP_REMOVED lines=21> */
.L_x_12315:
[----:B------:R-:W-:Y:S05]  /*bdb0*/  BSYNC.RECONVERGENT B1 ;  /* 0x0000000000017941 */ /* 0x000fea0003800200 */
.L_x_12314:
[----:B------:R-:W-:Y:S01]  /*bdc0*/  IMAD.SHL.U32 R0, R0, 0x100000, RZ ;  /* 0x0010000000007824 */ /* 0x000fe200078e00ff */
[----:B------:R-:W-:-:S04]  /*bdd0*/  LEA R2, R2, 0x3b800000, 0x17 ;  /* 0x3b80000002027811 */ /* 0x000fc800078eb8ff */
[----:B------:R-:W-:-:S07]  /*bde0*/  LOP3.LUT R0, R2, R0, R7, 0xfe, !PT ;  /* 0x0000000002007212 */ /* 0x000fce00078efe07 */
.L_x_12313:
[----:B------:R-:W-:Y:S05]  /*bdf0*/  BSYNC.RECONVERGENT B0 ;  /* 0x0000000000007941 */ /* 0x000fea0003800200 */
.L_x_12312:
[----:B------:R-:W-:Y:S01]  /*be00*/  F2FP.F16.F32.PACK_AB R0, RZ, R0 ;  /* 0x00000000ff00723e */ /* 0x000fe200000000ff */
[----:B------:R-:W-:Y:S06]  /*be10*/  BRA `(.L_x_12297) ;  /* 0x0000000400187947 */ /* 0x000fec0003800000 */
.L_x_12310:
        /* <DEDUP_REMOVED lines=21> */
.L_x_12319:
[----:B------:R-:W-:Y:S05]  /*bf70*/  BSYNC.RECONVERGENT B1 ;  /* 0x0000000000017941 */ /* 0x000fea0003800200 */
.L_x_12318:
[----:B------:R-:W-:Y:S01]  /*bf80*/  IMAD.SHL.U32 R0, R0, 0x200000, RZ ;  /* 0x0020000000007824 */ /* 0x000fe200078e00ff */
[----:B------:R-:W-:-:S04]  /*bf90*/  LEA R2, R2, 0x37800000, 0x17 ;  /* 0x3780000002027811 */ /* 0x000fc800078eb8ff */
[----:B------:R-:W-:-:S07]  /*bfa0*/  LOP3.LUT R0, R2, R0, R7, 0xfe, !PT ;  /* 0x0000000002007212 */ /* 0x000fce00078efe07 */
.L_x_12317:
[----:B------:R-:W-:Y:S05]  /*bfb0*/  BSYNC.RECONVERGENT B0 ;  /* 0x0000000000007941 */ /* 0x000fea0003800200 */
.L_x_12316:
[----:B------:R-:W-:Y:S01]  /*bfc0*/  F2FP.F16.F32.PACK_AB R0, RZ, R0 ;  /* 0x00000000ff00723e */ /* 0x000fe200000000ff */
[----:B------:R-:W-:Y:S06]  /*bfd0*/  BRA `(.L_x_12297) ;  /* 0x0000000000a87947 */ /* 0x000fec0003800000 */
.L_x_12309:
        /* <DEDUP_REMOVED lines=14> */
.L_x_12323:
[----:B------:R-:W-:Y:S05]  /*c0c0*/  BSYNC.RECONVERGENT B0 ;  /* 0x0000000000007941 */ /* 0x000fea0003800200 */
.L_x_12322:
[----:B------:R-:W-:Y:S01]  /*c0d0*/  F2FP.F16.F32.PACK_AB R0, RZ, R0 ;  /* 0x00000000ff00723e */ /* 0x000fe200000000ff */
[----:B------:R-:W-:Y:S06]  /*c0e0*/  BRA `(.L_x_12297) ;  /* 0x0000000000647947 */ /* 0x000fec0003800000 */
.L_x_12296:
        /* <DEDUP_REMOVED lines=16> */
.L_x_12324:
[----:B------:R-:W-:Y:S01]  /*c1f0*/  PRMT R0, RZ, 0x7610, R0 ;  /* 0x00007610ff007816 */ /* 0x000fe20000000000 */
[----:B------:R-:W-:Y:S06]  /*c200*/  BRA `(.L_x_12297) ;  /* 0x00000000001c7947 */ /* 0x000fec0003800000 */
.L_x_12321:
[----:B------:R-:W2:Y:S02]  /*c210*/  LDG.E.64 R2, desc[UR36][R2.64] ;  /* 0x0000002402027981 */ /* 0x000ea4000c1e1b00 */
[----:B--2---:R-:W0:Y:S02]  /*c220*/  I2F.U64 R0, R2 ;  /* 0x0000000200007312 */ /* 0x004e240000301000 */
[----:B0-----:R-:W-:Y:S01]  /*c230*/  F2FP.F16.F32.PACK_AB R0, RZ, R0 ;  /* 0x00000000ff00723e */ /* 0x001fe200000000ff */
[----:B------:R-:W-:Y:S06]  /*c240*/  BRA `(.L_x_12297) ;  /* 0x00000000000c7947 */ /* 0x000fec0003800000 */
.L_x_12320:
[----:B------:R-:W2:Y:S02]  /*c250*/  LDG.E R2, desc[UR36][R2.64] ;  /* 0x0000002402027981 */ /* 0x000ea4000c1e1900 */
[----:B--2---:R-:W-:-:S04]  /*c260*/  I2FP.F32.U32 R0, R2 ;  /* 0x0000000200007245 */ /* 0x004fc80000201000 */
[----:B------:R-:W-:-:S07]  /*c270*/  F2FP.F16.F32.PACK_AB R0, RZ, R0 ;  /* 0x00000000ff00723e */ /* 0x000fce00000000ff */
.L_x_12297:
        /* <DEDUP_REMOVED lines=28> */
.L_x_12328:
[----:B------:R-:W-:-:S06]  /*c440*/  HADD2.F32 R5, -RZ, R0.H0_H0 ;  /* 0x20000000ff057230 */ /* 0x000fcc0000004100 */
[----:B------:R-:W0:Y:S02]  /*c450*/  F2I.S64.TRUNC R4, R5 ;  /* 0x0000000500047311 */ /* 0x000e24000020d900 */
[----:B0-----:R0:W-:Y:S01]  /*c460*/  STG.E.U8 desc[UR36][R2.64], R4 ;  /* 0x0000000402007986 */ /* 0x0011e2000c101124 */
[----:B------:R-:W-:Y:S05]  /*c470*/  BRA `(.L_x_12330) ;  /* 0x0000000c006c7947 */ /* 0x000fea0003800000 */
.L_x_12327:
        /* <DEDUP_REMOVED lines=10> */
.L_x_12332:
[----:B------:R-:W-:-:S04]  /*c520*/  HADD2.F32 R0, -RZ, R0.H0_H0 ;  /* 0x20000000ff007230 */ /* 0x000fc80000004100 */
[----:B------:R-:W0:Y:S02]  /*c530*/  F2I.FTZ.TRUNC.NTZ R5, R0 ;  /* 0x0000000000057305 */ /* 0x000e24000021f100 */
[----:B0-----:R0:W-:Y:S01]  /*c540*/  STG.E desc[UR36][R2.64], R5 ;  /* 0x0000000502007986 */ /* 0x0011e2000c101924 */
[----:B------:R-:W-:Y:S05]  /*c550*/  BRA `(.L_x_12330) ;  /* 0x0000000c00347947 */ /* 0x000fea0003800000 */
.L_x_12331:
[----:B------:R-:W-:-:S04]  /*c560*/  HADD2.F32 R0, -RZ, R0.H0_H0 ;  /* 0x20000000ff007230 */ /* 0x000fc80000004100 */
[----:B------:R-:W0:Y:S02]  /*c570*/  F2I.FTZ.TRUNC.NTZ R5, R0 ;  /* 0x0000000000057305 */ /* 0x000e24000021f100 */
[----:B0-----:R0:W-:Y:S01]  /*c580*/  STG.E.U16 desc[UR36][R2.64], R5 ;  /* 0x0000000502007986 */ /* 0x0011e2000c101524 */
[----:B------:R-:W-:Y:S05]  /*c590*/  BRA `(.L_x_12330) ;  /* 0x0000000c00247947 */ /* 0x000fea0003800000 */
.L_x_12326:
        /* <DEDUP_REMOVED lines=9> */
.L_x_12334:
[----:B------:R0:W-:Y:S01]  /*c630*/  STG.E.U16 desc[UR36][R2.64], R0 ;  /* 0x0000000002007986 */ /* 0x0001e2000c101524 */
[----:B------:R-:W-:Y:S05]  /*c640*/  BRA `(.L_x_12330) ;  /* 0x0000000800f87947 */ /* 0x000fea0003800000 */
.L_x_12333:
        /* <DEDUP_REMOVED lines=10> */
.L_x_12336:
[----:B------:R-:W-:-:S05]  /*c6f0*/  HADD2.F32 R0, -RZ, R0.H0_H0 ;  /* 0x20000000ff007230 */ /* 0x000fca0000004100 */
[----:B------:R-:W-:-:S04]  /*c700*/  F2FP.F16.F32.PACK_AB R0, RZ, R0 ;  /* 0x00000000ff00723e */ /* 0x000fc800000000ff */
[----:B------:R-:W-:-:S05]  /*c710*/  PRMT R0, R0, 0x5410, RZ ;  /* 0x0000541000007816 */ /* 0x000fca00000000ff */
[----:B------:R0:W-:Y:S01]  /*c720*/  STG.E desc[UR36][R2.64], R0 ;  /* 0x0000000002007986 */ /* 0x0001e2000c101924 */
[----:B------:R-:W-:Y:S05]  /*c730*/  BRA `(.L_x_12330) ;  /* 0x0000000800bc7947 */ /* 0x000fea0003800000 */
.L_x_12335:
[----:B------:R-:W-:-:S05]  /*c740*/  HADD2.F32 R4, -RZ, R0.H0_H0 ;  /* 0x20000000ff047230 */ /* 0x000fca0000004100 */
[----:B------:R-:W-:-:S06]  /*c750*/  FMUL.FTZ R4, R4, 1 ;  /* 0x3f80000004047820 */ /* 0x000fcc0000410000 */
[----:B------:R-:W0:Y:S02]  /*c760*/  F2F.F64.F32 R4, R4 ;  /* 0x0000000400047310 */ /* 0x000e240000201800 */
[----:B0-----:R0:W-:Y:S01]  /*c770*/  STG.E.64 desc[UR36][R2.64], R4 ;  /* 0x0000000402007986 */ /* 0x0011e2000c101b24 */
[----:B------:R-:W-:Y:S05]  /*c780*/  BRA `(.L_x_12330) ;  /* 0x0000000800a87947 */ /* 0x000fea0003800000 */
.L_x_12325:
        /* <DEDUP_REMOVED lines=14> */
.L_x_12340:
        /* <DEDUP_REMOVED lines=18> */
.L_x_12343:
[----:B------:R-:W-:-:S04]  /*c990*/  SHF.R.U32.HI R5, RZ, 0x18, R5 ;  /* 0x00000018ff057819 */ /* 0x000fc80000011605 */
[----:B------:R-:W-:-:S07]  /*c9a0*/  LOP3.LUT R0, R0, 0x80, R5, 0xf8, !PT ;  /* 0x0000008000007812 */ /* 0x000fce00078ef805 */
.L_x_12342:
[----:B------:R-:W-:Y:S05]  /*c9b0*/  BSYNC.RECONVERGENT B0 ;  /* 0x0000000000007941 */ /* 0x000fea0003800200 */
.L_x_12341:
[----:B------:R0:W-:Y:S01]  /*c9c0*/  STG.E.U8 desc[UR36][R2.64], R0 ;  /* 0x0000000002007986 */ /* 0x0001e2000c101124 */
[----:B------:R-:W-:Y:S05]  /*c9d0*/  BRA `(.L_x_12330) ;  /* 0x0000000800147947 */ /* 0x000fea0003800000 */
.L_x_12339:
        /* <DEDUP_REMOVED lines=18> */
.L_x_12346:
[----:B------:R-:W-:-:S04]  /*cb00*/  SHF.R.U32.HI R5, RZ, 0x18, R5 ;  /* 0x00000018ff057819 */ /* 0x000fc80000011605 */
[----:B------:R-:W-:-:S07]  /*cb10*/  LOP3.LUT R0, R0, 0x80, R5, 0xf8, !PT ;  /* 0x0000008000007812 */ /* 0x000fce00078ef805 */
.L_x_12345:
[----:B------:R-:W-:Y:S05]  /*cb20*/  BSYNC.RECONVERGENT B0 ;  /* 0x0000000000007941 */ /* 0x000fea0003800200 */
.L_x_12344:
[----:B------:R0:W-:Y:S01]  /*cb30*/  STG.E.U8 desc[UR36][R2.64], R0 ;  /* 0x0000000002007986 */ /* 0x0001e2000c101124 */
[----:B------:R-:W-:Y:S05]  /*cb40*/  BRA `(.L_x_12330) ;  /* 0x0000000400b87947 */ /* 0x000fea0003800000 */
.L_x_12338:
        /* <DEDUP_REMOVED lines=22> */
.L_x_12348:
[----:B------:R-:W-:-:S06]  /*ccb0*/  HADD2.F32 R4, -RZ, R0.H0_H0 ;  /* 0x20000000ff047230 */ /* 0x000fcc0000004100 */
[----:B------:R-:W0:Y:S02]  /*ccc0*/  F2I.U64.TRUNC R4, R4 ;  /* 0x0000000400047311 */ /* 0x000e24000020d800 */
[----:B0-----:R0:W-:Y:S01]  /*ccd0*/  STG.E.64 desc[UR36][R2.64], R4 ;  /* 0x0000000402007986 */ /* 0x0011e2000c101b24 */
[----:B------:R-:W-:Y:S05]  /*cce0*/  BRA `(.L_x_12330) ;  /* 0x0000000400507947 */ /* 0x000fea0003800000 */
.L_x_12347:
[----:B------:R-:W-:-:S04]  /*ccf0*/  HADD2.F32 R0, -RZ, R0.H0_H0 ;  /* 0x20000000ff007230 */ /* 0x000fc80000004100 */
[----:B------:R-:W0:Y:S02]  /*cd00*/  F2I.FTZ.U32.TRUNC.NTZ R5, R0 ;  /* 0x0000000000057305 */ /* 0x000e24000021f000 */
[----:B0-----:R0:W-:Y:S01]  /*cd10*/  STG.E desc[UR36][R2.64], R5 ;  /* 0x0000000502007986 */ /* 0x0011e2000c101924 */
[----:B------:R-:W-:Y:S05]  /*cd20*/  BRA `(.L_x_12330) ;  /* 0x0000000400407947 */ /* 0x000fea0003800000 */
.L_x_12337:
        /* <DEDUP_REMOVED lines=11> */
.L_x_12350:
[----:B------:R-:W-:Y:S01]  /*cde0*/  HADD2.F32 R0, -RZ, R0.H0_H0 ;  /* 0x20000000ff007230 */ /* 0x000fe20000004100 */
[----:B------:R-:W-:-:S04]  /*cdf0*/  CS2R R6, SRZ ;  /* 0x0000000000067805 */ /* 0x000fc8000001ff00 */
[----:B------:R-:W-:-:S04]  /*ce00*/  FMUL.FTZ R0, R0, 1 ;  /* 0x3f80000000007820 */ /* 0x000fc80000410000 */
[----:B------:R-:W0:Y:S02]  /*ce10*/  F2F.F64.F32 R4, R0 ;  /* 0x0000000000047310 */ /* 0x000e240000201800 */
[----:B0-----:R0:W-:Y:S01]  /*ce20*/  STG.E.128 desc[UR36][R2.64], R4 ;  /* 0x0000000402007986 */ /* 0x0011e2000c101d24 */
[----:B------:R-:W-:Y:S05]  /*ce30*/  BRA `(.L_x_12330) ;  /* 0x0000000000fc7947 */ /* 0x000fea0003800000 */
.L_x_12349:
[----:B------:R-:W-:-:S09]  /*ce40*/  UISETP.NE.AND UP0, UPT, UR4, 0xf, UPT ;  /* 0x0000000f0400788c */ /* 0x000fd2000bf05270 */
[----:B------:R-:W-:Y:S05]  /*ce50*/  BRA.U !UP0, `(.L_x_12351) ;  /* 0x0000000108e87547 */ /* 0x000fea000b800000 */
[----:B------:R-:W-:-:S09]  /*ce60*/  UISETP.NE.AND UP0, UPT, UR4, 0x17, UPT ;  /* 0x000000170400788c */ /* 0x000fd2000bf05270 */
[----:B------:R-:W-:Y:S05]  /*ce70*/  BRA.U !UP0, `(.L_x_12352) ;  /* 0x0000000108907547 */ /* 0x000fea000b800000 */
[----:B------:R-:W-:-:S09]  /*ce80*/  UISETP.NE.AND UP0, UPT, UR4, 0x18, UPT ;  /* 0x000000180400788c */ /* 0x000fd2000bf05270 */
[----:B------:R-:W-:Y:S05]  /*ce90*/  BRA.U !UP0, `(.L_x_12353) ;  /* 0x0000000108447547 */ /* 0x000fea000b800000 */
.L_x_12329:
        /* <DEDUP_REMOVED lines=16> */
.L_x_12354:
[----:B------:R-:W-:Y:S05]  /*cfa0*/  BRA `(.L_x_12330) ;  /* 0x0000000000a07947 */ /* 0x000fea0003800000 */
.L_x_12353:
        /* <DEDUP_REMOVED lines=13> */
.L_x_12356:
[----:B------:R-:W-:Y:S05]  /*d080*/  BSYNC.RECONVERGENT B0 ;  /* 0x0000000000007941 */ /* 0x000fea0003800200 */
.L_x_12355:
[----:B------:R-:W-:-:S05]  /*d090*/  LOP3.LUT R5, R0, 0x80, R5, 0xf8, !PT ;  /* 0x0000008000057812 */ /* 0x000fca00078ef805 */
[----:B------:R3:W-:Y:S01]  /*d0a0*/  STG.E.U8 desc[UR36][R2.64], R5 ;  /* 0x0000000502007986 */ /* 0x0007e2000c101124 */
[----:B------:R-:W-:Y:S05]  /*d0b0*/  BRA `(.L_x_12330) ;  /* 0x00000000005c7947 */ /* 0x000fea0003800000 */
.L_x_12352:
        /* <DEDUP_REMOVED lines=12> */
.L_x_12358:
[----:B------:R-:W-:Y:S01]  /*d180*/  HFMA2 R0, -RZ, RZ, 0, 7.569789886474609375e-06 ;  /* 0x0000007fff007431 */ /* 0x000fe200000001ff */
[----:B------:R-:W-:-:S04]  /*d190*/  ISETP.GT.U32.AND P0, PT, R4, 0x7f800000, PT ;  /* 0x7f8000000400780c */ /* 0x000fc80003f04070 */
[----:B------:R-:W-:-:S09]  /*d1a0*/  SEL R0, R0, 0x7c, P0 ;  /* 0x0000007c00007807 */ /* 0x000fd20000000000 */
.L_x_12359:
[----:B------:R-:W-:Y:S05]  /*d1b0*/  BSYNC.RECONVERGENT B0 ;  /* 0x0000000000007941 */ /* 0x000fea0003800200 */
.L_x_12357:
[----:B------:R-:W-:-:S04]  /*d1c0*/  SHF.R.U32.HI R5, RZ, 0x18, R5 ;  /* 0x00000018ff057819 */ /* 0x000fc80000011605 */
[----:B------:R-:W-:-:S05]  /*d1d0*/  LOP3.LUT R5, R0, 0x80, R5, 0xf8, !PT ;  /* 0x0000008000057812 */ /* 0x000fca00078ef805 */
[----:B------:R2:W-:Y:S01]  /*d1e0*/  STG.E.U8 desc[UR36][R2.64], R5 ;  /* 0x0000000502007986 */ /* 0x0005e2000c101124 */
[----:B------:R-:W-:Y:S05]  /*d1f0*/  BRA `(.L_x_12330) ;  /* 0x00000000000c7947 */ /* 0x000fea0003800000 */
.L_x_12351:
[----:B------:R-:W-:-:S05]  /*d200*/  HADD2.F32 R0, -RZ, R0.H0_H0 ;  /* 0x20000000ff007230 */ /* 0x000fca0000004100 */
[----:B------:R-:W-:-:S05]  /*d210*/  F2FP.BF16.F32.PACK_AB R0, RZ, R0 ;  /* 0x00000000ff00723e */ /* 0x000fca00000010ff */
[----:B------:R4:W-:Y:S02]  /*d220*/  STG.E.U16 desc[UR36][R2.64], R0 ;  /* 0x0000000002007986 */ /* 0x0009e4000c101524 */
.L_x_12330:
[----:B------:R-:W-:-:S07]  /*d230*/  VIADD R17, R17, 0x80 ;  /* 0x0000008011117836 */ /* 0x000fce0000000000 */
.L_x_12257:
[----:B------:R-:W-:Y:S05]  /*d240*/  BSYNC.RECONVERGENT B6 ;  /* 0x0000000000067941 */ /* 0x000fea0003800200 */
.L_x_12256:
        /* <DEDUP_REMOVED lines=357> */
.L_x_12360:
        /* <DEDUP_REMOVED lines=22> */
.L_x_12364:
[----:B------:R-:W2:Y:S02]  /*ea00*/  LDG.E.U8 R2, desc[UR36][R2.64] ;  /* 0x0000002402027981 */ /* 0x000ea4000c1e1100 */
[----:B--2---:R-:W-:-:S04]  /*ea10*/  I2FP.F32.U32 R0, R2 ;  /* 0x0000000200007245 */ /* 0x004fc80000201000 */
[----:B------:R-:W-:-:S04]  /*ea20*/  F2FP.F16.F32.PACK_AB R0, RZ, R0 ;  /* 0x00000000ff00723e */ /* 0x000fc800000000ff */
[----:B------:R-:W-:Y:S01]  /*ea30*/  PRMT R19, R0, 0x7610, R19 ;  /* 0x0000761000137816 */ /* 0x000fe20000000013 */
[----:B------:R-:W-:Y:S06]  /*ea40*/  BRA `(.L_x_12366) ;  /* 0x0000000c00b47947 */ /* 0x000fec0003800000 */
.L_x_12363:
        /* <DEDUP_REMOVED lines=11> */
.L_x_12368:
[----:B------:R-:W2:Y:S02]  /*eb00*/  LDG.E R2, desc[UR36][R2.64] ;  /* 0x0000002402027981 */ /* 0x000ea4000c1e1900 */
[----:B--2---:R-:W-:-:S04]  /*eb10*/  I2FP.F32.S32 R0, R2 ;  /* 0x0000000200007245 */ /* 0x004fc80000201400 */
[----:B------:R-:W-:-:S04]  /*eb20*/  F2FP.F16.F32.PACK_AB R0, RZ, R0 ;  /* 0x00000000ff00723e */ /* 0x000fc800000000ff */
[----:B------:R-:W-:Y:S01]  /*eb30*/  PRMT R19, R0, 0x7610, R19 ;  /* 0x0000761000137816 */ /* 0x000fe20000000013 */
[----:B------:R-:W-:Y:S06]  /*eb40*/  BRA `(.L_x_12366) ;  /* 0x0000000c00747947 */ /* 0x000fec0003800000 */
.L_x_12367:
[----:B------:R-:W2:Y:S02]  /*eb50*/  LDG.E.U16 R2, desc[UR36][R2.64] ;  /* 0x0000002402027981 */ /* 0x000ea4000c1e1500 */
[----:B--2---:R-:W0:Y:S02]  /*eb60*/  I2F.S16 R0, R2 ;  /* 0x0000000200007306 */ /* 0x004e240000101400 */
[----:B0-----:R-:W-:-:S04]  /*eb70*/  F2FP.F16.F32.PACK_AB R0, RZ, R0 ;  /* 0x00000000ff00723e */ /* 0x001fc800000000ff */
[----:B------:R-:W-:Y:S01]  /*eb80*/  PRMT R19, R0, 0x7610, R19 ;  /* 0x0000761000137816 */ /* 0x000fe20000000013 */
[----:B------:R-:W-:Y:S06]  /*eb90*/  BRA `(.L_x_12366) ;  /* 0x0000000c00607947 */ /* 0x000fec0003800000 */
.L_x_12362:
        /* <DEDUP_REMOVED lines=9> */
.L_x_12370:
[----:B------:R0:W5:Y:S01]  /*ec30*/  LDG.E.U16 R19, desc[UR36][R2.64] ;  /* 0x0000002402137981 */ /* 0x000162000c1e1500 */
[----:B------:R-:W-:Y:S05]  /*ec40*/  BRA `(.L_x_12366) ;  /* 0x0000000c00347947 */ /* 0x000fea0003800000 */
.L_x_12369:
        /* <DEDUP_REMOVED lines=9> */
.L_x_12372:
[----:B------:R1:W5:Y:S01]  /*ece0*/  LDG.E.U16 R19, desc[UR36][R2.64] ;  /* 0x0000002402137981 */ /* 0x000362000c1e1500 */
[----:B------:R-:W-:Y:S05]  /*ecf0*/  BRA `(.L_x_12366) ;  /* 0x0000000c00087947 */ /* 0x000fea0003800000 */
.L_x_12371:
        /* <DEDUP_REMOVED lines=9> */
.L_x_12361:
        /* <DEDUP_REMOVED lines=14> */
.L_x_12375:
        /* <DEDUP_REMOVED lines=9> */
.L_x_12374:
        /* <DEDUP_REMOVED lines=27> */
.L_x_12377:
        /* <DEDUP_REMOVED lines=14> */
.L_x_12376:
[----:B------:R-:W2:Y:S02]  /*f190*/  LDG.E.U16 R0, desc[UR36][R2.64] ;  /* 0x0000002402007981 */ /* 0x000ea4000c1e1500 */
[----:B--2---:R-:W-:-:S05]  /*f1a0*/  IMAD.U32 R0, R0, 0x10000, RZ ;  /* 0x0001000000007824 */ /* 0x004fca00078e00ff */
[----:B------:R-:W-:-:S04]  /*f1b0*/  F2FP.F16.F32.PACK_AB R0, RZ, R0 ;  /* 0x00000000ff00723e */ /* 0x000fc800000000ff */
[----:B------:R-:W-:Y:S01]  /*f1c0*/  PRMT R19, R0, 0x7610, R19 ;  /* 0x0000761000137816 */ /* 0x000fe20000000013 */
[----:B------:R-:W-:Y:S06]  /*f1d0*/  BRA `(.L_x_12366) ;  /* 0x0000000400d07947 */ /* 0x000fec0003800000 */
.L_x_12373:
        /* <DEDUP_REMOVED lines=13> */
.L_x_12380:
        /* <DEDUP_REMOVED lines=21> */
.L_x_12384:
[----:B------:R-:W-:Y:S05]  /*f400*/  BSYNC.RECONVERGENT B1 ;  /* 0x0000000000017941 */ /* 0x000fea0003800200 */
.L_x_12383:
[----:B------:R-:W-:Y:S01]  /*f410*/  IMAD.SHL.U32 R0, R0, 0x100000, RZ ;  /* 0x0010000000007824 */ /* 0x000fe200078e00ff */
[----:B------:R-:W-:-:S04]  /*f420*/  LEA R2, R2, 0x3b800000, 0x17 ;  /* 0x3b80000002027811 */ /* 0x000fc800078eb8ff */
[----:B------:R-:W-:-:S07]  /*f430*/  LOP3.LUT R0, R2, R0, R7, 0xfe, !PT ;  /* 0x0000000002007212 */ /* 0x000fce00078efe07 */
.L_x_12382:
[----:B------:R-:W-:Y:S05]  /*f440*/  BSYNC.RECONVERGENT B0 ;  /* 0x0000000000007941 */ /* 0x000fea0003800200 */
.L_x_12381:
[----:B------:R-:W-:-:S04]  /*f450*/  F2FP.F16.F32.PACK_AB R0, RZ, R0 ;  /* 0x00000000ff00723e */ /* 0x000fc800000000ff */
[----:B------:R-:W-:Y:S01]  /*f460*/  PRMT R19, R0, 0x7610, R19 ;  /* 0x0000761000137816 */ /* 0x000fe20000000013 */
[----:B------:R-:W-:Y:S06]  /*f470*/  BRA `(.L_x_12366) ;  /* 0x0000000400287947 */ /* 0x000fec0003800000 */
.L_x_12379:
        /* <DEDUP_REMOVED lines=21> */
.L_x_12388:
[----:B------:R-:W-:Y:S05]  /*f5d0*/  BSYNC.RECONVERGENT B1 ;  /* 0x0000000000017941 */ /* 0x000fea0003800200 */
.L_x_12387:
[----:B------:R-:W-:Y:S01]  /*f5e0*/  IMAD.SHL.U32 R0, R0, 0x200000, RZ ;  /* 0x0020000000007824 */ /* 0x000fe200078e00ff */
[----:B------:R-:W-:-:S04]  /*f5f0*/  LEA R2, R2, 0x37800000, 0x17 ;  /* 0x3780000002027811 */ /* 0x000fc800078eb8ff */
[----:B------:R-:W-:-:S07]  /*f600*/  LOP3.LUT R0, R2, R0, R7, 0xfe, !PT ;  /* 0x0000000002007212 */ /* 0x000fce00078efe07 */
.L_x_12386:
[----:B------:R-:W-:Y:S05]  /*f610*/  BSYNC.RECONVERGENT B0 ;  /* 0x0000000000007941 */ /* 0x000fea0003800200 */
.L_x_12385:
[----:B------:R-:W-:-:S04]  /*f620*/  F2FP.F16.F32.PACK_AB R0, RZ, R0 ;  /* 0x00000000ff00723e */ /* 0x000fc800000000ff */
[----:B------:R-:W-:Y:S01]  /*f630*/  PRMT R19, R0, 0x7610, R19 ;  /* 0x0000761000137816 */ /* 0x000fe20000000013 */
[----:B------:R-:W-:Y:S06]  /*f640*/  BRA `(.L_x_12366) ;  /* 0x0000000000b47947 */ /* 0x000fec0003800000 */
.L_x_12378:
        /* <DEDUP_REMOVED lines=14> */
.L_x_12392:
[----:B------:R-:W-:Y:S05]  /*f730*/  BSYNC.RECONVERGENT B0 ;  /* 0x0000000000007941 */ /* 0x000fea0003800200 */
.L_x_12391:
[----:B------:R-:W-:-:S04]  /*f740*/  F2FP.F16.F32.PACK_AB R0, RZ, R0 ;  /* 0x00000000ff00723e */ /* 0x000fc800000000ff */
[----:B------:R-:W-:Y:S01]  /*f750*/  PRMT R19, R0, 0x7610, R19 ;  /* 0x0000761000137816 */ /* 0x000fe20000000013 */
[----:B------:R-:W-:Y:S06]  /*f760*/  BRA `(.L_x_12366) ;  /* 0x00000000006c7947 */ /* 0x000fec0003800000 */
.L_x_12365:
        /* <DEDUP_REMOVED lines=16> */
.L_x_12393:
[----:B------:R-:W-:Y:S01]  /*f870*/  PRMT R19, RZ, 0x7610, R19 ;  /* 0x00007610ff137816 */ /* 0x000fe20000000013 */
[----:B------:R-:W-:Y:S06]  /*f880*/  BRA `(.L_x_12366) ;  /* 0x0000000000247947 */ /* 0x000fec0003800000 */
.L_x_12390:
[----:B------:R-:W2:Y:S02]  /*f890*/  LDG.E.64 R2, desc[UR36][R2.64] ;  /* 0x0000002402027981 */ /* 0x000ea4000c1e1b00 */
[----:B--2---:R-:W0:Y:S02]  /*f8a0*/  I2F.U64 R0, R2 ;  /* 0x0000000200007312 */ /* 0x004e240000301000 */
[----:B0-----:R-:W-:-:S04]  /*f8b0*/  F2FP.F16.F32.PACK_AB R0, RZ, R0 ;  /* 0x00000000ff00723e */ /* 0x001fc800000000ff */
[----:B------:R-:W-:Y:S01]  /*f8c0*/  PRMT R19, R0, 0x7610, R19 ;  /* 0x0000761000137816 */ /* 0x000fe20000000013 */
[----:B------:R-:W-:Y:S06]  /*f8d0*/  BRA `(.L_x_12366) ;  /* 0x0000000000107947 */ /* 0x000fec0003800000 */
.L_x_12389:
[----:B------:R-:W2:Y:S02]  /*f8e0*/  LDG.E R2, desc[UR36][R2.64] ;  /* 0x0000002402027981 */ /* 0x000ea4000c1e1900 */
[----:B--2---:R-:W-:-:S04]  /*f8f0*/  I2FP.F32.U32 R0, R2 ;  /* 0x0000000200007245 */ /* 0x004fc80000201000 */
[----:B------:R-:W-:-:S04]  /*f900*/  F2FP.F16.F32.PACK_AB R0, RZ, R0 ;  /* 0x00000000ff00723e */ /* 0x000fc800000000ff */
[----:B------:R-:W-:-:S07]  /*f910*/  PRMT R19, R0, 0x7610, R19 ;  /* 0x0000761000137816 */ /* 0x000fce0000000013 */
.L_x_12366:
        /* <DEDUP_REMOVED lines=18> */
.L_x_12397:
[----:B------:R-:W2:Y:S02]  /*fa40*/  LDG.E.U8 R2, desc[UR36][R2.64] ;  /* 0x0000002402027981 */ /* 0x000ea4000c1e1100 */
[----:B--2---:R-:W-:-:S04]  /*fa50*/  I2FP.F32.U32 R0, R2 ;  /* 0x0000000200007245 */ /* 0x004fc80000201000 */
[----:B------:R-:W-:Y:S01]  /*fa60*/  F2FP.F16.F32.PACK_AB R0, RZ, R0 ;  /* 0x00000000ff00723e */ /* 0x000fe200000000ff */
[----:B------:R-:W-:Y:S06]  /*fa70*/  BRA `(.L_x_12399) ;  /* 0x0000000c007c7947 */ /* 0x000fec0003800000 */
.L_x_12396:
        /* <DEDUP_REMOVED lines=10> */
.L_x_12401:
[----:B------:R-:W2:Y:S02]  /*fb20*/  LDG.E R2, desc[UR36][R2.64] ;  /* 0x0000002402027981 */ /* 0x000ea4000c1e1900 */
[----:B--2---:R-:W-:-:S04]  /*fb30*/  I2FP.F32.S32 R0, R2 ;  /* 0x0000000200007245 */ /* 0x004fc80000201400 */
[----:B------:R-:W-:Y:S01]  /*fb40*/  F2FP.F16.F32.PACK_AB R0, RZ, R0 ;  /* 0x00000000ff00723e */ /* 0x000fe200000000ff */
[----:B------:R-:W-:Y:S06]  /*fb50*/  BRA `(.L_x_12399) ;  /* 0x0000000c00447947 */ /* 0x000fec0003800000 */
.L_x_12400:
[----:B------:R-:W2:Y:S02]  /*fb60*/  LDG.E.U16 R2, desc[UR36][R2.64] ;  /* 0x0000002402027981 */ /* 0x000ea4000c1e1500 */
[----:B--2---:R-:W0:Y:S02]  /*fb70*/  I2F.S16 R0, R2 ;  /* 0x0000000200007306 */ /* 0x004e240000101400 */
[----:B0-----:R-:W-:Y:S01]  /*fb80*/  F2FP.F16.F32.PACK_AB R0, RZ, R0 ;  /* 0x00000000ff00723e */ /* 0x001fe200000000ff */
[----:B------:R-:W-:Y:S06]  /*fb90*/  BRA `(.L_x_12399) ;  /* 0x0000000c00347947 */ /* 0x000fec0003800000 */
.L_x_12395:
        /* <DEDUP_REMOVED lines=9> */
.L_x_12403:
[----:B------:R1:W5:Y:S01]  /*fc30*/  LDG.E.U16 R0, desc[UR36][R2.64] ;  /* 0x0000002402007981 */ /* 0x000362000c1e1500 */
[----:B------:R-:W-:Y:S05]  /*fc40*/  BRA `(.L_x_12399) ;  /* 0x0000000c00087947 */ /* 0x000fea0003800000 */
.L_x_12402:
        /* <DEDUP_REMOVED lines=9> */
.L_x_12405:
[----:B------:R0:W5:Y:S01]  /*fce0*/  LDG.E.U16 R0, desc[UR36][R2.64] ;  /* 0x0000002402007981 */ /* 0x000162000c1e1500 */
[----:B------:R-:W-:Y:S05]  /*fcf0*/  BRA `(.L_x_12399) ;  /* 0x0000000800dc7947 */ /* 0x000fea0003800000 */
.L_x_12404:
        /* <DEDUP_REMOVED lines=8> */
.L_x_12394:
        /* <DEDUP_REMOVED lines=13> */
.L_x_12408:
        /* <DEDUP_REMOVED lines=8> */
.L_x_12407:
        /* <DEDUP_REMOVED lines=27> */
.L_x_12410:
        /* <DEDUP_REMOVED lines=13> */
.L_x_12409:
[----:B------:R-:W2:Y:S02]  /*10150*/  LDG.E.U16 R0, desc[UR36][R2.64] ;  /* 0x0000002402007981 */ /* 0x000ea4000c1e1500 */
[----:B--2---:R-:W-:-:S05]  /*10160*/  IMAD.U32 R0, R0, 0x10000, RZ ;  /* 0x0001000000007824 */ /* 0x004fca00078e00ff */
[----:B------:R-:W-:Y:S01]  /*10170*/  F2FP.F16.F32.PACK_AB R0, RZ, R0 ;  /* 0x00000000ff00723e */ /* 0x000fe200000000ff */
[----:B------:R-:W-:Y:S06]  /*10180*/  BRA `(.L_x_12399) ;  /* 0x0000000400b87947 */ /* 0x000fec0003800000 */
.L_x_12406:
        /* <DEDUP_REMOVED lines=12> */
.L_x_12413:
        /* <DEDUP_REMOVED lines=21> */
.L_x_12417:
[----:B------:R-:W-:Y:S05]  /*103a0*/  BSYNC.RECONVERGENT B1 ;  /* 0x0000000000017941 */ /* 0x000fea0003800200 */
.L_x_12416:
[----:B------:R-:W-:Y:S01]  /*103b0*/  IMAD.SHL.U32 R0, R0, 0x100000, RZ ;  /* 0x0010000000007824 */ /* 0x000fe200078e00ff */
[----:B------:R-:W-:-:S04]  /*103c0*/  LEA R2, R2, 0x3b800000, 0x17 ;  /* 0x3b80000002027811 */ /* 0x000fc800078eb8ff */
[----:B------:R-:W-:-:S07]  /*103d0*/  LOP3.LUT R0, R2, R0, R7, 0xfe, !PT ;  /* 0x0000000002007212 */ /* 0x000fce00078efe07 */
.L_x_12415:
[----:B------:R-:W-:Y:S05]  /*103e0*/  BSYNC.RECONVERGENT B0 ;  /* 0x0000000000007941 */ /* 0x000fea0003800200 */
.L_x_12414:
[----:B------:R-:W-:Y:S01]  /*103f0*/  F2FP.F16.F32.PACK_AB R0, RZ, R0 ;  /* 0x00000000ff00723e */ /* 0x000fe200000000ff */
[----:B------:R-:W-:Y:S06]  /*10400*/  BRA `(.L_x_12399) ;  /* 0x0000000400187947 */ /* 0x000fec0003800000 */
.L_x_12412:
        /* <DEDUP_REMOVED lines=21> */
.L_x_12421:
[----:B------:R-:W-:Y:S05]  /*10560*/  BSYNC.RECONVERGENT B1 ;  /* 0x0000000000017941 */ /* 0x000fea0003800200 */
.L_x_12420:
[----:B------:R-:W-:Y:S01]  /*10570*/  IMAD.SHL.U32 R0, R0, 0x200000, RZ ;  /* 0x0020000000007824 */ /* 0x000fe200078e00ff */
[----:B------:R-:W-:-:S04]  /*10580*/  LEA R2, R2, 0x37800000, 0x17 ;  /* 0x3780000002027811 */ /* 0x000fc800078eb8ff */
[----:B------:R-:W-:-:S07]  /*10590*/  LOP3.LUT R0, R2, R0, R7, 0xfe, !PT ;  /* 0x0000000002007212 */ /* 0x000fce00078efe07 */
.L_x_12419:
[----:B------:R-:W-:Y:S05]  /*105a0*/  BSYNC.RECONVERGENT B0 ;  /* 0x0000000000007941 */ /* 0x000fea0003800200 */
.L_x_12418:
[----:B------:R-:W-:Y:S01]  /*105b0*/  F2FP.F16.F32.PACK_AB R0, RZ, R0 ;  /* 0x00000000ff00723e */ /* 0x000fe200000000ff */
[----:B------:R-:W-:Y:S06]  /*105c0*/  BRA `(.L_x_12399) ;  /* 0x0000000000a87947 */ /* 0x000fec0003800000 */
.L_x_12411:
        /* <DEDUP_REMOVED lines=14> */
.L_x_12425:
[----:B------:R-:W-:Y:S05]  /*106b0*/  BSYNC.RECONVERGENT B0 ;  /* 0x0000000000007941 */ /* 0x000fea0003800200 */
.L_x_12424:
[----:B------:R-:W-:Y:S01]  /*106c0*/  F2FP.F16.F32.PACK_AB R0, RZ, R0 ;  /* 0x00000000ff00723e */ /* 0x000fe200000000ff */
[----:B------:R-:W-:Y:S06]  /*106d0*/  BRA `(.L_x_12399) ;  /* 0x0000000000647947 */ /* 0x000fec0003800000 */
.L_x_12398:
        /* <DEDUP_REMOVED lines=16> */
.L_x_12426:
[----:B------:R-:W-:Y:S01]  /*107e0*/  PRMT R0, RZ, 0x7610, R0 ;  /* 0x00007610ff007816 */ /* 0x000fe20000000000 */
[----:B------:R-:W-:Y:S06]  /*107f0*/  BRA `(.L_x_12399) ;  /* 0x00000000001c7947 */ /* 0x000fec0003800000 */
.L_x_12423:
[----:B------:R-:W2:Y:S02]  /*10800*/  LDG.E.64 R2, desc[UR36][R2.64] ;  /* 0x0000002402027981 */ /* 0x000ea4000c1e1b00 */
[----:B--2---:R-:W0:Y:S02]  /*10810*/  I2F.U64 R0, R2 ;  /* 0x0000000200007312 */ /* 0x004e240000301000 */
[----:B0-----:R-:W-:Y:S01]  /*10820*/  F2FP.F16.F32.PACK_AB R0, RZ, R0 ;  /* 0x00000000ff00723e */ /* 0x001fe200000000ff */
[----:B------:R-:W-:Y:S06]  /*10830*/  BRA `(.L_x_12399) ;  /* 0x00000000000c7947 */ /* 0x000fec0003800000 */
.L_x_12422:
[----:B------:R-:W2:Y:S02]  /*10840*/  LDG.E R2, desc[UR36][R2.64] ;  /* 0x0000002402027981 */ /* 0x000ea4000c1e1900 */
[----:B--2---:R-:W-:-:S04]  /*10850*/  I2FP.F32.U32 R0, R2 ;  /* 0x0000000200007245 */ /* 0x004fc80000201000 */
[----:B------:R-:W-:-:S07]  /*10860*/  F2FP.F16.F32.PACK_AB R0, RZ, R0 ;  /* 0x00000000ff00723e */ /* 0x000fce00000000ff */
.L_x_12399:
[----:B-----5:R-:W-:Y:S01]  /*10870*/  HADD2.F32 R0, -RZ, R0.H0_H0 ;  /* 0x20000000ff007230 */ /* 0x020fe20000004100 */
[----:B------:R-:W-:Y:S01]  /*10880*/  UPRMT UR4, UR43, 0x9910, URZ ;  /* 0x000099102b047896 */ /* 0x000fe200080000ff */
[----:B------:R-:W-:-:S03]  /*10890*/  HADD2.F32 R19, -RZ, R19.H0_H0 ;  /* 0x20000013ff137230 */ /* 0x000fc60000004100 */
[----:B01----:R-:W-:Y:S01]  /*108a0*/  FADD.FTZ R2, -R0, 1 ;  /* 0x3f80000000027421 */ /* 0x003fe20000010100 */
[----:B------:R-:W-:-:S04]  /*108b0*/  UISETP.GT.AND UP0, UPT, UR4, 0x9, UPT ;  /* 0x000000090400788c */ /* 0x000fc8000bf04270 */
[----:B------:R-:W-:-:S05]  /*108c0*/  F2FP.F16.F32.PACK_AB R2, RZ, R2 ;  /* 0x00000002ff02723e */ /* 0x000fca00000000ff */
[----:B------:R-:W-:-:S05]  /*108d0*/  HADD2.F32 R2, -RZ, R2.H0_H0 ;  /* 0x20000002ff027230 */ /* 0x000fca0000004100 */
[----:B------:R-:W-:-:S05]  /*108e0*/  FMUL.FTZ R2, R19, R2 ;  /* 0x0000000213027220 */ /* 0x000fca0000410000 */
        /* <DEDUP_REMOVED lines=17> */
.L_x_12430:
[----:B------:R-:W-:-:S06]  /*10a00*/  HADD2.F32 R3, -RZ, R3.H0_H0 ;  /* 0x20000003ff037230 */ /* 0x000fcc0000004100 */
[----:B------:R-:W0:Y:S02]  /*10a10*/  F2I.S64.TRUNC R2, R3 ;  /* 0x0000000300027311 */ /* 0x000e24000020d900 */
[----:B0-----:R-:W-:Y:S01]  /*10a20*/  STG.E.U8 desc[UR36][R16.64], R2 ;  /* 0x0000000210007986 */ /* 0x001fe2000c101124 */
[----:B------:R-:W-:Y:S05]  /*10a30*/  EXIT ;  /* 0x000000000000794d */ /* 0x000fea0003800000 */
.L_x_12429:
        /* <DEDUP_REMOVED lines=10> */
.L_x_12433:
[----:B------:R-:W-:-:S06]  /*10ae0*/  HADD2.F32 R3, -RZ, R3.H0_H0 ;  /* 0x20000003ff037230 */ /* 0x000fcc0000004100 */
[----:B------:R-:W0:Y:S02]  /*10af0*/  F2I.FTZ.TRUNC.NTZ R3, R3 ;  /* 0x0000000300037305 */ /* 0x000e24000021f100 */
[----:B0-----:R-:W-:Y:S01]  /*10b00*/  STG.E desc[UR36][R16.64], R3 ;  /* 0x0000000310007986 */ /* 0x001fe2000c101924 */
[----:B------:R-:W-:Y:S05]  /*10b10*/  EXIT ;  /* 0x000000000000794d */ /* 0x000fea0003800000 */
.L_x_12432:
[----:B------:R-:W-:-:S06]  /*10b20*/  HADD2.F32 R3, -RZ, R3.H0_H0 ;  /* 0x20000003ff037230 */ /* 0x000fcc0000004100 */
[----:B------:R-:W0:Y:S02]  /*10b30*/  F2I.FTZ.TRUNC.NTZ R3, R3 ;  /* 0x0000000300037305 */ /* 0x000e24000021f100 */
[----:B0-----:R-:W-:Y:S01]  /*10b40*/  STG.E.U16 desc[UR36][R16.64], R3 ;  /* 0x0000000310007986 */ /* 0x001fe2000c101524 */
[----:B------:R-:W-:Y:S05]  /*10b50*/  EXIT ;  /* 0x000000000000794d */ /* 0x000fea0003800000 */
.L_x_12428:
        /* <DEDUP_REMOVED lines=9> */
.L_x_12435:
[----:B------:R-:W-:Y:S01]  /*10bf0*/  STG.E.U16 desc[UR36][R16.64], R3 ;  /* 0x0000000310007986 */ /* 0x000fe2000c101524 */
[----:B------:R-:W-:Y:S05]  /*10c00*/  EXIT ;  /* 0x000000000000794d */ /* 0x000fea0003800000 */
.L_x_12434:
        /* <DEDUP_REMOVED lines=10> */
.L_x_12437:
[----:B------:R-:W-:-:S05]  /*10cb0*/  HADD2.F32 R0, -RZ, R3.H0_H0 ;  /* 0x20000003ff007230 */ /* 0x000fca0000004100 */
[----:B------:R-:W-:-:S04]  /*10cc0*/  F2FP.F16.F32.PACK_AB R0, RZ, R0 ;  /* 0x00000000ff00723e */ /* 0x000fc800000000ff */
[----:B------:R-:W-:-:S05]  /*10cd0*/  PRMT R0, R0, 0x5410, RZ ;  /* 0x0000541000007816 */ /* 0x000fca00000000ff */
[----:B------:R-:W-:Y:S01]  /*10ce0*/  STG.E desc[UR36][R16.64], R0 ;  /* 0x0000000010007986 */ /* 0x000fe2000c101924 */
[----:B------:R-:W-:Y:S05]  /*10cf0*/  EXIT ;  /* 0x000000000000794d */ /* 0x000fea0003800000 */
.L_x_12436:
[----:B------:R-:W-:-:S05]  /*10d00*/  HADD2.F32 R2, -RZ, R3.H0_H0 ;  /* 0x20000003ff027230 */ /* 0x000fca0000004100 */
[----:B------:R-:W-:-:S06]  /*10d10*/  FMUL.FTZ R2, R2, 1 ;  /* 0x3f80000002027820 */ /* 0x000fcc0000410000 */
[----:B------:R-:W0:Y:S02]  /*10d20*/  F2F.F64.F32 R2, R2 ;  /* 0x0000000200027310 */ /* 0x000e240000201800 */
[----:B0-----:R-:W-:Y:S01]  /*10d30*/  STG.E.64 desc[UR36][R16.64], R2 ;  /* 0x0000000210007986 */ /* 0x001fe2000c101b24 */
[----:B------:R-:W-:Y:S05]  /*10d40*/  EXIT ;  /* 0x000000000000794d */ /* 0x000fea0003800000 */
.L_x_12427:
        /* <DEDUP_REMOVED lines=14> */
.L_x_12441:
        /* <DEDUP_REMOVED lines=17> */
.L_x_12444:
[----:B------:R-:W-:-:S04]  /*10f40*/  SHF.R.U32.HI R3, RZ, 0x18, R3 ;  /* 0x00000018ff037819 */ /* 0x000fc80000011603 */
[----:B------:R-:W-:-:S04]  /*10f50*/  LOP3.LUT R0, R0, 0x80, R3, 0xf8, !PT ;  /* 0x0000008000007812 */ /* 0x000fc800078ef803 */
[----:B------:R-:W-:-:S07]  /*10f60*/  PRMT R8, R0, 0x7610, R8 ;  /* 0x0000761000087816 */ /* 0x000fce0000000008 */
.L_x_12443:
[----:B------:R-:W-:Y:S05]  /*10f70*/  BSYNC.RECONVERGENT B0 ;  /* 0x0000000000007941 */ /* 0x000fea0003800200 */
.L_x_12442:
[----:B------:R-:W-:Y:S01]  /*10f80*/  STG.E.U8 desc[UR36][R16.64], R8 ;  /* 0x0000000810007986 */ /* 0x000fe2000c101124 */
[----:B------:R-:W-:Y:S05]  /*10f90*/  EXIT ;  /* 0x000000000000794d */ /* 0x000fea0003800000 */
.L_x_12440:
        /* <DEDUP_REMOVED lines=17> */
.L_x_12447:
[----:B------:R-:W-:-:S04]  /*110b0*/  SHF.R.U32.HI R3, RZ, 0x18, R3 ;  /* 0x00000018ff037819 */ /* 0x000fc80000011603 */
[----:B------:R-:W-:-:S04]  /*110c0*/  LOP3.LUT R0, R0, 0x80, R3, 0xf8, !PT ;  /* 0x0000008000007812 */ /* 0x000fc800078ef803 */
[----:B------:R-:W-:-:S07]  /*110d0*/  PRMT R8, R0, 0x7610, R8 ;  /* 0x0000761000087816 */ /* 0x000fce0000000008 */
.L_x_12446:
[----:B------:R-:W-:Y:S05]  /*110e0*/  BSYNC.RECONVERGENT B0 ;  /* 0x0000000000007941 */ /* 0x000fea0003800200 */
.L_x_12445:
[----:B------:R-:W-:Y:S01]  /*110f0*/  STG.E.U8 desc[UR36][R16.64], R8 ;  /* 0x0000000810007986 */ /* 0x000fe2000c101124 */
[----:B------:R-:W-:Y:S05]  /*11100*/  EXIT ;  /* 0x000000000000794d */ /* 0x000fea0003800000 */
.L_x_12439:
        /* <DEDUP_REMOVED lines=22> */
.L_x_12449:
[----:B------:R-:W-:-:S06]  /*11270*/  HADD2.F32 R3, -RZ, R3.H0_H0 ;  /* 0x20000003ff037230 */ /* 0x000fcc0000004100 */
[----:B------:R-:W0:Y:S02]  /*11280*/  F2I.U64.TRUNC R2, R3 ;  /* 0x0000000300027311 */ /* 0x000e24000020d800 */
[----:B0-----:R-:W-:Y:S01]  /*11290*/  STG.E.64 desc[UR36][R16.64], R2 ;  /* 0x0000000210007986 */ /* 0x001fe2000c101b24 */
[----:B------:R-:W-:Y:S05]  /*112a0*/  EXIT ;  /* 0x000000000000794d */ /* 0x000fea0003800000 */
.L_x_12448:
[----:B------:R-:W-:-:S06]  /*112b0*/  HADD2.F32 R3, -RZ, R3.H0_H0 ;  /* 0x20000003ff037230 */ /* 0x000fcc0000004100 */
[----:B------:R-:W0:Y:S02]  /*112c0*/  F2I.FTZ.U32.TRUNC.NTZ R3, R3 ;  /* 0x0000000300037305 */ /* 0x000e24000021f000 */
[----:B0-----:R-:W-:Y:S01]  /*112d0*/  STG.E desc[UR36][R16.64], R3 ;  /* 0x0000000310007986 */ /* 0x001fe2000c101924 */
[----:B------:R-:W-:Y:S05]  /*112e0*/  EXIT ;  /* 0x000000000000794d */ /* 0x000fea0003800000 */
.L_x_12438:
        /* <DEDUP_REMOVED lines=11> */
.L_x_12451:
[----:B------:R-:W-:Y:S01]  /*113a0*/  HADD2.F32 R3, -RZ, R3.H0_H0 ;  /* 0x20000003ff037230 */ /* 0x000fe20000004100 */
[----:B------:R-:W-:-:S04]  /*113b0*/  CS2R R6, SRZ ;  /* 0x0000000000067805 */ /* 0x000fc8000001ff00 */
[----:B------:R-:W-:-:S04]  /*113c0*/  FMUL.FTZ R3, R3, 1 ;  /* 0x3f80000003037820 */ /* 0x000fc80000410000 */
[----:B------:R-:W0:Y:S02]  /*113d0*/  F2F.F64.F32 R4, R3 ;  /* 0x0000000300047310 */ /* 0x000e240000201800 */
[----:B0-----:R-:W-:Y:S01]  /*113e0*/  STG.E.128 desc[UR36][R16.64], R4 ;  /* 0x0000000410007986 */ /* 0x001fe2000c101d24 */
[----:B------:R-:W-:Y:S05]  /*113f0*/  EXIT ;  /* 0x000000000000794d */ /* 0x000fea0003800000 */
.L_x_12450:
[----:B------:R-:W-:-:S09]  /*11400*/  UISETP.NE.AND UP0, UPT, UR4, 0xf, UPT ;  /* 0x0000000f0400788c */ /* 0x000fd2000bf05270 */
[----:B------:R-:W-:Y:S05]  /*11410*/  BRA.U !UP0, `(.L_x_12452) ;  /* 0x0000000108e87547 */ /* 0x000fea000b800000 */
[----:B------:R-:W-:-:S09]  /*11420*/  UISETP.NE.AND UP0, UPT, UR4, 0x17, UPT ;  /* 0x000000170400788c */ /* 0x000fd2000bf05270 */
[----:B------:R-:W-:Y:S05]  /*11430*/  BRA.U !UP0, `(.L_x_12453) ;  /* 0x0000000108907547 */ /* 0x000fea000b800000 */
[----:B------:R-:W-:-:S09]  /*11440*/  UISETP.NE.AND UP0, UPT, UR4, 0x18, UPT ;  /* 0x000000180400788c */ /* 0x000fd2000bf05270 */
[----:B------:R-:W-:Y:S05]  /*11450*/  BRA.U !UP0, `(.L_x_12454) ;  /* 0x0000000108447547 */ /* 0x000fea000b800000 */
.L_x_12431:
        /* <DEDUP_REMOVED lines=8> */
[----:B0-----:R-:W-:Y:S01]  /*114e0*/  MOV R4, UR4 ;  /* 0x0000000400047c02 */ /* 0x001fe20008000f00 */
[----:B------:R-:W-:-:S02]  /*114f0*/  IMAD.U32 R5, RZ, RZ, UR5 ;  /* 0x00000005ff057e24 */ /* 0x000fc4000f8e00ff */
[----:B---3--:R-:W-:Y:S02]  /*11500*/  IMAD.U32 R6, RZ, RZ, UR6 ;  /* 0x00000006ff067e24 */ /* 0x008fe4000f8e00ff */
[----:B------:R-:W-:Y:S01]  /*11510*/  IMAD.U32 R7, RZ, RZ, UR7 ;  /* 0x00000007ff077e24 */ /* 0x000fe2000f8e00ff */
[----:B----4-:R-:W-:Y:S01]  /*11520*/  MOV R10, UR8 ;  /* 0x00000008000a7c02 */ /* 0x010fe20008000f00 */
[----:B-1----:R-:W-:-:S07]  /*11530*/  IMAD.U32 R11, RZ, RZ, UR9 ;  /* 0x00000009ff0b7e24 */ /* 0x002fce000f8e00ff */
[----:B------:R-:W-:-:S07]  /*11540*/  LEPC R20, `(.L_x_12455) ;  /* 0x000000001014794e */ /* 0x000fce0000000000 */
[----:B--2---:R-:W-:Y:S05]  /*11550*/  CALL.ABS.NOINC R2 ;  /* 0x0000000002007343 */ /* 0x004fea0003c00000 */
.L_x_12455:
[----:B------:R-:W-:Y:S05]  /*11560*/  EXIT ;  /* 0x000000000000794d */ /* 0x000fea0003800000 */
.L_x_12454:
        /* <DEDUP_REMOVED lines=13> */
.L_x_12457:
[----:B------:R-:W-:Y:S05]  /*11640*/  BSYNC.RECONVERGENT B0 ;  /* 0x0000000000007941 */ /* 0x000fea0003800200 */
.L_x_12456:
[----:B------:R-:W-:-:S05]  /*11650*/  LOP3.LUT R3, R0, 0x80, R3, 0xf8, !PT ;  /* 0x0000008000037812 */ /* 0x000fca00078ef803 */
[----:B------:R-:W-:Y:S01]  /*11660*/  STG.E.U8 desc[UR36][R16.64], R3 ;  /* 0x0000000310007986 */ /* 0x000fe2000c101124 */
[----:B------:R-:W-:Y:S05]  /*11670*/  EXIT ;  /* 0x000000000000794d */ /* 0x000fea0003800000 */
.L_x_12453:
        /* <DEDUP_REMOVED lines=12> */
.L_x_12459:
[----:B------:R-:W-:Y:S01]  /*11740*/  IMAD.MOV.U32 R0, RZ, RZ, 0x7f ;  /* 0x0000007fff007424 */ /* 0x000fe200078e00ff */
[----:B------:R-:W-:-:S04]  /*11750*/  ISETP.GT.U32.AND P0, PT, R2, 0x7f800000, PT ;  /* 0x7f8000000200780c */ /* 0x000fc80003f04070 */
[----:B------:R-:W-:-:S09]  /*11760*/  SEL R0, R0, 0x7c, P0 ;  /* 0x0000007c00007807 */ /* 0x000fd20000000000 */
.L_x_12460:
[----:B------:R-:W-:Y:S05]  /*11770*/  BSYNC.RECONVERGENT B0 ;  /* 0x0000000000007941 */ /* 0x000fea0003800200 */
.L_x_12458:
[----:B------:R-:W-:-:S04]  /*11780*/  SHF.R.U32.HI R3, RZ, 0x18, R3 ;  /* 0x00000018ff037819 */ /* 0x000fc80000011603 */
[----:B------:R-:W-:-:S05]  /*11790*/  LOP3.LUT R3, R0, 0x80, R3, 0xf8, !PT ;  /* 0x0000008000037812 */ /* 0x000fca00078ef803 */
[----:B------:R-:W-:Y:S01]  /*117a0*/  STG.E.U8 desc[UR36][R16.64], R3 ;  /* 0x0000000310007986 */ /* 0x000fe2000c101124 */
[----:B------:R-:W-:Y:S05]  /*117b0*/  EXIT ;  /* 0x000000000000794d */ /* 0x000fea0003800000 */
.L_x_12452:
[----:B------:R-:W-:-:S05]  /*117c0*/  HADD2.F32 R0, -RZ, R3.H0_H0 ;  /* 0x20000003ff007230 */ /* 0x000fca0000004100 */
[----:B------:R-:W-:-:S05]  /*117d0*/  F2FP.BF16.F32.PACK_AB R0, RZ, R0 ;  /* 0x00000000ff00723e */ /* 0x000fca00000010ff */
[----:B------:R-:W-:Y:S01]  /*117e0*/  STG.E.U16 desc[UR36][R16.64], R0 ;  /* 0x0000000010007986 */ /* 0x000fe2000c101524 */
[----:B------:R-:W-:Y:S05]  /*117f0*/  EXIT ;  /* 0x000000000000794d */ /* 0x000fea0003800000 */
.L_x_12461:
        /* <DEDUP_REMOVED lines=16> */
.L_x_14683:


//--------------------- .text._ZN2at6native27unrolled_elementwise_kernelIZZZNS0_28sigmoid_backward_kernel_cudaERNS_18TensorIteratorBaseEENKUlvE0_clEvENKUlvE1_clEvEUlN3c104HalfES7_E_St5arrayIPcLm3EELi4E23TrivialOffsetCalculatorILi2EjESC_ILi1EjENS0_6memory12LoadWithCastILi2EEENSF_13StoreWithCastILi1EEEEEviT_T0_T2_T3_T4_T5_ --------------------------
	.section	.text._ZN2at6native27unrolled_elementwise_kernelIZZZNS0_28sigmoid_backward_kernel_cudaERNS_18TensorIteratorBaseEENKUlvE0_clEvENKUlvE1_clEvEUlN3c104HalfES7_E_St5arrayIPcLm3EELi4E23TrivialOffsetCalculatorILi2EjESC_ILi1EjENS0_6memory12LoadWithCastILi2EEENSF_13StoreWithCastILi1EEEEEviT_T0_T2_T3_T4_T5_,"ax",@progbits
	.align	128
        .global         _ZN2at6native27unrolled_elementwise_kernelIZZZNS0_28sigmoid_backward_kernel_cudaERNS_18TensorIteratorBaseEENKUlvE0_clEvENKUlvE1_clEvEUlN3c104HalfES7_E_St5arrayIPcLm3EELi4E23TrivialOffsetCalculatorILi2EjESC_ILi1EjENS0_6memory12LoadWithCastILi2EEENSF_13StoreWithCastILi1EEEEEviT_T0_T2_T3_T4_T5_
        .type           _ZN2at6native27unrolled_elementwise_kernelIZZZNS0_28sigmoid_backward_kernel_cudaERNS_18TensorIteratorBaseEENKUlvE0_clEvENKUlvE1_clEvEUlN3c104HalfES7_E_St5arrayIPcLm3EELi4E23TrivialOffsetCalculatorILi2EjESC_ILi1EjENS0_6memory12LoadWithCastILi2EEENSF_13StoreWithCastILi1EEEEEviT_T0_T2_T3_T4_T5_,@function
        .size           _ZN2at6native27unrolled_elementwise_kernelIZZZNS0_28sigmoid_backward_kernel_cudaERNS_18TensorIteratorBaseEENKUlvE0_clEvENKUlvE1_clEvEUlN3c104HalfES7_E_St5arrayIPcLm3EELi4E23TrivialOffsetCalculatorILi2EjESC_ILi1EjENS0_6memory12LoadWithCastILi2EEENSF_13StoreWithCastILi1EEEEEviT_T0_T2_T3_T4_T5_,(.L_x_14684 - _ZN2at6native27unrolled_elementwise_kernelIZZZNS0_28sigmoid_backward_kernel_cudaERNS_18TensorIteratorBaseEENKUlvE0_clEvENKUlvE1_clEvEUlN3c104HalfES7_E_St5arrayIPcLm3EELi4E23TrivialOffsetCalculatorILi2EjESC_ILi1EjENS0_6memory12LoadWithCastILi2EEENSF_13StoreWithCastILi1EEEEEviT_T0_T2_T3_T4_T5_)
        .other          _ZN2at6native27unrolled_elementwise_kernelIZZZNS0_28sigmoid_backward_kernel_cudaERNS_18TensorIteratorBaseEENKUlvE0_clEvENKUlvE1_clEvEUlN3c104HalfES7_E_St5arrayIPcLm3EELi4E23TrivialOffsetCalculatorILi2EjESC_ILi1EjENS0_6memory12LoadWithCastILi2EEENSF_13StoreWithCastILi1EEEEEviT_T0_T2_T3_T4_T5_,@"STO_CUDA_ENTRY STV_DEFAULT"
_ZN2at6native27unrolled_elementwise_kernelIZZZNS0_28sigmoid_backward_kernel_cudaERNS_18TensorIteratorBaseEENKUlvE0_clEvENKUlvE1_clEvEUlN3c104HalfES7_E_St5arrayIPcLm3EELi4E23TrivialOffsetCalculatorILi2EjESC_ILi1EjENS0_6memory12LoadWithCastILi2EEENSF_13StoreWithCastILi1EEEEEviT_T0_T2_T3_T4_T5_:
.text._ZN2at6native27unrolled_elementwise_kernelIZZZNS0_28sigmoid_backward_kernel_cudaERNS_18TensorIteratorBaseEENKUlvE0_clEvENKUlvE1_clEvEUlN3c104HalfES7_E_St5arrayIPcLm3EELi4E23TrivialOffsetCalculatorILi2EjESC_ILi1EjENS0_6memory12LoadWithCastILi2EEENSF_13StoreWithCastILi1EEEEEviT_T0_T2_T3_T4_T5_:
        /* <DEDUP_REMOVED lines=36> */
.L_x_12467:
[----:B------:R-:W2:Y:S02]  /*0240*/  LDG.E.U8 R4, desc[UR36][R4.64] ;  /* 0x0000002404047981 */ /* 0x000ea4000c1e1100 */
[----:B--2---:R-:W-:-:S04]  /*0250*/  I2FP.F32.U32 R0, R4 ;  /* 0x0000000400007245 */ /* 0x004fc80000201000 */
[----:B------:R-:W-:-:S04]  /*0260*/  F2FP.F16.F32.PACK_AB R0, RZ, R0 ;  /* 0x00000000ff00723e */ /* 0x000fc800000000ff */
[----:B------:R-:W-:Y:S01]  /*0270*/  PRMT R16, R0, 0x7610, R16 ;  /* 0x0000761000107816 */ /* 0x000fe20000000010 */
[----:B------:R-:W-:Y:S06]  /*0280*/  BRA `(.L_x_12469) ;  /* 0x0000000c00b87947 */ /* 0x000fec0003800000 */
.L_x_12466:
        /* <DEDUP_REMOVED lines=11> */
.L_x_12471:
[----:B------:R-:W2:Y:S02]  /*0340*/  LDG.E R4, desc[UR36][R4.64] ;  /* 0x0000002404047981 */ /* 0x000ea4000c1e1900 */
[----:B--2---:R-:W-:-:S04]  /*0350*/  I2FP.F32.S32 R0, R4 ;  /* 0x0000000400007245 */ /* 0x004fc80000201400 */
[----:B------:R-:W-:-:S04]  /*0360*/  F2FP.F16.F32.PACK_AB R0, RZ, R0 ;  /* 0x00000000ff00723e */ /* 0x000fc800000000ff */
[----:B------:R-:W-:Y:S01]  /*0370*/  PRMT R16, R0, 0x7610, R16 ;  /* 0x0000761000107816 */ /* 0x000fe20000000010 */
[----:B------:R-:W-:Y:S06]  /*0380*/  BRA `(.L_x_12469) ;  /* 0x0000000c00787947 */ /* 0x000fec0003800000 */
.L_x_12470:
[----:B------:R-:W2:Y:S02]  /*0390*/  LDG.E.U16 R4, desc[UR36][R4.64] ;  /* 0x0000002404047981 */ /* 0x000ea4000c1e1500 */
[----:B--2---:R-:W0:Y:S02]  /*03a0*/  I2F.S16 R0, R4 ;  /* 0x0000000400007306 */ /* 0x004e240000101400 */
[----:B0-----:R-:W-:-:S04]  /*03b0*/  F2FP.F16.F32.PACK_AB R0, RZ, R0 ;  /* 0x00000000ff00723e */ /* 0x001fc800000000ff */
[----:B------:R-:W-:Y:S01]  /*03c0*/  PRMT R16, R0, 0x7610, R16 ;  /* 0x0000761000107816 */ /* 0x000fe20000000010 */
[----:B------:R-:W-:Y:S06]  /*03d0*/  BRA `(.L_x_12469) ;  /* 0x0000000c00647947 */ /* 0x000fec0003800000 */
.L_x_12465:
        /* <DEDUP_REMOVED lines=9> */
.L_x_12473:
[----:B------:R1:W5:Y:S01]  /*0470*/  LDG.E.U16 R16, desc[UR36][R4.64] ;  /* 0x0000002404107981 */ /* 0x000362000c1e1500 */
[----:B------:R-:W-:Y:S05]  /*0480*/  BRA `(.L_x_12469) ;  /* 0x0000000c00387947 */ /* 0x000fea0003800000 */
.L_x_12472:
        /* <DEDUP_REMOVED lines=9> */
.L_x_12475:
[----:B------:R0:W5:Y:S01]  /*0520*/  LDG.E.U16 R16, desc[UR36][R4.64] ;  /* 0x0000002404107981 */ /* 0x000162000c1e1500 */
[----:B------:R-:W-:Y:S05]  /*0530*/  BRA `(.L_x_12469) ;  /* 0x0000000c000c7947 */ /* 0x000fea0003800000 */
.L_x_12474:
        /* <DEDUP_REMOVED lines=9> */
.L_x_12464:
        /* <DEDUP_REMOVED lines=14> */
.L_x_12478:
        /* <DEDUP_REMOVED lines=9> */
.L_x_12477:
        /* <DEDUP_REMOVED lines=27> */
.L_x_12480:
        /* <DEDUP_REMOVED lines=15> */
.L_x_12479:
[----:B------:R-:W2:Y:S02]  /*09e0*/  LDG.E.U16 R0, desc[UR36][R4.64] ;  /* 0x0000002404007981 */ /* 0x000ea4000c1e1500 */
[----:B--2---:R-:W-:-:S05]  /*09f0*/  IMAD.U32 R0, R0, 0x10000, RZ ;  /* 0x0001000000007824 */ /* 0x004fca00078e00ff */
[----:B------:R-:W-:-:S04]  /*0a00*/  F2FP.F16.F32.PACK_AB R0, RZ, R0 ;  /* 0x00000000ff00723e */ /* 0x000fc800000000ff */
[----:B------:R-:W-:Y:S01]  /*0a10*/  PRMT R16, R0, 0x7610, R16 ;  /* 0x0000761000107816 */ /* 0x000fe20000000010 */
[----:B------:R-:W-:Y:S06]  /*0a20*/  BRA `(.L_x_12469) ;  /* 0x0000000400d07947 */ /* 0x000fec0003800000 */
.L_x_12476:
        /* <DEDUP_REMOVED lines=13> */
.L_x_12483:
        /* <DEDUP_REMOVED lines=21> */
.L_x_12487:
[----:B------:R-:W-:Y:S05]  /*0c50*/  BSYNC.RECONVERGENT B1 ;  /* 0x0000000000017941 */ /* 0x000fea0003800200 */
.L_x_12486:
[----:B------:R-:W-:Y:S01]  /*0c60*/  IMAD.SHL.U32 R0, R0, 0x100000, RZ ;  /* 0x0010000000007824 */ /* 0x000fe200078e00ff */
[----:B------:R-:W-:-:S04]  /*0c70*/  LEA R3, R3, 0x3b800000, 0x17 ;  /* 0x3b80000003037811 */ /* 0x000fc800078eb8ff */
[----:B------:R-:W-:-:S07]  /*0c80*/  LOP3.LUT R0, R3, R0, R7, 0xfe, !PT ;  /* 0x0000000003007212 */ /* 0x000fce00078efe07 */
.L_x_12485:
[----:B------:R-:W-:Y:S05]  /*0c90*/  BSYNC.RECONVERGENT B0 ;  /* 0x0000000000007941 */ /* 0x000fea0003800200 */
.L_x_12484:
[----:B------:R-:W-:-:S04]  /*0ca0*/  F2FP.F16.F32.PACK_AB R0, RZ, R0 ;  /* 0x00000000ff00723e */ /* 0x000fc800000000ff */
[----:B------:R-:W-:Y:S01]  /*0cb0*/  PRMT R16, R0, 0x7610, R16 ;  /* 0x0000761000107816 */ /* 0x000fe20000000010 */
[----:B------:R-:W-:Y:S06]  /*0cc0*/  BRA `(.L_x_12469) ;  /* 0x0000000400287947 */ /* 0x000fec0003800000 */
.L_x_12482:
        /* <DEDUP_REMOVED lines=21> */
.L_x_12491:
[----:B------:R-:W-:Y:S05]  /*0e20*/  BSYNC.RECONVERGENT B1 ;  /* 0x0000000000017941 */ /* 0x000fea0003800200 */
.L_x_12490:
[----:B------:R-:W-:Y:S01]  /*0e30*/  IMAD.SHL.U32 R0, R0, 0x200000, RZ ;  /* 0x0020000000007824 */ /* 0x000fe200078e00ff */
[----:B------:R-:W-:-:S04]  /*0e40*/  LEA R3, R3, 0x37800000, 0x17 ;  /* 0x3780000003037811 */ /* 0x000fc800078eb8ff */
[----:B------:R-:W-:-:S07]  /*0e50*/  LOP3.LUT R0, R3, R0, R7, 0xfe, !PT ;  /* 0x0000000003007212 */ /* 0x000fce00078efe07 */
.L_x_12489:
[----:B------:R-:W-:Y:S05]  /*0e60*/  BSYNC.RECONVERGENT B0 ;  /* 0x0000000000007941 */ /* 0x000fea0003800200 */
.L_x_12488:
[----:B------:R-:W-:-:S04]  /*0e70*/  F2FP.F16.F32.PACK_AB R0, RZ, R0 ;  /* 0x00000000ff00723e */ /* 0x000fc800000000ff */
[----:B------:R-:W-:Y:S01]  /*0e80*/  PRMT R16, R0, 0x7610, R16 ;  /* 0x0000761000107816 */ /* 0x000fe20000000010 */
[----:B------:R-:W-:Y:S06]  /*0e90*/  BRA `(.L_x_12469) ;  /* 0x0000000000b47947 */ /* 0x000fec0003800000 */
.L_x_12481:
[----:B------:R-:W-:-:S09]  /*0ea0*/  UISETP.NE.AND UP0, UPT, UR4, 0x1c, UPT ;  /* 0x0000001c0400788c */ /* 0x000fd2000bf05270 */
[----:B------:R-:W-:Y:S05]  /*0eb0*/  BRA.U !UP0, `(.L_x_12492) ;  /* 0x00000001089c7547 */ /* 0x000fea000b800000 */
[----:B------:R-:W-:-:S09]  /*0ec0*/  UISETP.NE.AND UP0, UPT, UR4, 0x1d, UPT ;  /* 0x0000001d0400788c */ /* 0x000fd2000bf05270 */
[----:B------:R-:W-:Y:S05]  /*0ed0*/  BRA.U !UP0, `(.L_x_12493) ;  /* 0x0000000108807547 */ /* 0x000fea000b800000 */
[----:B------:R-:W-:-:S09]  /*0ee0*/  UISETP.NE.AND UP0, UPT, UR4, 0x2c, UPT ;  /* 0x0000002c0400788c */ /* 0x000fd2000bf05270 */
[----:B------:R-:W-:Y:S05]  /*0ef0*/  BRA.U !UP0, `(.L_x_12494) ;  /* 0x0000000108487547 */ /* 0x000fea000b800000 */
.L_x_12468:
        /* <DEDUP_REMOVED lines=16> */
.L_x_12495:
[----:B------:R-:W-:Y:S01]  /*1000*/  PRMT R16, RZ, 0x7610, R16 ;  /* 0x00007610ff107816 */ /* 0x000fe20000000010 */
[----:B------:R-:W-:Y:S06]  /*1010*/  BRA `(.L_x_12469) ;  /* 0x0000000000547947 */ /* 0x000fec0003800000 */
.L_x_12494:
        /* <DEDUP_REMOVED lines=8> */
.L_x_12497:
[----:B------:R-:W-:Y:S05]  /*10a0*/  BSYNC.RECONVERGENT B0 ;  /* 0x0000000000007941 */ /* 0x000fea0003800200 */
.L_x_12496:
[----:B------:R-:W-:-:S04]  /*10b0*/  F2FP.F16.F32.PACK_AB R0, RZ, R0 ;  /* 0x00000000ff00723e */ /* 0x000fc800000000ff */
[----:B------:R-:W-:Y:S01]  /*10c0*/  PRMT R16, R0, 0x7610, R16 ;  /* 0x0000761000107816 */ /* 0x000fe20000000010 */
[----:B------:R-:W-:Y:S06]  /*10d0*/  BRA `(.L_x_12469) ;  /* 0x0000000000247947 */ /* 0x000fec0003800000 */
.L_x_12493:
[----:B------:R-:W2:Y:S02]  /*10e0*/  LDG.E.64 R4, desc[UR36][R4.64] ;  /* 0x0000002404047981 */ /* 0x000ea4000c1e1b00 */
[----:B--2---:R-:W0:Y:S02]  /*10f0*/  I2F.U64 R0, R4 ;  /* 0x0000000400007312 */ /* 0x004e240000301000 */
[----:B0-----:R-:W-:-:S04]  /*1100*/  F2FP.F16.F32.PACK_AB R0, RZ, R0 ;  /* 0x00000000ff00723e */ /* 0x001fc800000000ff */
[----:B------:R-:W-:Y:S01]  /*1110*/  PRMT R16, R0, 0x7610, R16 ;  /* 0x0000761000107816 */ /* 0x000fe20000000010 */
[----:B------:R-:W-:Y:S06]  /*1120*/  BRA `(.L_x_12469) ;  /* 0x0000000000107947 */ /* 0x000fec0003800000 */
.L_x_12492:
[----:B------:R-:W2:Y:S02]  /*1130*/  LDG.E R4, desc[UR36][R4.64] ;  /* 0x0000002404047981 */ /* 0x000ea4000c1e1900 */
[----:B--2---:R-:W-:-:S04]  /*1140*/  I2FP.F32.U32 R0, R4 ;  /* 0x0000000400007245 */ /* 0x004fc80000201000 */
[----:B------:R-:W-:-:S04]  /*1150*/  F2FP.F16.F32.PACK_AB R0, RZ, R0 ;  /* 0x00000000ff00723e */ /* 0x000fc800000000ff */
[----:B------:R-:W-:-:S07]  /*1160*/  PRMT R16, R0, 0x7610, R16 ;  /* 0x0000761000107816 */ /* 0x000fce0000000010 */
.L_x_12469:
        /* <DEDUP_REMOVED lines=21> */
.L_x_12501:
[----:B------:R-:W2:Y:S02]  /*12c0*/  LDG.E.U8 R4, desc[UR36][R4.64] ;  /* 0x0000002404047981 */ /* 0x000ea4000c1e1100 */
[----:B--2---:R-:W-:-:S04]  /*12d0*/  I2FP.F32.U32 R0, R4 ;  /* 0x0000000400007245 */ /* 0x004fc80000201000 */
[----:B------:R-:W-:-:S04]  /*12e0*/  F2FP.F16.F32.PACK_AB R0, RZ, R0 ;  /* 0x00000000ff00723e */ /* 0x000fc800000000ff */
[----:B------:R-:W-:Y:S01]  /*12f0*/  PRMT R17, R0, 0x7610, R17 ;  /* 0x0000761000117816 */ /* 0x000fe20000000011 */
[----:B------:R-:W-:Y:S06]  /*1300*/  BRA `(.L_x_12503) ;  /* 0x0000000c00b87947 */ /* 0x000fec0003800000 */
.L_x_12500:
        /* <DEDUP_REMOVED lines=11> */
.L_x_12505:
[----:B------:R-:W2:Y:S02]  /*13c0*/  LDG.E R4, desc[UR36][R4.64] ;  /* 0x0000002404047981 */ /* 0x000ea4000c1e1900 */
[----:B--2---:R-:W-:-:S04]  /*13d0*/  I2FP.F32.S32 R0, R4 ;  /* 0x0000000400007245 */ /* 0x004fc80000201400 */
[----:B------:R-:W-:-:S04]  /*13e0*/  F2FP.F16.F32.PACK_AB R0, RZ, R0 ;  /* 0x00000000ff00723e */ /* 0x000fc800000000ff */
[----:B------:R-:W-:Y:S01]  /*13f0*/  PRMT R17, R0, 0x7610, R17 ;  /* 0x0000761000117816 */ /* 0x000fe20000000011 */
[----:B------:R-:W-:Y:S06]  /*1400*/  BRA `(.L_x_12503) ;  /* 0x0000000c00787947 */ /* 0x000fec0003800000 */
.L_x_12504:
[----:B------:R-:W2:Y:S02]  /*1410*/  LDG.E.U16 R4, desc[UR36][R4.64] ;  /* 0x0000002404047981 */ /* 0x000ea4000c1e1500 */
[----:B--2---:R-:W0:Y:S02]  /*1420*/  I2F.S16 R0, R4 ;  /* 0x0000000400007306 */ /* 0x004e240000101400 */
[----:B0-----:R-:W-:-:S04]  /*1430*/  F2FP.F16.F32.PACK_AB R0, RZ, R0 ;  /* 0x00000000ff00723e */ /* 0x001fc800000000ff */
[----:B------:R-:W-:Y:S01]  /*1440*/  PRMT R17, R0, 0x7610, R17 ;  /* 0x0000761000117816 */ /* 0x000fe20000000011 */
[----:B------:R-:W-:Y:S06]  /*1450*/  BRA `(.L_x_12503) ;  /* 0x0000000c00647947 */ /* 0x000fec0003800000 */
.L_x_12499:
        /* <DEDUP_REMOVED lines=9> */
.L_x_12507:
[----:B------:R1:W5:Y:S01]  /*14f0*/  LDG.E.U16 R17, desc[UR36][R4.64] ;  /* 0x0000002404117981 */ /* 0x000362000c1e1500 */
[----:B------:R-:W-:Y:S05]  /*1500*/  BRA `(.L_x_12503) ;  /* 0x0000000c00387947 */ /* 0x000fea0003800000 */
.L_x_12506:
        /* <DEDUP_REMOVED lines=9> */
.L_x_12509:
[----:B------:R0:W5:Y:S01]  /*15a0*/  LDG.E.U16 R17, desc[UR36][R4.64] ;  /* 0x0000002404117981 */ /* 0x000162000c1e1500 */
[----:B------:R-:W-:Y:S05]  /*15b0*/  BRA `(.L_x_12503) ;  /* 0x0000000c000c7947 */ /* 0x000fea0003800000 */
.L_x_12508:
        /* <DEDUP_REMOVED lines=9> */
.L_x_12498:
        /* <DEDUP_REMOVED lines=14> */
.L_x_12512:
        /* <DEDUP_REMOVED lines=9> */
.L_x_12511:
        /* <DEDUP_REMOVED lines=27> */
.L_x_12514:
        /* <DEDUP_REMOVED lines=15> */
.L_x_12513:
[----:B------:R-:W2:Y:S02]  /*1a60*/  LDG.E.U16 R0, desc[UR36][R4.64] ;  /* 0x0000002404007981 */ /* 0x000ea4000c1e1500 */
[----:B--2---:R-:W-:-:S05]  /*1a70*/  IMAD.U32 R0, R0, 0x10000, RZ ;  /* 0x0001000000007824 */ /* 0x004fca00078e00ff */
[----:B------:R-:W-:-:S04]  /*1a80*/  F2FP.F16.F32.PACK_AB R0, RZ, R0 ;  /* 0x00000000ff00723e */ /* 0x000fc800000000ff */
[----:B------:R-:W-:Y:S01]  /*1a90*/  PRMT R17, R0, 0x7610, R17 ;  /* 0x0000761000117816 */ /* 0x000fe20000000011 */
[----:B------:R-:W-:Y:S06]  /*1aa0*/  BRA `(.L_x_12503) ;  /* 0x0000000400d07947 */ /* 0x000fec0003800000 */
.L_x_12510:
        /* <DEDUP_REMOVED lines=13> */
.L_x_12517:
        /* <DEDUP_REMOVED lines=21> */
.L_x_12521:
[----:B------:R-:W-:Y:S05]  /*1cd0*/  BSYNC.RECONVERGENT B1 ;  /* 0x0000000000017941 */ /* 0x000fea0003800200 */
.L_x_12520:
[----:B------:R-:W-:Y:S01]  /*1ce0*/  IMAD.SHL.U32 R0, R0, 0x100000, RZ ;  /* 0x0010000000007824 */ /* 0x000fe200078e00ff */
[----:B------:R-:W-:-:S04]  /*1cf0*/  LEA R3, R3, 0x3b800000, 0x17 ;  /* 0x3b80000003037811 */ /* 0x000fc800078eb8ff */
[----:B------:R-:W-:-:S07]  /*1d00*/  LOP3.LUT R0, R3, R0, R7, 0xfe, !PT ;  /* 0x0000000003007212 */ /* 0x000fce00078efe07 */
.L_x_12519:
[----:B------:R-:W-:Y:S05]  /*1d10*/  BSYNC.RECONVERGENT B0 ;  /* 0x0000000000007941 */ /* 0x000fea0003800200 */
.L_x_12518:
[----:B------:R-:W-:-:S04]  /*1d20*/  F2FP.F16.F32.PACK_AB R0, RZ, R0 ;  /* 0x00000000ff00723e */ /* 0x000fc800000000ff */
[----:B------:R-:W-:Y:S01]  /*1d30*/  PRMT R17, R0, 0x7610, R17 ;  /* 0x0000761000117816 */ /* 0x000fe20000000011 */
[----:B------:R-:W-:Y:S06]  /*1d40*/  BRA `(.L_x_12503) ;  /* 0x0000000400287947 */ /* 0x000fec0003800000 */
.L_x_12516:
        /* <DEDUP_REMOVED lines=21> */
.L_x_12525:
[----:B------:R-:W-:Y:S05]  /*1ea0*/  BSYNC.RECONVERGENT B1 ;  /* 0x0000000000017941 */ /* 0x000fea0003800200 */
.L_x_12524:
[----:B------:R-:W-:Y:S01]  /*1eb0*/  IMAD.SHL.U32 R0, R0, 0x200000, RZ ;  /* 0x0020000000007824 */ /* 0x000fe200078e00ff */
[----:B------:R-:W-:-:S04]  /*1ec0*/  LEA R3, R3, 0x37800000, 0x17 ;  /* 0x3780000003037811 */ /* 0x000fc800078eb8ff */
[----:B------:R-:W-:-:S07]  /*1ed0*/  LOP3.LUT R0, R3, R0, R7, 0xfe, !PT ;  /* 0x0000000003007212 */ /* 0x000fce00078efe07 */
.L_x_12523:
[----:B------:R-:W-:Y:S05]  /*1ee0*/  BSYNC.RECONVERGENT B0 ;  /* 0x0000000000007941 */ /* 0x000fea0003800200 */
.L_x_12522:
[----:B------:R-:W-:-:S04]  /*1ef0*/  F2FP.F16.F32.PACK_AB R0, RZ, R0 ;  /* 0x00000000ff00723e */ /* 0x000fc800000000ff */
[----:B------:R-:W-:Y:S01]  /*1f00*/  PRMT R17, R0, 0x7610, R17 ;  /* 0x0000761000117816 */ /* 0x000fe20000000011 */
[----:B------:R-:W-:Y:S06]  /*1f10*/  BRA `(.L_x_12503) ;  /* 0x0000000000b47947 */ /* 0x000fec0003800000 */
.L_x_12515:
[----:B------:R-:W-:-:S09]  /*1f20*/  UISETP.NE.AND UP0, UPT, UR4, 0x1c, UPT ;  /* 0x0000001c0400788c */ /* 0x000fd2000bf05270 */
[----:B------:R-:W-:Y:S05]  /*1f30*/  BRA.U !UP0, `(.L_x_12526) ;  /* 0x00000001089c7547 */ /* 0x000fea000b800000 */
[----:B------:R-:W-:-:S09]  /*1f40*/  UISETP.NE.AND UP0, UPT, UR4, 0x1d, UPT ;  /* 0x0000001d0400788c */ /* 0x000fd2000bf05270 */
[----:B------:R-:W-:Y:S05]  /*1f50*/  BRA.U !UP0, `(.L_x_12527) ;  /* 0x0000000108807547 */ /* 0x000fea000b800000 */
[----:B------:R-:W-:-:S09]  /*1f60*/  UISETP.NE.AND UP0, UPT, UR4, 0x2c, UPT ;  /* 0x0000002c0400788c */ /* 0x000fd2000bf05270 */
[----:B------:R-:W-:Y:S05]  /*1f70*/  BRA.U !UP0, `(.L_x_12528) ;  /* 0x0000000108487547 */ /* 0x000fea000b800000 */
.L_x_12502:
        /* <DEDUP_REMOVED lines=16> */
.L_x_12529:
[----:B------:R-:W-:Y:S01]  /*2080*/  PRMT R17, RZ, 0x7610, R17 ;  /* 0x00007610ff117816 */ /* 0x000fe20000000011 */
[----:B------:R-:W-:Y:S06]  /*2090*/  BRA `(.L_x_12503) ;  /* 0x0000000000547947 */ /* 0x000fec0003800000 */
.L_x_12528:
        /* <DEDUP_REMOVED lines=8> */
.L_x_12531:
[----:B------:R-:W-:Y:S05]  /*2120*/  BSYNC.RECONVERGENT B0 ;  /* 0x0000000000007941 */ /* 0x000fea0003800200 */
.L_x_12530:
[----:B------:R-:W-:-:S04]  /*2130*/  F2FP.F16.F32.PACK_AB R0, RZ, R0 ;  /* 0x00000000ff00723e */ /* 0x000fc800000000ff */
[----:B------:R-:W-:Y:S01]  /*2140*/  PRMT R17, R0, 0x7610, R17 ;  /* 0x0000761000117816 */ /* 0x000fe20000000011 */
[----:B------:R-:W-:Y:S06]  /*2150*/  BRA `(.L_x_12503) ;  /* 0x0000000000247947 */ /* 0x000fec0003800000 */
.L_x_12527:
[----:B------:R-:W2:Y:S02]  /*2160*/  LDG.E.64 R4, desc[UR36][R4.64] ;  /* 0x0000002404047981 */ /* 0x000ea4000c1e1b00 */
[----:B--2---:R-:W0:Y:S02]  /*2170*/  I2F.U64 R0, R4 ;  /* 0x0000000400007312 */ /* 0x004e240000301000 */
[----:B0-----:R-:W-:-:S04]  /*2180*/  F2FP.F16.F32.PACK_AB R0, RZ, R0 ;  /* 0x00000000ff00723e */ /* 0x001fc800000000ff */
[----:B------:R-:W-:Y:S01]  /*2190*/  PRMT R17, R0, 0x7610, R17 ;  /* 0x0000761000117816 */ /* 0x000fe20000000011 */
[----:B------:R-:W-:Y:S06]  /*21a0*/  BRA `(.L_x_12503) ;  /* 0x0000000000107947 */ /* 0x000fec0003800000 */
.L_x_12526:
[----:B------:R-:W2:Y:S02]  /*21b0*/  LDG.E R4, desc[UR36][R4.64] ;  /* 0x0000002404047981 */ /* 0x000ea4000c1e1900 */
[----:B--2---:R-:W-:-:S04]  /*21c0*/  I2FP.F32.U32 R0, R4 ;  /* 0x0000000400007245 */ /* 0x004fc80000201000 */
[----:B------:R-:W-:-:S04]  /*21d0*/  F2FP.F16.F32.PACK_AB R0, RZ, R0 ;  /* 0x00000000ff00723e */ /* 0x000fc800000000ff */
[----:B------:R-:W-:-:S07]  /*21e0*/  PRMT R17, R0, 0x7610, R17 ;  /* 0x0000761000117816 */ /* 0x000fce0000000011 */
.L_x_12503:
[----:B------:R-:W-:-:S07]  /*21f0*/  VIADD R27, R19, 0x80 ;  /* 0x00000080131b7836 */ /* 0x000fce0000000000 */
.L_x_12463:
[----:B------:R-:W-:Y:S05]  /*2200*/  BSYNC.RECONVERGENT B6 ;  /* 0x0000000000067941 */ /* 0x000fea0003800200 */
.L_x_12462:
        /* <DEDUP_REMOVED lines=27> */
.L_x_12537:
[----:B------:R-:W2:Y:S02]  /*23c0*/  LDG.E.U8 R4, desc[UR36][R4.64] ;  /* 0x0000002404047981 */ /* 0x000ea4000c1e1100 */
[----:B--2---:R-:W-:-:S04]  /*23d0*/  I2FP.F32.U32 R0, R4 ;  /* 0x0000000400007245 */ /* 0x004fc80000201000 */
[----:B------:R-:W-:-:S04]  /*23e0*/  F2FP.F16.F32.PACK_AB R0, RZ, R0 ;  /* 0x00000000ff00723e */ /* 0x000fc800000000ff */
[----:B------:R-:W-:Y:S01]  /*23f0*/  PRMT R18, R0, 0x7610, R18 ;  /* 0x0000761000127816 */ /* 0x000fe20000000012 */
[----:B------:R-:W-:Y:S06]  /*2400*/  BRA `(.L_x_12539) ;  /* 0x0000000c00b87947 */ /* 0x000fec0003800000 */
.L_x_12536:
        /* <DEDUP_REMOVED lines=11> */
.L_x_12541:
[----:B------:R-:W2:Y:S02]  /*24c0*/  LDG.E R4, desc[UR36][R4.64] ;  /* 0x0000002404047981 */ /* 0x000ea4000c1e1900 */
[----:B--2---:R-:W-:-:S04]  /*24d0*/  I2FP.F32.S32 R0, R4 ;  /* 0x0000000400007245 */ /* 0x004fc80000201400 */
[----:B------:R-:W-:-:S04]  /*24e0*/  F2FP.F16.F32.PACK_AB R0, RZ, R0 ;  /* 0x00000000ff00723e */ /* 0x000fc800000000ff */
[----:B------:R-:W-:Y:S01]  /*24f0*/  PRMT R18, R0, 0x7610, R18 ;  /* 0x0000761000127816 */ /* 0x000fe20000000012 */
[----:B------:R-:W-:Y:S06]  /*2500*/  BRA `(.L_x_12539) ;  /* 0x0000000c00787947 */ /* 0x000fec0003800000 */
.L_x_12540:
[----:B------:R-:W2:Y:S02]  /*2510*/  LDG.E.U16 R4, desc[UR36][R4.64] ;  /* 0x0000002404047981 */ /* 0x000ea4000c1e1500 */
[----:B--2---:R-:W0:Y:S02]  /*2520*/  I2F.S16 R0, R4 ;  /* 0x0000000400007306 */ /* 0x004e240000101400 */
[----:B0-----:R-:W-:-:S04]  /*2530*/  F2FP.F16.F32.PACK_AB R0, RZ, R0 ;  /* 0x00000000ff00723e */ /* 0x001fc800000000ff */
[----:B------:R-:W-:Y:S01]  /*2540*/  PRMT R18, R0, 0x7610, R18 ;  /* 0x0000761000127816 */ /* 0x000fe20000000012 */
[----:B------:R-:W-:Y:S06]  /*2550*/  BRA `(.L_x_12539) ;  /* 0x0000000c00647947 */ /* 0x000fec0003800000 */
.L_x_12535:
        /* <DEDUP_REMOVED lines=9> */
.L_x_12543:
[----:B------:R1:W5:Y:S01]  /*25f0*/  LDG.E.U16 R18, desc[UR36][R4.64] ;  /* 0x0000002404127981 */ /* 0x000362000c1e1500 */
[----:B------:R-:W-:Y:S05]  /*2600*/  BRA `(.L_x_12539) ;  /* 0x0000000c00387947 */ /* 0x000fea0003800000 */
.L_x_12542:
        /* <DEDUP_REMOVED lines=9> */
.L_x_12545:
[----:B------:R0:W5:Y:S01]  /*26a0*/  LDG.E.U16 R18, desc[UR36][R4.64] ;  /* 0x0000002404127981 */ /* 0x000162000c1e1500 */
[----:B------:R-:W-:Y:S05]  /*26b0*/  BRA `(.L_x_12539) ;  /* 0x0000000c000c7947 */ /* 0x000fea0003800000 */
.L_x_12544:
        /* <DEDUP_REMOVED lines=9> */
.L_x_12534:
        /* <DEDUP_REMOVED lines=14> */
.L_x_12548:
        /* <DEDUP_REMOVED lines=9> */
.L_x_12547:
        /* <DEDUP_REMOVED lines=27> */
.L_x_12550:
        /* <DEDUP_REMOVED lines=15> */
.L_x_12549:
[----:B------:R-:W2:Y:S02]  /*2b60*/  LDG.E.U16 R0, desc[UR36][R4.64] ;  /* 0x0000002404007981 */ /* 0x000ea4000c1e1500 */
[----:B--2---:R-:W-:-:S05]  /*2b70*/  IMAD.U32 R0, R0, 0x10000, RZ ;  /* 0x0001000000007824 */ /* 0x004fca00078e00ff */
[----:B------:R-:W-:-:S04]  /*2b80*/  F2FP.F16.F32.PACK_AB R0, RZ, R0 ;  /* 0x00000000ff00723e */ /* 0x000fc800000000ff */
[----:B------:R-:W-:Y:S01]  /*2b90*/  PRMT R18, R0, 0x7610, R18 ;  /* 0x0000761000127816 */ /* 0x000fe20000000012 */
[----:B------:R-:W-:Y:S06]  /*2ba0*/  BRA `(.L_x_12539) ;  /* 0x0000000400d07947 */ /* 0x000fec0003800000 */
.L_x_12546:
        /* <DEDUP_REMOVED lines=13> */
.L_x_12553:
        /* <DEDUP_REMOVED lines=21> */
.L_x_12557:
[----:B------:R-:W-:Y:S05]  /*2dd0*/  BSYNC.RECONVERGENT B1 ;  /* 0x0000000000017941 */ /* 0x000fea0003800200 */
.L_x_12556:
[----:B------:R-:W-:Y:S01]  /*2de0*/  IMAD.SHL.U32 R0, R0, 0x100000, RZ ;  /* 0x0010000000007824 */ /* 0x000fe200078e00ff */
[----:B------:R-:W-:-:S04]  /*2df0*/  LEA R3, R3, 0x3b800000, 0x17 ;  /* 0x3b80000003037811 */ /* 0x000fc800078eb8ff */
[----:B------:R-:W-:-:S07]  /*2e00*/  LOP3.LUT R0, R3, R0, R7, 0xfe, !PT ;  /* 0x0000000003007212 */ /* 0x000fce00078efe07 */
.L_x_12555:
[----:B------:R-:W-:Y:S05]  /*2e10*/  BSYNC.RECONVERGENT B0 ;  /* 0x0000000000007941 */ /* 0x000fea0003800200 */
.L_x_12554:
[----:B------:R-:W-:-:S04]  /*2e20*/  F2FP.F16.F32.PACK_AB R0, RZ, R0 ;  /* 0x00000000ff00723e */ /* 0x000fc800000000ff */
[----:B------:R-:W-:Y:S01]  /*2e30*/  PRMT R18, R0, 0x7610, R18 ;  /* 0x0000761000127816 */ /* 0x000fe20000000012 */
[----:B------:R-:W-:Y:S06]  /*2e40*/  BRA `(.L_x_12539) ;  /* 0x0000000400287947 */ /* 0x000fec0003800000 */
.L_x_12552:
        /* <DEDUP_REMOVED lines=21> */
.L_x_12561:
[----:B------:R-:W-:Y:S05]  /*2fa0*/  BSYNC.RECONVERGENT B1 ;  /* 0x0000000000017941 */ /* 0x000fea0003800200 */
.L_x_12560:
[----:B------:R-:W-:Y:S01]  /*2fb0*/  IMAD.SHL.U32 R0, R0, 0x200000, RZ ;  /* 0x0020000000007824 */ /* 0x000fe200078e00ff */
[----:B------:R-:W-:-:S04]  /*2fc0*/  LEA R3, R3, 0x37800000, 0x17 ;  /* 0x3780000003037811 */ /* 0x000fc800078eb8ff */
[----:B------:R-:W-:-:S07]  /*2fd0*/  LOP3.LUT R0, R3, R0, R7, 0xfe, !PT ;  /* 0x0000000003007212 */ /* 0x000fce00078efe07 */
.L_x_12559:
[----:B------:R-:W-:Y:S05]  /*2fe0*/  BSYNC.RECONVERGENT B0 ;  /* 0x0000000000007941 */ /* 0x000fea0003800200 */
.L_x_12558:
[----:B------:R-:W-:-:S04]  /*2ff0*/  F2FP.F16.F32.PACK_AB R0, RZ, R0 ;  /* 0x00000000ff00723e */ /* 0x000fc800000000ff */
[----:B------:R-:W-:Y:S01]  /*3000*/  PRMT R18, R0, 0x7610, R18 ;  /* 0x0000761000127816 */ /* 0x000fe20000000012 */
[----:B------:R-:W-:Y:S06]  /*3010*/  BRA `(.L_x_12539) ;  /* 0x0000000000b47947 */ /* 0x000fec0003800000 */
.L_x_12551:
        /* <DEDUP_REMOVED lines=14> */
.L_x_12565:
[----:B------:R-:W-:Y:S05]  /*3100*/  BSYNC.RECONVERGENT B0 ;  /* 0x0000000000007941 */ /* 0x000fea0003800200 */
.L_x_12564:
[----:B------:R-:W-:-:S04]  /*3110*/  F2FP.F16.F32.PACK_AB R0, RZ, R0 ;  /* 0x00000000ff00723e */ /* 0x000fc800000000ff */
[----:B------:R-:W-:Y:S01]  /*3120*/  PRMT R18, R0, 0x7610, R18 ;  /* 0x0000761000127816 */ /* 0x000fe20000000012 */
[----:B------:R-:W-:Y:S06]  /*3130*/  BRA `(.L_x_12539) ;  /* 0x00000000006c7947 */ /* 0x000fec0003800000 */
.L_x_12538:
        /* <DEDUP_REMOVED lines=16> */
.L_x_12566:
[----:B------:R-:W-:Y:S01]  /*3240*/  PRMT R18, RZ, 0x7610, R18 ;  /* 0x00007610ff127816 */ /* 0x000fe20000000012 */
[----:B------:R-:W-:Y:S06]  /*3250*/  BRA `(.L_x_12539) ;  /* 0x0000000000247947 */ /* 0x000fec0003800000 */
.L_x_12563:
[----:B------:R-:W2:Y:S02]  /*3260*/  LDG.E.64 R4, desc[UR36][R4.64] ;  /* 0x0000002404047981 */ /* 0x000ea4000c1e1b00 */
[----:B--2---:R-:W0:Y:S02]  /*3270*/  I2F.U64 R0, R4 ;  /* 0x0000000400007312 */ /* 0x004e240000301000 */
[----:B0-----:R-:W-:-:S04]  /*3280*/  F2FP.F16.F32.PACK_AB R0, RZ, R0 ;  /* 0x00000000ff00723e */ /* 0x001fc800000000ff */
[----:B------:R-:W-:Y:S01]  /*3290*/  PRMT R18, R0, 0x7610, R18 ;  /* 0x0000761000127816 */ /* 0x000fe20000000012 */
[----:B------:R-:W-:Y:S06]  /*32a0*/  BRA `(.L_x_12539) ;  /* 0x0000000000107947 */ /* 0x000fec0003800000 */
.L_x_12562:
[----:B------:R-:W2:Y:S02]  /*32b0*/  LDG.E R4, desc[UR36][R4.64] ;  /* 0x0000002404047981 */ /* 0x000ea4000c1e1900 */
[----:B--2---:R-:W-:-:S04]  /*32c0*/  I2FP.F32.U32 R0, R4 ;  /* 0x0000000400007245 */ /* 0x004fc80000201000 */
[----:B------:R-:W-:-:S04]  /*32d0*/  F2FP.F16.F32.PACK_AB R0, RZ, R0 ;  /* 0x00000000ff00723e */ /* 0x000fc800000000ff */
[----:B------:R-:W-:-:S07]  /*32e0*/  PRMT R18, R0, 0x7610, R18 ;  /* 0x0000761000127816 */ /* 0x000fce0000000012 */
.L_x_12539:
        /* <DEDUP_REMOVED lines=21> */
.L_x_12570:
[----:B------:R-:W2:Y:S02]  /*3440*/  LDG.E.U8 R4, desc[UR36][R4.64] ;  /* 0x0000002404047981 */ /* 0x000ea4000c1e1100 */
[----:B--2---:R-:W-:-:S04]  /*3450*/  I2FP.F32.U32 R0, R4 ;  /* 0x0000000400007245 */ /* 0x004fc80000201000 */
[----:B------:R-:W-:-:S04]  /*3460*/  F2FP.F16.F32.PACK_AB R0, RZ, R0 ;  /* 0x00000000ff00723e */ /* 0x000fc800000000ff */
[----:B------:R-:W-:Y:S01]  /*3470*/  PRMT R22, R0, 0x7610, R22 ;  /* 0x0000761000167816 */ /* 0x000fe20000000016 */
[----:B------:R-:W-:Y:S06]  /*3480*/  BRA `(.L_x_12572) ;  /* 0x0000000c00b87947 */ /* 0x000fec0003800000 */
.L_x_12569:
        /* <DEDUP_REMOVED lines=11> */
.L_x_12574:
[----:B------:R-:W2:Y:S02]  /*3540*/  LDG.E R4, desc[UR36][R4.64] ;  /* 0x0000002404047981 */ /* 0x000ea4000c1e1900 */
[----:B--2---:R-:W-:-:S04]  /*3550*/  I2FP.F32.S32 R0, R4 ;  /* 0x0000000400007245 */ /* 0x004fc80000201400 */
[----:B------:R-:W-:-:S04]  /*3560*/  F2FP.F16.F32.PACK_AB R0, RZ, R0 ;  /* 0x00000000ff00723e */ /* 0x000fc800000000ff */
[----:B------:R-:W-:Y:S01]  /*3570*/  PRMT R22, R0, 0x7610, R22 ;  /* 0x0000761000167816 */ /* 0x000fe20000000016 */
[----:B------:R-:W-:Y:S06]  /*3580*/  BRA `(.L_x_12572) ;  /* 0x0000000c00787947 */ /* 0x000fec0003800000 */
.L_x_12573:
[----:B------:R-:W2:Y:S02]  /*3590*/  LDG.E.U16 R4, desc[UR36][R4.64] ;  /* 0x0000002404047981 */ /* 0x000ea4000c1e1500 */
[----:B--2---:R-:W0:Y:S02]  /*35a0*/  I2F.S16 R0, R4 ;  /* 0x0000000400007306 */ /* 0x004e240000101400 */
[----:B0-----:R-:W-:-:S04]  /*35b0*/  F2FP.F16.F32.PACK_AB R0, RZ, R0 ;  /* 0x00000000ff00723e */ /* 0x001fc800000000ff */
[----:B------:R-:W-:Y:S01]  /*35c0*/  PRMT R22, R0, 0x7610, R22 ;  /* 0x0000761000167816 */ /* 0x000fe20000000016 */
[----:B------:R-:W-:Y:S06]  /*35d0*/  BRA `(.L_x_12572) ;  /* 0x0000000c00647947 */ /* 0x000fec0003800000 */
.L_x_12568:
        /* <DEDUP_REMOVED lines=9> */
.L_x_12576:
[----:B------:R1:W5:Y:S01]  /*3670*/  LDG.E.U16 R22, desc[UR36][R4.64] ;  /* 0x0000002404167981 */ /* 0x000362000c1e1500 */
[----:B------:R-:W-:Y:S05]  /*3680*/  BRA `(.L_x_12572) ;  /* 0x0000000c00387947 */ /* 0x000fea0003800000 */
.L_x_12575:
        /* <DEDUP_REMOVED lines=9> */
.L_x_12578:
[----:B------:R0:W5:Y:S01]  /*3720*/  LDG.E.U16 R22, desc[UR36][R4.64] ;  /* 0x0000002404167981 */ /* 0x000162000c1e1500 */
[----:B------:R-:W-:Y:S05]  /*3730*/  BRA `(.L_x_12572) ;  /* 0x0000000c000c7947 */ /* 0x000fea0003800000 */
.L_x_12577:
        /* <DEDUP_REMOVED lines=9> */
.L_x_12567:
        /* <DEDUP_REMOVED lines=14> */
.L_x_12581:
        /* <DEDUP_REMOVED lines=9> */
.L_x_12580:
        /* <DEDUP_REMOVED lines=27> */
.L_x_12583:
        /* <DEDUP_REMOVED lines=15> */
.L_x_12582:
[----:B------:R-:W2:Y:S02]  /*3be0*/  LDG.E.U16 R0, desc[UR36][R4.64] ;  /* 0x0000002404007981 */ /* 0x000ea4000c1e1500 */
[----:B--2---:R-:W-:-:S05]  /*3bf0*/  IMAD.U32 R0, R0, 0x10000, RZ ;  /* 0x0001000000007824 */ /* 0x004fca00078e00ff */
[----:B------:R-:W-:-:S04]  /*3c00*/  F2FP.F16.F32.PACK_AB R0, RZ, R0 ;  /* 0x00000000ff00723e */ /* 0x000fc800000000ff */
[----:B------:R-:W-:Y:S01]  /*3c10*/  PRMT R22, R0, 0x7610, R22 ;  /* 0x0000761000167816 */ /* 0x000fe20000000016 */
[----:B------:R-:W-:Y:S06]  /*3c20*/  BRA `(.L_x_12572) ;  /* 0x0000000400d07947 */ /* 0x000fec0003800000 */
.L_x_12579:
        /* <DEDUP_REMOVED lines=13> */
.L_x_12586:
        /* <DEDUP_REMOVED lines=21> */
.L_x_12590:
[----:B------:R-:W-:Y:S05]  /*3e50*/  BSYNC.RECONVERGENT B1 ;  /* 0x0000000000017941 */ /* 0x000fea0003800200 */
.L_x_12589:
[----:B------:R-:W-:Y:S01]  /*3e60*/  IMAD.SHL.U32 R0, R0, 0x100000, RZ ;  /* 0x0010000000007824 */ /* 0x000fe200078e00ff */
[----:B------:R-:W-:-:S04]  /*3e70*/  LEA R3, R3, 0x3b800000, 0x17 ;  /* 0x3b80000003037811 */ /* 0x000fc800078eb8ff */
[----:B------:R-:W-:-:S07]  /*3e80*/  LOP3.LUT R0, R3, R0, R7, 0xfe, !PT ;  /* 0x0000000003007212 */ /* 0x000fce00078efe07 */
.L_x_12588:
[----:B------:R-:W-:Y:S05]  /*3e90*/  BSYNC.RECONVERGENT B0 ;  /* 0x0000000000007941 */ /* 0x000fea0003800200 */
.L_x_12587:
[----:B------:R-:W-:-:S04]  /*3ea0*/  F2FP.F16.F32.PACK_AB R0, RZ, R0 ;  /* 0x00000000ff00723e */ /* 0x000fc800000000ff */
[----:B------:R-:W-:Y:S01]  /*3eb0*/  PRMT R22, R0, 0x7610, R22 ;  /* 0x0000761000167816 */ /* 0x000fe20000000016 */
[----:B------:R-:W-:Y:S06]  /*3ec0*/  BRA `(.L_x_12572) ;  /* 0x0000000400287947 */ /* 0x000fec0003800000 */
.L_x_12585:
        /* <DEDUP_REMOVED lines=21> */
.L_x_12594:
[----:B------:R-:W-:Y:S05]  /*4020*/  BSYNC.RECONVERGENT B1 ;  /* 0x0000000000017941 */ /* 0x000fea0003800200 */
.L_x_12593:
[----:B------:R-:W-:Y:S01]  /*4030*/  IMAD.SHL.U32 R0, R0, 0x200000, RZ ;  /* 0x0020000000007824 */ /* 0x000fe200078e00ff */
[----:B------:R-:W-:-:S04]  /*4040*/  LEA R3, R3, 0x37800000, 0x17 ;  /* 0x3780000003037811 */ /* 0x000fc800078eb8ff */
[----:B------:R-:W-:-:S07]  /*4050*/  LOP3.LUT R0, R3, R0, R7, 0xfe, !PT ;  /* 0x0000000003007212 */ /* 0x000fce00078efe07 */
.L_x_12592:
[----:B------:R-:W-:Y:S05]  /*4060*/  BSYNC.RECONVERGENT B0 ;  /* 0x0000000000007941 */ /* 0x000fea0003800200 */
.L_x_12591:
[----:B------:R-:W-:-:S04]  /*4070*/  F2FP.F16.F32.PACK_AB R0, RZ, R0 ;  /* 0x00000000ff00723e */ /* 0x000fc800000000ff */
[----:B------:R-:W-:Y:S01]  /*4080*/  PRMT R22, R0, 0x7610, R22 ;  /* 0x0000761000167816 */ /* 0x000fe20000000016 */
[----:B------:R-:W-:Y:S06]  /*4090*/  BRA `(.L_x_12572) ;  /* 0x0000000000b47947 */ /* 0x000fec0003800000 */
.L_x_12584:
        /* <DEDUP_REMOVED lines=14> */
.L_x_12598:
[----:B------:R-:W-:Y:S05]  /*4180*/  BSYNC.RECONVERGENT B0 ;  /* 0x0000000000007941 */ /* 0x000fea0003800200 */
.L_x_12597:
[----:B------:R-:W-:-:S04]  /*4190*/  F2FP.F16.F32.PACK_AB R0, RZ, R0 ;  /* 0x00000000ff00723e */ /* 0x000fc800000000ff */
[----:B------:R-:W-:Y:S01]  /*41a0*/  PRMT R22, R0, 0x7610, R22 ;  /* 0x0000761000167816 */ /* 0x000fe20000000016 */
[----:B------:R-:W-:Y:S06]  /*41b0*/  BRA `(.L_x_12572) ;  /* 0x00000000006c7947 */ /* 0x000fec0003800000 */
.L_x_12571:
        /* <DEDUP_REMOVED lines=16> */
.L_x_12599:
[----:B------:R-:W-:Y:S01]  /*42c0*/  PRMT R22, RZ, 0x7610, R22 ;  /* 0x00007610ff167816 */ /* 0x000fe20000000016 */
[----:B------:R-:W-:Y:S06]  /*42d0*/  BRA `(.L_x_12572) ;  /* 0x0000000000247947 */ /* 0x000fec0003800000 */
.L_x_12596:
[----:B------:R-:W2:Y:S02]  /*42e0*/  LDG.E.64 R4, desc[UR36][R4.64] ;  /* 0x0000002404047981 */ /* 0x000ea4000c1e1b00 */
[----:B--2---:R-:W0:Y:S02]  /*42f0*/  I2F.U64 R0, R4 ;  /* 0x0000000400007312 */ /* 0x004e240000301000 */
[----:B0-----:R-:W-:-:S04]  /*4300*/  F2FP.F16.F32.PACK_AB R0, RZ, R0 ;  /* 0x00000000ff00723e */ /* 0x001fc800000000ff */
[----:B------:R-:W-:Y:S01]  /*4310*/  PRMT R22, R0, 0x7610, R22 ;  /* 0x0000761000167816 */ /* 0x000fe20000000016 */
[----:B------:R-:W-:Y:S06]  /*4320*/  BRA `(.L_x_12572) ;  /* 0x0000000000107947 */ /* 0x000fec0003800000 */
.L_x_12595:
[----:B------:R-:W2:Y:S02]  /*4330*/  LDG.E R4, desc[UR36][R4.64] ;  /* 0x0000002404047981 */ /* 0x000ea4000c1e1900 */
[----:B--2---:R-:W-:-:S04]  /*4340*/  I2FP.F32.U32 R0, R4 ;  /* 0x0000000400007245 */ /* 0x004fc80000201000 */
[----:B------:R-:W-:-:S04]  /*4350*/  F2FP.F16.F32.PACK_AB R0, RZ, R0 ;  /* 0x00000000ff00723e */ /* 0x000fc800000000ff */
[----:B------:R-:W-:-:S07]  /*4360*/  PRMT R22, R0, 0x7610, R22 ;  /* 0x0000761000167816 */ /* 0x000fce0000000016 */
.L_x_12572:
[----:B------:R-:W-:-:S07]  /*4370*/  VIADD R27, R27, 0x80 ;  /* 0x000000801b1b7836 */ /* 0x000fce0000000000 */
.L_x_12533:
[----:B------:R-:W-:Y:S05]  /*4380*/  BSYNC.RECONVERGENT B6 ;  /* 0x0000000000067941 */ /* 0x000fea0003800200 */
.L_x_12532:
        /* <DEDUP_REMOVED lines=27> */
.L_x_12605:
[----:B------:R-:W2:Y:S02]  /*4540*/  LDG.E.U8 R4, desc[UR36][R4.64] ;  /* 0x0000002404047981 */ /* 0x000ea4000c1e1100 */
[----:B--2---:R-:W-:-:S04]  /*4550*/  I2FP.F32.U32 R0, R4 ;  /* 0x0000000400007245 */ /* 0x004fc80000201000 */
[----:B------:R-:W-:-:S04]  /*4560*/  F2FP.F16.F32.PACK_AB R0, RZ, R0 ;  /* 0x00000000ff00723e */ /* 0x000fc800000000ff */
[----:B------:R-:W-:Y:S01]  /*4570*/  PRMT R23, R0, 0x7610, R23 ;  /* 0x0000761000177816 */ /* 0x000fe20000000017 */
[----:B------:R-:W-:Y:S06]  /*4580*/  BRA `(.L_x_12607) ;  /* 0x0000000c00b87947 */ /* 0x000fec0003800000 */
.L_x_12604:
        /* <DEDUP_REMOVED lines=11> */
.L_x_12609:
[----:B------:R-:W2:Y:S02]  /*4640*/  LDG.E R4, desc[UR36][R4.64] ;  /* 0x0000002404047981 */ /* 0x000ea4000c1e1900 */
[----:B--2---:R-:W-:-:S04]  /*4650*/  I2FP.F32.S32 R0, R4 ;  /* 0x0000000400007245 */ /* 0x004fc80000201400 */
[----:B------:R-:W-:-:S04]  /*4660*/  F2FP.F16.F32.PACK_AB R0, RZ, R0 ;  /* 0x00000000ff00723e */ /* 0x000fc800000000ff */
[----:B------:R-:W-:Y:S01]  /*4670*/  PRMT R23, R0, 0x7610, R23 ;  /* 0x0000761000177816 */ /* 0x000fe20000000017 */
[----:B------:R-:W-:Y:S06]  /*4680*/  BRA `(.L_x_12607) ;  /* 0x0000000c00787947 */ /* 0x000fec0003800000 */
.L_x_12608:
[----:B------:R-:W2:Y:S02]  /*4690*/  LDG.E.U16 R4, desc[UR36][R4.64] ;  /* 0x0000002404047981 */ /* 0x000ea4000c1e1500 */
[----:B--2---:R-:W0:Y:S02]  /*46a0*/  I2F.S16 R0, R4 ;  /* 0x0000000400007306 */ /* 0x004e240000101400 */
[----:B0-----:R-:W-:-:S04]  /*46b0*/  F2FP.F16.F32.PACK_AB R0, RZ, R0 ;  /* 0x00000000ff00723e */ /* 0x001fc800000000ff */
[----:B------:R-:W-:Y:S01]  /*46c0*/  PRMT R23, R0, 0x7610, R23 ;  /* 0x0000761000177816 */ /* 0x000fe20000000017 */
[----:B------:R-:W-:Y:S06]  /*46d0*/  BRA `(.L_x_12607) ;  /* 0x0000000c00647947 */ /* 0x000fec0003800000 */
.L_x_12603:
        /* <DEDUP_REMOVED lines=9> */
.L_x_12611:
[----:B------:R1:W5:Y:S01]  /*4770*/  LDG.E.U16 R23, desc[UR36][R4.64] ;  /* 0x0000002404177981 */ /* 0x000362000c1e1500 */
[----:B------:R-:W-:Y:S05]  /*4780*/  BRA `(.L_x_12607) ;  /* 0x0000000c00387947 */ /* 0x000fea0003800000 */
.L_x_12610:
        /* <DEDUP_REMOVED lines=9> */
.L_x_12613:
[----:B------:R0:W5:Y:S01]  /*4820*/  LDG.E.U16 R23, desc[UR36][R4.64] ;  /* 0x0000002404177981 */ /* 0x000162000c1e1500 */
[----:B------:R-:W-:Y:S05]  /*4830*/  BRA `(.L_x_12607) ;  /* 0x0000000c000c7947 */ /* 0x000fea0003800000 */
.L_x_12612:
        /* <DEDUP_REMOVED lines=9> */
.L_x_12602:
        /* <DEDUP_REMOVED lines=14> */
.L_x_12616:
        /* <DEDUP_REMOVED lines=9> */
.L_x_12615:
        /* <DEDUP_REMOVED lines=27> */
.L_x_12618:
        /* <DEDUP_REMOVED lines=15> */
.L_x_12617:
[----:B------:R-:W2:Y:S02]  /*4ce0*/  LDG.E.U16 R0, desc[UR36][R4.64] ;  /* 0x0000002404007981 */ /* 0x000ea4000c1e1500 */
[----:B--2---:R-:W-:-:S05]  /*4cf0*/  IMAD.U32 R0, R0, 0x10000, RZ ;  /* 0x0001000000007824 */ /* 0x004fca00078e00ff */
[----:B------:R-:W-:-:S04]  /*4d00*/  F2FP.F16.F32.PACK_AB R0, RZ, R0 ;  /* 0x00000000ff00723e */ /* 0x000fc800000000ff */
[----:B------:R-:W-:Y:S01]  /*4d10*/  PRMT R23, R0, 0x7610, R23 ;  /* 0x0000761000177816 */ /* 0x000fe20000000017 */
[----:B------:R-:W-:Y:S06]  /*4d20*/  BRA `(.L_x_12607) ;  /* 0x0000000400d07947 */ /* 0x000fec0003800000 */
.L_x_12614:
        /* <DEDUP_REMOVED lines=13> */
.L_x_12621:
        /* <DEDUP_REMOVED lines=21> */
.L_x_12625:
[----:B------:R-:W-:Y:S05]  /*4f50*/  BSYNC.RECONVERGENT B1 ;  /* 0x0000000000017941 */ /* 0x000fea0003800200 */
.L_x_12624:
[----:B------:R-:W-:Y:S01]  /*4f60*/  IMAD.SHL.U32 R0, R0, 0x100000, RZ ;  /* 0x0010000000007824 */ /* 0x000fe200078e00ff */
[----:B------:R-:W-:-:S04]  /*4f70*/  LEA R3, R3, 0x3b800000, 0x17 ;  /* 0x3b80000003037811 */ /* 0x000fc800078eb8ff */
[----:B------:R-:W-:-:S07]  /*4f80*/  LOP3.LUT R0, R3, R0, R7, 0xfe, !PT ;  /* 0x0000000003007212 */ /* 0x000fce00078efe07 */
.L_x_12623:
[----:B------:R-:W-:Y:S05]  /*4f90*/  BSYNC.RECONVERGENT B0 ;  /* 0x0000000000007941 */ /* 0x000fea0003800200 */
.L_x_12622:
[----:B------:R-:W-:-:S04]  /*4fa0*/  F2FP.F16.F32.PACK_AB R0, RZ, R0 ;  /* 0x00000000ff00723e */ /* 0x000fc800000000ff */
[----:B------:R-:W-:Y:S01]  /*4fb0*/  PRMT R23, R0, 0x7610, R23 ;  /* 0x0000761000177816 */ /* 0x000fe20000000017 */
[----:B------:R-:W-:Y:S06]  /*4fc0*/  BRA `(.L_x_12607) ;  /* 0x0000000400287947 */ /* 0x000fec0003800000 */
.L_x_12620:
        /* <DEDUP_REMOVED lines=21> */
.L_x_12629:
[----:B------:R-:W-:Y:S05]  /*5120*/  BSYNC.RECONVERGENT B1 ;  /* 0x0000000000017941 */ /* 0x000fea0003800200 */
.L_x_12628:
[----:B------:R-:W-:Y:S01]  /*5130*/  IMAD.SHL.U32 R0, R0, 0x200000, RZ ;  /* 0x0020000000007824 */ /* 0x000fe200078e00ff */
[----:B------:R-:W-:-:S04]  /*5140*/  LEA R3, R3, 0x37800000, 0x17 ;  /* 0x3780000003037811 */ /* 0x000fc800078eb8ff */
[----:B------:R-:W-:-:S07]  /*5150*/  LOP3.LUT R0, R3, R0, R7, 0xfe, !PT ;  /* 0x0000000003007212 */ /* 0x000fce00078efe07 */
.L_x_12627:
[----:B------:R-:W-:Y:S05]  /*5160*/  BSYNC.RECONVERGENT B0 ;  /* 0x0000000000007941 */ /* 0x000fea0003800200 */
.L_x_12626:
[----:B------:R-:W-:-:S04]  /*5170*/  F2FP.F16.F32.PACK_AB R0, RZ, R0 ;  /* 0x00000000ff00723e */ /* 0x000fc800000000ff */
[----:B------:R-:W-:Y:S01]  /*5180*/  PRMT R23, R0, 0x7610, R23 ;  /* 0x0000761000177816 */ /* 0x000fe20000000017 */
[----:B------:R-:W-:Y:S06]  /*5190*/  BRA `(.L_x_12607) ;  /* 0x0000000000b47947 */ /* 0x000fec0003800000 */
.L_x_12619:
        /* <DEDUP_REMOVED lines=14> */
.L_x_12633:
[----:B------:R-:W-:Y:S05]  /*5280*/  BSYNC.RECONVERGENT B0 ;  /* 0x0000000000007941 */ /* 0x000fea0003800200 */
.L_x_12632:
[----:B------:R-:W-:-:S04]  /*5290*/  F2FP.F16.F32.PACK_AB R0, RZ, R0 ;  /* 0x00000000ff00723e */ /* 0x000fc800000000ff */
[----:B------:R-:W-:Y:S01]  /*52a0*/  PRMT R23, R0, 0x7610, R23 ;  /* 0x0000761000177816 */ /* 0x000fe20000000017 */
[----:B------:R-:W-:Y:S06]  /*52b0*/  BRA `(.L_x_12607) ;  /* 0x00000000006c7947 */ /* 0x000fec0003800000 */
.L_x_12606:
        /* <DEDUP_REMOVED lines=16> */
.L_x_12634:
[----:B------:R-:W-:Y:S01]  /*53c0*/  PRMT R23, RZ, 0x7610, R23 ;  /* 0x00007610ff177816 */ /* 0x000fe20000000017 */
[----:B------:R-:W-:Y:S06]  /*53d0*/  BRA `(.L_x_12607) ;  /* 0x0000000000247947 */ /* 0x000fec0003800000 */
.L_x_12631:
[----:B------:R-:W2:Y:S02]  /*53e0*/  LDG.E.64 R4, desc[UR36][R4.64] ;  /* 0x0000002404047981 */ /* 0x000ea4000c1e1b00 */
[----:B--2---:R-:W0:Y:S02]  /*53f0*/  I2F.U64 R0, R4 ;  /* 0x0000000400007312 */ /* 0x004e240000301000 */
[----:B0-----:R-:W-:-:S04]  /*5400*/  F2FP.F16.F32.PACK_AB R0, RZ, R0 ;  /* 0x00000000ff00723e */ /* 0x001fc800000000ff */
[----:B------:R-:W-:Y:S01]  /*5410*/  PRMT R23, R0, 0x7610, R23 ;  /* 0x0000761000177816 */ /* 0x000fe20000000017 */
[----:B------:R-:W-:Y:S06]  /*5420*/  BRA `(.L_x_12607) ;  /* 0x0000000000107947 */ /* 0x000fec0003800000 */
.L_x_12630:
[----:B------:R-:W2:Y:S02]  /*5430*/  LDG.E R4, desc[UR36][R4.64] ;  /* 0x0000002404047981 */ /* 0x000ea4000c1e1900 */
[----:B--2---:R-:W-:-:S04]  /*5440*/  I2FP.F32.U32 R0, R4 ;  /* 0x0000000400007245 */ /* 0x004fc80000201000 */
[----:B------:R-:W-:-:S04]  /*5450*/  F2FP.F16.F32.PACK_AB R0, RZ, R0 ;  /* 0x00000000ff00723e */ /* 0x000fc800000000ff */
[----:B------:R-:W-:-:S07]  /*5460*/  PRMT R23, R0, 0x7610, R23 ;  /* 0x0000761000177816 */ /* 0x000fce0000000017 */
.L_x_12607:
        /* <DEDUP_REMOVED lines=22> */
.L_x_12638:
[----:B------:R-:W2:Y:S02]  /*55d0*/  LDG.E.U8 R4, desc[UR36][R4.64] ;  /* 0x0000002404047981 */ /* 0x000ea4000c1e1100 */
[----:B--2---:R-:W-:-:S04]  /*55e0*/  I2FP.F32.U32 R0, R4 ;  /* 0x0000000400007245 */ /* 0x004fc80000201000 */
[----:B------:R-:W-:-:S04]  /*55f0*/  F2FP.F16.F32.PACK_AB R0, RZ, R0 ;  /* 0x00000000ff00723e */ /* 0x000fc800000000ff */
[----:B------:R-:W-:Y:S01]  /*5600*/  PRMT R24, R0, 0x7610, R24 ;  /* 0x0000761000187816 */ /* 0x000fe20000000018 */
[----:B------:R-:W-:Y:S06]  /*5610*/  BRA `(.L_x_12640) ;  /* 0x0000000c00b87947 */ /* 0x000fec0003800000 */
.L_x_12637:
        /* <DEDUP_REMOVED lines=11> */
.L_x_12642:
[----:B------:R-:W2:Y:S02]  /*56d0*/  LDG.E R4, desc[UR36][R4.64] ;  /* 0x0000002404047981 */ /* 0x000ea4000c1e1900 */
[----:B--2---:R-:W-:-:S04]  /*56e0*/  I2FP.F32.S32 R0, R4 ;  /* 0x0000000400007245 */ /* 0x004fc80000201400 */
[----:B------:R-:W-:-:S04]  /*56f0*/  F2FP.F16.F32.PACK_AB R0, RZ, R0 ;  /* 0x00000000ff00723e */ /* 0x000fc800000000ff */
[----:B------:R-:W-:Y:S01]  /*5700*/  PRMT R24, R0, 0x7610, R24 ;  /* 0x0000761000187816 */ /* 0x000fe20000000018 */
[----:B------:R-:W-:Y:S06]  /*5710*/  BRA `(.L_x_12640) ;  /* 0x0000000c00787947 */ /* 0x000fec0003800000 */
.L_x_12641:
[----:B------:R-:W2:Y:S02]  /*5720*/  LDG.E.U16 R4, desc[UR36][R4.64] ;  /* 0x0000002404047981 */ /* 0x000ea4000c1e1500 */
[----:B--2---:R-:W0:Y:S02]  /*5730*/  I2F.S16 R0, R4 ;  /* 0x0000000400007306 */ /* 0x004e240000101400 */
[----:B0-----:R-:W-:-:S04]  /*5740*/  F2FP.F16.F32.PACK_AB R0, RZ, R0 ;  /* 0x00000000ff00723e */ /* 0x001fc800000000ff */
[----:B------:R-:W-:Y:S01]  /*5750*/  PRMT R24, R0, 0x7610, R24 ;  /* 0x0000761000187816 */ /* 0x000fe20000000018 */
[----:B------:R-:W-:Y:S06]  /*5760*/  BRA `(.L_x_12640) ;  /* 0x0000000c00647947 */ /* 0x000fec0003800000 */
.L_x_12636:
        /* <DEDUP_REMOVED lines=9> */
.L_x_12644:
[----:B------:R1:W5:Y:S01]  /*5800*/  LDG.E.U16 R24, desc[UR36][R4.64] ;  /* 0x0000002404187981 */ /* 0x000362000c1e1500 */
[----:B------:R-:W-:Y:S05]  /*5810*/  BRA `(.L_x_12640) ;  /* 0x0000000c00387947 */ /* 0x000fea0003800000 */
.L_x_12643:
        /* <DEDUP_REMOVED lines=9> */
.L_x_12646:
[----:B------:R0:W5:Y:S01]  /*58b0*/  LDG.E.U16 R24, desc[UR36][R4.64] ;  /* 0x0000002404187981 */ /* 0x000162000c1e1500 */
[----:B------:R-:W-:Y:S05]  /*58c0*/  BRA `(.L_x_12640) ;  /* 0x0000000c000c7947 */ /* 0x000fea0003800000 */
.L_x_12645:
        /* <DEDUP_REMOVED lines=9> */
.L_x_12635:
        /* <DEDUP_REMOVED lines=14> */
.L_x_12649:
        /* <DEDUP_REMOVED lines=9> */
.L_x_12648:
        /* <DEDUP_REMOVED lines=27> */
.L_x_12651:
        /* <DEDUP_REMOVED lines=15> */
.L_x_12650:
[----:B------:R-:W2:Y:S02]  /*5d70*/  LDG.E.U16 R0, desc[UR36][R4.64] ;  /* 0x0000002404007981 */ /* 0x000ea4000c1e1500 */
[----:B--2---:R-:W-:-:S05]  /*5d80*/  IMAD.U32 R0, R0, 0x10000, RZ ;  /* 0x0001000000007824 */ /* 0x004fca00078e00ff */
[----:B------:R-:W-:-:S04]  /*5d90*/  F2FP.F16.F32.PACK_AB R0, RZ, R0 ;  /* 0x00000000ff00723e */ /* 0x000fc800000000ff */
[----:B------:R-:W-:Y:S01]  /*5da0*/  PRMT R24, R0, 0x7610, R24 ;  /* 0x0000761000187816 */ /* 0x000fe20000000018 */
[----:B------:R-:W-:Y:S06]  /*5db0*/  BRA `(.L_x_12640) ;  /* 0x0000000400d07947 */ /* 0x000fec0003800000 */
.L_x_12647:
        /* <DEDUP_REMOVED lines=13> */
.L_x_12654:
        /* <DEDUP_REMOVED lines=21> */
.L_x_12658:
[----:B------:R-:W-:Y:S05]  /*5fe0*/  BSYNC.RECONVERGENT B1 ;  /* 0x0000000000017941 */ /* 0x000fea0003800200 */
.L_x_12657:
[----:B------:R-:W-:Y:S01]  /*5ff0*/  IMAD.SHL.U32 R0, R0, 0x100000, RZ ;  /* 0x0010000000007824 */ /* 0x000fe200078e00ff */
[----:B------:R-:W-:-:S04]  /*6000*/  LEA R3, R3, 0x3b800000, 0x17 ;  /* 0x3b80000003037811 */ /* 0x000fc800078eb8ff */
[----:B------:R-:W-:-:S07]  /*6010*/  LOP3.LUT R0, R3, R0, R7, 0xfe, !PT ;  /* 0x0000000003007212 */ /* 0x000fce00078efe07 */
.L_x_12656:
[----:B------:R-:W-:Y:S05]  /*6020*/  BSYNC.RECONVERGENT B0 ;  /* 0x0000000000007941 */ /* 0x000fea0003800200 */
.L_x_12655:
[----:B------:R-:W-:-:S04]  /*6030*/  F2FP.F16.F32.PACK_AB R0, RZ, R0 ;  /* 0x00000000ff00723e */ /* 0x000fc800000000ff */
[----:B------:R-:W-:Y:S01]  /*6040*/  PRMT R24, R0, 0x7610, R24 ;  /* 0x0000761000187816 */ /* 0x000fe20000000018 */
[----:B------:R-:W-:Y:S06]  /*6050*/  BRA `(.L_x_12640) ;  /* 0x0000000400287947 */ /* 0x000fec0003800000 */
.L_x_12653:
        /* <DEDUP_REMOVED lines=21> */
.L_x_12662:
[----:B------:R-:W-:Y:S05]  /*61b0*/  BSYNC.RECONVERGENT B1 ;  /* 0x0000000000017941 */ /* 0x000fea0003800200 */
.L_x_12661:
[----:B------:R-:W-:Y:S01]  /*61c0*/  IMAD.SHL.U32 R0, R0, 0x200000, RZ ;  /* 0x0020000000007824 */ /* 0x000fe200078e00ff */
[----:B------:R-:W-:-:S04]  /*61d0*/  LEA R3, R3, 0x37800000, 0x17 ;  /* 0x3780000003037811 */ /* 0x000fc800078eb8ff */
[----:B------:R-:W-:-:S07]  /*61e0*/  LOP3.LUT R0, R3, R0, R7, 0xfe, !PT ;  /* 0x0000000003007212 */ /* 0x000fce00078efe07 */
.L_x_12660:
[----:B------:R-:W-:Y:S05]  /*61f0*/  BSYNC.RECONVERGENT B0 ;  /* 0x0000000000007941 */ /* 0x000fea0003800200 */
.L_x_12659:
[----:B------:R-:W-:-:S04]  /*6200*/  F2FP.F16.F32.PACK_AB R0, RZ, R0 ;  /* 0x00000000ff00723e */ /* 0x000fc800000000ff */
[----:B------:R-:W-:Y:S01]  /*6210*/  PRMT R24, R0, 0x7610, R24 ;  /* 0x0000761000187816 */ /* 0x000fe20000000018 */
[----:B------:R-:W-:Y:S06]  /*6220*/  BRA `(.L_x_12640) ;  /* 0x0000000000b47947 */ /* 0x000fec0003800000 */
.L_x_12652:
        /* <DEDUP_REMOVED lines=14> */
.L_x_12666:
[----:B------:R-:W-:Y:S05]  /*6310*/  BSYNC.RECONVERGENT B0 ;  /* 0x0000000000007941 */ /* 0x000fea0003800200 */
.L_x_12665:
[----:B------:R-:W-:-:S04]  /*6320*/  F2FP.F16.F32.PACK_AB R0, RZ, R0 ;  /* 0x00000000ff00723e */ /* 0x000fc800000000ff */
[----:B------:R-:W-:Y:S01]  /*6330*/  PRMT R24, R0, 0x7610, R24 ;  /* 0x0000761000187816 */ /* 0x000fe20000000018 */
[----:B------:R-:W-:Y:S06]  /*6340*/  BRA `(.L_x_12640) ;  /* 0x00000000006c7947 */ /* 0x000fec0003800000 */
.L_x_12639:
        /* <DEDUP_REMOVED lines=16> */
.L_x_12667:
[----:B------:R-:W-:Y:S01]  /*6450*/  PRMT R24, RZ, 0x7610, R24 ;  /* 0x00007610ff187816 */ /* 0x000fe20000000018 */
[----:B------:R-:W-:Y:S06]  /*6460*/  BRA `(.L_x_12640) ;  /* 0x0000000000247947 */ /* 0x000fec0003800000 */
.L_x_12664:
[----:B------:R-:W2:Y:S02]  /*6470*/  LDG.E.64 R4, desc[UR36][R4.64] ;  /* 0x0000002404047981 */ /* 0x000ea4000c1e1b00 */
[----:B--2---:R-:W0:Y:S02]  /*6480*/  I2F.U64 R0, R4 ;  /* 0x0000000400007312 */ /* 0x004e240000301000 */
[----:B0-----:R-:W-:-:S04]  /*6490*/  F2FP.F16.F32.PACK_AB R0, RZ, R0 ;  /* 0x00000000ff00723e */ /* 0x001fc800000000ff */
[----:B------:R-:W-:Y:S01]  /*64a0*/  PRMT R24, R0, 0x7610, R24 ;  /* 0x0000761000187816 */ /* 0x000fe20000000018 */
[----:B------:R-:W-:Y:S06]  /*64b0*/  BRA `(.L_x_12640) ;  /* 0x0000000000107947 */ /* 0x000fec0003800000 */
.L_x_12663:
[----:B------:R-:W2:Y:S02]  /*64c0*/  LDG.E R4, desc[UR36][R4.64] ;  /* 0x0000002404047981 */ /* 0x000ea4000c1e1900 */
[----:B--2---:R-:W-:-:S04]  /*64d0*/  I2FP.F32.U32 R0, R4 ;  /* 0x0000000400007245 */ /* 0x004fc80000201000 */
[----:B------:R-:W-:-:S04]  /*64e0*/  F2FP.F16.F32.PACK_AB R0, RZ, R0 ;  /* 0x00000000ff00723e */ /* 0x000fc800000000ff */
[----:B------:R-:W-:-:S07]  /*64f0*/  PRMT R24, R0, 0x7610, R24 ;  /* 0x0000761000187816 */ /* 0x000fce0000000018 */
.L_x_12640:
[----:B------:R-:W-:-:S07]  /*6500*/  VIADD R27, R27, 0x80 ;  /* 0x000000801b1b7836 */ /* 0x000fce0000000000 */
.L_x_12601:
[----:B------:R-:W-:Y:S05]  /*6510*/  BSYNC.RECONVERGENT B6 ;  /* 0x0000000000067941 */ /* 0x000fea0003800200 */
.L_x_12600:
        /* <DEDUP_REMOVED lines=27> */
.L_x_12673:
[----:B------:R-:W2:Y:S02]  /*66d0*/  LDG.E.U8 R4, desc[UR36][R4.64] ;  /* 0x0000002404047981 */ /* 0x000ea4000c1e1100 */
[----:B--2---:R-:W-:-:S04]  /*66e0*/  I2FP.F32.U32 R0, R4 ;  /* 0x0000000400007245 */ /* 0x004fc80000201000 */
[----:B------:R-:W-:-:S04]  /*66f0*/  F2FP.F16.F32.PACK_AB R0, RZ, R0 ;  /* 0x00000000ff00723e */ /* 0x000fc800000000ff */
[----:B------:R-:W-:Y:S01]  /*6700*/  PRMT R25, R0, 0x7610, R25 ;  /* 0x0000761000197816 */ /* 0x000fe20000000019 */
[----:B------:R-:W-:Y:S06]  /*6710*/  BRA `(.L_x_12675) ;  /* 0x0000000c00b87947 */ /* 0x000fec0003800000 */
.L_x_12672:
        /* <DEDUP_REMOVED lines=11> */
.L_x_12677:
[----:B------:R-:W2:Y:S02]  /*67d0*/  LDG.E R4, desc[UR36][R4.64] ;  /* 0x0000002404047981 */ /* 0x000ea4000c1e1900 */
[----:B--2---:R-:W-:-:S04]  /*67e0*/  I2FP.F32.S32 R0, R4 ;  /* 0x0000000400007245 */ /* 0x004fc80000201400 */
[----:B------:R-:W-:-:S04]  /*67f0*/  F2FP.F16.F32.PACK_AB R0, RZ, R0 ;  /* 0x00000000ff00723e */ /* 0x000fc800000000ff */
[----:B------:R-:W-:Y:S01]  /*6800*/  PRMT R25, R0, 0x7610, R25 ;  /* 0x0000761000197816 */ /* 0x000fe20000000019 */
[----:B------:R-:W-:Y:S06]  /*6810*/  BRA `(.L_x_12675) ;  /* 0x0000000c00787947 */ /* 0x000fec0003800000 */
.L_x_12676:
[----:B------:R-:W2:Y:S02]  /*6820*/  LDG.E.U16 R4, desc[UR36][R4.64] ;  /* 0x0000002404047981 */ /* 0x000ea4000c1e1500 */
[----:B--2---:R-:W0:Y:S02]  /*6830*/  I2F.S16 R0, R4 ;  /* 0x0000000400007306 */ /* 0x004e240000101400 */
[----:B0-----:R-:W-:-:S04]  /*6840*/  F2FP.F16.F32.PACK_AB R0, RZ, R0 ;  /* 0x00000000ff00723e */ /* 0x001fc800000000ff */
[----:B------:R-:W-:Y:S01]  /*6850*/  PRMT R25, R0, 0x7610, R25 ;  /* 0x0000761000197816 */ /* 0x000fe20000000019 */
[----:B------:R-:W-:Y:S06]  /*6860*/  BRA `(.L_x_12675) ;  /* 0x0000000c00647947 */ /* 0x000fec0003800000 */
.L_x_12671:
        /* <DEDUP_REMOVED lines=9> */
.L_x_12679:
[----:B------:R0:W5:Y:S01]  /*6900*/  LDG.E.U16 R25, desc[UR36][R4.64] ;  /* 0x0000002404197981 */ /* 0x000162000c1e1500 */
[----:B------:R-:W-:Y:S05]  /*6910*/  BRA `(.L_x_12675) ;  /* 0x0000000c00387947 */ /* 0x000fea0003800000 */
.L_x_12678:
        /* <DEDUP_REMOVED lines=9> */
.L_x_12681:
[----:B------:R1:W5:Y:S01]  /*69b0*/  LDG.E.U16 R25, desc[UR36][R4.64] ;  /* 0x0000002404197981 */ /* 0x000362000c1e1500 */
[----:B------:R-:W-:Y:S05]  /*69c0*/  BRA `(.L_x_12675) ;  /* 0x0000000c000c7947 */ /* 0x000fea0003800000 */
.L_x_12680:
        /* <DEDUP_REMOVED lines=9> */
.L_x_12670:
        /* <DEDUP_REMOVED lines=14> */
.L_x_12684:
        /* <DEDUP_REMOVED lines=9> */
.L_x_12683:
        /* <DEDUP_REMOVED lines=27> */
.L_x_12686:
        /* <DEDUP_REMOVED lines=15> */
.L_x_12685:
[----:B------:R-:W2:Y:S02]  /*6e70*/  LDG.E.U16 R0, desc[UR36][R4.64] ;  /* 0x0000002404007981 */ /* 0x000ea4000c1e1500 */
[----:B--2---:R-:W-:-:S05]  /*6e80*/  IMAD.U32 R0, R0, 0x10000, RZ ;  /* 0x0001000000007824 */ /* 0x004fca00078e00ff */
[----:B------:R-:W-:-:S04]  /*6e90*/  F2FP.F16.F32.PACK_AB R0, RZ, R0 ;  /* 0x00000000ff00723e */ /* 0x000fc800000000ff */
[----:B------:R-:W-:Y:S01]  /*6ea0*/  PRMT R25, R0, 0x7610, R25 ;  /* 0x0000761000197816 */ /* 0x000fe20000000019 */
[----:B------:R-:W-:Y:S06]  /*6eb0*/  BRA `(.L_x_12675) ;  /* 0x0000000400d07947 */ /* 0x000fec0003800000 */
.L_x_12682:
        /* <DEDUP_REMOVED lines=13> */
.L_x_12689:
        /* <DEDUP_REMOVED lines=21> */
.L_x_12693:
[----:B------:R-:W-:Y:S05]  /*70e0*/  BSYNC.RECONVERGENT B1 ;  /* 0x0000000000017941 */ /* 0x000fea0003800200 */
.L_x_12692:
[----:B------:R-:W-:Y:S01]  /*70f0*/  IMAD.SHL.U32 R0, R0, 0x100000, RZ ;  /* 0x0010000000007824 */ /* 0x000fe200078e00ff */
[----:B------:R-:W-:-:S04]  /*7100*/  LEA R3, R3, 0x3b800000, 0x17 ;  /* 0x3b80000003037811 */ /* 0x000fc800078eb8ff */
[----:B------:R-:W-:-:S07]  /*7110*/  LOP3.LUT R0, R3, R0, R7, 0xfe, !PT ;  /* 0x0000000003007212 */ /* 0x000fce00078efe07 */
.L_x_12691:
[----:B------:R-:W-:Y:S05]  /*7120*/  BSYNC.RECONVERGENT B0 ;  /* 0x0000000000007941 */ /* 0x000fea0003800200 */
.L_x_12690:
[----:B------:R-:W-:-:S04]  /*7130*/  F2FP.F16.F32.PACK_AB R0, RZ, R0 ;  /* 0x00000000ff00723e */ /* 0x000fc800000000ff */
[----:B------:R-:W-:Y:S01]  /*7140*/  PRMT R25, R0, 0x7610, R25 ;  /* 0x0000761000197816 */ /* 0x000fe20000000019 */
[----:B------:R-:W-:Y:S06]  /*7150*/  BRA `(.L_x_12675) ;  /* 0x0000000400287947 */ /* 0x000fec0003800000 */
.L_x_12688:
        /* <DEDUP_REMOVED lines=21> */
.L_x_12697:
[----:B------:R-:W-:Y:S05]  /*72b0*/  BSYNC.RECONVERGENT B1 ;  /* 0x0000000000017941 */ /* 0x000fea0003800200 */
.L_x_12696:
[----:B------:R-:W-:Y:S01]  /*72c0*/  IMAD.SHL.U32 R0, R0, 0x200000, RZ ;  /* 0x0020000000007824 */ /* 0x000fe200078e00ff */
[----:B------:R-:W-:-:S04]  /*72d0*/  LEA R3, R3, 0x37800000, 0x17 ;  /* 0x3780000003037811 */ /* 0x000fc800078eb8ff */
[----:B------:R-:W-:-:S07]  /*72e0*/  LOP3.LUT R0, R3, R0, R7, 0xfe, !PT ;  /* 0x0000000003007212 */ /* 0x000fce00078efe07 */
.L_x_12695:
[----:B------:R-:W-:Y:S05]  /*72f0*/  BSYNC.RECONVERGENT B0 ;  /* 0x0000000000007941 */ /* 0x000fea0003800200 */
.L_x_12694:
[----:B------:R-:W-:-:S04]  /*7300*/  F2FP.F16.F32.PACK_AB R0, RZ, R0 ;  /* 0x00000000ff00723e */ /* 0x000fc800000000ff */
[----:B------:R-:W-:Y:S01]  /*7310*/  PRMT R25, R0, 0x7610, R25 ;  /* 0x0000761000197816 */ /* 0x000fe20000000019 */
[----:B------:R-:W-:Y:S06]  /*7320*/  BRA `(.L_x_12675) ;  /* 0x0000000000b47947 */ /* 0x000fec0003800000 */
.L_x_12687:
        /* <DEDUP_REMOVED lines=14> */
.L_x_12701:
[----:B------:R-:W-:Y:S05]  /*7410*/  BSYNC.RECONVERGENT B0 ;  /* 0x0000000000007941 */ /* 0x000fea0003800200 */
.L_x_12700:
[----:B------:R-:W-:-:S04]  /*7420*/  F2FP.F16.F32.PACK_AB R0, RZ, R0 ;  /* 0x00000000ff00723e */ /* 0x000fc800000000ff */
[----:B------:R-:W-:Y:S01]  /*7430*/  PRMT R25, R0, 0x7610, R25 ;  /* 0x0000761000197816 */ /* 0x000fe20000000019 */
[----:B------:R-:W-:Y:S06]  /*7440*/  BRA `(.L_x_12675) ;  /* 0x00000000006c7947 */ /* 0x000fec0003800000 */
.L_x_12674:
        /* <DEDUP_REMOVED lines=16> */
.L_x_12702:
[----:B------:R-:W-:Y:S01]  /*7550*/  PRMT R25, RZ, 0x7610, R25 ;  /* 0x00007610ff197816 */ /* 0x000fe20000000019 */
[----:B------:R-:W-:Y:S06]  /*7560*/  BRA `(.L_x_12675) ;  /* 0x0000000000247947 */ /* 0x000fec0003800000 */
.L_x_12699:
[----:B------:R-:W2:Y:S02]  /*7570*/  LDG.E.64 R4, desc[UR36][R4.64] ;  /* 0x0000002404047981 */ /* 0x000ea4000c1e1b00 */
[----:B--2---:R-:W0:Y:S02]  /*7580*/  I2F.U64 R0, R4 ;  /* 0x0000000400007312 */ /* 0x004e240000301000 */
[----:B0-----:R-:W-:-:S04]  /*7590*/  F2FP.F16.F32.PACK_AB R0, RZ, R0 ;  /* 0x00000000ff00723e */ /* 0x001fc800000000ff */
[----:B------:R-:W-:Y:S01]  /*75a0*/  PRMT R25, R0, 0x7610, R25 ;  /* 0x0000761000197816 */ /* 0x000fe20000000019 */
[----:B------:R-:W-:Y:S06]  /*75b0*/  BRA `(.L_x_12675) ;  /* 0x0000000000107947 */ /* 0x000fec0003800000 */
.L_x_12698:
[----:B------:R-:W2:Y:S02]  /*75c0*/  LDG.E R4, desc[UR36][R4.64] ;  /* 0x0000002404047981 */ /* 0x000ea4000c1e1900 */
[----:B--2---:R-:W-:-:S04]  /*75d0*/  I2FP.F32.U32 R0, R4 ;  /* 0x0000000400007245 */ /* 0x004fc80000201000 */
[----:B------:R-:W-:-:S04]  /*75e0*/  F2FP.F16.F32.PACK_AB R0, RZ, R0 ;  /* 0x00000000ff00723e */ /* 0x000fc800000000ff */
[----:B------:R-:W-:-:S07]  /*75f0*/  PRMT R25, R0, 0x7610, R25 ;  /* 0x0000761000197816 */ /* 0x000fce0000000019 */
.L_x_12675:
        /* <DEDUP_REMOVED lines=21> */
.L_x_12706:
[----:B------:R-:W2:Y:S02]  /*7750*/  LDG.E.U8 R4, desc[UR36][R4.64] ;  /* 0x0000002404047981 */ /* 0x000ea4000c1e1100 */
[----:B--2---:R-:W-:-:S04]  /*7760*/  I2FP.F32.U32 R0, R4 ;  /* 0x0000000400007245 */ /* 0x004fc80000201000 */
[----:B------:R-:W-:Y:S01]  /*7770*/  F2FP.F16.F32.PACK_AB R0, RZ, R0 ;  /* 0x00000000ff00723e */ /* 0x000fe200000000ff */
[----:B------:R-:W-:Y:S06]  /*7780*/  BRA `(.L_x_12669) ;  /* 0x0000000c00807947 */ /* 0x000fec0003800000 */
.L_x_12705:
        /* <DEDUP_REMOVED lines=10> */
.L_x_12709:
[----:B------:R-:W2:Y:S02]  /*7830*/  LDG.E R4, desc[UR36][R4.64] ;  /* 0x0000002404047981 */ /* 0x000ea4000c1e1900 */
[----:B--2---:R-:W-:-:S04]  /*7840*/  I2FP.F32.S32 R0, R4 ;  /* 0x0000000400007245 */ /* 0x004fc80000201400 */
[----:B------:R-:W-:Y:S01]  /*7850*/  F2FP.F16.F32.PACK_AB R0, RZ, R0 ;  /* 0x00000000ff00723e */ /* 0x000fe200000000ff */
[----:B------:R-:W-:Y:S06]  /*7860*/  BRA `(.L_x_12669) ;  /* 0x0000000c00487947 */ /* 0x000fec0003800000 */
.L_x_12708:
[----:B------:R-:W2:Y:S02]  /*7870*/  LDG.E.U16 R4, desc[UR36][R4.64] ;  /* 0x0000002404047981 */ /* 0x000ea4000c1e1500 */
[----:B--2---:R-:W0:Y:S02]  /*7880*/  I2F.S16 R0, R4 ;  /* 0x0000000400007306 */ /* 0x004e240000101400 */
[----:B0-----:R-:W-:Y:S01]  /*7890*/  F2FP.F16.F32.PACK_AB R0, RZ, R0 ;  /* 0x00000000ff00723e */ /* 0x001fe200000000ff */
[----:B------:R-:W-:Y:S06]  /*78a0*/  BRA `(.L_x_12669) ;  /* 0x0000000c00387947 */ /* 0x000fec0003800000 */
.L_x_12704:
        /* <DEDUP_REMOVED lines=9> */
.L_x_12711:
[----:B------:R2:W5:Y:S01]  /*7940*/  LDG.E.U16 R0, desc[UR36][R4.64] ;  /* 0x0000002404007981 */ /* 0x000562000c1e1500 */
[----:B------:R-:W-:Y:S05]  /*7950*/  BRA `(.L_x_12669) ;  /* 0x0000000c000c7947 */ /* 0x000fea0003800000 */
.L_x_12710:
        /* <DEDUP_REMOVED lines=9> */
.L_x_12713:
[----:B------:R3:W5:Y:S01]  /*79f0*/  LDG.E.U16 R0, desc[UR36][R4.64] ;  /* 0x0000002404007981 */ /* 0x000762000c1e1500 */
[----:B------:R-:W-:Y:S05]  /*7a00*/  BRA `(.L_x_12669) ;  /* 0x0000000800e07947 */ /* 0x000fea0003800000 */
.L_x_12712:
        /* <DEDUP_REMOVED lines=8> */
.L_x_12703:
        /* <DEDUP_REMOVED lines=13> */
.L_x_12716:
        /* <DEDUP_REMOVED lines=8> */
.L_x_12715:
        /* <DEDUP_REMOVED lines=27> */
.L_x_12718:
        /* <DEDUP_REMOVED lines=14> */
.L_x_12717:
[----:B------:R-:W2:Y:S02]  /*7e70*/  LDG.E.U16 R0, desc[UR36][R4.64] ;  /* 0x0000002404007981 */ /* 0x000ea4000c1e1500 */
[----:B--2---:R-:W-:-:S05]  /*7e80*/  IMAD.U32 R0, R0, 0x10000, RZ ;  /* 0x0001000000007824 */ /* 0x004fca00078e00ff */
[----:B------:R-:W-:Y:S01]  /*7e90*/  F2FP.F16.F32.PACK_AB R0, RZ, R0 ;  /* 0x00000000ff00723e */ /* 0x000fe200000000ff */
[----:B------:R-:W-:Y:S06]  /*7ea0*/  BRA `(.L_x_12669) ;  /* 0x0000000400b87947 */ /* 0x000fec0003800000 */
.L_x_12714:
        /* <DEDUP_REMOVED lines=12> */
.L_x_12721:
        /* <DEDUP_REMOVED lines=21> */
.L_x_12725:
[----:B------:R-:W-:Y:S05]  /*80c0*/  BSYNC.RECONVERGENT B1 ;  /* 0x0000000000017941 */ /* 0x000fea0003800200 */
.L_x_12724:
[----:B------:R-:W-:Y:S01]  /*80d0*/  IMAD.SHL.U32 R0, R0, 0x100000, RZ ;  /* 0x0010000000007824 */ /* 0x000fe200078e00ff */
[----:B------:R-:W-:-:S04]  /*80e0*/  LEA R3, R3, 0x3b800000, 0x17 ;  /* 0x3b80000003037811 */ /* 0x000fc800078eb8ff */
[----:B------:R-:W-:-:S07]  /*80f0*/  LOP3.LUT R0, R3, R0, R7, 0xfe, !PT ;  /* 0x0000000003007212 */ /* 0x000fce00078efe07 */
.L_x_12723:
[----:B------:R-:W-:Y:S05]  /*8100*/  BSYNC.RECONVERGENT B0 ;  /* 0x0000000000007941 */ /* 0x000fea0003800200 */
.L_x_12722:
[----:B------:R-:W-:Y:S01]  /*8110*/  F2FP.F16.F32.PACK_AB R0, RZ, R0 ;  /* 0x00000000ff00723e */ /* 0x000fe200000000ff */
[----:B------:R-:W-:Y:S06]  /*8120*/  BRA `(.L_x_12669) ;  /* 0x0000000400187947 */ /* 0x000fec0003800000 */
.L_x_12720:
        /* <DEDUP_REMOVED lines=21> */
.L_x_12729:
[----:B------:R-:W-:Y:S05]  /*8280*/  BSYNC.RECONVERGENT B1 ;  /* 0x0000000000017941 */ /* 0x000fea0003800200 */
.L_x_12728:
[----:B------:R-:W-:Y:S01]  /*8290*/  IMAD.SHL.U32 R0, R0, 0x200000, RZ ;  /* 0x0020000000007824 */ /* 0x000fe200078e00ff */
[----:B------:R-:W-:-:S04]  /*82a0*/  LEA R3, R3, 0x37800000, 0x17 ;  /* 0x3780000003037811 */ /* 0x000fc800078eb8ff */
[----:B------:R-:W-:-:S07]  /*82b0*/  LOP3.LUT R0, R3, R0, R7, 0xfe, !PT ;  /* 0x0000000003007212 */ /* 0x000fce00078efe07 */
.L_x_12727:
[----:B------:R-:W-:Y:S05]  /*82c0*/  BSYNC.RECONVERGENT B0 ;  /* 0x0000000000007941 */ /* 0x000fea0003800200 */
.L_x_12726:
[----:B------:R-:W-:Y:S01]  /*82d0*/  F2FP.F16.F32.PACK_AB R0, RZ, R0 ;  /* 0x00000000ff00723e */ /* 0x000fe200000000ff */
[----:B------:R-:W-:Y:S06]  /*82e0*/  BRA `(.L_x_12669) ;  /* 0x0000000000a87947 */ /* 0x000fec0003800000 */
.L_x_12719:
        /* <DEDUP_REMOVED lines=14> */
.L_x_12733:
[----:B------:R-:W-:Y:S05]  /*83d0*/  BSYNC.RECONVERGENT B0 ;  /* 0x0000000000007941 */ /* 0x000fea0003800200 */
.L_x_12732:
[----:B------:R-:W-:Y:S01]  /*83e0*/  F2FP.F16.F32.PACK_AB R0, RZ, R0 ;  /* 0x00000000ff00723e */ /* 0x000fe200000000ff */
[----:B------:R-:W-:Y:S06]  /*83f0*/  BRA `(.L_x_12669) ;  /* 0x0000000000647947 */ /* 0x000fec0003800000 */
.L_x_12707:
        /* <DEDUP_REMOVED lines=16> */
.L_x_12734:
[----:B------:R-:W-:Y:S01]  /*8500*/  PRMT R0, RZ, 0x7610, R0 ;  /* 0x00007610ff007816 */ /* 0x000fe20000000000 */
[----:B------:R-:W-:Y:S06]  /*8510*/  BRA `(.L_x_12669) ;  /* 0x00000000001c7947 */ /* 0x000fec0003800000 */
.L_x_12731:
[----:B------:R-:W2:Y:S02]  /*8520*/  LDG.E.64 R4, desc[UR36][R4.64] ;  /* 0x0000002404047981 */ /* 0x000ea4000c1e1b00 */
[----:B--2---:R-:W0:Y:S02]  /*8530*/  I2F.U64 R0, R4 ;  /* 0x0000000400007312 */ /* 0x004e240000301000 */
[----:B0-----:R-:W-:Y:S01]  /*8540*/  F2FP.F16.F32.PACK_AB R0, RZ, R0 ;  /* 0x00000000ff00723e */ /* 0x001fe200000000ff */
[----:B------:R-:W-:Y:S06]  /*8550*/  BRA `(.L_x_12669) ;  /* 0x00000000000c7947 */ /* 0x000fec0003800000 */
.L_x_12730:
[----:B------:R-:W2:Y:S02]  /*8560*/  LDG.E R4, desc[UR36][R4.64] ;  /* 0x0000002404047981 */ /* 0x000ea4000c1e1900 */
[----:B--2---:R-:W-:-:S04]  /*8570*/  I2FP.F32.U32 R0, R4 ;  /* 0x0000000400007245 */ /* 0x004fc80000201000 */
[----:B------:R-:W-:-:S07]  /*8580*/  F2FP.F16.F32.PACK_AB R0, RZ, R0 ;  /* 0x00000000ff00723e */ /* 0x000fce00000000ff */
.L_x_12669:
[----:B------:R-:W-:Y:S05]  /*8590*/  BSYNC.RECONVERGENT B6 ;  /* 0x0000000000067941 */ /* 0x000fea0003800200 */
.L_x_12668:
        /* <DEDUP_REMOVED lines=12> */
[----:B------:R-:W-:-:S05]  /*8660*/  FADD.FTZ R3, -R17, 1 ;  /* 0x3f80000011037421 */ /* 0x000fca0000010100 */
[----:B------:R-:W-:-:S05]  /*8670*/  F2FP.F16.F32.PACK_AB R3, RZ, R3 ;  /* 0x00000003ff03723e */ /* 0x000fca00000000ff */
[----:B------:R-:W-:-:S05]  /*8680*/  HADD2.F32 R3, -RZ, R3.H0_H0 ;  /* 0x20000003ff037230 */ /* 0x000fca0000004100 */
[----:B------:R-:W-:-:S05]  /*8690*/  FMUL.FTZ R3, R16, R3 ;  /* 0x0000000310037220 */ /* 0x000fca0000410000 */
[----:B------:R-:W-:-:S05]  /*86a0*/  F2FP.F16.F32.PACK_AB R3, RZ, R3 ;  /* 0x00000003ff03723e */ /* 0x000fca00000000ff */
[----:B------:R-:W-:-:S05]  /*86b0*/  HADD2.F32 R4, -RZ, R3.H0_H0 ;  /* 0x20000003ff047230 */ /* 0x000fca0000004100 */
[----:B------:R-:W-:-:S05]  /*86c0*/  FMUL.FTZ R3, R17, R4 ;  /* 0x0000000411037220 */ /* 0x000fca0000410000 */
[----:B------:R-:W-:-:S07]  /*86d0*/  F2FP.F16.F32.PACK_AB R3, RZ, R3 ;  /* 0x00000003ff03723e */ /* 0x000fce00000000ff */
.L_x_12736:
[----:B------:R-:W-:Y:S05]  /*86e0*/  BSYNC.RECONVERGENT B0 ;  /* 0x0000000000007941 */ /* 0x000fea0003800200 */
.L_x_12735:
[----:B------:R-:W-:Y:S04]  /*86f0*/  BSSY.RECONVERGENT B0, `(.L_x_12737) ;  /* 0x000000c000007945 */ /* 0x000fe80003800200 */
[----:B------:R-:W-:Y:S05]  /*8700*/  @P1 BRA `(.L_x_12738) ;  /* 0x0000000000281947 */ /* 0x000fea0003800000 */
        /* <DEDUP_REMOVED lines=10> */
.L_x_12738:
[----:B------:R-:W-:Y:S05]  /*87b0*/  BSYNC.RECONVERGENT B0 ;  /* 0x0000000000007941 */ /* 0x000fea0003800200 */
.L_x_12737:
        /* <DEDUP_REMOVED lines=12> */
.L_x_12740:
[----:B------:R-:W-:Y:S05]  /*8880*/  BSYNC.RECONVERGENT B0 ;  /* 0x0000000000007941 */ /* 0x000fea0003800200 */
.L_x_12739:
        /* <DEDUP_REMOVED lines=12> */
.L_x_12742:
[----:B------:R-:W-:Y:S05]  /*8950*/  BSYNC.RECONVERGENT B0 ;  /* 0x0000000000007941 */ /* 0x000fea0003800200 */
.L_x_12741:
        /* <DEDUP_REMOVED lines=25> */
.L_x_12748:
[----:B------:R-:W-:Y:S02]  /*8af0*/  HADD2.F32 R5, -RZ, R3.H0_H0 ;  /* 0x20000003ff057230 */ /* 0x000fe40000004100 */
[----:B------:R-:W-:-:S04]  /*8b00*/  IMAD.MOV.U32 R19, RZ, RZ, R27 ;  /* 0x000000ffff137224 */ /* 0x000fc800078e001b */
[----:B------:R-:W0:Y:S02]  /*8b10*/  F2I.S64.TRUNC R4, R5 ;  /* 0x0000000500047311 */ /* 0x000e24000020d900 */
[----:B0-----:R0:W-:Y:S01]  /*8b20*/  STG.E.U8 desc[UR36][R8.64], R4 ;  /* 0x0000000408007986 */ /* 0x0011e2000c101124 */
[----:B------:R-:W-:Y:S05]  /*8b30*/  BRA `(.L_x_12744) ;  /* 0x0000000c00c07947 */ /* 0x000fea0003800000 */
.L_x_12747:
        /* <DEDUP_REMOVED lines=11> */
.L_x_12751:
[----:B------:R-:W-:Y:S02]  /*8bf0*/  HADD2.F32 R3, -RZ, R3.H0_H0 ;  /* 0x20000003ff037230 */ /* 0x000fe40000004100 */
[----:B------:R-:W-:-:S04]  /*8c00*/  IMAD.MOV.U32 R19, RZ, RZ, R27 ;  /* 0x000000ffff137224 */ /* 0x000fc800078e001b */
[----:B------:R-:W0:Y:S02]  /*8c10*/  F2I.FTZ.TRUNC.NTZ R3, R3 ;  /* 0x0000000300037305 */ /* 0x000e24000021f100 */
[----:B0-----:R0:W-:Y:S01]  /*8c20*/  STG.E desc[UR36][R8.64], R3 ;  /* 0x0000000308007986 */ /* 0x0011e2000c101924 */
[----:B------:R-:W-:Y:S05]  /*8c30*/  BRA `(.L_x_12744) ;  /* 0x0000000c00807947 */ /* 0x000fea0003800000 */
.L_x_12750:
[----:B------:R-:W-:Y:S02]  /*8c40*/  HADD2.F32 R3, -RZ, R3.H0_H0 ;  /* 0x20000003ff037230 */ /* 0x000fe40000004100 */
[----:B------:R-:W-:-:S04]  /*8c50*/  IMAD.MOV.U32 R19, RZ, RZ, R27 ;  /* 0x000000ffff137224 */ /* 0x000fc800078e001b */
[----:B------:R-:W0:Y:S02]  /*8c60*/  F2I.FTZ.TRUNC.NTZ R3, R3 ;  /* 0x0000000300037305 */ /* 0x000e24000021f100 */
[----:B0-----:R0:W-:Y:S01]  /*8c70*/  STG.E.U16 desc[UR36][R8.64], R3 ;  /* 0x0000000308007986 */ /* 0x0011e2000c101524 */
[----:B------:R-:W-:Y:S05]  /*8c80*/  BRA `(.L_x_12744) ;  /* 0x0000000c006c7947 */ /* 0x000fea0003800000 */
.L_x_12746:
        /* <DEDUP_REMOVED lines=10> */
.L_x_12753:
[----:B------:R0:W-:Y:S01]  /*8d30*/  STG.E.U16 desc[UR36][R8.64], R3 ;  /* 0x0000000308007986 */ /* 0x0001e2000c101524 */
[----:B------:R-:W-:Y:S01]  /*8d40*/  IMAD.MOV.U32 R19, RZ, RZ, R27 ;  /* 0x000000ffff137224 */ /* 0x000fe200078e001b */
[----:B------:R-:W-:Y:S06]  /*8d50*/  BRA `(.L_x_12744) ;  /* 0x0000000c00387947 */ /* 0x000fec0003800000 */
.L_x_12752:
        /* <DEDUP_REMOVED lines=11> */
.L_x_12755:
[----:B------:R-:W-:Y:S02]  /*8e10*/  HADD2.F32 R0, -RZ, R3.H0_H0 ;  /* 0x20000003ff007230 */ /* 0x000fe40000004100 */
[----:B------:R-:W-:-:S03]  /*8e20*/  IMAD.MOV.U32 R19, RZ, RZ, R27 ;  /* 0x000000ffff137224 */ /* 0x000fc600078e001b */
[----:B------:R-:W-:-:S04]  /*8e30*/  F2FP.F16.F32.PACK_AB R0, RZ, R0 ;  /* 0x00000000ff00723e */ /* 0x000fc800000000ff */
[----:B------:R-:W-:-:S05]  /*8e40*/  PRMT R0, R0, 0x5410, RZ ;  /* 0x0000541000007816 */ /* 0x000fca00000000ff */
[----:B------:R0:W-:Y:S01]  /*8e50*/  STG.E desc[UR36][R8.64], R0 ;  /* 0x0000000008007986 */ /* 0x0001e2000c101924 */
[----:B------:R-:W-:Y:S05]  /*8e60*/  BRA `(.L_x_12744) ;  /* 0x0000000800f47947 */ /* 0x000fea0003800000 */
.L_x_12754:
[----:B------:R-:W-:Y:S02]  /*8e70*/  HADD2.F32 R4, -RZ, R3.H0_H0 ;  /* 0x20000003ff047230 */ /* 0x000fe40000004100 */
[----:B------:R-:W-:-:S03]  /*8e80*/  IMAD.MOV.U32 R19, RZ, RZ, R27 ;  /* 0x000000ffff137224 */ /* 0x000fc600078e001b */
[----:B------:R-:W-:-:S06]  /*8e90*/  FMUL.FTZ R4, R4, 1 ;  /* 0x3f80000004047820 */ /* 0x000fcc0000410000 */
[----:B------:R-:W0:Y:S02]  /*8ea0*/  F2F.F64.F32 R4, R4 ;  /* 0x0000000400047310 */ /* 0x000e240000201800 */
[----:B0-----:R0:W-:Y:S01]  /*8eb0*/  STG.E.64 desc[UR36][R8.64], R4 ;  /* 0x0000000408007986 */ /* 0x0011e2000c101b24 */
[----:B------:R-:W-:Y:S05]  /*8ec0*/  BRA `(.L_x_12744) ;  /* 0x0000000800dc7947 */ /* 0x000fea0003800000 */
.L_x_12745:
        /* <DEDUP_REMOVED lines=14> */
.L_x_12758:
[----:B------:R-:W-:Y:S01]  /*8fb0*/  HADD2.F32 R3, -RZ, R3.H0_H0 ;  /* 0x20000003ff037230 */ /* 0x000fe20000004100 */
[----:B------:R-:W-:Y:S01]  /*8fc0*/  CS2R R6, SRZ ;  /* 0x0000000000067805 */ /* 0x000fe2000001ff00 */
[----:B------:R-:W-:-:S03]  /*8fd0*/  IMAD.MOV.U32 R19, RZ, RZ, R27 ;  /* 0x000000ffff137224 */ /* 0x000fc600078e001b */
[----:B------:R-:W-:-:S04]  /*8fe0*/  FMUL.FTZ R3, R3, 1 ;  /* 0x3f80000003037820 */ /* 0x000fc80000410000 */
[----:B------:R-:W0:Y:S02]  /*8ff0*/  F2F.F64.F32 R4, R3 ;  /* 0x0000000300047310 */ /* 0x000e240000201800 */
[----:B0-----:R0:W-:Y:S01]  /*9000*/  STG.E.128 desc[UR36][R8.64], R4 ;  /* 0x0000000408007986 */ /* 0x0011e2000c101d24 */
[----:B------:R-:W-:Y:S05]  /*9010*/  BRA `(.L_x_12744) ;  /* 0x0000000800887947 */ /* 0x000fea0003800000 */
.L_x_12757:
        /* <DEDUP_REMOVED lines=19> */
.L_x_12762:
[----:B------:R-:W-:Y:S05]  /*9150*/  BSYNC.RECONVERGENT B0 ;  /* 0x0000000000007941 */ /* 0x000fea0003800200 */
.L_x_12761:
[----:B------:R-:W-:Y:S01]  /*9160*/  LOP3.LUT R5, R0, 0x80, R5, 0xf8, !PT ;  /* 0x0000008000057812 */ /* 0x000fe200078ef805 */
[----:B------:R-:W-:-:S04]  /*9170*/  IMAD.MOV.U32 R19, RZ, RZ, R27 ;  /* 0x000000ffff137224 */ /* 0x000fc800078e001b */
[----:B------:R0:W-:Y:S01]  /*9180*/  STG.E.U8 desc[UR36][R8.64], R5 ;  /* 0x0000000508007986 */ /* 0x0001e2000c101124 */
[----:B------:R-:W-:Y:S05]  /*9190*/  BRA `(.L_x_12744) ;  /* 0x0000000800287947 */ /* 0x000fea0003800000 */
.L_x_12760:
        /* <DEDUP_REMOVED lines=15> */
.L_x_12764:
[----:B------:R-:W-:Y:S05]  /*9290*/  BSYNC.RECONVERGENT B0 ;  /* 0x0000000000007941 */ /* 0x000fea0003800200 */
.L_x_12763:
[----:B------:R-:W-:Y:S01]  /*92a0*/  LOP3.LUT R5, R0, 0x80, R5, 0xf8, !PT ;  /* 0x0000008000057812 */ /* 0x000fe200078ef805 */
[----:B------:R-:W-:-:S04]  /*92b0*/  IMAD.MOV.U32 R19, RZ, RZ, R27 ;  /* 0x000000ffff137224 */ /* 0x000fc800078e001b */
[----:B------:R0:W-:Y:S01]  /*92c0*/  STG.E.U8 desc[UR36][R8.64], R5 ;  /* 0x0000000508007986 */ /* 0x0001e2000c101124 */
[----:B------:R-:W-:Y:S05]  /*92d0*/  BRA `(.L_x_12744) ;  /* 0x0000000400d87947 */ /* 0x000fea0003800000 */
.L_x_12759:
[----:B------:R-:W-:Y:S02]  /*92e0*/  HADD2.F32 R0, -RZ, R3.H0_H0 ;  /* 0x20000003ff007230 */ /* 0x000fe40000004100 */
[----:B------:R-:W-:-:S03]  /*92f0*/  IMAD.MOV.U32 R19, RZ, RZ, R27 ;  /* 0x000000ffff137224 */ /* 0x000fc600078e001b */
[----:B------:R-:W-:-:S05]  /*9300*/  F2FP.BF16.F32.PACK_AB R0, RZ, R0 ;  /* 0x00000000ff00723e */ /* 0x000fca00000010ff */
[----:B------:R0:W-:Y:S01]  /*9310*/  STG.E.U16 desc[UR36][R8.64], R0 ;  /* 0x0000000008007986 */ /* 0x0001e2000c101524 */
[----:B------:R-:W-:Y:S05]  /*9320*/  BRA `(.L_x_12744) ;  /* 0x0000000400c47947 */ /* 0x000fea0003800000 */
.L_x_12756:
        /* <DEDUP_REMOVED lines=13> */
.L_x_12767:
        /* <DEDUP_REMOVED lines=13> */
.L_x_12770:
[----:B------:R-:W-:-:S04]  /*94d0*/  SHF.R.U32.HI R0, RZ, 0x14, R3 ;  /* 0x00000014ff007819 */ /* 0x000fc80000011603 */
[----:B------:R-:W-:-:S04]  /*94e0*/  LOP3.LUT R0, R0, 0x1, RZ, 0xc0, !PT ;  /* 0x0000000100007812 */ /* 0x000fc800078ec0ff */
[----:B------:R-:W-:-:S04]  /*94f0*/  IADD3 R0, PT, PT, R3, 0x487ffff, R0 ;  /* 0x0487ffff03007810 */ /* 0x000fc80007ffe000 */
[----:B------:R-:W-:-:S04]  /*9500*/  SHF.R.U32.HI R0, RZ, 0x14, R0 ;  /* 0x00000014ff007819 */ /* 0x000fc80000011600 */
[----:B------:R-:W-:-:S07]  /*9510*/  LOP3.LUT R0, R0, 0xff, RZ, 0xc0, !PT ;  /* 0x000000ff00007812 */ /* 0x000fce00078ec0ff */
.L_x_12771:
[----:B------:R-:W-:-:S04]  /*9520*/  SHF.R.U32.HI R3, RZ, 0x18, R3 ;  /* 0x00000018ff037819 */ /* 0x000fc80000011603 */
[----:B------:R-:W-:-:S04]  /*9530*/  LOP3.LUT R0, R0, 0x80, R3, 0xf8, !PT ;  /* 0x0000008000007812 */ /* 0x000fc800078ef803 */
[----:B------:R-:W-:-:S07]  /*9540*/  PRMT R4, R0, 0x7610, R4 ;  /* 0x0000761000047816 */ /* 0x000fce0000000004 */
.L_x_12769:
[----:B------:R-:W-:Y:S05]  /*9550*/  BSYNC.RECONVERGENT B0 ;  /* 0x0000000000007941 */ /* 0x000fea0003800200 */
.L_x_12768:
[----:B------:R0:W-:Y:S01]  /*9560*/  STG.E.U8 desc[UR36][R8.64], R4 ;  /* 0x0000000408007986 */ /* 0x0001e2000c101124 */
[----:B------:R-:W-:Y:S01]  /*9570*/  IMAD.MOV.U32 R19, RZ, RZ, R27 ;  /* 0x000000ffff137224 */ /* 0x000fe200078e001b */
[----:B------:R-:W-:Y:S06]  /*9580*/  BRA `(.L_x_12744) ;  /* 0x00000004002c7947 */ /* 0x000fec0003800000 */
.L_x_12766:
        /* <DEDUP_REMOVED lines=13> */
.L_x_12774:
[----:B------:R-:W-:-:S04]  /*9660*/  SHF.R.U32.HI R0, RZ, 0x15, R3 ;  /* 0x00000015ff007819 */ /* 0x000fc80000011603 */
[----:B------:R-:W-:-:S04]  /*9670*/  LOP3.LUT R0, R0, 0x1, RZ, 0xc0, !PT ;  /* 0x0000000100007812 */ /* 0x000fc800078ec0ff */
[----:B------:R-:W-:-:S04]  /*9680*/  IADD3 R0, PT, PT, R3, 0x88fffff, R0 ;  /* 0x088fffff03007810 */ /* 0x000fc80007ffe000 */
[----:B------:R-:W-:-:S04]  /*9690*/  SHF.R.U32.HI R0, RZ, 0x15, R0 ;  /* 0x00000015ff007819 */ /* 0x000fc80000011600 */
[----:B------:R-:W-:-:S07]  /*96a0*/  LOP3.LUT R0, R0, 0xff, RZ, 0xc0, !PT ;  /* 0x000000ff00007812 */ /* 0x000fce00078ec0ff */
.L_x_12775:
[----:B------:R-:W-:-:S04]  /*96b0*/  SHF.R.U32.HI R3, RZ, 0x18, R3 ;  /* 0x00000018ff037819 */ /* 0x000fc80000011603 */
[----:B------:R-:W-:-:S04]  /*96c0*/  LOP3.LUT R0, R0, 0x80, R3, 0xf8, !PT ;  /* 0x0000008000007812 */ /* 0x000fc800078ef803 */
[----:B------:R-:W-:-:S07]  /*96d0*/  PRMT R4, R0, 0x7610, R4 ;  /* 0x0000761000047816 */ /* 0x000fce0000000004 */
.L_x_12773:
[----:B------:R-:W-:Y:S05]  /*96e0*/  BSYNC.RECONVERGENT B0 ;  /* 0x0000000000007941 */ /* 0x000fea0003800200 */
.L_x_12772:
[----:B------:R3:W-:Y:S01]  /*96f0*/  STG.E.U8 desc[UR36][R8.64], R4 ;  /* 0x0000000408007986 */ /* 0x0007e2000c101124 */
[----:B------:R-:W-:Y:S01]  /*9700*/  IMAD.MOV.U32 R19, RZ, RZ, R27 ;  /* 0x000000ffff137224 */ /* 0x000fe200078e001b */
[----:B------:R-:W-:Y:S06]  /*9710*/  BRA `(.L_x_12744) ;  /* 0x0000000000c87947 */ /* 0x000fec0003800000 */
.L_x_12765:
[----:B------:R-:W-:-:S13]  /*9720*/  ISETP.NE.AND P0, PT, R0, 0x1c, PT ;  /* 0x0000001c0000780c */ /* 0x000fda0003f05270 */
[----:B------:R-:W-:Y:S05]  /*9730*/  @!P0 BRA `(.L_x_12776) ;  /* 0x0000000000b08947 */ /* 0x000fea0003800000 */
[----:B------:R-:W-:-:S13]  /*9740*/  ISETP.NE.AND P0, PT, R0, 0x1d, PT ;  /* 0x0000001d0000780c */ /* 0x000fda0003f05270 */
[----:B------:R-:W-:Y:S05]  /*9750*/  @!P0 BRA `(.L_x_12777) ;  /* 0x0000000000948947 */ /* 0x000fea0003800000 */
[----:B------:R-:W-:-:S13]  /*9760*/  ISETP.NE.AND P0, PT, R0, 0x2c, PT ;  /* 0x0000002c0000780c */ /* 0x000fda0003f05270 */
[----:B------:R-:W-:Y:S05]  /*9770*/  @!P0 BRA `(.L_x_12778) ;  /* 0x0000000000488947 */ /* 0x000fea0003800000 */
.L_x_12749:
        /* <DEDUP_REMOVED lines=16> */
.L_x_12779:
[----:B------:R-:W-:Y:S01]  /*9880*/  IMAD.MOV.U32 R19, RZ, RZ, R27 ;  /* 0x000000ffff137224 */ /* 0x000fe200078e001b */
[----:B------:R-:W-:Y:S06]  /*9890*/  BRA `(.L_x_12744) ;  /* 0x0000000000687947 */ /* 0x000fec0003800000 */
.L_x_12778:
        /* <DEDUP_REMOVED lines=17> */
.L_x_12777:
[----:B------:R-:W-:Y:S02]  /*99b0*/  HADD2.F32 R4, -RZ, R3.H0_H0 ;  /* 0x20000003ff047230 */ /* 0x000fe40000004100 */
[----:B------:R-:W-:-:S04]  /*99c0*/  IMAD.MOV.U32 R19, RZ, RZ, R27 ;  /* 0x000000ffff137224 */ /* 0x000fc800078e001b */
[----:B------:R-:W0:Y:S02]  /*99d0*/  F2I.U64.TRUNC R4, R4 ;  /* 0x0000000400047311 */ /* 0x000e24000020d800 */
[----:B0-----:R1:W-:Y:S01]  /*99e0*/  STG.E.64 desc[UR36][R8.64], R4 ;  /* 0x0000000408007986 */ /* 0x0013e2000c101b24 */
[----:B------:R-:W-:Y:S05]  /*99f0*/  BRA `(.L_x_12744) ;  /* 0x0000000000107947 */ /* 0x000fea0003800000 */
.L_x_12776:
[----:B------:R-:W-:Y:S02]  /*9a00*/  HADD2.F32 R3, -RZ, R3.H0_H0 ;  /* 0x20000003ff037230 */ /* 0x000fe40000004100 */
[----:B------:R-:W-:-:S04]  /*9a10*/  IMAD.MOV.U32 R19, RZ, RZ, R27 ;  /* 0x000000ffff137224 */ /* 0x000fc800078e001b */
[----:B------:R-:W0:Y:S02]  /*9a20*/  F2I.FTZ.U32.TRUNC.NTZ R3, R3 ;  /* 0x0000000300037305 */ /* 0x000e24000021f000 */
[----:B0-----:R0:W-:Y:S02]  /*9a30*/  STG.E desc[UR36][R8.64], R3 ;  /* 0x0000000308007986 */ /* 0x0011e4000c101924 */
.L_x_12744:
[----:B------:R-:W-:Y:S05]  /*9a40*/  BSYNC.RECONVERGENT B6 ;  /* 0x0000000000067941 */ /* 0x000fea0003800200 */
.L_x_12743:
        /* <DEDUP_REMOVED lines=25> */
.L_x_12785:
[----:B------:R-:W-:-:S06]  /*9be0*/  HADD2.F32 R5, -RZ, R18.H0_H0 ;  /* 0x20000012ff057230 */ /* 0x000fcc0000004100 */
[----:B------:R-:W0:Y:S02]  /*9bf0*/  F2I.S64.TRUNC R4, R5 ;  /* 0x0000000500047311 */ /* 0x000e24000020d900 */
[----:B0-----:R0:W-:Y:S01]  /*9c00*/  STG.E.U8 desc[UR36][R8.64], R4 ;  /* 0x0000000408007986 */ /* 0x0011e2000c101124 */
[----:B------:R-:W-:Y:S05]  /*9c10*/  BRA `(.L_x_12787) ;  /* 0x0000000c006c7947 */ /* 0x000fea0003800000 */
.L_x_12784:
        /* <DEDUP_REMOVED lines=10> */
.L_x_12789:
[----:B------:R-:W-:-:S04]  /*9cc0*/  HADD2.F32 R18, -RZ, R18.H0_H0 ;  /* 0x20000012ff127230 */ /* 0x000fc80000004100 */
[----:B------:R-:W0:Y:S02]  /*9cd0*/  F2I.FTZ.TRUNC.NTZ R3, R18 ;  /* 0x0000001200037305 */ /* 0x000e24000021f100 */
[----:B0-----:R0:W-:Y:S01]  /*9ce0*/  STG.E desc[UR36][R8.64], R3 ;  /* 0x0000000308007986 */ /* 0x0011e2000c101924 */
[----:B------:R-:W-:Y:S05]  /*9cf0*/  BRA `(.L_x_12787) ;  /* 0x0000000c00347947 */ /* 0x000fea0003800000 */
.L_x_12788:
[----:B------:R-:W-:-:S04]  /*9d00*/  HADD2.F32 R18, -RZ, R18.H0_H0 ;  /* 0x20000012ff127230 */ /* 0x000fc80000004100 */
[----:B------:R-:W0:Y:S02]  /*9d10*/  F2I.FTZ.TRUNC.NTZ R3, R18 ;  /* 0x0000001200037305 */ /* 0x000e24000021f100 */
[----:B0-----:R0:W-:Y:S01]  /*9d20*/  STG.E.U16 desc[UR36][R8.64], R3 ;  /* 0x0000000308007986 */ /* 0x0011e2000c101524 */
[----:B------:R-:W-:Y:S05]  /*9d30*/  BRA `(.L_x_12787) ;  /* 0x0000000c00247947 */ /* 0x000fea0003800000 */
.L_x_12783:
        /* <DEDUP_REMOVED lines=9> */
.L_x_12791:
[----:B------:R4:W-:Y:S01]  /*9dd0*/  STG.E.U16 desc[UR36][R8.64], R18 ;  /* 0x0000001208007986 */ /* 0x0009e2000c101524 */
[----:B------:R-:W-:Y:S05]  /*9de0*/  BRA `(.L_x_12787) ;  /* 0x0000000800f87947 */ /* 0x000fea0003800000 */
.L_x_12790:
        /* <DEDUP_REMOVED lines=10> */
.L_x_12793:
[----:B------:R-:W-:-:S05]  /*9e90*/  HADD2.F32 R0, -RZ, R18.H0_H0 ;  /* 0x20000012ff007230 */ /* 0x000fca0000004100 */
[----:B------:R-:W-:-:S04]  /*9ea0*/  F2FP.F16.F32.PACK_AB R0, RZ, R0 ;  /* 0x00000000ff00723e */ /* 0x000fc800000000ff */
[----:B------:R-:W-:-:S05]  /*9eb0*/  PRMT R0, R0, 0x5410, RZ ;  /* 0x0000541000007816 */ /* 0x000fca00000000ff */
[----:B------:R2:W-:Y:S01]  /*9ec0*/  STG.E desc[UR36][R8.64], R0 ;  /* 0x0000000008007986 */ /* 0x0005e2000c101924 */
[----:B------:R-:W-:Y:S05]  /*9ed0*/  BRA `(.L_x_12787) ;  /* 0x0000000800bc7947 */ /* 0x000fea0003800000 */
.L_x_12792:
[----:B------:R-:W-:-:S05]  /*9ee0*/  HADD2.F32 R4, -RZ, R18.H0_H0 ;  /* 0x20000012ff047230 */ /* 0x000fca0000004100 */
[----:B------:R-:W-:-:S06]  /*9ef0*/  FMUL.FTZ R4, R4, 1 ;  /* 0x3f80000004047820 */ /* 0x000fcc0000410000 */
[----:B------:R-:W0:Y:S02]  /*9f00*/  F2F.F64.F32 R4, R4 ;  /* 0x0000000400047310 */ /* 0x000e240000201800 */
[----:B0-----:R0:W-:Y:S01]  /*9f10*/  STG.E.64 desc[UR36][R8.64], R4 ;  /* 0x0000000408007986 */ /* 0x0011e2000c101b24 */
[----:B------:R-:W-:Y:S05]  /*9f20*/  BRA `(.L_x_12787) ;  /* 0x0000000800a87947 */ /* 0x000fea0003800000 */
.L_x_12782:
        /* <DEDUP_REMOVED lines=14> */
.L_x_12797:
        /* <DEDUP_REMOVED lines=17> */
.L_x_12800:
[----:B------:R-:W-:-:S04]  /*a120*/  SHF.R.U32.HI R3, RZ, 0x18, R5 ;  /* 0x00000018ff037819 */ /* 0x000fc80000011605 */
[----:B------:R-:W-:-:S04]  /*a130*/  LOP3.LUT R0, R0, 0x80, R3, 0xf8, !PT ;  /* 0x0000008000007812 */ /* 0x000fc800078ef803 */
[----:B------:R-:W-:-:S07]  /*a140*/  PRMT R4, R0, 0x7610, R4 ;  /* 0x0000761000047816 */ /* 0x000fce0000000004 */
.L_x_12799:
[----:B------:R-:W-:Y:S05]  /*a150*/  BSYNC.RECONVERGENT B0 ;  /* 0x0000000000007941 */ /* 0x000fea0003800200 */
.L_x_12798:
[----:B------:R0:W-:Y:S01]  /*a160*/  STG.E.U8 desc[UR36][R8.64], R4 ;  /* 0x0000000408007986 */ /* 0x0001e2000c101124 */
[----:B------:R-:W-:Y:S05]  /*a170*/  BRA `(.L_x_12787) ;  /* 0x0000000800147947 */ /* 0x000fea0003800000 */
.L_x_12796:
        /* <DEDUP_REMOVED lines=17> */
.L_x_12803:
[----:B------:R-:W-:-:S04]  /*a290*/  SHF.R.U32.HI R3, RZ, 0x18, R5 ;  /* 0x00000018ff037819 */ /* 0x000fc80000011605 */
[----:B------:R-:W-:-:S04]  /*a2a0*/  LOP3.LUT R0, R0, 0x80, R3, 0xf8, !PT ;  /* 0x0000008000007812 */ /* 0x000fc800078ef803 */
[----:B------:R-:W-:-:S07]  /*a2b0*/  PRMT R4, R0, 0x7610, R4 ;  /* 0x0000761000047816 */ /* 0x000fce0000000004 */
.L_x_12802:
[----:B------:R-:W-:Y:S05]  /*a2c0*/  BSYNC.RECONVERGENT B0 ;  /* 0x0000000000007941 */ /* 0x000fea0003800200 */
.L_x_12801:
[----:B------:R0:W-:Y:S01]  /*a2d0*/  STG.E.U8 desc[UR36][R8.64], R4 ;  /* 0x0000000408007986 */ /* 0x0001e2000c101124 */
[----:B------:R-:W-:Y:S05]  /*a2e0*/  BRA `(.L_x_12787) ;  /* 0x0000000400b87947 */ /* 0x000fea0003800000 */
.L_x_12795:
        /* <DEDUP_REMOVED lines=22> */
.L_x_12805:
[----:B------:R-:W-:-:S06]  /*a450*/  HADD2.F32 R4, -RZ, R18.H0_H0 ;  /* 0x20000012ff047230 */ /* 0x000fcc0000004100 */
[----:B------:R-:W0:Y:S02]  /*a460*/  F2I.U64.TRUNC R4, R4 ;  /* 0x0000000400047311 */ /* 0x000e24000020d800 */
[----:B0-----:R0:W-:Y:S01]  /*a470*/  STG.E.64 desc[UR36][R8.64], R4 ;  /* 0x0000000408007986 */ /* 0x0011e2000c101b24 */
[----:B------:R-:W-:Y:S05]  /*a480*/  BRA `(.L_x_12787) ;  /* 0x0000000400507947 */ /* 0x000fea0003800000 */
.L_x_12804:
[----:B------:R-:W-:-:S04]  /*a490*/  HADD2.F32 R18, -RZ, R18.H0_H0 ;  /* 0x20000012ff127230 */ /* 0x000fc80000004100 */
[----:B------:R-:W0:Y:S02]  /*a4a0*/  F2I.FTZ.U32.TRUNC.NTZ R3, R18 ;  /* 0x0000001200037305 */ /* 0x000e24000021f000 */
[----:B0-----:R0:W-:Y:S01]  /*a4b0*/  STG.E desc[UR36][R8.64], R3 ;  /* 0x0000000308007986 */ /* 0x0011e2000c101924 */
[----:B------:R-:W-:Y:S05]  /*a4c0*/  BRA `(.L_x_12787) ;  /* 0x0000000400407947 */ /* 0x000fea0003800000 */
.L_x_12794:
        /* <DEDUP_REMOVED lines=11> */
.L_x_12807:
[----:B------:R-:W-:Y:S01]  /*a580*/  HADD2.F32 R18, -RZ, R18.H0_H0 ;  /* 0x20000012ff127230 */ /* 0x000fe20000004100 */
[----:B------:R-:W-:-:S04]  /*a590*/  CS2R R6, SRZ ;  /* 0x0000000000067805 */ /* 0x000fc8000001ff00 */
[----:B------:R-:W-:-:S06]  /*a5a0*/  FMUL.FTZ R4, R18, 1 ;  /* 0x3f80000012047820 */ /* 0x000fcc0000410000 */
[----:B------:R-:W0:Y:S02]  /*a5b0*/  F2F.F64.F32 R4, R4 ;  /* 0x0000000400047310 */ /* 0x000e240000201800 */
[----:B0-----:R0:W-:Y:S01]  /*a5c0*/  STG.E.128 desc[UR36][R8.64], R4 ;  /* 0x0000000408007986 */ /* 0x0011e2000c101d24 */
[----:B------:R-:W-:Y:S05]  /*a5d0*/  BRA `(.L_x_12787) ;  /* 0x0000000000fc7947 */ /* 0x000fea0003800000 */
.L_x_12806:
[----:B------:R-:W-:-:S13]  /*a5e0*/  ISETP.NE.AND P0, PT, R0, 0xf, PT ;  /* 0x0000000f0000780c */ /* 0x000fda0003f05270 */
[----:B------:R-:W-:Y:S05]  /*a5f0*/  @!P0 BRA `(.L_x_12808) ;  /* 0x0000000000e88947 */ /* 0x000fea0003800000 */
[----:B------:R-:W-:-:S13]  /*a600*/  ISETP.NE.AND P0, PT, R0, 0x17, PT ;  /* 0x000000170000780c */ /* 0x000fda0003f05270 */
[----:B------:R-:W-:Y:S05]  /*a610*/  @!P0 BRA `(.L_x_12809) ;  /* 0x0000000000908947 */ /* 0x000fea0003800000 */
[----:B------:R-:W-:-:S13]  /*a620*/  ISETP.NE.AND P0, PT, R0, 0x18, PT ;  /* 0x000000180000780c */ /* 0x000fda0003f05270 */
[----:B------:R-:W-:Y:S05]  /*a630*/  @!P0 BRA `(.L_x_12810) ;  /* 0x0000000000448947 */ /* 0x000fea0003800000 */
.L_x_12786:
        /* <DEDUP_REMOVED lines=16> */
.L_x_12811:
[----:B------:R-:W-:Y:S05]  /*a740*/  BRA `(.L_x_12787) ;  /* 0x0000000000a07947 */ /* 0x000fea0003800000 */
.L_x_12810:
        /* <DEDUP_REMOVED lines=13> */
.L_x_12813:
[----:B------:R-:W-:Y:S05]  /*a820*/  BSYNC.RECONVERGENT B0 ;  /* 0x0000000000007941 */ /* 0x000fea0003800200 */
.L_x_12812:
[----:B------:R-:W-:-:S05]  /*a830*/  LOP3.LUT R3, R0, 0x80, R3, 0xf8, !PT ;  /* 0x0000008000037812 */ /* 0x000fca00078ef803 */
[----:B------:R0:W-:Y:S01]  /*a840*/  STG.E.U8 desc[UR36][R8.64], R3 ;  /* 0x0000000308007986 */ /* 0x0001e2000c101124 */
[----:B------:R-:W-:Y:S05]  /*a850*/  BRA `(.L_x_12787) ;  /* 0x00000000005c7947 */ /* 0x000fea0003800000 */
.L_x_12809:
        /* <DEDUP_REMOVED lines=12> */
.L_x_12815:
[----:B------:R-:W-:Y:S01]  /*a920*/  IMAD.MOV.U32 R0, RZ, RZ, 0x7f ;  /* 0x0000007fff007424 */ /* 0x000fe200078e00ff */
[----:B------:R-:W-:-:S04]  /*a930*/  ISETP.GT.U32.AND P0, PT, R4, 0x7f800000, PT ;  /* 0x7f8000000400780c */ /* 0x000fc80003f04070 */
[----:B------:R-:W-:-:S09]  /*a940*/  SEL R0, R0, 0x7c, P0 ;  /* 0x0000007c00007807 */ /* 0x000fd20000000000 */
.L_x_12816:
[----:B------:R-:W-:Y:S05]  /*a950*/  BSYNC.RECONVERGENT B0 ;  /* 0x0000000000007941 */ /* 0x000fea0003800200 */
.L_x_12814:
[----:B------:R-:W-:-:S04]  /*a960*/  SHF.R.U32.HI R3, RZ, 0x18, R3 ;  /* 0x00000018ff037819 */ /* 0x000fc80000011603 */
[----:B------:R-:W-:-:S05]  /*a970*/  LOP3.LUT R3, R0, 0x80, R3, 0xf8, !PT ;  /* 0x0000008000037812 */ /* 0x000fca00078ef803 */
[----:B------:R0:W-:Y:S01]  /*a980*/  STG.E.U8 desc[UR36][R8.64], R3 ;  /* 0x0000000308007986 */ /* 0x0001e2000c101124 */
[----:B------:R-:W-:Y:S05]  /*a990*/  BRA `(.L_x_12787) ;  /* 0x00000000000c7947 */ /* 0x000fea0003800000 */
.L_x_12808:
[----:B------:R-:W-:-:S05]  /*a9a0*/  HADD2.F32 R0, -RZ, R18.H0_H0 ;  /* 0x20000012ff007230 */ /* 0x000fca0000004100 */
[----:B------:R-:W-:-:S05]  /*a9b0*/  F2FP.BF16.F32.PACK_AB R0, RZ, R0 ;  /* 0x00000000ff00723e */ /* 0x000fca00000010ff */
[----:B------:R0:W-:Y:S02]  /*a9c0*/  STG.E.U16 desc[UR36][R8.64], R0 ;  /* 0x0000000008007986 */ /* 0x0001e4000c101524 */
.L_x_12787:
        /* <DEDUP_REMOVED lines=25> */
.L_x_12820:
[----:B------:R-:W-:-:S06]  /*ab60*/  HADD2.F32 R5, -RZ, R16.H0_H0 ;  /* 0x20000010ff057230 */ /* 0x000fcc0000004100 */
[----:B------:R-:W0:Y:S02]  /*ab70*/  F2I.S64.TRUNC R4, R5 ;  /* 0x0000000500047311 */ /* 0x000e24000020d900 */
[----:B0-----:R0:W-:Y:S01]  /*ab80*/  STG.E.U8 desc[UR36][R8.64], R4 ;  /* 0x0000000408007986 */ /* 0x0011e2000c101124 */
[----:B------:R-:W-:Y:S05]  /*ab90*/  BRA `(.L_x_12822) ;  /* 0x0000000c006c7947 */ /* 0x000fea0003800000 */
.L_x_12819:
        /* <DEDUP_REMOVED lines=10> */
.L_x_12824:
[----:B------:R-:W-:-:S04]  /*ac40*/  HADD2.F32 R16, -RZ, R16.H0_H0 ;  /* 0x20000010ff107230 */ /* 0x000fc80000004100 */
[----:B------:R-:W0:Y:S02]  /*ac50*/  F2I.FTZ.TRUNC.NTZ R3, R16 ;  /* 0x0000001000037305 */ /* 0x000e24000021f100 */
[----:B0-----:R0:W-:Y:S01]  /*ac60*/  STG.E desc[UR36][R8.64], R3 ;  /* 0x0000000308007986 */ /* 0x0011e2000c101924 */
[----:B------:R-:W-:Y:S05]  /*ac70*/  BRA `(.L_x_12822) ;  /* 0x0000000c00347947 */ /* 0x000fea0003800000 */
.L_x_12823:
[----:B------:R-:W-:-:S04]  /*ac80*/  HADD2.F32 R16, -RZ, R16.H0_H0 ;  /* 0x20000010ff107230 */ /* 0x000fc80000004100 */
[----:B------:R-:W0:Y:S02]  /*ac90*/  F2I.FTZ.TRUNC.NTZ R3, R16 ;  /* 0x0000001000037305 */ /* 0x000e24000021f100 */
[----:B0-----:R0:W-:Y:S01]  /*aca0*/  STG.E.U16 desc[UR36][R8.64], R3 ;  /* 0x0000000308007986 */ /* 0x0011e2000c101524 */
[----:B------:R-:W-:Y:S05]  /*acb0*/  BRA `(.L_x_12822) ;  /* 0x0000000c00247947 */ /* 0x000fea0003800000 */
.L_x_12818:
        /* <DEDUP_REMOVED lines=9> */
.L_x_12826:
[----:B------:R0:W-:Y:S01]  /*ad50*/  STG.E.U16 desc[UR36][R8.64], R16 ;  /* 0x0000001008007986 */ /* 0x0001e2000c101524 */
[----:B------:R-:W-:Y:S05]  /*ad60*/  BRA `(.L_x_12822) ;  /* 0x0000000800f87947 */ /* 0x000fea0003800000 */
.L_x_12825:
        /* <DEDUP_REMOVED lines=10> */
.L_x_12828:
[----:B------:R-:W-:-:S05]  /*ae10*/  HADD2.F32 R0, -RZ, R16.H0_H0 ;  /* 0x20000010ff007230 */ /* 0x000fca0000004100 */
[----:B------:R-:W-:-:S04]  /*ae20*/  F2FP.F16.F32.PACK_AB R0, RZ, R0 ;  /* 0x00000000ff00723e */ /* 0x000fc800000000ff */
[----:B------:R-:W-:-:S05]  /*ae30*/  PRMT R0, R0, 0x5410, RZ ;  /* 0x0000541000007816 */ /* 0x000fca00000000ff */
[----:B------:R0:W-:Y:S01]  /*ae40*/  STG.E desc[UR36][R8.64], R0 ;  /* 0x0000000008007986 */ /* 0x0001e2000c101924 */
[----:B------:R-:W-:Y:S05]  /*ae50*/  BRA `(.L_x_12822) ;  /* 0x0000000800bc7947 */ /* 0x000fea0003800000 */
.L_x_12827:
[----:B------:R-:W-:-:S05]  /*ae60*/  HADD2.F32 R4, -RZ, R16.H0_H0 ;  /* 0x20000010ff047230 */ /* 0x000fca0000004100 */
[----:B------:R-:W-:-:S06]  /*ae70*/  FMUL.FTZ R4, R4, 1 ;  /* 0x3f80000004047820 */ /* 0x000fcc0000410000 */
[----:B------:R-:W0:Y:S02]  /*ae80*/  F2F.F64.F32 R4, R4 ;  /* 0x0000000400047310 */ /* 0x000e240000201800 */
[----:B0-----:R0:W-:Y:S01]  /*ae90*/  STG.E.64 desc[UR36][R8.64], R4 ;  /* 0x0000000408007986 */ /* 0x0011e2000c101b24 */
[----:B------:R-:W-:Y:S05]  /*aea0*/  BRA `(.L_x_12822) ;  /* 0x0000000800a87947 */ /* 0x000fea0003800000 */
.L_x_12817:
        /* <DEDUP_REMOVED lines=14> */
.L_x_12832:
        /* <DEDUP_REMOVED lines=17> */
.L_x_12835:
[----:B------:R-:W-:-:S04]  /*b0a0*/  SHF.R.U32.HI R3, RZ, 0x18, R5 ;  /* 0x00000018ff037819 */ /* 0x000fc80000011605 */
[----:B------:R-:W-:-:S04]  /*b0b0*/  LOP3.LUT R0, R0, 0x80, R3, 0xf8, !PT ;  /* 0x0000008000007812 */ /* 0x000fc800078ef803 */
[----:B------:R-:W-:-:S07]  /*b0c0*/  PRMT R4, R0, 0x7610, R4 ;  /* 0x0000761000047816 */ /* 0x000fce0000000004 */
.L_x_12834:
[----:B------:R-:W-:Y:S05]  /*b0d0*/  BSYNC.RECONVERGENT B0 ;  /* 0x0000000000007941 */ /* 0x000fea0003800200 */
.L_x_12833:
[----:B------:R0:W-:Y:S01]  /*b0e0*/  STG.E.U8 desc[UR36][R8.64], R4 ;  /* 0x0000000408007986 */ /* 0x0001e2000c101124 */
[----:B------:R-:W-:Y:S05]  /*b0f0*/  BRA `(.L_x_12822) ;  /* 0x0000000800147947 */ /* 0x000fea0003800000 */
.L_x_12831:
        /* <DEDUP_REMOVED lines=17> */
.L_x_12838:
[----:B------:R-:W-:-:S04]  /*b210*/  SHF.R.U32.HI R3, RZ, 0x18, R5 ;  /* 0x00000018ff037819 */ /* 0x000fc80000011605 */
[----:B------:R-:W-:-:S04]  /*b220*/  LOP3.LUT R0, R0, 0x80, R3, 0xf8, !PT ;  /* 0x0000008000007812 */ /* 0x000fc800078ef803 */
[----:B------:R-:W-:-:S07]  /*b230*/  PRMT R4, R0, 0x7610, R4 ;  /* 0x0000761000047816 */ /* 0x000fce0000000004 */
.L_x_12837:
[----:B------:R-:W-:Y:S05]  /*b240*/  BSYNC.RECONVERGENT B0 ;  /* 0x0000000000007941 */ /* 0x000fea0003800200 */
.L_x_12836:
[----:B------:R0:W-:Y:S01]  /*b250*/  STG.E.U8 desc[UR36][R8.64], R4 ;  /* 0x0000000408007986 */ /* 0x0001e2000c101124 */
[----:B------:R-:W-:Y:S05]  /*b260*/  BRA `(.L_x_12822) ;  /* 0x0000000400b87947 */ /* 0x000fea0003800000 */
.L_x_12830:
        /* <DEDUP_REMOVED lines=22> */
.L_x_12840:
[----:B------:R-:W-:-:S06]  /*b3d0*/  HADD2.F32 R4, -RZ, R16.H0_H0 ;  /* 0x20000010ff047230 */ /* 0x000fcc0000004100 */
[----:B------:R-:W0:Y:S02]  /*b3e0*/  F2I.U64.TRUNC R4, R4 ;  /* 0x0000000400047311 */ /* 0x000e24000020d800 */
[----:B0-----:R0:W-:Y:S01]  /*b3f0*/  STG.E.64 desc[UR36][R8.64], R4 ;  /* 0x0000000408007986 */ /* 0x0011e2000c101b24 */
[----:B------:R-:W-:Y:S05]  /*b400*/  BRA `(.L_x_12822) ;  /* 0x0000000400507947 */ /* 0x000fea0003800000 */
.L_x_12839:
[----:B------:R-:W-:-:S04]  /*b410*/  HADD2.F32 R16, -RZ, R16.H0_H0 ;  /* 0x20000010ff107230 */ /* 0x000fc80000004100 */
[----:B------:R-:W0:Y:S02]  /*b420*/  F2I.FTZ.U32.TRUNC.NTZ R3, R16 ;  /* 0x0000001000037305 */ /* 0x000e24000021f000 */
[----:B0-----:R0:W-:Y:S01]  /*b430*/  STG.E desc[UR36][R8.64], R3 ;  /* 0x0000000308007986 */ /* 0x0011e2000c101924 */
[----:B------:R-:W-:Y:S05]  /*b440*/  BRA `(.L_x_12822) ;  /* 0x0000000400407947 */ /* 0x000fea0003800000 */
.L_x_12829:
        /* <DEDUP_REMOVED lines=11> */
.L_x_12842:
[----:B------:R-:W-:Y:S01]  /*b500*/  HADD2.F32 R16, -RZ, R16.H0_H0 ;  /* 0x20000010ff107230 */ /* 0x000fe20000004100 */
[----:B------:R-:W-:-:S04]  /*b510*/  CS2R R6, SRZ ;  /* 0x0000000000067805 */ /* 0x000fc8000001ff00 */
[----:B------:R-:W-:-:S06]  /*b520*/  FMUL.FTZ R4, R16, 1 ;  /* 0x3f80000010047820 */ /* 0x000fcc0000410000 */
[----:B------:R-:W0:Y:S02]  /*b530*/  F2F.F64.F32 R4, R4 ;  /* 0x0000000400047310 */ /* 0x000e240000201800 */
[----:B0-----:R3:W-:Y:S01]  /*b540*/  STG.E.128 desc[UR36][R8.64], R4 ;  /* 0x0000000408007986 */ /* 0x0017e2000c101d24 */
[----:B------:R-:W-:Y:S05]  /*b550*/  BRA `(.L_x_12822) ;  /* 0x0000000000fc7947 */ /* 0x000fea0003800000 */
.L_x_12841:
[----:B------:R-:W-:-:S13]  /*b560*/  ISETP.NE.AND P0, PT, R0, 0xf, PT ;  /* 0x0000000f0000780c */ /* 0x000fda0003f05270 */
[----:B------:R-:W-:Y:S05]  /*b570*/  @!P0 BRA `(.L_x_12843) ;  /* 0x0000000000e88947 */ /* 0x000fea0003800000 */
[----:B------:R-:W-:-:S13]  /*b580*/  ISETP.NE.AND P0, PT, R0, 0x17, PT ;  /* 0x000000170000780c */ /* 0x000fda0003f05270 */
[----:B------:R-:W-:Y:S05]  /*b590*/  @!P0 BRA `(.L_x_12844) ;  /* 0x0000000000908947 */ /* 0x000fea0003800000 */
[----:B------:R-:W-:-:S13]  /*b5a0*/  ISETP.NE.AND P0, PT, R0, 0x18, PT ;  /* 0x000000180000780c */ /* 0x000fda0003f05270 */
[----:B------:R-:W-:Y:S05]  /*b5b0*/  @!P0 BRA `(.L_x_12845) ;  /* 0x0000000000448947 */ /* 0x000fea0003800000 */
.L_x_12821:
        /* <DEDUP_REMOVED lines=16> */
.L_x_12846:
[----:B------:R-:W-:Y:S05]  /*b6c0*/  BRA `(.L_x_12822) ;  /* 0x0000000000a07947 */ /* 0x000fea0003800000 */
.L_x_12845:
        /* <DEDUP_REMOVED lines=13> */
.L_x_12848:
[----:B------:R-:W-:Y:S05]  /*b7a0*/  BSYNC.RECONVERGENT B0 ;  /* 0x0000000000007941 */ /* 0x000fea0003800200 */
.L_x_12847:
[----:B------:R-:W-:-:S05]  /*b7b0*/  LOP3.LUT R3, R0, 0x80, R3, 0xf8, !PT ;  /* 0x0000008000037812 */ /* 0x000fca00078ef803 */
[----:B------:R1:W-:Y:S01]  /*b7c0*/  STG.E.U8 desc[UR36][R8.64], R3 ;  /* 0x0000000308007986 */ /* 0x0003e2000c101124 */
[----:B------:R-:W-:Y:S05]  /*b7d0*/  BRA `(.L_x_12822) ;  /* 0x00000000005c7947 */ /* 0x000fea0003800000 */
.L_x_12844:
        /* <DEDUP_REMOVED lines=12> */
.L_x_12850:
[----:B------:R-:W-:Y:S01]  /*b8a0*/  IMAD.MOV.U32 R0, RZ, RZ, 0x7f ;  /* 0x0000007fff007424 */ /* 0x000fe200078e00ff */
[----:B------:R-:W-:-:S04]  /*b8b0*/  ISETP.GT.U32.AND P0, PT, R4, 0x7f800000, PT ;  /* 0x7f8000000400780c */ /* 0x000fc80003f04070 */
[----:B------:R-:W-:-:S09]  /*b8c0*/  SEL R0, R0, 0x7c, P0 ;  /* 0x0000007c00007807 */ /* 0x000fd20000000000 */
.L_x_12851:
[----:B------:R-:W-:Y:S05]  /*b8d0*/  BSYNC.RECONVERGENT B0 ;  /* 0x0000000000007941 */ /* 0x000fea0003800200 */
.L_x_12849:
[----:B------:R-:W-:-:S04]  /*b8e0*/  SHF.R.U32.HI R3, RZ, 0x18, R3 ;  /* 0x00000018ff037819 */ /* 0x000fc80000011603 */
[----:B------:R-:W-:-:S05]  /*b8f0*/  LOP3.LUT R3, R0, 0x80, R3, 0xf8, !PT ;  /* 0x0000008000037812 */ /* 0x000fca00078ef803 */
[----:B------:R2:W-:Y:S01]  /*b900*/  STG.E.U8 desc[UR36][R8.64], R3 ;  /* 0x0000000308007986 */ /* 0x0005e2000c101124 */
[----:B------:R-:W-:Y:S05]  /*b910*/  BRA `(.L_x_12822) ;  /* 0x00000000000c7947 */ /* 0x000fea0003800000 */
.L_x_12843:
[----:B------:R-:W-:-:S05]  /*b920*/  HADD2.F32 R0, -RZ, R16.H0_H0 ;  /* 0x20000010ff007230 */ /* 0x000fca0000004100 */
[----:B------:R-:W-:-:S05]  /*b930*/  F2FP.BF16.F32.PACK_AB R0, RZ, R0 ;  /* 0x00000000ff00723e */ /* 0x000fca00000010ff */
[----:B------:R0:W-:Y:S02]  /*b940*/  STG.E.U16 desc[UR36][R8.64], R0 ;  /* 0x0000000008007986 */ /* 0x0001e4000c101524 */
.L_x_12822:
[----:B------:R-:W-:-:S07]  /*b950*/  VIADD R19, R19, 0x80 ;  /* 0x0000008013137836 */ /* 0x000fce0000000000 */
.L_x_12781:
[----:B------:R-:W-:Y:S05]  /*b960*/  BSYNC.RECONVERGENT B6 ;  /* 0x0000000000067941 */ /* 0x000fea0003800200 */
.L_x_12780:
        /* <DEDUP_REMOVED lines=23> */
.L_x_12855:
[----:B------:R-:W-:-:S06]  /*bae0*/  HADD2.F32 R5, -RZ, R17.H0_H0 ;  /* 0x20000011ff057230 */ /* 0x000fcc0000004100 */
[----:B------:R-:W0:Y:S02]  /*baf0*/  F2I.S64.TRUNC R4, R5 ;  /* 0x0000000500047311 */ /* 0x000e24000020d900 */
[----:B0-----:R-:W-:Y:S01]  /*bb00*/  STG.E.U8 desc[UR36][R2.64], R4 ;  /* 0x0000000402007986 */ /* 0x001fe2000c101124 */
[----:B------:R-:W-:Y:S05]  /*bb10*/  EXIT ;  /* 0x000000000000794d */ /* 0x000fea0003800000 */
.L_x_12854:
        /* <DEDUP_REMOVED lines=10> */
.L_x_12858:
[----:B------:R-:W-:-:S06]  /*bbc0*/  HADD2.F32 R17, -RZ, R17.H0_H0 ;  /* 0x20000011ff117230 */ /* 0x000fcc0000004100 */
[----:B------:R-:W0:Y:S02]  /*bbd0*/  F2I.FTZ.TRUNC.NTZ R17, R17 ;  /* 0x0000001100117305 */ /* 0x000e24000021f100 */
[----:B0-----:R-:W-:Y:S01]  /*bbe0*/  STG.E desc[UR36][R2.64], R17 ;  /* 0x0000001102007986 */ /* 0x001fe2000c101924 */
[----:B------:R-:W-:Y:S05]  /*bbf0*/  EXIT ;  /* 0x000000000000794d */ /* 0x000fea0003800000 */
.L_x_12857:
[----:B------:R-:W-:-:S06]  /*bc00*/  HADD2.F32 R17, -RZ, R17.H0_H0 ;  /* 0x20000011ff117230 */ /* 0x000fcc0000004100 */
[----:B------:R-:W0:Y:S02]  /*bc10*/  F2I.FTZ.TRUNC.NTZ R17, R17 ;  /* 0x0000001100117305 */ /* 0x000e24000021f100 */
[----:B0-----:R-:W-:Y:S01]  /*bc20*/  STG.E.U16 desc[UR36][R2.64], R17 ;  /* 0x0000001102007986 */ /* 0x001fe2000c101524 */
[----:B------:R-:W-:Y:S05]  /*bc30*/  EXIT ;  /* 0x000000000000794d */ /* 0x000fea0003800000 */
.L_x_12853:
        /* <DEDUP_REMOVED lines=9> */
.L_x_12860:
[----:B------:R-:W-:Y:S01]  /*bcd0*/  STG.E.U16 desc[UR36][R2.64], R17 ;  /* 0x0000001102007986 */ /* 0x000fe2000c101524 */
[----:B------:R-:W-:Y:S05]  /*bce0*/  EXIT ;  /* 0x000000000000794d */ /* 0x000fea0003800000 */
.L_x_12859:
        /* <DEDUP_REMOVED lines=10> */
.L_x_12862:
[----:B------:R-:W-:-:S05]  /*bd90*/  HADD2.F32 R0, -RZ, R17.H0_H0 ;  /* 0x20000011ff007230 */ /* 0x000fca0000004100 */
[----:B------:R-:W-:-:S04]  /*bda0*/  F2FP.F16.F32.PACK_AB R0, RZ, R0 ;  /* 0x00000000ff00723e */ /* 0x000fc800000000ff */
[----:B------:R-:W-:-:S05]  /*bdb0*/  PRMT R0, R0, 0x5410, RZ ;  /* 0x0000541000007816 */ /* 0x000fca00000000ff */
[----:B------:R-:W-:Y:S01]  /*bdc0*/  STG.E desc[UR36][R2.64], R0 ;  /* 0x0000000002007986 */ /* 0x000fe2000c101924 */
[----:B------:R-:W-:Y:S05]  /*bdd0*/  EXIT ;  /* 0x000000000000794d */ /* 0x000fea0003800000 */
.L_x_12861:
[----:B------:R-:W-:-:S05]  /*bde0*/  HADD2.F32 R4, -RZ, R17.H0_H0 ;  /* 0x20000011ff047230 */ /* 0x000fca0000004100 */
[----:B------:R-:W-:-:S06]  /*bdf0*/  FMUL.FTZ R4, R4, 1 ;  /* 0x3f80000004047820 */ /* 0x000fcc0000410000 */
[----:B------:R-:W0:Y:S02]  /*be00*/  F2F.F64.F32 R4, R4 ;  /* 0x0000000400047310 */ /* 0x000e240000201800 */
[----:B0-----:R-:W-:Y:S01]  /*be10*/  STG.E.64 desc[UR36][R2.64], R4 ;  /* 0x0000000402007986 */ /* 0x001fe2000c101b24 */
[----:B------:R-:W-:Y:S05]  /*be20*/  EXIT ;  /* 0x000000000000794d */ /* 0x000fea0003800000 */
.L_x_12852:
        /* <DEDUP_REMOVED lines=14> */
.L_x_12866:
        /* <DEDUP_REMOVED lines=18> */
.L_x_12869:
[----:B------:R-:W-:-:S04]  /*c030*/  SHF.R.U32.HI R5, RZ, 0x18, R5 ;  /* 0x00000018ff057819 */ /* 0x000fc80000011605 */
[----:B------:R-:W-:-:S07]  /*c040*/  LOP3.LUT R0, R0, 0x80, R5, 0xf8, !PT ;  /* 0x0000008000007812 */ /* 0x000fce00078ef805 */
.L_x_12868:
[----:B------:R-:W-:Y:S05]  /*c050*/  BSYNC.RECONVERGENT B0 ;  /* 0x0000000000007941 */ /* 0x000fea0003800200 */
.L_x_12867:
[----:B------:R-:W-:Y:S01]  /*c060*/  STG.E.U8 desc[UR36][R2.64], R0 ;  /* 0x0000000002007986 */ /* 0x000fe2000c101124 */
[----:B------:R-:W-:Y:S05]  /*c070*/  EXIT ;  /* 0x000000000000794d */ /* 0x000fea0003800000 */
.L_x_12865:
        /* <DEDUP_REMOVED lines=18> */
.L_x_12872:
[----:B------:R-:W-:-:S04]  /*c1a0*/  SHF.R.U32.HI R5, RZ, 0x18, R5 ;  /* 0x00000018ff057819 */ /* 0x000fc80000011605 */
[----:B------:R-:W-:-:S07]  /*c1b0*/  LOP3.LUT R0, R0, 0x80, R5, 0xf8, !PT ;  /* 0x0000008000007812 */ /* 0x000fce00078ef805 */
.L_x_12871:
[----:B------:R-:W-:Y:S05]  /*c1c0*/  BSYNC.RECONVERGENT B0 ;  /* 0x0000000000007941 */ /* 0x000fea0003800200 */
.L_x_12870:
[----:B------:R-:W-:Y:S01]  /*c1d0*/  STG.E.U8 desc[UR36][R2.64], R0 ;  /* 0x0000000002007986 */ /* 0x000fe2000c101124 */
[----:B------:R-:W-:Y:S05]  /*c1e0*/  EXIT ;  /* 0x000000000000794d */ /* 0x000fea0003800000 */
.L_x_12864:
        /* <DEDUP_REMOVED lines=22> */
.L_x_12874:
[----:B------:R-:W-:-:S06]  /*c350*/  HADD2.F32 R4, -RZ, R17.H0_H0 ;  /* 0x20000011ff047230 */ /* 0x000fcc0000004100 */
[----:B------:R-:W0:Y:S02]  /*c360*/  F2I.U64.TRUNC R4, R4 ;  /* 0x0000000400047311 */ /* 0x000e24000020d800 */
[----:B0-----:R-:W-:Y:S01]  /*c370*/  STG.E.64 desc[UR36][R2.64], R4 ;  /* 0x0000000402007986 */ /* 0x001fe2000c101b24 */
[----:B------:R-:W-:Y:S05]  /*c380*/  EXIT ;  /* 0x000000000000794d */ /* 0x000fea0003800000 */
.L_x_12873:
[----:B------:R-:W-:-:S06]  /*c390*/  HADD2.F32 R17, -RZ, R17.H0_H0 ;  /* 0x20000011ff117230 */ /* 0x000fcc0000004100 */
[----:B------:R-:W0:Y:S02]  /*c3a0*/  F2I.FTZ.U32.TRUNC.NTZ R17, R17 ;  /* 0x0000001100117305 */ /* 0x000e24000021f000 */
[----:B0-----:R-:W-:Y:S01]  /*c3b0*/  STG.E desc[UR36][R2.64], R17 ;  /* 0x0000001102007986 */ /* 0x001fe2000c101924 */
[----:B------:R-:W-:Y:S05]  /*c3c0*/  EXIT ;  /* 0x000000000000794d */ /* 0x000fea0003800000 */
.L_x_12863:
        /* <DEDUP_REMOVED lines=11> */
.L_x_12876:
[----:B------:R-:W-:Y:S01]  /*c480*/  HADD2.F32 R17, -RZ, R17.H0_H0 ;  /* 0x20000011ff117230 */ /* 0x000fe20000004100 */
[----:B------:R-:W-:-:S04]  /*c490*/  CS2R R6, SRZ ;  /* 0x0000000000067805 */ /* 0x000fc8000001ff00 */
[----:B------:R-:W-:-:S06]  /*c4a0*/  FMUL.FTZ R4, R17, 1 ;  /* 0x3f80000011047820 */ /* 0x000fcc0000410000 */
[----:B------:R-:W0:Y:S02]  /*c4b0*/  F2F.F64.F32 R4, R4 ;  /* 0x0000000400047310 */ /* 0x000e240000201800 */
[----:B0-----:R-:W-:Y:S01]  /*c4c0*/  STG.E.128 desc[UR36][R2.64], R4 ;  /* 0x0000000402007986 */ /* 0x001fe2000c101d24 */
[----:B------:R-:W-:Y:S05]  /*c4d0*/  EXIT ;  /* 0x000000000000794d */ /* 0x000fea0003800000 */
.L_x_12875:
[----:B------:R-:W-:-:S13]  /*c4e0*/  ISETP.NE.AND P0, PT, R0, 0xf, PT ;  /* 0x0000000f0000780c */ /* 0x000fda0003f05270 */
[----:B------:R-:W-:Y:S05]  /*c4f0*/  @!P0 BRA `(.L_x_12877) ;  /* 0x0000000000e88947 */ /* 0x000fea0003800000 */
[----:B------:R-:W-:-:S13]  /*c500*/  ISETP.NE.AND P0, PT, R0, 0x17, PT ;  /* 0x000000170000780c */ /* 0x000fda0003f05270 */
[----:B------:R-:W-:Y:S05]  /*c510*/  @!P0 BRA `(.L_x_12878) ;  /* 0x0000000000908947 */ /* 0x000fea0003800000 */
[----:B------:R-:W-:-:S13]  /*c520*/  ISETP.NE.AND P0, PT, R0, 0x18, PT ;  /* 0x000000180000780c */ /* 0x000fda0003f05270 */
[----:B------:R-:W-:Y:S05]  /*c530*/  @!P0 BRA `(.L_x_12879) ;  /* 0x0000000000448947 */ /* 0x000fea0003800000 */
.L_x_12856:
        /* <DEDUP_REMOVED lines=16> */
.L_x_12880:
[----:B------:R-:W-:Y:S05]  /*c640*/  EXIT ;  /* 0x000000000000794d */ /* 0x000fea0003800000 */
.L_x_12879:
        /* <DEDUP_REMOVED lines=13> */
.L_x_12882:
[----:B------:R-:W-:Y:S05]  /*c720*/  BSYNC.RECONVERGENT B0 ;  /* 0x0000000000007941 */ /* 0x000fea0003800200 */
.L_x_12881:
[----:B------:R-:W-:-:S05]  /*c730*/  LOP3.LUT R5, R0, 0x80, R5, 0xf8, !PT ;  /* 0x0000008000057812 */ /* 0x000fca00078ef805 */
[----:B------:R-:W-:Y:S01]  /*c740*/  STG.E.U8 desc[UR36][R2.64], R5 ;  /* 0x0000000502007986 */ /* 0x000fe2000c101124 */
[----:B------:R-:W-:Y:S05]  /*c750*/  EXIT ;  /* 0x000000000000794d */ /* 0x000fea0003800000 */
.L_x_12878:
        /* <DEDUP_REMOVED lines=12> */
.L_x_12884:
[----:B------:R-:W-:Y:S01]  /*c820*/  IMAD.MOV.U32 R0, RZ, RZ, 0x7f ;  /* 0x0000007fff007424 */ /* 0x000fe200078e00ff */
[----:B------:R-:W-:-:S04]  /*c830*/  ISETP.GT.U32.AND P0, PT, R4, 0x7f800000, PT ;  /* 0x7f8000000400780c */ /* 0x000fc80003f04070 */
[----:B------:R-:W-:-:S09]  /*c840*/  SEL R0, R0, 0x7c, P0 ;  /* 0x0000007c00007807 */ /* 0x000fd20000000000 */
.L_x_12885:
[----:B------:R-:W-:Y:S05]  /*c850*/  BSYNC.RECONVERGENT B0 ;  /* 0x0000000000007941 */ /* 0x000fea0003800200 */
.L_x_12883:
[----:B------:R-:W-:-:S04]  /*c860*/  SHF.R.U32.HI R5, RZ, 0x18, R5 ;  /* 0x00000018ff057819 */ /* 0x000fc80000011605 */
[----:B------:R-:W-:-:S05]  /*c870*/  LOP3.LUT R5, R0, 0x80, R5, 0xf8, !PT ;  /* 0x0000008000057812 */ /* 0x000fca00078ef805 */
[----:B------:R-:W-:Y:S01]  /*c880*/  STG.E.U8 desc[UR36][R2.64], R5 ;  /* 0x0000000502007986 */ /* 0x000fe2000c101124 */
[----:B------:R-:W-:Y:S05]  /*c890*/  EXIT ;  /* 0x000000000000794d */ /* 0x000fea0003800000 */
.L_x_12877:
[----:B------:R-:W-:-:S05]  /*c8a0*/  HADD2.F32 R0, -RZ, R17.H0_H0 ;  /* 0x20000011ff007230 */ /* 0x000fca0000004100 */
[----:B------:R-:W-:-:S05]  /*c8b0*/  F2FP.BF16.F32.PACK_AB R0, RZ, R0 ;  /* 0x00000000ff00723e */ /* 0x000fca00000010ff */
[----:B------:R-:W-:Y:S01]  /*c8c0*/  STG.E.U16 desc[UR36][R2.64], R0 ;  /* 0x0000000002007986 */ /* 0x000fe2000c101524 */
[----:B------:R-:W-:Y:S05]  /*c8d0*/  EXIT ;  /* 0x000000000000794d */ /* 0x000fea0003800000 */
.L_x_12886:
        /* <DEDUP_REMOVED lines=10> */
.L_x_14684:


//--------------------- .text._ZN2at6native18elementwise_kernelILi128ELi4EZNS0_22gpu_kernel_impl_nocastIZZZNS0_28sigmoid_backward_kernel_cudaERNS_18TensorIteratorBaseEENKUlvE0_clEvENKUlvE1_clEvEUlN3c104HalfES8_E_EEvS4_RKT_EUliE_EEviT1_ --------------------------
	.section	.text._ZN2at6native18elementwise_kernelILi128ELi4EZNS0_22gpu_kernel_impl_nocastIZZZNS0_28sigmoid_backward_kernel_cudaERNS_18TensorIteratorBaseEENKUlvE0_clEvENKUlvE1_clEvEUlN3c104HalfES8_E_EEvS4_RKT_EUliE_EEviT1_,"ax",@progbits
	.align	128
        .global         _ZN2at6native18elementwise_kernelILi128ELi4EZNS0_22gpu_kernel_impl_nocastIZZZNS0_28sigmoid_backward_kernel_cudaERNS_18TensorIteratorBaseEENKUlvE0_clEvENKUlvE1_clEvEUlN3c104HalfES8_E_EEvS4_RKT_EUliE_EEviT1_
        .type           _ZN2at6native18elementwise_kernelILi128ELi4EZNS0_22gpu_kernel_impl_nocastIZZZNS0_28sigmoid_backward_kernel_cudaERNS_18TensorIteratorBaseEENKUlvE0_clEvENKUlvE1_clEvEUlN3c104HalfES8_E_EEvS4_RKT_EUliE_EEviT1_,@function
        .size           _ZN2at6native18elementwise_kernelILi128ELi4EZNS0_22gpu_kernel_impl_nocastIZZZNS0_28sigmoid_backward_kernel_cudaERNS_18TensorIteratorBaseEENKUlvE0_clEvENKUlvE1_clEvEUlN3c104HalfES8_E_EEvS4_RKT_EUliE_EEviT1_,(.L_x_14685 - _ZN2at6native18elementwise_kernelILi128ELi4EZNS0_22gpu_kernel_impl_nocastIZZZNS0_28sigmoid_backward_kernel_cudaERNS_18TensorIteratorBaseEENKUlvE0_clEvENKUlvE1_clEvEUlN3c104HalfES8_E_EEvS4_RKT_EUliE_EEviT1_)
        .other          _ZN2at6native18elementwise_kernelILi128ELi4EZNS0_22gpu_kernel_impl_nocastIZZZNS0_28sigmoid_backward_kernel_cudaERNS_18TensorIteratorBaseEENKUlvE0_clEvENKUlvE1_clEvEUlN3c104HalfES8_E_EEvS4_RKT_EUliE_EEviT1_,@"STO_CUDA_ENTRY STV_DEFAULT"
_ZN2at6native18elementwise_kernelILi128ELi4EZNS0_22gpu_kernel_impl_nocastIZZZNS0_28sigmoid_backward_kernel_cudaERNS_18TensorIteratorBaseEENKUlvE0_clEvENKUlvE1_clEvEUlN3c104HalfES8_E_EEvS4_RKT_EUliE_EEviT1_:
.text._ZN2at6native18elementwise_kernelILi128ELi4EZNS0_22gpu_kernel_impl_nocastIZZZNS0_28sigmoid_backward_kernel_cudaERNS_18TensorIteratorBaseEENKUlvE0_clEvENKUlvE1_clEvEUlN3c104HalfES8_E_EEvS4_RKT_EUliE_EEviT1_:
        /* <DEDUP_REMOVED lines=21> */
[----:B--2---:R-:W-:-:S05]  /*0150*/  HADD2.F32 R0, -RZ, R6.H0_H0 ;  /* 0x20000006ff007230 */ /* 0x004fca0000004100 */
[----:B------:R-:W-:Y:S01]  /*0160*/  FADD.FTZ R2, -R0, 1 ;  /* 0x3f80000000027421 */ /* 0x000fe20000010100 */
[----:B---3--:R-:W-:-:S04]  /*0170*/  HADD2.F32 R8, -RZ, R4.H0_H0 ;  /* 0x20000004ff087230 */ /* 0x008fc80000004100 */
[----:B------:R-:W-:-:S05]  /*0180*/  F2FP.F16.F32.PACK_AB R2, RZ, R2 ;  /* 0x00000002ff02723e */ /* 0x000fca00000000ff */
[----:B------:R-:W-:-:S05]  /*0190*/  HADD2.F32 R9, -RZ, R2.H0_H0 ;  /* 0x20000002ff097230 */ /* 0x000fca0000004100 */
[----:B------:R-:W-:Y:S02]  /*01a0*/  FMUL.FTZ R2, R8, R9 ;  /* 0x0000000908027220 */ /* 0x000fe40000410000 */
[----:B------:R-:W0:Y:S03]  /*01b0*/  LDC.64 R8, c[0x0][0x5e8] ;  /* 0x00017a00ff087b82 */ /* 0x000e260000000a00 */
        /* <DEDUP_REMOVED lines=9> */
[----:B--2---:R-:W0:Y:S01]  /*0250*/  LDG.E.U16 R4, desc[UR6][R4.64] ;  /* 0x0000000604047981 */ /* 0x004e22000c1e1500 */
[----:B------:R-:W-:Y:S01]  /*0260*/  IADD3 R3, PT, PT, R3, 0x80, RZ ;  /* 0x0000008003037810 */ /* 0x000fe20007ffe0ff */
[----:B---3--:R-:W-:-:S05]  /*0270*/  HADD2.F32 R0, -RZ, R6.H0_H0 ;  /* 0x20000006ff007230 */ /* 0x008fca0000004100 */
[----:B------:R-:W-:Y:S01]  /*0280*/  FADD.FTZ R2, -R0, 1 ;  /* 0x3f80000000027421 */ /* 0x000fe20000010100 */
[----:B0-----:R-:W-:-:S04]  /*0290*/  HADD2.F32 R8, -RZ, R4.H0_H0 ;  /* 0x20000004ff087230 */ /* 0x001fc80000004100 */
        /* <DEDUP_REMOVED lines=8> */
[----:B0-----:R0:W-:Y:S02]  /*0320*/  STG.E.U16 desc[UR6][R8.64], R11 ;  /* 0x0000000b08007986 */ /* 0x0011e4000c101506 */
.L_x_12890:
[----:B------:R-:W-:-:S13]  /*0330*/  ISETP.GE.AND P0, PT, R3, UR4, PT ;  /* 0x0000000403007c0c */ /* 0x000fda000bf06270 */
[----:B------:R-:W-:Y:S05]  /*0340*/  @P0 BREAK.RELIABLE B1 ;  /* 0x0000000000010942 */ /* 0x000fea0003800100 */
[----:B------:R-:W-:Y:S05]  /*0350*/  @P0 BRA `(.L_x_12891) ;  /* 0x0000000000480947 */ /* 0x000fea0003800000 */
[----:B------:R-:W-:Y:S05]  /*0360*/  BSYNC.RELIABLE B1 ;  /* 0x0000000000017941 */ /* 0x000fea0003800100 */
.L_x_12889:
        /* <DEDUP_REMOVED lines=17> */
.L_x_12891:
[----:B------:R-:W-:Y:S05]  /*0480*/  BSYNC.RECONVERGENT B0 ;  /* 0x0000000000007941 */ /* 0x000fea0003800200 */
.L_x_12888:
[----:B------:R-:W-:Y:S05]  /*0490*/  WARPSYNC.ALL ;  /* 0x0000000000007948 */ /* 0x000fea0003800000 */
[----:B------:R-:W-:-:S13]  /*04a0*/  ISETP.GE.AND P0, PT, R3, UR4, PT ;  /* 0x0000000403007c0c */ /* 0x000fda000bf06270 */
[----:B------:R-:W-:Y:S05]  /*04b0*/  @P0 EXIT ;  /* 0x000000000000094d */ /* 0x000fea0003800000 */
[----:B------:R-:W2:Y:S08]  /*04c0*/  LDC.64 R4, c[0x0][0x5f8] ;  /* 0x00017e00ff047b82 */ /* 0x000eb00000000a00 */
[----:B------:R-:W3:Y:S01]  /*04d0*/  LDC.64 R2, c[0x0][0x5f0] ;  /* 0x00017c00ff027b82 */ /* 0x000ee20000000a00 */
[----:B--2---:R-:W2:Y:S04]  /*04e0*/  LDG.E.U16 R4, desc[UR6][R4.64] ;  /* 0x0000000604047981 */ /* 0x004ea8000c1e1500 */
[----:B---3--:R-:W3:Y:S01]  /*04f0*/  LDG.E.U16 R2, desc[UR6][R2.64] ;  /* 0x0000000602027981 */ /* 0x008ee2000c1e1500 */
[----:B--2---:R-:W-:-:S05]  /*0500*/  HADD2.F32 R0, -RZ, R4.H0_H0 ;  /* 0x20000004ff007230 */ /* 0x004fca0000004100 */
[----:B------:R-:W-:Y:S01]  /*0510*/  FADD.FTZ R6, -R0, 1 ;  /* 0x3f80000000067421 */ /* 0x000fe20000010100 */
[----:B---3--:R-:W-:-:S04]  /*0520*/  HADD2.F32 R7, -RZ, R2.H0_H0 ;  /* 0x20000002ff077230 */ /* 0x008fc80000004100 */
[----:B------:R-:W-:-:S05]  /*0530*/  F2FP.F16.F32.PACK_AB R6, RZ, R6 ;  /* 0x00000006ff06723e */ /* 0x000fca00000000ff */
[----:B------:R-:W-:-:S05]  /*0540*/  HADD2.F32 R6, -RZ, R6.H0_H0 ;  /* 0x20000006ff067230 */ /* 0x000fca0000004100 */
[----:B01----:R-:W-:Y:S02]  /*0550*/  FMUL.FTZ R8, R7, R6 ;  /* 0x0000000607087220 */ /* 0x003fe40000410000 */
[----:B------:R-:W0:Y:S03]  /*0560*/  LDC.64 R6, c[0x0][0x5e8] ;  /* 0x00017a00ff067b82 */ /* 0x000e260000000a00 */
[----:B------:R-:W-:-:S05]  /*0570*/  F2FP.F16.F32.PACK_AB R8, RZ, R8 ;  /* 0x00000008ff08723e */ /* 0x000fca00000000ff */
[----:B------:R-:W-:-:S05]  /*0580*/  HADD2.F32 R9, -RZ, R8.H0_H0 ;  /* 0x20000008ff097230 */ /* 0x000fca0000004100 */
[----:B------:R-:W-:-:S05]  /*0590*/  FMUL.FTZ R9, R0, R9 ;  /* 0x0000000900097220 */ /* 0x000fca0000410000 */
[----:B------:R-:W-:-:S05]  /*05a0*/  F2FP.F16.F32.PACK_AB R9, RZ, R9 ;  /* 0x00000009ff09723e */ /* 0x000fca00000000ff */
[----:B0-----:R-:W-:Y:S01]  /*05b0*/  STG.E.U16 desc[UR6][R6.64], R9 ;  /* 0x0000000906007986 */ /* 0x001fe2000c101506 */
[----:B------:R-:W-:Y:S05]  /*05c0*/  EXIT ;  /* 0x000000000000794d */ /* 0x000fea0003800000 */
.L_x_12887:
        /* <DEDUP_REMOVED lines=356> */
.L_x_12895:
        /* <DEDUP_REMOVED lines=10> */
[----:B------:R-:W-:-:S05]  /*1cb0*/  FADD.FTZ R10, -R4, 1 ;  /* 0x3f800000040a7421 */ /* 0x000fca0000010100 */
[----:B------:R-:W-:Y:S01]  /*1cc0*/  F2FP.F16.F32.PACK_AB R10, RZ, R10 ;  /* 0x0000000aff0a723e */ /* 0x000fe200000000ff */
[----:B---3--:R-:W-:-:S04]  /*1cd0*/  HADD2.F32 R11, -RZ, R6.H0_H0 ;  /* 0x20000006ff0b7230 */ /* 0x008fc80000004100 */
[----:B------:R-:W-:-:S05]  /*1ce0*/  HADD2.F32 R10, -RZ, R10.H0_H0 ;  /* 0x2000000aff0a7230 */ /* 0x000fca0000004100 */
[----:B------:R-:W-:-:S05]  /*1cf0*/  FMUL.FTZ R10, R11, R10 ;  /* 0x0000000a0b0a7220 */ /* 0x000fca0000410000 */
[----:B------:R-:W-:-:S05]  /*1d00*/  F2FP.F16.F32.PACK_AB R10, RZ, R10 ;  /* 0x0000000aff0a723e */ /* 0x000fca00000000ff */
[----:B------:R-:W-:-:S05]  /*1d10*/  HADD2.F32 R9, -RZ, R10.H0_H0 ;  /* 0x2000000aff097230 */ /* 0x000fca0000004100 */
[----:B------:R-:W-:Y:S01]  /*1d20*/  FMUL.FTZ R9, R4, R9 ;  /* 0x0000000904097220 */ /* 0x000fe20000410000 */
        /* <DEDUP_REMOVED lines=355> */
.L_x_12897:
        /* <DEDUP_REMOVED lines=20> */
[----:B------:R-:W-:-:S05]  /*34a0*/  IADD3.X R5, PT, PT, RZ, UR9, RZ, P0, !PT ;  /* 0x00000009ff057c10 */ /* 0x000fca00087fe4ff */
[----:B------:R0:W-:Y:S02]  /*34b0*/  STG.E.U16 desc[UR6][R4.64], R9 ;  /* 0x0000000904007986 */ /* 0x0001e4000c101506 */
.L_x_12894:
[----:B------:R-:W-:-:S13]  /*34c0*/  ISETP.GE.AND P0, PT, R3, UR4, PT ;  /* 0x0000000403007c0c */ /* 0x000fda000bf06270 */
[----:B------:R-:W-:Y:S05]  /*34d0*/  @P0 BREAK.RELIABLE B1 ;  /* 0x0000000000010942 */ /* 0x000fea0003800100 */
[----:B------:R-:W-:Y:S05]  /*34e0*/  @P0 BRA `(.L_x_12896) ;  /* 0x0000001400cc0947 */ /* 0x000fea0003800000 */
[----:B------:R-:W-:Y:S05]  /*34f0*/  BSYNC.RELIABLE B1 ;  /* 0x0000000000017941 */ /* 0x000fea0003800100 */
.L_x_12893:
        /* <DEDUP_REMOVED lines=348> */
.L_x_12898:
        /* <DEDUP_REMOVED lines=22> */
.L_x_12896:
[----:B------:R-:W-:Y:S05]  /*4c20*/  BSYNC.RECONVERGENT B0 ;  /* 0x0000000000007941 */ /* 0x000fea0003800200 */
.L_x_12892:
        /* <DEDUP_REMOVED lines=351> */
.L_x_12899:
        /* <DEDUP_REMOVED lines=9> */
[----:B------:R-:W-:-:S05]  /*62b0*/  FADD.FTZ R2, -R0, 1 ;  /* 0x3f80000000027421 */ /* 0x000fca0000010100 */
[----:B------:R-:W-:Y:S01]  /*62c0*/  F2FP.F16.F32.PACK_AB R2, RZ, R2 ;  /* 0x00000002ff02723e */ /* 0x000fe200000000ff */
[----:B---3--:R-:W-:-:S04]  /*62d0*/  HADD2.F32 R8, -RZ, R4.H0_H0 ;  /* 0x20000004ff087230 */ /* 0x008fc80000004100 */
[----:B------:R-:W-:Y:S01]  /*62e0*/  HADD2.F32 R9, -RZ, R2.H0_H0 ;  /* 0x20000002ff097230 */ /* 0x000fe20000004100 */
[----:B-1----:R-:W-:-:S04]  /*62f0*/  IADD3 R2, P0, PT, R3, UR4, RZ ;  /* 0x0000000403027c10 */ /* 0x002fc8000ff1e0ff */
[----:B------:R-:W-:Y:S01]  /*6300*/  FMUL.FTZ R8, R8, R9 ;  /* 0x0000000908087220 */ /* 0x000fe20000410000 */
[----:B------:R-:W-:-:S04]  /*6310*/  IADD3.X R3, PT, PT, RZ, UR5, RZ, P0, !PT ;  /* 0x00000005ff037c10 */ /* 0x000fc800087fe4ff */
[----:B------:R-:W-:-:S05]  /*6320*/  F2FP.F16.F32.PACK_AB R8, RZ, R8 ;  /* 0x00000008ff08723e */ /* 0x000fca00000000ff */
[----:B------:R-:W-:-:S05]  /*6330*/  HADD2.F32 R7, -RZ, R8.H0_H0 ;  /* 0x20000008ff077230 */ /* 0x000fca0000004100 */
[----:B------:R-:W-:-:S05]  /*6340*/  FMUL.FTZ R7, R0, R7 ;  /* 0x0000000700077220 */ /* 0x000fca0000410000 */
[----:B------:R-:W-:-:S05]  /*6350*/  F2FP.F16.F32.PACK_AB R7, RZ, R7 ;  /* 0x00000007ff07723e */ /* 0x000fca00000000ff */
[----:B------:R-:W-:Y:S01]  /*6360*/  STG.E.U16 desc[UR6][R2.64], R7 ;  /* 0x0000000702007986 */ /* 0x000fe2000c101506 */
[----:B------:R-:W-:Y:S05]  /*6370*/  EXIT ;  /* 0x000000000000794d */ /* 0x000fea0003800000 */
.L_x_12900:
        /* <DEDUP_REMOVED lines=16> */
.L_x_14685:


//--------------------- .text._ZN2at6native27unrolled_elementwise_kernelIZZZNS0_28sigmoid_backward_kernel_cudaERNS_18TensorIteratorBaseEENKUlvE0_clEvENKUlvE1_clEvEUlN3c104HalfES7_E_St5arrayIPcLm3EELi4E23TrivialOffsetCalculatorILi2EjESC_ILi1EjENS0_6memory15LoadWithoutCastENSF_16StoreWithoutCastEEEviT_T0_T2_T3_T4_T5_ --------------------------
	.section	.text._ZN2at6native27unrolled_elementwise_kernelIZZZNS0_28sigmoid_backward_kernel_cudaERNS_18TensorIteratorBaseEENKUlvE0_clEvENKUlvE1_clEvEUlN3c104HalfES7_E_St5arrayIPcLm3EELi4E23TrivialOffsetCalculatorILi2EjESC_ILi1EjENS0_6memory15LoadWithoutCastENSF_16StoreWithoutCastEEEviT_T0_T2_T3_T4_T5_,"ax",@progbits
	.align	128
        .global         _ZN2at6native27unrolled_elementwise_kernelIZZZNS0_28sigmoid_backward_kernel_cudaERNS_18TensorIteratorBaseEENKUlvE0_clEvENKUlvE1_clEvEUlN3c104HalfES7_E_St5arrayIPcLm3EELi4E23TrivialOffsetCalculatorILi2EjESC_ILi1EjENS0_6memory15LoadWithoutCastENSF_16StoreWithoutCastEEEviT_T0_T2_T3_T4_T5_
        .type           _ZN2at6native27unrolled_elementwise_kernelIZZZNS0_28sigmoid_backward_kernel_cudaERNS_18TensorIteratorBaseEENKUlvE0_clEvENKUlvE1_clEvEUlN3c104HalfES7_E_St5arrayIPcLm3EELi4E23TrivialOffsetCalculatorILi2EjESC_ILi1EjENS0_6memory15LoadWithoutCastENSF_16StoreWithoutCastEEEviT_T0_T2_T3_T4_T5_,@function
        .size           _ZN2at6native27unrolled_elementwise_kernelIZZZNS0_28sigmoid_backward_kernel_cudaERNS_18TensorIteratorBaseEENKUlvE0_clEvENKUlvE1_clEvEUlN3c104HalfES7_E_St5arrayIPcLm3EELi4E23TrivialOffsetCalculatorILi2EjESC_ILi1EjENS0_6memory15LoadWithoutCastENSF_16StoreWithoutCastEEEviT_T0_T2_T3_T4_T5_,(.L_x_14686 - _ZN2at6native27unrolled_elementwise_kernelIZZZNS0_28sigmoid_backward_kernel_cudaERNS_18TensorIteratorBaseEENKUlvE0_clEvENKUlvE1_clEvEUlN3c104HalfES7_E_St5arrayIPcLm3EELi4E23TrivialOffsetCalculatorILi2EjESC_ILi1EjENS0_6memory15LoadWithoutCastENSF_16StoreWithoutCastEEEviT_T0_T2_T3_T4_T5_)
        .other          _ZN2at6native27unrolled_elementwise_kernelIZZZNS0_28sigmoid_backward_kernel_cudaERNS_18TensorIteratorBaseEENKUlvE0_clEvENKUlvE1_clEvEUlN3c104HalfES7_E_St5arrayIPcLm3EELi4E23TrivialOffsetCalculatorILi2EjESC_ILi1EjENS0_6memory15LoadWithoutCastENSF_16StoreWithoutCastEEEviT_T0_T2_T3_T4_T5_,@"STO_CUDA_ENTRY STV_DEFAULT"
_ZN2at6native27unrolled_elementwise_kernelIZZZNS0_28sigmoid_backward_kernel_cudaERNS_18TensorIteratorBaseEENKUlvE0_clEvENKUlvE1_clEvEUlN3c104HalfES7_E_St5arrayIPcLm3EELi4E23TrivialOffsetCalculatorILi2EjESC_ILi1EjENS0_6memory15LoadWithoutCastENSF_16StoreWithoutCastEEEviT_T0_T2_T3_T4_T5_:
.text._ZN2at6native27unrolled_elementwise_kernelIZZZNS0_28sigmoid_backward_kernel_cudaERNS_18TensorIteratorBaseEENKUlvE0_clEvENKUlvE1_clEvEUlN3c104HalfES7_E_St5arrayIPcLm3EELi4E23TrivialOffsetCalculatorILi2EjESC_ILi1EjENS0_6memory15LoadWithoutCastENSF_16StoreWithoutCastEEEviT_T0_T2_T3_T4_T5_:
        /* <DEDUP_REMOVED lines=74> */
.L_x_12902:
[----:B------:R-:W-:Y:S05]  /*04a0*/  BSYNC.RECONVERGENT B0 ;  /* 0x0000000000007941 */ /* 0x000fea0003800200 */
.L_x_12901:
        /* <DEDUP_REMOVED lines=12> */
.L_x_12904:
[----:B------:R-:W-:Y:S05]  /*0570*/  BSYNC.RECONVERGENT B0 ;  /* 0x0000000000007941 */ /* 0x000fea0003800200 */
.L_x_12903:
        /* <DEDUP_REMOVED lines=12> */
.L_x_12906:
[----:B------:R-:W-:Y:S05]  /*0640*/  BSYNC.RECONVERGENT B0 ;  /* 0x0000000000007941 */ /* 0x000fea0003800200 */
.L_x_12905:
        /* <DEDUP_REMOVED lines=12> */
.L_x_12908:
[----:B------:R-:W-:Y:S05]  /*0710*/  BSYNC.RECONVERGENT B0 ;  /* 0x0000000000007941 */ /* 0x000fea0003800200 */
.L_x_12907:
        /* <DEDUP_REMOVED lines=13> */
.L_x_12910:
[----:B------:R-:W-:Y:S05]  /*07f0*/  BSYNC.RECONVERGENT B0 ;  /* 0x0000000000007941 */ /* 0x000fea0003800200 */
.L_x_12909:
[----:B------:R-:W-:-:S13]  /*0800*/  ISETP.GE.AND P0, PT, R8, R9, PT ;  /* 0x000000090800720c */ /* 0x000fda0003f06270 */
[----:B------:R-:W-:Y:S05]  /*0810*/  @P0 EXIT ;  /* 0x000000000000094d */ /* 0x000fea0003800000 */
[----:B01----:R-:W0:Y:S01]  /*0820*/  LDC.64 R2, c[0x0][0x388] ;  /* 0x0000e200ff027b82 */ /* 0x003e220000000a00 */
[----:B------:R-:W-:-:S05]  /*0830*/  LEA R11, R11, R8, 0x9 ;  /* 0x000000080b0b7211 */ /* 0x000fca00078e48ff */
[----:B0-----:R-:W-:-:S05]  /*0840*/  IMAD.WIDE.U32 R2, R11, 0x2, R2 ;  /* 0x000000020b027825 */ /* 0x001fca00078e0002 */
[----:B-----5:R-:W-:Y:S01]  /*0850*/  STG.E.U16 desc[UR4][R2.64], R10 ;  /* 0x0000000a02007986 */ /* 0x020fe2000c101504 */
[----:B------:R-:W-:Y:S05]  /*0860*/  EXIT ;  /* 0x000000000000794d */ /* 0x000fea0003800000 */
.L_x_12911:
        /* <DEDUP_REMOVED lines=9> */
.L_x_14686:


//--------------------- .text._ZN2at6native29vectorized_elementwise_kernelILi2EZZZNS0_28sigmoid_backward_kernel_cudaERNS_18TensorIteratorBaseEENKUlvE0_clEvENKUlvE1_clEvEUlN3c104HalfES7_E_St5arrayIPcLm3EEEEviT0_T1_ --------------------------
	.section	.text._ZN2at6native29vectorized_elementwise_kernelILi2EZZZNS0_28sigmoid_backward_kernel_cudaERNS_18TensorIteratorBaseEENKUlvE0_clEvENKUlvE1_clEvEUlN3c104HalfES7_E_St5arrayIPcLm3EEEEviT0_T1_,"ax",@progbits
	.align	128
        .global         _ZN2at6native29vectorized_elementwise_kernelILi2EZZZNS0_28sigmoid_backward_kernel_cudaERNS_18TensorIteratorBaseEENKUlvE0_clEvENKUlvE1_clEvEUlN3c104HalfES7_E_St5arrayIPcLm3EEEEviT0_T1_
        .type           _ZN2at6native29vectorized_elementwise_kernelILi2EZZZNS0_28sigmoid_backward_kernel_cudaERNS_18TensorIteratorBaseEENKUlvE0_clEvENKUlvE1_clEvEUlN3c104HalfES7_E_St5arrayIPcLm3EEEEviT0_T1_,@function
        .size           _ZN2at6native29vectorized_elementwise_kernelILi2EZZZNS0_28sigmoid_backward_kernel_cudaERNS_18TensorIteratorBaseEENKUlvE0_clEvENKUlvE1_clEvEUlN3c104HalfES7_E_St5arrayIPcLm3EEEEviT0_T1_,(.L_x_14687 - _ZN2at6native29vectorized_elementwise_kernelILi2EZZZNS0_28sigmoid_backward_kernel_cudaERNS_18TensorIteratorBaseEENKUlvE0_clEvENKUlvE1_clEvEUlN3c104HalfES7_E_St5arrayIPcLm3EEEEviT0_T1_)
        .other          _ZN2at6native29vectorized_elementwise_kernelILi2EZZZNS0_28sigmoid_backward_kernel_cudaERNS_18TensorIteratorBaseEENKUlvE0_clEvENKUlvE1_clEvEUlN3c104HalfES7_E_St5arrayIPcLm3EEEEviT0_T1_,@"STO_CUDA_ENTRY STV_DEFAULT"
_ZN2at6native29vectorized_elementwise_kernelILi2EZZZNS0_28sigmoid_backward_kernel_cudaERNS_18TensorIteratorBaseEENKUlvE0_clEvENKUlvE1_clEvEUlN3c104HalfES7_E_St5arrayIPcLm3EEEEviT0_T1_:
.text._ZN2at6native29vectorized_elementwise_kernelILi2EZZZNS0_28sigmoid_backward_kernel_cudaERNS_18TensorIteratorBaseEENKUlvE0_clEvENKUlvE1_clEvEUlN3c104HalfES7_E_St5arrayIPcLm3EEEEviT0_T1_:
        /* <DEDUP_REMOVED lines=111> */
.L_x_12914:
[----:B------:R-:W-:Y:S05]  /*06f0*/  BSYNC.RECONVERGENT B0 ;  /* 0x0000000000007941 */ /* 0x000fea0003800200 */
.L_x_12913:
        /* <DEDUP_REMOVED lines=29> */
.L_x_12916:
[----:B------:R-:W-:Y:S05]  /*08d0*/  BSYNC.RECONVERGENT B0 ;  /* 0x0000000000007941 */ /* 0x000fea0003800200 */
.L_x_12915:
[----:B------:R-:W-:Y:S01]  /*08e0*/  ISETP.NE.AND P6, PT, R17, RZ, PT ;  /* 0x000000ff1100720c */ /* 0x000fe20003fc5270 */
[----:B------:R-:W-:-:S12]  /*08f0*/  BSSY.RECONVERGENT B0, `(.L_x_12917) ;  /* 0x000000c000007945 */ /* 0x000fd80003800200 */
[----:B------:R-:W-:Y:S05]  /*0900*/  @P6 BRA `(.L_x_12918) ;  /* 0x0000000000286947 */ /* 0x000fea0003800000 */
        /* <DEDUP_REMOVED lines=10> */
.L_x_12918:
[----:B------:R-:W-:Y:S05]  /*09b0*/  BSYNC.RECONVERGENT B0 ;  /* 0x0000000000007941 */ /* 0x000fea0003800200 */
.L_x_12917:
[----:B------:R-:W-:Y:S04]  /*09c0*/  BSSY.RECONVERGENT B0, `(.L_x_12919) ;  /* 0x000000c000007945 */ /* 0x000fe80003800200 */
        /* <DEDUP_REMOVED lines=11> */
.L_x_12920:
[----:B------:R-:W-:Y:S05]  /*0a80*/  BSYNC.RECONVERGENT B0 ;  /* 0x0000000000007941 */ /* 0x000fea0003800200 */
.L_x_12919:
        /* <DEDUP_REMOVED lines=12> */
.L_x_12922:
[----:B------:R-:W-:Y:S05]  /*0b50*/  BSYNC.RECONVERGENT B0 ;  /* 0x0000000000007941 */ /* 0x000fea0003800200 */
.L_x_12921:
        /* <DEDUP_REMOVED lines=12> */
.L_x_12924:
[----:B------:R-:W-:Y:S05]  /*0c20*/  BSYNC.RECONVERGENT B0 ;  /* 0x0000000000007941 */ /* 0x000fea0003800200 */
.L_x_12923:
        /* <DEDUP_REMOVED lines=12> */
.L_x_12926:
[----:B------:R-:W-:Y:S05]  /*0cf0*/  BSYNC.RECONVERGENT B0 ;  /* 0x0000000000007941 */ /* 0x000fea0003800200 */
.L_x_12925:
        /* <DEDUP_REMOVED lines=12> */
.L_x_12928:
[----:B------:R-:W-:Y:S05]  /*0dc0*/  BSYNC.RECONVERGENT B0 ;  /* 0x0000000000007941 */ /* 0x000fea0003800200 */
.L_x_12927:
        /* <DEDUP_REMOVED lines=18> */
.L_x_12931:
[----:B------:R-:W-:-:S13]  /*0ef0*/  ISETP.GE.U32.AND P0, PT, R3, R2, PT ;  /* 0x000000020300720c */ /* 0x000fda0003f06070 */
[----:B------:R-:W-:Y:S05]  /*0f00*/  @P0 BRA `(.L_x_12933) ;  /* 0x0000000000300947 */ /* 0x000fea0003800000 */
[----:B0-----:R-:W0:Y:S01]  /*0f10*/  LDC.64 R10, c[0x0][0x388] ;  /* 0x0000e200ff0a7b82 */ /* 0x001e220000000a00 */
[----:B------:R-:W-:Y:S02]  /*0f20*/  IADD3 R13, PT, PT, R0, R3, RZ ;  /* 0x00000003000d7210 */ /* 0x000fe40007ffe0ff */
[----:B------:R-:W-:-:S03]  /*0f30*/  IADD3 R3, PT, PT, R3, 0x80, RZ ;  /* 0x0000008003037810 */ /* 0x000fc60007ffe0ff */
[----:B0-----:R-:W-:-:S05]  /*0f40*/  IMAD.WIDE.U32 R10, R13, 0x2, R10 ;  /* 0x000000020d0a7825 */ /* 0x001fca00078e000a */
[----:B------:R1:W-:Y:S02]  /*0f50*/  STG.E.U16 desc[UR4][R10.64], R5 ;  /* 0x000000050a007986 */ /* 0x0003e4000c101504 */
.L_x_12932:
[----:B------:R-:W-:-:S13]  /*0f60*/  ISETP.GE.U32.AND P0, PT, R3, R2, PT ;  /* 0x000000020300720c */ /* 0x000fda0003f06070 */
[----:B------:R-:W-:Y:S05]  /*0f70*/  @P0 BRA `(.L_x_12934) ;  /* 0x0000000000340947 */ /* 0x000fea0003800000 */
[----:B-1----:R-:W1:Y:S01]  /*0f80*/  LDC.64 R4, c[0x0][0x388] ;  /* 0x0000e200ff047b82 */ /* 0x002e620000000a00 */
[----:B0-----:R-:W-:Y:S02]  /*0f90*/  IADD3 R11, PT, PT, R0, R3, RZ ;  /* 0x00000003000b7210 */ /* 0x001fe40007ffe0ff */
[----:B------:R-:W-:-:S03]  /*0fa0*/  IADD3 R3, PT, PT, R3, 0x80, RZ ;  /* 0x0000008003037810 */ /* 0x000fc60007ffe0ff */
[----:B-1----:R-:W-:-:S05]  /*0fb0*/  IMAD.WIDE.U32 R4, R11, 0x2, R4 ;  /* 0x000000020b047825 */ /* 0x002fca00078e0004 */
[----:B------:R1:W-:Y:S02]  /*0fc0*/  STG.E.U16 desc[UR4][R4.64], R6 ;  /* 0x0000000604007986 */ /* 0x0003e4000c101504 */
.L_x_12933:
        /* <DEDUP_REMOVED lines=8> */
.L_x_12934:
[----:B------:R-:W-:Y:S05]  /*1050*/  BSYNC.RELIABLE B1 ;  /* 0x0000000000017941 */ /* 0x000fea0003800100 */
.L_x_12930:
[----:B------:R-:W-:-:S13]  /*1060*/  ISETP.GE.U32.AND P0, PT, R3, R2, PT ;  /* 0x000000020300720c */ /* 0x000fda0003f06070 */
[----:B-12---:R-:W1:Y:S01]  /*1070*/  @!P0 LDC.64 R4, c[0x0][0x388] ;  /* 0x0000e200ff048b82 */ /* 0x006e620000000a00 */
[----:B------:R-:W-:Y:S02]  /*1080*/  @!P0 IADD3 R7, PT, PT, R0, R3, RZ ;  /* 0x0000000300078210 */ /* 0x000fe40007ffe0ff */
[----:B------:R-:W-:-:S03]  /*1090*/  @!P0 IADD3 R3, PT, PT, R3, 0x80, RZ ;  /* 0x0000008003038810 */ /* 0x000fc60007ffe0ff */
[----:B-1----:R-:W-:-:S05]  /*10a0*/  @!P0 IMAD.WIDE.U32 R4, R7, 0x2, R4 ;  /* 0x0000000207048825 */ /* 0x002fca00078e0004 */
[----:B------:R2:W-:Y:S02]  /*10b0*/  @!P0 STG.E.U16 desc[UR4][R4.64], R8 ;  /* 0x0000000804008986 */ /* 0x0005e4000c101504 */
.L_x_12935:
[----:B------:R-:W-:Y:S05]  /*10c0*/  BSYNC.RECONVERGENT B0 ;  /* 0x0000000000007941 */ /* 0x000fea0003800200 */
.L_x_12929:
        /* <DEDUP_REMOVED lines=8> */
.L_x_12912:
[----:B------:R-:W0:Y:S01]  /*1150*/  S2R R2, SR_TID.X ;  /* 0x0000000000027919 */ /* 0x000e220000002100 */
[----:B------:R-:W1:Y:S08]  /*1160*/  LDC.64 R4, c[0x0][0x398] ;  /* 0x0000e600ff047b82 */ /* 0x000e700000000a00 */
[----:B------:R-:W2:Y:S01]  /*1170*/  LDC.64 R6, c[0x0][0x390] ;  /* 0x0000e400ff067b82 */ /* 0x000ea20000000a00 */
[----:B-1----:R-:W-:-:S04]  /*1180*/  IMAD.WIDE.U32 R4, R0, 0x2, R4 ;  /* 0x0000000200047825 */ /* 0x002fc800078e0004 */
[----:B0-----:R-:W-:-:S05]  /*1190*/  IMAD.WIDE.U32 R14, R2, 0x4, R4 ;  /* 0x00000004020e7825 */ /* 0x001fca00078e0004 */
[----:B------:R-:W3:Y:S01]  /*11a0*/  LDG.E R10, desc[UR4][R14.64] ;  /* 0x000000040e0a7981 */ /* 0x000ee2000c1e1900 */
[----:B--2---:R-:W-:-:S03]  /*11b0*/  IMAD.WIDE.U32 R4, R0, 0x2, R6 ;  /* 0x0000000200047825 */ /* 0x004fc600078e0006 */
[----:B------:R-:W2:Y:S01]  /*11c0*/  LDG.E R16, desc[UR4][R14.64+0x200] ;  /* 0x000200040e107981 */ /* 0x000ea2000c1e1900 */
[----:B------:R-:W-:-:S03]  /*11d0*/  IMAD.WIDE.U32 R12, R2, 0x4, R4 ;  /* 0x00000004020c7825 */ /* 0x000fc600078e0004 */
[----:B------:R-:W4:Y:S04]  /*11e0*/  LDG.E R6, desc[UR4][R14.64+0x600] ;  /* 0x000600040e067981 */ /* 0x000f28000c1e1900 */
[----:B------:R-:W5:Y:S04]  /*11f0*/  LDG.E R9, desc[UR4][R12.64] ;  /* 0x000000040c097981 */ /* 0x000f68000c1e1900 */
[----:B------:R-:W4:Y:S04]  /*1200*/  LDG.E R7, desc[UR4][R12.64+0x200] ;  /* 0x000200040c077981 */ /* 0x000f28000c1e1900 */
[----:B------:R-:W4:Y:S04]  /*1210*/  LDG.E R5, desc[UR4][R14.64+0x400] ;  /* 0x000400040e057981 */ /* 0x000f28000c1e1900 */
[----:B------:R-:W4:Y:S04]  /*1220*/  LDG.E R3, desc[UR4][R12.64+0x400] ;  /* 0x000400040c037981 */ /* 0x000f28000c1e1900 */
[----:B------:R0:W4:Y:S01]  /*1230*/  LDG.E R4, desc[UR4][R12.64+0x600] ;  /* 0x000600040c047981 */ /* 0x000122000c1e1900 */
[----:B---3--:R-:W-:-:S02]  /*1240*/  HADD2.F32 R11, -RZ, R10.H0_H0 ;  /* 0x2000000aff0b7230 */ /* 0x008fc40000004100 */
[----:B------:R-:W-:-:S03]  /*1250*/  HADD2.F32 R10, -RZ, R10.H1_H1 ;  /* 0x3000000aff0a7230 */ /* 0x000fc60000004100 */
[----:B------:R-:W-:Y:S02]  /*1260*/  FADD.FTZ R8, -R11, 1 ;  /* 0x3f8000000b087421 */ /* 0x000fe40000010100 */
[----:B------:R-:W-:-:S03]  /*1270*/  FADD.FTZ R17, -R10, 1 ;  /* 0x3f8000000a117421 */ /* 0x000fc60000010100 */
[----:B------:R-:W-:Y:S02]  /*1280*/  F2FP.F16.F32.PACK_AB R8, RZ, R8 ;  /* 0x00000008ff08723e */ /* 0x000fe400000000ff */
[----:B0-----:R-:W-:Y:S01]  /*1290*/  F2FP.F16.F32.PACK_AB R13, RZ, R17 ;  /* 0x00000011ff0d723e */ /* 0x001fe200000000ff */
[----:B-----5:R-:W-:Y:S02]  /*12a0*/  HADD2.F32 R14, -RZ, R9.H0_H0 ;  /* 0x20000009ff0e7230 */ /* 0x020fe40000004100 */
[----:B------:R-:W-:Y:S02]  /*12b0*/  HADD2.F32 R17, -RZ, R8.H0_H0 ;  /* 0x20000008ff117230 */ /* 0x000fe40000004100 */
[----:B--2---:R-:W-:Y:S02]  /*12c0*/  HADD2.F32 R8, -RZ, R16.H0_H0 ;  /* 0x20000010ff087230 */ /* 0x004fe40000004100 */
[----:B------:R-:W-:Y:S02]  /*12d0*/  HADD2.F32 R15, -RZ, R13.H0_H0 ;  /* 0x2000000dff0f7230 */ /* 0x000fe40000004100 */
[----:B------:R-:W-:-:S02]  /*12e0*/  HADD2.F32 R12, -RZ, R9.H1_H1 ;  /* 0x30000009ff0c7230 */ /* 0x000fc40000004100 */
[----:B------:R-:W-:Y:S02]  /*12f0*/  HADD2.F32 R9, -RZ, R16.H1_H1 ;  /* 0x30000010ff097230 */ /* 0x000fe40000004100 */
[----:B------:R-:W-:Y:S01]  /*1300*/  FADD.FTZ R13, -R8, 1 ;  /* 0x3f800000080d7421 */ /* 0x000fe20000010100 */
[----:B------:R-:W-:Y:S02]  /*1310*/  FMUL.FTZ R12, R12, R15 ;  /* 0x0000000f0c0c7220 */ /* 0x000fe40000410000 */
[----:B------:R-:W-:Y:S01]  /*1320*/  FADD.FTZ R15, -R9, 1 ;  /* 0x3f800000090f7421 */ /* 0x000fe20000010100 */
[----:B------:R-:W-:Y:S01]  /*1330*/  FMUL.FTZ R14, R14, R17 ;  /* 0x000000110e0e7220 */ /* 0x000fe20000410000 */
[----:B------:R-:W-:Y:S02]  /*1340*/  F2FP.F16.F32.PACK_AB R13, RZ, R13 ;  /* 0x0000000dff0d723e */ /* 0x000fe400000000ff */
[----:B------:R-:W-:Y:S02]  /*1350*/  F2FP.F16.F32.PACK_AB R12, RZ, R12 ;  /* 0x0000000cff0c723e */ /* 0x000fe400000000ff */
[----:B------:R-:W-:Y:S01]  /*1360*/  F2FP.F16.F32.PACK_AB R17, RZ, R15 ;  /* 0x0000000fff11723e */ /* 0x000fe200000000ff */
[----:B------:R-:W-:Y:S01]  /*1370*/  HADD2.F32 R16, -RZ, R13.H0_H0 ;  /* 0x2000000dff107230 */ /* 0x000fe20000004100 */
[----:B------:R-:W-:Y:S01]  /*1380*/  F2FP.F16.F32.PACK_AB R14, RZ, R14 ;  /* 0x0000000eff0e723e */ /* 0x000fe200000000ff */
[----:B----4-:R-:W-:-:S02]  /*1390*/  HADD2.F32 R15, -RZ, R7.H0_H0 ;  /* 0x20000007ff0f7230 */ /* 0x010fc40000004100 */
[----:B------:R-:W-:Y:S02]  /*13a0*/  HADD2.F32 R13, -RZ, R12.H0_H0 ;  /* 0x2000000cff0d7230 */ /* 0x000fe40000004100 */
[----:B------:R-:W-:Y:S02]  /*13b0*/  HADD2.F32 R12, -RZ, R17.H0_H0 ;  /* 0x20000011ff0c7230 */ /* 0x000fe40000004100 */
[----:B------:R-:W-:Y:S02]  /*13c0*/  HADD2.F32 R7, -RZ, R7.H1_H1 ;  /* 0x30000007ff077230 */ /* 0x000fe40000004100 */
[----:B------:R-:W-:Y:S01]  /*13d0*/  FMUL.FTZ R16, R15, R16 ;  /* 0x000000100f107220 */ /* 0x000fe20000410000 */
[----:B------:R-:W-:Y:S02]  /*13e0*/  HADD2.F32 R14, -RZ, R14.H0_H0 ;  /* 0x2000000eff0e7230 */ /* 0x000fe40000004100 */
[----:B------:R-:W-:Y:S01]  /*13f0*/  FMUL.FTZ R10, R10, R13 ;  /* 0x0000000d0a0a7220 */ /* 0x000fe20000410000 */
[----:B------:R-:W-:-:S02]  /*1400*/  HADD2.F32 R13, -RZ, R5.H1_H1 ;  /* 0x30000005ff0d7230 */ /* 0x000fc40000004100 */
[----:B------:R-:W-:Y:S01]  /*1410*/  FMUL.FTZ R15, R7, R12 ;  /* 0x0000000c070f7220 */ /* 0x000fe20000410000 */
[----:B------:R-:W-:Y:S02]  /*1420*/  HADD2.F32 R12, -RZ, R5.H0_H0 ;  /* 0x20000005ff0c7230 */ /* 0x000fe40000004100 */
[----:B------:R-:W-:Y:S01]  /*1430*/  FMUL.FTZ R11, R11, R14 ;  /* 0x0000000e0b0b7220 */ /* 0x000fe20000410000 */
[--C-:B------:R-:W-:Y:S01]  /*1440*/  HADD2.F32 R5, -RZ, R6.reuse.H0_H0 ;  /* 0x20000006ff057230 */ /* 0x100fe20000004100 */
[----:B------:R-:W-:Y:S01]  /*1450*/  F2FP.F16.F32.PACK_AB R16, RZ, R16 ;  /* 0x00000010ff10723e */ /* 0x000fe200000000ff */
[----:B------:R-:W-:Y:S02]  /*1460*/  HADD2.F32 R14, -RZ, R6.H1_H1 ;  /* 0x30000006ff0e7230 */ /* 0x000fe40000004100 */
[----:B------:R-:W-:Y:S01]  /*1470*/  FADD.FTZ R6, -R12, 1 ;  /* 0x3f8000000c067421 */ /* 0x000fe20000010100 */
[----:B------:R-:W-:Y:S01]  /*1480*/  FADD.FTZ R19, -R5, 1 ;  /* 0x3f80000005137421 */ /* 0x000fe20000010100 */
[----:B------:R-:W-:-:S02]  /*1490*/  HADD2.F32 R7, -RZ, R16.H0_H0 ;  /* 0x20000010ff077230 */ /* 0x000fc40000004100 */
[----:B------:R-:W-:Y:S01]  /*14a0*/  FADD.FTZ R17, -R13, 1 ;  /* 0x3f8000000d117421 */ /* 0x000fe20000010100 */
[----:B------:R-:W-:Y:S01]  /*14b0*/  FADD.FTZ R20, -R14, 1 ;  /* 0x3f8000000e147421 */ /* 0x000fe20000010100 */
[----:B------:R-:W-:Y:S02]  /*14c0*/  F2FP.F16.F32.PACK_AB R16, RZ, R6 ;  /* 0x00000006ff10723e */ /* 0x000fe400000000ff */
[----:B------:R-:W-:Y:S01]  /*14d0*/  F2FP.F16.F32.PACK_AB R19, RZ, R19 ;  /* 0x00000013ff13723e */ /* 0x000fe200000000ff */
[----:B------:R-:W-:Y:S01]  /*14e0*/  FMUL.FTZ R8, R8, R7 ;  /* 0x0000000708087220 */ /* 0x000fe20000410000 */
[----:B------:R-:W-:Y:S01]  /*14f0*/  F2FP.F16.F32.PACK_AB R18, RZ, R17 ;  /* 0x00000011ff12723e */ /* 0x000fe200000000ff */
[----:B------:R-:W0:Y:S01]  /*1500*/  LDC.64 R6, c[0x0][0x388] ;  /* 0x0000e200ff067b82 */ /* 0x000e220000000a00 */
[----:B------:R-:W-:Y:S01]  /*1510*/  F2FP.F16.F32.PACK_AB R21, RZ, R20 ;  /* 0x00000014ff15723e */ /* 0x000fe200000000ff */
[----:B------:R-:W-:Y:S02]  /*1520*/  HADD2.F32 R17, -RZ, R16.H0_H0 ;  /* 0x20000010ff117230 */ /* 0x000fe40000004100 */
[----:B------:R-:W-:-:S02]  /*1530*/  HADD2.F32 R20, -RZ, R19.H0_H0 ;  /* 0x20000013ff147230 */ /* 0x000fc40000004100 */
[----:B------:R-:W-:Y:S02]  /*1540*/  HADD2.F32 R16, -RZ, R3.H0_H0 ;  /* 0x20000003ff107230 */ /* 0x000fe40000004100 */
[----:B------:R-:W-:Y:S02]  /*1550*/  HADD2.F32 R19, -RZ, R4.H0_H0 ;  /* 0x20000004ff137230 */ /* 0x000fe40000004100 */
[----:B------:R-:W-:Y:S02]  /*1560*/  HADD2.F32 R18, -RZ, R18.H0_H0 ;  /* 0x20000012ff127230 */ /* 0x000fe40000004100 */
[----:B------:R-:W-:Y:S02]  /*1570*/  HADD2.F32 R21, -RZ, R21.H0_H0 ;  /* 0x20000015ff157230 */ /* 0x000fe40000004100 */
[----:B------:R-:W-:Y:S02]  /*1580*/  HADD2.F32 R3, -RZ, R3.H1_H1 ;  /* 0x30000003ff037230 */ /* 0x000fe40000004100 */
[----:B------:R-:W-:Y:S01]  /*1590*/  HADD2.F32 R4, -RZ, R4.H1_H1 ;  /* 0x30000004ff047230 */ /* 0x000fe20000004100 */
[----:B------:R-:W-:Y:S01]  /*15a0*/  F2FP.F16.F32.PACK_AB R15, RZ, R15 ;  /* 0x0000000fff0f723e */ /* 0x000fe200000000ff */
[----:B------:R-:W-:Y:S01]  /*15b0*/  FMUL.FTZ R16, R16, R17 ;  /* 0x0000001110107220 */ /* 0x000fe20000410000 */
[----:B------:R-:W-:Y:S01]  /*15c0*/  FMUL.FTZ R3, R3, R18 ;  /* 0x0000001203037220 */ /* 0x000fe20000410000 */
[----:B------:R-:W-:Y:S01]  /*15d0*/  FMUL.FTZ R19, R19, R20 ;  /* 0x0000001413137220 */ /* 0x000fe20000410000 */
[----:B------:R-:W-:Y:S01]  /*15e0*/  FMUL.FTZ R21, R4, R21 ;  /* 0x0000001504157220 */ /* 0x000fe20000410000 */
[----:B------:R-:W-:Y:S01]  /*15f0*/  HADD2.F32 R4, -RZ, R15.H0_H0 ;  /* 0x2000000fff047230 */ /* 0x000fe20000004100 */
        /* <DEDUP_REMOVED lines=24> */
.L_x_12936:
        /* <DEDUP_REMOVED lines=16> */
.L_x_14687:


//--------------------- .text._ZN2at6native29vectorized_elementwise_kernelILi4EZZZNS0_28sigmoid_backward_kernel_cudaERNS_18TensorIteratorBaseEENKUlvE0_clEvENKUlvE1_clEvEUlN3c104HalfES7_E_St5arrayIPcLm3EEEEviT0_T1_ --------------------------
	.section	.text._ZN2at6native29vectorized_elementwise_kernelILi4EZZZNS0_28sigmoid_backward_kernel_cudaERNS_18TensorIteratorBaseEENKUlvE0_clEvENKUlvE1_clEvEUlN3c104HalfES7_E_St5arrayIPcLm3EEEEviT0_T1_,"ax",@progbits
	.align	128
        .global         _ZN2at6native29vectorized_elementwise_kernelILi4EZZZNS0_28sigmoid_backward_kernel_cudaERNS_18TensorIteratorBaseEENKUlvE0_clEvENKUlvE1_clEvEUlN3c104HalfES7_E_St5arrayIPcLm3EEEEviT0_T1_
        .type           _ZN2at6native29vectorized_elementwise_kernelILi4EZZZNS0_28sigmoid_backward_kernel_cudaERNS_18TensorIteratorBaseEENKUlvE0_clEvENKUlvE1_clEvEUlN3c104HalfES7_E_St5arrayIPcLm3EEEEviT0_T1_,@function
        .size           _ZN2at6native29vectorized_elementwise_kernelILi4EZZZNS0_28sigmoid_backward_kernel_cudaERNS_18TensorIteratorBaseEENKUlvE0_clEvENKUlvE1_clEvEUlN3c104HalfES7_E_St5arrayIPcLm3EEEEviT0_T1_,(.L_x_14688 - _ZN2at6native29vectorized_elementwise_kernelILi4EZZZNS0_28sigmoid_backward_kernel_cudaERNS_18TensorIteratorBaseEENKUlvE0_clEvENKUlvE1_clEvEUlN3c104HalfES7_E_St5arrayIPcLm3EEEEviT0_T1_)
        .other          _ZN2at6native29vectorized_elementwise_kernelILi4EZZZNS0_28sigmoid_backward_kernel_cudaERNS_18TensorIteratorBaseEENKUlvE0_clEvENKUlvE1_clEvEUlN3c104HalfES7_E_St5arrayIPcLm3EEEEviT0_T1_,@"STO_CUDA_ENTRY STV_DEFAULT"
_ZN2at6native29vectorized_elementwise_kernelILi4EZZZNS0_28sigmoid_backward_kernel_cudaERNS_18TensorIteratorBaseEENKUlvE0_clEvENKUlvE1_clEvEUlN3c104HalfES7_E_St5arrayIPcLm3EEEEviT0_T1_:
.text._ZN2at6native29vectorized_elementwise_kernelILi4EZZZNS0_28sigmoid_backward_kernel_cudaERNS_18TensorIteratorBaseEENKUlvE0_clEvENKUlvE1_clEvEUlN3c104HalfES7_E_St5arrayIPcLm3EEEEviT0_T1_:
        /* <DEDUP_REMOVED lines=111> */
.L_x_12939:
[----:B------:R-:W-:Y:S05]  /*06f0*/  BSYNC.RECONVERGENT B0 ;  /* 0x0000000000007941 */ /* 0x000fea0003800200 */
.L_x_12938:
        /* <DEDUP_REMOVED lines=29> */
.L_x_12941:
[----:B------:R-:W-:Y:S05]  /*08d0*/  BSYNC.RECONVERGENT B0 ;  /* 0x0000000000007941 */ /* 0x000fea0003800200 */
.L_x_12940:
        /* <DEDUP_REMOVED lines=13> */
.L_x_12943:
[----:B------:R-:W-:Y:S05]  /*09b0*/  BSYNC.RECONVERGENT B0 ;  /* 0x0000000000007941 */ /* 0x000fea0003800200 */
.L_x_12942:
        /* <DEDUP_REMOVED lines=12> */
.L_x_12945:
[----:B------:R-:W-:Y:S05]  /*0a80*/  BSYNC.RECONVERGENT B0 ;  /* 0x0000000000007941 */ /* 0x000fea0003800200 */
.L_x_12944:
        /* <DEDUP_REMOVED lines=12> */
.L_x_12947:
[----:B------:R-:W-:Y:S05]  /*0b50*/  BSYNC.RECONVERGENT B0 ;  /* 0x0000000000007941 */ /* 0x000fea0003800200 */
.L_x_12946:
        /* <DEDUP_REMOVED lines=12> */
.L_x_12949:
[----:B------:R-:W-:Y:S05]  /*0c20*/  BSYNC.RECONVERGENT B0 ;  /* 0x0000000000007941 */ /* 0x000fea0003800200 */
.L_x_12948:
        /* <DEDUP_REMOVED lines=12> */
.L_x_12951:
[----:B------:R-:W-:Y:S05]  /*0cf0*/  BSYNC.RECONVERGENT B0 ;  /* 0x0000000000007941 */ /* 0x000fea0003800200 */
.L_x_12950:
        /* <DEDUP_REMOVED lines=12> */
.L_x_12953:
[----:B------:R-:W-:Y:S05]  /*0dc0*/  BSYNC.RECONVERGENT B0 ;  /* 0x0000000000007941 */ /* 0x000fea0003800200 */
.L_x_12952:
        /* <DEDUP_REMOVED lines=18> */
.L_x_12956:
[----:B------:R-:W-:-:S13]  /*0ef0*/  ISETP.GE.U32.AND P0, PT, R3, R2, PT ;  /* 0x000000020300720c */ /* 0x000fda0003f06070 */
[----:B------:R-:W-:Y:S05]  /*0f00*/  @P0 BRA `(.L_x_12958) ;  /* 0x0000000000300947 */ /* 0x000fea0003800000 */
[----:B0-----:R-:W0:Y:S01]  /*0f10*/  LDC.64 R10, c[0x0][0x388] ;  /* 0x0000e200ff0a7b82 */ /* 0x001e220000000a00 */
[----:B------:R-:W-:Y:S02]  /*0f20*/  IADD3 R13, PT, PT, R0, R3, RZ ;  /* 0x00000003000d7210 */ /* 0x000fe40007ffe0ff */
[----:B------:R-:W-:-:S03]  /*0f30*/  IADD3 R3, PT, PT, R3, 0x80, RZ ;  /* 0x0000008003037810 */ /* 0x000fc60007ffe0ff */
[----:B0-----:R-:W-:-:S05]  /*0f40*/  IMAD.WIDE.U32 R10, R13, 0x2, R10 ;  /* 0x000000020d0a7825 */ /* 0x001fca00078e000a */
[----:B------:R1:W-:Y:S02]  /*0f50*/  STG.E.U16 desc[UR4][R10.64], R5 ;  /* 0x000000050a007986 */ /* 0x0003e4000c101504 */
.L_x_12957:
[----:B------:R-:W-:-:S13]  /*0f60*/  ISETP.GE.U32.AND P0, PT, R3, R2, PT ;  /* 0x000000020300720c */ /* 0x000fda0003f06070 */
[----:B------:R-:W-:Y:S05]  /*0f70*/  @P0 BRA `(.L_x_12959) ;  /* 0x0000000000340947 */ /* 0x000fea0003800000 */
[----:B-1----:R-:W1:Y:S01]  /*0f80*/  LDC.64 R4, c[0x0][0x388] ;  /* 0x0000e200ff047b82 */ /* 0x002e620000000a00 */
[----:B0-----:R-:W-:Y:S02]  /*0f90*/  IADD3 R11, PT, PT, R0, R3, RZ ;  /* 0x00000003000b7210 */ /* 0x001fe40007ffe0ff */
[----:B------:R-:W-:-:S03]  /*0fa0*/  IADD3 R3, PT, PT, R3, 0x80, RZ ;  /* 0x0000008003037810 */ /* 0x000fc60007ffe0ff */
[----:B-1----:R-:W-:-:S05]  /*0fb0*/  IMAD.WIDE.U32 R4, R11, 0x2, R4 ;  /* 0x000000020b047825 */ /* 0x002fca00078e0004 */
[----:B------:R1:W-:Y:S02]  /*0fc0*/  STG.E.U16 desc[UR4][R4.64], R6 ;  /* 0x0000000604007986 */ /* 0x0003e4000c101504 */
.L_x_12958:
        /* <DEDUP_REMOVED lines=8> */
.L_x_12959:
[----:B------:R-:W-:Y:S05]  /*1050*/  BSYNC.RELIABLE B1 ;  /* 0x0000000000017941 */ /* 0x000fea0003800100 */
.L_x_12955:
[----:B------:R-:W-:-:S13]  /*1060*/  ISETP.GE.U32.AND P0, PT, R3, R2, PT ;  /* 0x000000020300720c */ /* 0x000fda0003f06070 */
[----:B-12---:R-:W1:Y:S01]  /*1070*/  @!P0 LDC.64 R4, c[0x0][0x388] ;  /* 0x0000e200ff048b82 */ /* 0x006e620000000a00 */
[----:B------:R-:W-:Y:S02]  /*1080*/  @!P0 IADD3 R7, PT, PT, R0, R3, RZ ;  /* 0x0000000300078210 */ /* 0x000fe40007ffe0ff */
[----:B------:R-:W-:-:S03]  /*1090*/  @!P0 IADD3 R3, PT, PT, R3, 0x80, RZ ;  /* 0x0000008003038810 */ /* 0x000fc60007ffe0ff */
[----:B-1----:R-:W-:-:S05]  /*10a0*/  @!P0 IMAD.WIDE.U32 R4, R7, 0x2, R4 ;  /* 0x0000000207048825 */ /* 0x002fca00078e0004 */
[----:B------:R2:W-:Y:S02]  /*10b0*/  @!P0 STG.E.U16 desc[UR4][R4.64], R8 ;  /* 0x0000000804008986 */ /* 0x0005e4000c101504 */
.L_x_12960:
[----:B------:R-:W-:Y:S05]  /*10c0*/  BSYNC.RECONVERGENT B0 ;  /* 0x0000000000007941 */ /* 0x000fea0003800200 */
.L_x_12954:
        /* <DEDUP_REMOVED lines=8> */
.L_x_12937:
        /* <DEDUP_REMOVED lines=10> */
[----:B------:R0:W5:Y:S01]  /*11f0*/  LDG.E.64 R2, desc[UR4][R14.64+0x400] ;  /* 0x000400040e027981 */ /* 0x000162000c1e1b00 */
[--C-:B---3--:R-:W-:Y:S02]  /*1200*/  HADD2.F32 R12, -RZ, R8.reuse.H0_H0 ;  /* 0x20000008ff0c7230 */ /* 0x108fe40000004100 */
[----:B------:R-:W-:-:S03]  /*1210*/  HADD2.F32 R8, -RZ, R8.H1_H1 ;  /* 0x30000008ff087230 */ /* 0x000fc60000004100 */
[----:B------:R-:W-:Y:S02]  /*1220*/  FADD.FTZ R7, -R12, 1 ;  /* 0x3f8000000c077421 */ /* 0x000fe40000010100 */
[----:B------:R-:W-:-:S03]  /*1230*/  FADD.FTZ R18, -R8, 1 ;  /* 0x3f80000008127421 */ /* 0x000fc60000010100 */
[----:B------:R-:W-:Y:S02]  /*1240*/  F2FP.F16.F32.PACK_AB R13, RZ, R7 ;  /* 0x00000007ff0d723e */ /* 0x000fe400000000ff */
[----:B0-----:R-:W-:Y:S01]  /*1250*/  F2FP.F16.F32.PACK_AB R15, RZ, R18 ;  /* 0x00000012ff0f723e */ /* 0x001fe200000000ff */
[----:B------:R-:W-:Y:S02]  /*1260*/  HADD2.F32 R7, -RZ, R9.H0_H0 ;  /* 0x20000009ff077230 */ /* 0x000fe40000004100 */
[----:B------:R-:W-:Y:S02]  /*1270*/  HADD2.F32 R18, -RZ, R13.H0_H0 ;  /* 0x2000000dff127230 */ /* 0x000fe40000004100 */
[--C-:B----4-:R-:W-:Y:S02]  /*1280*/  HADD2.F32 R13, -RZ, R10.reuse.H0_H0 ;  /* 0x2000000aff0d7230 */ /* 0x110fe40000004100 */
[----:B------:R-:W-:Y:S02]  /*1290*/  HADD2.F32 R17, -RZ, R15.H0_H0 ;  /* 0x2000000fff117230 */ /* 0x000fe40000004100 */
[----:B------:R-:W-:-:S02]  /*12a0*/  HADD2.F32 R10, -RZ, R10.H1_H1 ;  /* 0x3000000aff0a7230 */ /* 0x000fc40000004100 */
[----:B------:R-:W-:Y:S01]  /*12b0*/  FADD.FTZ R14, -R7, 1 ;  /* 0x3f800000070e7421 */ /* 0x000fe20000010100 */
[----:B------:R-:W-:Y:S02]  /*12c0*/  HADD2.F32 R9, -RZ, R9.H1_H1 ;  /* 0x30000009ff097230 */ /* 0x000fe40000004100 */
[----:B------:R-:W-:Y:S01]  /*12d0*/  FMUL.FTZ R13, R13, R18 ;  /* 0x000000120d0d7220 */ /* 0x000fe20000410000 */
[----:B------:R-:W-:Y:S01]  /*12e0*/  FMUL.FTZ R10, R10, R17 ;  /* 0x000000110a0a7220 */ /* 0x000fe20000410000 */
[----:B------:R-:W-:Y:S01]  /*12f0*/  F2FP.F16.F32.PACK_AB R14, RZ, R14 ;  /* 0x0000000eff0e723e */ /* 0x000fe200000000ff */
[----:B------:R-:W-:Y:S02]  /*1300*/  FADD.FTZ R15, -R9, 1 ;  /* 0x3f800000090f7421 */ /* 0x000fe40000010100 */
[----:B------:R-:W-:Y:S02]  /*1310*/  F2FP.F16.F32.PACK_AB R13, RZ, R13 ;  /* 0x0000000dff0d723e */ /* 0x000fe400000000ff */
[----:B------:R-:W-:Y:S01]  /*1320*/  F2FP.F16.F32.PACK_AB R10, RZ, R10 ;  /* 0x0000000aff0a723e */ /* 0x000fe200000000ff */
[--C-:B------:R-:W-:Y:S01]  /*1330*/  HADD2.F32 R16, -RZ, R11.reuse.H0_H0 ;  /* 0x2000000bff107230 */ /* 0x100fe20000004100 */
[----:B------:R-:W-:Y:S01]  /*1340*/  F2FP.F16.F32.PACK_AB R17, RZ, R15 ;  /* 0x0000000fff11723e */ /* 0x000fe200000000ff */
[----:B------:R-:W-:-:S02]  /*1350*/  HADD2.F32 R18, -RZ, R11.H1_H1 ;  /* 0x3000000bff127230 */ /* 0x000fc40000004100 */
[----:B------:R-:W-:Y:S02]  /*1360*/  HADD2.F32 R15, -RZ, R14.H0_H0 ;  /* 0x2000000eff0f7230 */ /* 0x000fe40000004100 */
[----:B------:R-:W-:Y:S02]  /*1370*/  HADD2.F32 R13, -RZ, R13.H0_H0 ;  /* 0x2000000dff0d7230 */ /* 0x000fe40000004100 */
[----:B------:R-:W-:Y:S02]  /*1380*/  HADD2.F32 R11, -RZ, R10.H0_H0 ;  /* 0x2000000aff0b7230 */ /* 0x000fe40000004100 */
[----:B------:R-:W-:Y:S01]  /*1390*/  FMUL.FTZ R16, R16, R15 ;  /* 0x0000000f10107220 */ /* 0x000fe20000410000 */
[----:B--2---:R-:W-:Y:S02]  /*13a0*/  HADD2.F32 R14, -RZ, R4.H1_H1 ;  /* 0x30000004ff0e7230 */ /* 0x004fe40000004100 */
[----:B------:R-:W-:Y:S01]  /*13b0*/  FMUL.FTZ R12, R12, R13 ;  /* 0x0000000d0c0c7220 */ /* 0x000fe20000410000 */
[----:B------:R-:W-:-:S02]  /*13c0*/  HADD2.F32 R13, -RZ, R5.H0_H0 ;  /* 0x20000005ff0d7230 */ /* 0x000fc40000004100 */
[----:B------:R-:W-:Y:S01]  /*13d0*/  FMUL.FTZ R11, R8, R11 ;  /* 0x0000000b080b7220 */ /* 0x000fe20000410000 */
[----:B------:R-:W-:Y:S02]  /*13e0*/  HADD2.F32 R8, -RZ, R4.H0_H0 ;  /* 0x20000004ff087230 */ /* 0x000fe40000004100 */
[----:B------:R-:W-:Y:S02]  /*13f0*/  HADD2.F32 R15, -RZ, R5.H1_H1 ;  /* 0x30000005ff0f7230 */ /* 0x000fe40000004100 */
[----:B------:R-:W0:Y:S01]  /*1400*/  LDC.64 R4, c[0x0][0x388] ;  /* 0x0000e200ff047b82 */ /* 0x000e220000000a00 */
[----:B------:R-:W-:Y:S01]  /*1410*/  FADD.FTZ R19, -R8, 1 ;  /* 0x3f80000008137421 */ /* 0x000fe20000010100 */
[----:B------:R-:W-:Y:S01]  /*1420*/  FADD.FTZ R20, -R14, 1 ;  /* 0x3f8000000e147421 */ /* 0x000fe20000010100 */
[----:B------:R-:W-:Y:S01]  /*1430*/  FADD.FTZ R21, -R13, 1 ;  /* 0x3f8000000d157421 */ /* 0x000fe20000010100 */
[----:B------:R-:W-:Y:S01]  /*1440*/  FADD.FTZ R22, -R15, 1 ;  /* 0x3f8000000f167421 */ /* 0x000fe20000010100 */
[----:B------:R-:W-:Y:S01]  /*1450*/  HADD2.F32 R17, -RZ, R17.H0_H0 ;  /* 0x20000011ff117230 */ /* 0x000fe20000004100 */
[----:B------:R-:W-:-:S02]  /*1460*/  F2FP.F16.F32.PACK_AB R19, RZ, R19 ;  /* 0x00000013ff13723e */ /* 0x000fc400000000ff */
[----:B------:R-:W-:Y:S02]  /*1470*/  F2FP.F16.F32.PACK_AB R20, RZ, R20 ;  /* 0x00000014ff14723e */ /* 0x000fe400000000ff */
[----:B------:R-:W-:Y:S02]  /*1480*/  F2FP.F16.F32.PACK_AB R21, RZ, R21 ;  /* 0x00000015ff15723e */ /* 0x000fe400000000ff */
[----:B------:R-:W-:Y:S01]  /*1490*/  F2FP.F16.F32.PACK_AB R22, RZ, R22 ;  /* 0x00000016ff16723e */ /* 0x000fe200000000ff */
[----:B------:R-:W-:Y:S01]  /*14a0*/  FMUL.FTZ R10, R18, R17 ;  /* 0x00000011120a7220 */ /* 0x000fe20000410000 */
[--C-:B-----5:R-:W-:Y:S02]  /*14b0*/  HADD2.F32 R18, -RZ, R2.reuse.H0_H0 ;  /* 0x20000002ff127230 */ /* 0x120fe40000004100 */
[----:B------:R-:W-:Y:S02]  /*14c0*/  HADD2.F32 R17, -RZ, R2.H1_H1 ;  /* 0x30000002ff117230 */ /* 0x000fe40000004100 */
[----:B------:R-:W-:-:S02]  /*14d0*/  HADD2.F32 R2, -RZ, R3.H0_H0 ;  /* 0x20000003ff027230 */ /* 0x000fc40000004100 */
[----:B------:R-:W-:Y:S02]  /*14e0*/  HADD2.F32 R3, -RZ, R3.H1_H1 ;  /* 0x30000003ff037230 */ /* 0x000fe40000004100 */
[----:B------:R-:W-:Y:S02]  /*14f0*/  HADD2.F32 R19, -RZ, R19.H0_H0 ;  /* 0x20000013ff137230 */ /* 0x000fe40000004100 */
[----:B------:R-:W-:Y:S02]  /*1500*/  HADD2.F32 R20, -RZ, R20.H0_H0 ;  /* 0x20000014ff147230 */ /* 0x000fe40000004100 */
[----:B------:R-:W-:Y:S02]  /*1510*/  HADD2.F32 R21, -RZ, R21.H0_H0 ;  /* 0x20000015ff157230 */ /* 0x000fe40000004100 */
[----:B------:R-:W-:Y:S02]  /*1520*/  HADD2.F32 R22, -RZ, R22.H0_H0 ;  /* 0x20000016ff167230 */ /* 0x000fe40000004100 */
[----:B------:R-:W-:Y:S01]  /*1530*/  FMUL.FTZ R18, R18, R19 ;  /* 0x0000001312127220 */ /* 0x000fe20000410000 */
[----:B------:R-:W-:Y:S01]  /*1540*/  FMUL.FTZ R17, R17, R20 ;  /* 0x0000001411117220 */ /* 0x000fe20000410000 */
[----:B------:R-:W-:Y:S01]  /*1550*/  FMUL.FTZ R2, R2, R21 ;  /* 0x0000001502027220 */ /* 0x000fe20000410000 */
[----:B------:R-:W-:Y:S01]  /*1560*/  FMUL.FTZ R3, R3, R22 ;  /* 0x0000001603037220 */ /* 0x000fe20000410000 */
[----:B0-----:R-:W-:Y:S01]  /*1570*/  IMAD.WIDE.U32 R4, R0, 0x2, R4 ;  /* 0x0000000200047825 */ /* 0x001fe200078e0004 */
[----:B------:R-:W-:-:S02]  /*1580*/  F2FP.F16.F32.PACK_AB R16, RZ, R16 ;  /* 0x00000010ff10723e */ /* 0x000fc400000000ff */
[----:B------:R-:W-:Y:S02]  /*1590*/  F2FP.F16.F32.PACK_AB R10, RZ, R10 ;  /* 0x0000000aff0a723e */ /* 0x000fe400000000ff */
[----:B------:R-:W-:Y:S02]  /*15a0*/  F2FP.F16.F32.PACK_AB R18, RZ, R18 ;  /* 0x00000012ff12723e */ /* 0x000fe400000000ff */
[----:B------:R-:W-:Y:S02]  /*15b0*/  F2FP.F16.F32.PACK_AB R17, RZ, R17 ;  /* 0x00000011ff11723e */ /* 0x000fe400000000ff */
[----:B------:R-:W-:Y:S02]  /*15c0*/  F2FP.F16.F32.PACK_AB R2, RZ, R2 ;  /* 0x00000002ff02723e */ /* 0x000fe400000000ff */
[----:B------:R-:W-:Y:S01]  /*15d0*/  F2FP.F16.F32.PACK_AB R0, RZ, R3 ;  /* 0x00000003ff00723e */ /* 0x000fe200000000ff */
[----:B------:R-:W-:Y:S02]  /*15e0*/  HADD2.F32 R16, -RZ, R16.H0_H0 ;  /* 0x20000010ff107230 */ /* 0x000fe40000004100 */
[----:B------:R-:W-:-:S02]  /*15f0*/  HADD2.F32 R10, -RZ, R10.H0_H0 ;  /* 0x2000000aff0a7230 */ /* 0x000fc40000004100 */
        /* <DEDUP_REMOVED lines=8> */
[----:B------:R-:W-:Y:S01]  /*1680*/  FMUL.FTZ R2, R13, R2 ;  /* 0x000000020d027220 */ /* 0x000fe20000410000 */
[----:B------:R-:W-:Y:S01]  /*1690*/  FMUL.FTZ R15, R15, R0 ;  /* 0x000000000f0f7220 */ /* 0x000fe20000410000 */
[----:B------:R-:W-:Y:S01]  /*16a0*/  IMAD.WIDE.U32 R4, R6, 0x8, R4 ;  /* 0x0000000806047825 */ /* 0x000fe200078e0004 */
[----:B------:R-:W-:-:S02]  /*16b0*/  F2FP.F16.F32.PACK_AB R6, R11, R12 ;  /* 0x0000000c0b06723e */ /* 0x000fc400000000ff */
[----:B------:R-:W-:Y:S02]  /*16c0*/  F2FP.F16.F32.PACK_AB R7, R10, R7 ;  /* 0x000000070a07723e */ /* 0x000fe400000000ff */
[----:B------:R-:W-:Y:S02]  /*16d0*/  F2FP.F16.F32.PACK_AB R14, R14, R3 ;  /* 0x000000030e0e723e */ /* 0x000fe400000000ff */
[----:B------:R-:W-:Y:S01]  /*16e0*/  F2FP.F16.F32.PACK_AB R15, R15, R2 ;  /* 0x000000020f0f723e */ /* 0x000fe200000000ff */
[----:B------:R-:W-:Y:S04]  /*16f0*/  STG.E.64 desc[UR4][R4.64], R6 ;  /* 0x0000000604007986 */ /* 0x000fe8000c101b04 */
[----:B------:R-:W-:Y:S01]  /*1700*/  STG.E.64 desc[UR4][R4.64+0x400], R14 ;  /* 0x0004000e04007986 */ /* 0x000fe2000c101b04 */
[----:B------:R-:W-:Y:S05]  /*1710*/  EXIT ;  /* 0x000000000000794d */ /* 0x000fea0003800000 */
.L_x_12961:
        /* <DEDUP_REMOVED lines=14> */
.L_x_14688:


//--------------------- .text._ZN2at6native29vectorized_elementwise_kernelILi8EZZZNS0_28sigmoid_backward_kernel_cudaERNS_18TensorIteratorBaseEENKUlvE0_clEvENKUlvE1_clEvEUlN3c104HalfES7_E_St5arrayIPcLm3EEEEviT0_T1_ --------------------------
	.section	.text._ZN2at6native29vectorized_elementwise_kernelILi8EZZZNS0_28sigmoid_backward_kernel_cudaERNS_18TensorIteratorBaseEENKUlvE0_clEvENKUlvE1_clEvEUlN3c104HalfES7_E_St5arrayIPcLm3EEEEviT0_T1_,"ax",@progbits
	.align	128
        .global         _ZN2at6native29vectorized_elementwise_kernelILi8EZZZNS0_28sigmoid_backward_kernel_cudaERNS_18TensorIteratorBaseEENKUlvE0_clEvENKUlvE1_clEvEUlN3c104HalfES7_E_St5arrayIPcLm3EEEEviT0_T1_
        .type           _ZN2at6native29vectorized_elementwise_kernelILi8EZZZNS0_28sigmoid_backward_kernel_cudaERNS_18TensorIteratorBaseEENKUlvE0_clEvENKUlvE1_clEvEUlN3c104HalfES7_E_St5arrayIPcLm3EEEEviT0_T1_,@function
        .size           _ZN2at6native29vectorized_elementwise_kernelILi8EZZZNS0_28sigmoid_backward_kernel_cudaERNS_18TensorIteratorBaseEENKUlvE0_clEvENKUlvE1_clEvEUlN3c104HalfES7_E_St5arrayIPcLm3EEEEviT0_T1_,(.L_x_14689 - _ZN2at6native29vectorized_elementwise_kernelILi8EZZZNS0_28sigmoid_backward_kernel_cudaERNS_18TensorIteratorBaseEENKUlvE0_clEvENKUlvE1_clEvEUlN3c104HalfES7_E_St5arrayIPcLm3EEEEviT0_T1_)
        .other          _ZN2at6native29vectorized_elementwise_kernelILi8EZZZNS0_28sigmoid_backward_kernel_cudaERNS_18TensorIteratorBaseEENKUlvE0_clEvENKUlvE1_clEvEUlN3c104HalfES7_E_St5arrayIPcLm3EEEEviT0_T1_,@"STO_CUDA_ENTRY STV_DEFAULT"
_ZN2at6native29vectorized_elementwise_kernelILi8EZZZNS0_28sigmoid_backward_kernel_cudaERNS_18TensorIteratorBaseEENKUlvE0_clEvENKUlvE1_clEvEUlN3c104HalfES7_E_St5arrayIPcLm3EEEEviT0_T1_:
.text._ZN2at6native29vectorized_elementwise_kernelILi8EZZZNS0_28sigmoid_backward_kernel_cudaERNS_18TensorIteratorBaseEENKUlvE0_clEvENKUlvE1_clEvEUlN3c104HalfES7_E_St5arrayIPcLm3EEEEviT0_T1_:
        /* <DEDUP_REMOVED lines=111> */
.L_x_12964:
[----:B------:R-:W-:Y:S05]  /*06f0*/  BSYNC.RECONVERGENT B0 ;  /* 0x0000000000007941 */ /* 0x000fea0003800200 */
.L_x_12963:
        /* <DEDUP_REMOVED lines=29> */
.L_x_12966:
[----:B------:R-:W-:Y:S05]  /*08d0*/  BSYNC.RECONVERGENT B0 ;  /* 0x0000000000007941 */ /* 0x000fea0003800200 */
.L_x_12965:
        /* <DEDUP_REMOVED lines=13> */
.L_x_12968:
[----:B------:R-:W-:Y:S05]  /*09b0*/  BSYNC.RECONVERGENT B0 ;  /* 0x0000000000007941 */ /* 0x000fea0003800200 */
.L_x_12967:
        /* <DEDUP_REMOVED lines=12> */
.L_x_12970:
[----:B------:R-:W-:Y:S05]  /*0a80*/  BSYNC.RECONVERGENT B0 ;  /* 0x0000000000007941 */ /* 0x000fea0003800200 */
.L_x_12969:
        /* <DEDUP_REMOVED lines=12> */
.L_x_12972:
[----:B------:R-:W-:Y:S05]  /*0b50*/  BSYNC.RECONVERGENT B0 ;  /* 0x0000000000007941 */ /* 0x000fea0003800200 */
.L_x_12971:
        /* <DEDUP_REMOVED lines=12> */
.L_x_12974:
[----:B------:R-:W-:Y:S05]  /*0c20*/  BSYNC.RECONVERGENT B0 ;  /* 0x0000000000007941 */ /* 0x000fea0003800200 */
.L_x_12973:
        /* <DEDUP_REMOVED lines=12> */
.L_x_12976:
[----:B------:R-:W-:Y:S05]  /*0cf0*/  BSYNC.RECONVERGENT B0 ;  /* 0x0000000000007941 */ /* 0x000fea0003800200 */
.L_x_12975:
        /* <DEDUP_REMOVED lines=12> */
.L_x_12978:
[----:B------:R-:W-:Y:S05]  /*0dc0*/  BSYNC.RECONVERGENT B0 ;  /* 0x0000000000007941 */ /* 0x000fea0003800200 */
.L_x_12977:
        /* <DEDUP_REMOVED lines=18> */
.L_x_12981:
[----:B------:R-:W-:-:S13]  /*0ef0*/  ISETP.GE.U32.AND P0, PT, R3, R2, PT ;  /* 0x000000020300720c */ /* 0x000fda0003f06070 */
[----:B------:R-:W-:Y:S05]  /*0f00*/  @P0 BRA `(.L_x_12983) ;  /* 0x0000000000300947 */ /* 0x000fea0003800000 */
[----:B0-----:R-:W0:Y:S01]  /*0f10*/  LDC.64 R10, c[0x0][0x388] ;  /* 0x0000e200ff0a7b82 */ /* 0x001e220000000a00 */
[----:B------:R-:W-:Y:S02]  /*0f20*/  IADD3 R13, PT, PT, R0, R3, RZ ;  /* 0x00000003000d7210 */ /* 0x000fe40007ffe0ff */
[----:B------:R-:W-:-:S03]  /*0f30*/  IADD3 R3, PT, PT, R3, 0x80, RZ ;  /* 0x0000008003037810 */ /* 0x000fc60007ffe0ff */
[----:B0-----:R-:W-:-:S05]  /*0f40*/  IMAD.WIDE.U32 R10, R13, 0x2, R10 ;  /* 0x000000020d0a7825 */ /* 0x001fca00078e000a */
[----:B------:R1:W-:Y:S02]  /*0f50*/  STG.E.U16 desc[UR4][R10.64], R5 ;  /* 0x000000050a007986 */ /* 0x0003e4000c101504 */
.L_x_12982:
[----:B------:R-:W-:-:S13]  /*0f60*/  ISETP.GE.U32.AND P0, PT, R3, R2, PT ;  /* 0x000000020300720c */ /* 0x000fda0003f06070 */
[----:B------:R-:W-:Y:S05]  /*0f70*/  @P0 BRA `(.L_x_12984) ;  /* 0x0000000000340947 */ /* 0x000fea0003800000 */
[----:B-1----:R-:W1:Y:S01]  /*0f80*/  LDC.64 R4, c[0x0][0x388] ;  /* 0x0000e200ff047b82 */ /* 0x002e620000000a00 */
[----:B0-----:R-:W-:Y:S02]  /*0f90*/  IADD3 R11, PT, PT, R0, R3, RZ ;  /* 0x00000003000b7210 */ /* 0x001fe40007ffe0ff */
[----:B------:R-:W-:-:S03]  /*0fa0*/  IADD3 R3, PT, PT, R3, 0x80, RZ ;  /* 0x0000008003037810 */ /* 0x000fc60007ffe0ff */
[----:B-1----:R-:W-:-:S05]  /*0fb0*/  IMAD.WIDE.U32 R4, R11, 0x2, R4 ;  /* 0x000000020b047825 */ /* 0x002fca00078e0004 */
[----:B------:R1:W-:Y:S02]  /*0fc0*/  STG.E.U16 desc[UR4][R4.64], R6 ;  /* 0x0000000604007986 */ /* 0x0003e4000c101504 */
.L_x_12983:
        /* <DEDUP_REMOVED lines=8> */
.L_x_12984:
[----:B------:R-:W-:Y:S05]  /*1050*/  BSYNC.RELIABLE B1 ;  /* 0x0000000000017941 */ /* 0x000fea0003800100 */
.L_x_12980:
[----:B------:R-:W-:-:S13]  /*1060*/  ISETP.GE.U32.AND P0, PT, R3, R2, PT ;  /* 0x000000020300720c */ /* 0x000fda0003f06070 */
[----:B-12---:R-:W1:Y:S01]  /*1070*/  @!P0 LDC.64 R4, c[0x0][0x388] ;  /* 0x0000e200ff048b82 */ /* 0x006e620000000a00 */
[----:B------:R-:W-:Y:S02]  /*1080*/  @!P0 IADD3 R7, PT, PT, R0, R3, RZ ;  /* 0x0000000300078210 */ /* 0x000fe40007ffe0ff */
[----:B------:R-:W-:-:S03]  /*1090*/  @!P0 IADD3 R3, PT, PT, R3, 0x80, RZ ;  /* 0x0000008003038810 */ /* 0x000fc60007ffe0ff */
[----:B-1----:R-:W-:-:S05]  /*10a0*/  @!P0 IMAD.WIDE.U32 R4, R7, 0x2, R4 ;  /* 0x0000000207048825 */ /* 0x002fca00078e0004 */
[----:B------:R2:W-:Y:S02]  /*10b0*/  @!P0 STG.E.U16 desc[UR4][R4.64], R8 ;  /* 0x0000000804008986 */ /* 0x0005e4000c101504 */
.L_x_12985:
[----:B------:R-:W-:Y:S05]  /*10c0*/  BSYNC.RECONVERGENT B0 ;  /* 0x0000000000007941 */ /* 0x000fea0003800200 */
.L_x_12979:
        /* <DEDUP_REMOVED lines=8> */
.L_x_12962:
        /* <DEDUP_REMOVED lines=8> */
[----:B------:R0:W2:Y:S01]  /*11d0*/  LDG.E.128 R4, desc[UR4][R2.64] ;  /* 0x0000000402047981 */ /* 0x0000a2000c1e1d00 */
[--C-:B---3--:R-:W-:Y:S02]  /*11e0*/  HADD2.F32 R15, -RZ, R8.reuse.H0_H0 ;  /* 0x20000008ff0f7230 */ /* 0x108fe40000004100 */
[----:B------:R-:W-:Y:S02]  /*11f0*/  HADD2.F32 R16, -RZ, R8.H1_H1 ;  /* 0x30000008ff107230 */ /* 0x000fe40000004100 */
[--C-:B------:R-:W-:Y:S02]  /*1200*/  HADD2.F32 R14, -RZ, R9.reuse.H0_H0 ;  /* 0x20000009ff0e7230 */ /* 0x100fe40000004100 */
[----:B------:R-:W-:Y:S01]  /*1210*/  FADD.FTZ R13, -R15, 1 ;  /* 0x3f8000000f0d7421 */ /* 0x000fe20000010100 */
[----:B------:R-:W-:Y:S02]  /*1220*/  HADD2.F32 R9, -RZ, R9.H1_H1 ;  /* 0x30000009ff097230 */ /* 0x000fe40000004100 */
[----:B------:R-:W-:Y:S01]  /*1230*/  FADD.FTZ R8, -R16, 1 ;  /* 0x3f80000010087421 */ /* 0x000fe20000010100 */
[----:B------:R-:W-:Y:S01]  /*1240*/  FADD.FTZ R17, -R14, 1 ;  /* 0x3f8000000e117421 */ /* 0x000fe20000010100 */
[----:B------:R-:W-:Y:S01]  /*1250*/  F2FP.F16.F32.PACK_AB R13, RZ, R13 ;  /* 0x0000000dff0d723e */ /* 0x000fe200000000ff */
[----:B------:R-:W-:-:S02]  /*1260*/  FADD.FTZ R20, -R9, 1 ;  /* 0x3f80000009147421 */ /* 0x000fc40000010100 */
[----:B0-----:R-:W-:Y:S01]  /*1270*/  F2FP.F16.F32.PACK_AB R2, RZ, R8 ;  /* 0x00000008ff02723e */ /* 0x001fe200000000ff */
[----:B------:R-:W-:Y:S01]  /*1280*/  HADD2.F32 R8, -RZ, R10.H0_H0 ;  /* 0x2000000aff087230 */ /* 0x000fe20000004100 */
[----:B------:R-:W-:Y:S01]  /*1290*/  F2FP.F16.F32.PACK_AB R19, RZ, R17 ;  /* 0x00000011ff13723e */ /* 0x000fe200000000ff */
[----:B------:R-:W-:Y:S01]  /*12a0*/  HADD2.F32 R18, -RZ, R13.H0_H0 ;  /* 0x2000000dff127230 */ /* 0x000fe20000004100 */
[----:B------:R-:W-:Y:S01]  /*12b0*/  F2FP.F16.F32.PACK_AB R20, RZ, R20 ;  /* 0x00000014ff14723e */ /* 0x000fe200000000ff */
[----:B--2---:R-:W-:Y:S02]  /*12c0*/  HADD2.F32 R17, -RZ, R4.H0_H0 ;  /* 0x20000004ff117230 */ /* 0x004fe40000004100 */
[----:B------:R-:W-:Y:S02]  /*12d0*/  HADD2.F32 R3, -RZ, R2.H0_H0 ;  /* 0x20000002ff037230 */ /* 0x000fe40000004100 */
[----:B------:R-:W-:Y:S02]  /*12e0*/  HADD2.F32 R2, -RZ, R19.H0_H0 ;  /* 0x20000013ff027230 */ /* 0x000fe40000004100 */
[----:B------:R-:W-:Y:S01]  /*12f0*/  FMUL.FTZ R17, R17, R18 ;  /* 0x0000001211117220 */ /* 0x000fe20000410000 */
[----:B------:R-:W-:-:S02]  /*1300*/  HADD2.F32 R18, -RZ, R4.H1_H1 ;  /* 0x30000004ff127230 */ /* 0x000fc40000004100 */
[----:B------:R-:W-:Y:S02]  /*1310*/  HADD2.F32 R19, -RZ, R5.H0_H0 ;  /* 0x20000005ff137230 */ /* 0x000fe40000004100 */
[----:B------:R-:W-:Y:S02]  /*1320*/  HADD2.F32 R13, -RZ, R10.H1_H1 ;  /* 0x3000000aff0d7230 */ /* 0x000fe40000004100 */
[----:B------:R-:W-:Y:S01]  /*1330*/  FMUL.FTZ R18, R18, R3 ;  /* 0x0000000312127220 */ /* 0x000fe20000410000 */
[--C-:B------:R-:W-:Y:S02]  /*1340*/  HADD2.F32 R10, -RZ, R11.reuse.H0_H0 ;  /* 0x2000000bff0a7230 */ /* 0x100fe40000004100 */
[----:B------:R-:W-:Y:S01]  /*1350*/  FMUL.FTZ R19, R19, R2 ;  /* 0x0000000213137220 */ /* 0x000fe20000410000 */
[----:B------:R-:W-:Y:S01]  /*1360*/  HADD2.F32 R11, -RZ, R11.H1_H1 ;  /* 0x3000000bff0b7230 */ /* 0x000fe20000004100 */
[----:B------:R-:W0:Y:S01]  /*1370*/  LDC.64 R2, c[0x0][0x388] ;  /* 0x0000e200ff027b82 */ /* 0x000e220000000a00 */
[----:B------:R-:W-:-:S02]  /*1380*/  HADD2.F32 R21, -RZ, R20.H0_H0 ;  /* 0x20000014ff157230 */ /* 0x000fc40000004100 */
[----:B------:R-:W-:Y:S01]  /*1390*/  FADD.FTZ R20, -R8, 1 ;  /* 0x3f80000008147421 */ /* 0x000fe20000010100 */
[----:B------:R-:W-:Y:S01]  /*13a0*/  FADD.FTZ R22, -R13, 1 ;  /* 0x3f8000000d167421 */ /* 0x000fe20000010100 */
[----:B------:R-:W-:Y:S01]  /*13b0*/  FADD.FTZ R23, -R10, 1 ;  /* 0x3f8000000a177421 */ /* 0x000fe20000010100 */
[----:B------:R-:W-:Y:S01]  /*13c0*/  FADD.FTZ R24, -R11, 1 ;  /* 0x3f8000000b187421 */ /* 0x000fe20000010100 */
[----:B------:R-:W-:Y:S01]  /*13d0*/  HADD2.F32 R4, -RZ, R5.H1_H1 ;  /* 0x30000005ff047230 */ /* 0x000fe20000004100 */
[----:B------:R-:W-:Y:S02]  /*13e0*/  F2FP.F16.F32.PACK_AB R20, RZ, R20 ;  /* 0x00000014ff14723e */ /* 0x000fe400000000ff */
[----:B------:R-:W-:Y:S02]  /*13f0*/  F2FP.F16.F32.PACK_AB R5, RZ, R22 ;  /* 0x00000016ff05723e */ /* 0x000fe400000000ff */
[----:B------:R-:W-:Y:S01]  /*1400*/  F2FP.F16.F32.PACK_AB R23, RZ, R23 ;  /* 0x00000017ff17723e */ /* 0x000fe200000000ff */
[----:B------:R-:W-:Y:S01]  /*1410*/  FMUL.FTZ R4, R4, R21 ;  /* 0x0000001504047220 */ /* 0x000fe20000410000 */
[----:B------:R-:W-:Y:S01]  /*1420*/  F2FP.F16.F32.PACK_AB R24, RZ, R24 ;  /* 0x00000018ff18723e */ /* 0x000fe200000000ff */
[----:B------:R-:W-:Y:S01]  /*1430*/  HADD2.F32 R22, -RZ, R20.H0_H0 ;  /* 0x20000014ff167230 */ /* 0x000fe20000004100 */
[----:B------:R-:W-:Y:S01]  /*1440*/  F2FP.F16.F32.PACK_AB R17, RZ, R17 ;  /* 0x00000011ff11723e */ /* 0x000fe200000000ff */
[----:B------:R-:W-:Y:S01]  /*1450*/  HADD2.F32 R21, -RZ, R5.H0_H0 ;  /* 0x20000005ff157230 */ /* 0x000fe20000004100 */
[----:B------:R-:W-:Y:S01]  /*1460*/  F2FP.F16.F32.PACK_AB R19, RZ, R19 ;  /* 0x00000013ff13723e */ /* 0x000fe200000000ff */
[----:B------:R-:W-:Y:S01]  /*1470*/  HADD2.F32 R5, -RZ, R6.H0_H0 ;  /* 0x20000006ff057230 */ /* 0x000fe20000004100 */
[----:B------:R-:W-:Y:S01]  /*1480*/  F2FP.F16.F32.PACK_AB R4, RZ, R4 ;  /* 0x00000004ff04723e */ /* 0x000fe200000000ff */
[----:B------:R-:W-:-:S02]  /*1490*/  HADD2.F32 R20, -RZ, R7.H0_H0 ;  /* 0x20000007ff147230 */ /* 0x000fc40000004100 */
[----:B------:R-:W-:Y:S02]  /*14a0*/  HADD2.F32 R6, -RZ, R6.H1_H1 ;  /* 0x30000006ff067230 */ /* 0x000fe40000004100 */
[----:B------:R-:W-:Y:S01]  /*14b0*/  FMUL.FTZ R5, R5, R22 ;  /* 0x0000001605057220 */ /* 0x000fe20000410000 */
[----:B------:R-:W-:Y:S02]  /*14c0*/  HADD2.F32 R7, -RZ, R7.H1_H1 ;  /* 0x30000007ff077230 */ /* 0x000fe40000004100 */
[----:B------:R-:W-:Y:S02]  /*14d0*/  HADD2.F32 R23, -RZ, R23.H0_H0 ;  /* 0x20000017ff177230 */ /* 0x000fe40000004100 */
[----:B------:R-:W-:Y:S01]  /*14e0*/  FMUL.FTZ R6, R6, R21 ;  /* 0x0000001506067220 */ /* 0x000fe20000410000 */
[----:B------:R-:W-:Y:S01]  /*14f0*/  HADD2.F32 R24, -RZ, R24.H0_H0 ;  /* 0x20000018ff187230 */ /* 0x000fe20000004100 */
[----:B------:R-:W-:Y:S01]  /*1500*/  F2FP.F16.F32.PACK_AB R21, RZ, R18 ;  /* 0x00000012ff15723e */ /* 0x000fe200000000ff */
[----:B0-----:R-:W-:-:S04]  /*1510*/  IMAD.WIDE.U32 R2, R0, 0x2, R2 ;  /* 0x0000000200027825 */ /* 0x001fc800078e0002 */
[----:B------:R-:W-:Y:S01]  /*1520*/  FMUL.FTZ R20, R20, R23 ;  /* 0x0000001714147220 */ /* 0x000fe20000410000 */
[----:B------:R-:W-:Y:S01]  /*1530*/  F2FP.F16.F32.PACK_AB R5, RZ, R5 ;  /* 0x00000005ff05723e */ /* 0x000fe200000000ff */
[----:B------:R-:W-:Y:S01]  /*1540*/  FMUL.FTZ R7, R7, R24 ;  /* 0x0000001807077220 */ /* 0x000fe20000410000 */
[----:B------:R-:W-:Y:S01]  /*1550*/  F2FP.F16.F32.PACK_AB R6, RZ, R6 ;  /* 0x00000006ff06723e */ /* 0x000fe200000000ff */
[----:B------:R-:W-:Y:S01]  /*1560*/  HADD2.F32 R18, -RZ, R17.H0_H0 ;  /* 0x20000011ff127230 */ /* 0x000fe20000004100 */
[----:B------:R-:W-:Y:S01]  /*1570*/  F2FP.F16.F32.PACK_AB R20, RZ, R20 ;  /* 0x00000014ff14723e */ /* 0x000fe200000000ff */
[----:B------:R-:W-:Y:S01]  /*1580*/  HADD2.F32 R21, -RZ, R21.H0_H0 ;  /* 0x20000015ff157230 */ /* 0x000fe20000004100 */
[----:B------:R-:W-:Y:S01]  /*1590*/  F2FP.F16.F32.PACK_AB R0, RZ, R7 ;  /* 0x00000007ff00723e */ /* 0x000fe200000000ff */
[----:B------:R-:W-:Y:S02]  /*15a0*/  HADD2.F32 R19, -RZ, R19.H0_H0 ;  /* 0x20000013ff137230 */ /* 0x000fe40000004100 */
[----:B------:R-:W-:Y:S01]  /*15b0*/  FMUL.FTZ R15, R15, R18 ;  /* 0x000000120f0f7220 */ /* 0x000fe20000410000 */
[----:B------:R-:W-:-:S02]  /*15c0*/  HADD2.F32 R4, -RZ, R4.H0_H0 ;  /* 0x20000004ff047230 */ /* 0x000fc40000004100 */
[----:B------:R-:W-:Y:S01]  /*15d0*/  FMUL.FTZ R16, R16, R21 ;  /* 0x0000001510107220 */ /* 0x000fe20000410000 */
[----:B------:R-:W-:Y:S02]  /*15e0*/  HADD2.F32 R5, -RZ, R5.H0_H0 ;  /* 0x20000005ff057230 */ /* 0x000fe40000004100 */
[----:B------:R-:W-:Y:S01]  /*15f0*/  FMUL.FTZ R14, R14, R19 ;  /* 0x000000130e0e7220 */ /* 0x000fe20000410000 */
[----:B------:R-:W-:Y:S02]  /*1600*/  HADD2.F32 R6, -RZ, R6.H0_H0 ;  /* 0x20000006ff067230 */ /* 0x000fe40000004100 */
[----:B------:R-:W-:Y:S01]  /*1610*/  FMUL.FTZ R17, R9, R4 ;  /* 0x0000000409117220 */ /* 0x000fe20000410000 */
[----:B------:R-:W-:Y:S02]  /*1620*/  HADD2.F32 R7, -RZ, R20.H0_H0 ;  /* 0x20000014ff077230 */ /* 0x000fe40000004100 */
[----:B------:R-:W-:Y:S01]  /*1630*/  FMUL.FTZ R5, R8, R5 ;  /* 0x0000000508057220 */ /* 0x000fe20000410000 */
[----:B------:R-:W-:-:S02]  /*1640*/  HADD2.F32 R0, -RZ, R0.H0_H0 ;  /* 0x20000000ff007230 */ /* 0x000fc40000004100 */
[----:B------:R-:W-:Y:S01]  /*1650*/  FMUL.FTZ R6, R13, R6 ;  /* 0x000000060d067220 */ /* 0x000fe20000410000 */
[----:B------:R-:W-:-:S04]  /*1660*/  IMAD.WIDE.U32 R2, R12, 0x10, R2 ;  /* 0x000000100c027825 */ /* 0x000fc800078e0002 */
[----:B------:R-:W-:Y:S01]  /*1670*/  FMUL.FTZ R7, R10, R7 ;  /* 0x000000070a077220 */ /* 0x000fe20000410000 */
[----:B------:R-:W-:Y:S01]  /*1680*/  F2FP.F16.F32.PACK_AB R16, R16, R15 ;  /* 0x0000000f1010723e */ /* 0x000fe200000000ff */
[----:B------:R-:W-:Y:S01]  /*1690*/  FMUL.FTZ R0, R11, R0 ;  /* 0x000000000b007220 */ /* 0x000fe20000410000 */
[----:B------:R-:W-:Y:S02]  /*16a0*/  F2FP.F16.F32.PACK_AB R17, R17, R14 ;  /* 0x0000000e1111723e */ /* 0x000fe400000000ff */
[----:B------:R-:W-:Y:S02]  /*16b0*/  F2FP.F16.F32.PACK_AB R18, R6, R5 ;  /* 0x000000050612723e */ /* 0x000fe400000000ff */
[----:B------:R-:W-:-:S05]  /*16c0*/  F2FP.F16.F32.PACK_AB R19, R0, R7 ;  /* 0x000000070013723e */ /* 0x000fca00000000ff */
[----:B------:R-:W-:Y:S01]  /*16d0*/  STG.E.128 desc[UR4][R2.64], R16 ;  /* 0x0000001002007986 */ /* 0x000fe2000c101d04 */
[----:B------:R-:W-:Y:S05]  /*16e0*/  EXIT ;  /* 0x000000000000794d */ /* 0x000fea0003800000 */
.L_x_12986:
        /* <DEDUP_REMOVED lines=9> */
.L_x_14689:


//--------------------- .text._ZN2at6native18elementwise_kernelILi128ELi4EZNS0_15gpu_kernel_implIZZZNS0_28sigmoid_backward_kernel_cudaERNS_18TensorIteratorBaseEENKUlvE0_clEvENKUlvE0_clEvEUlffE_EEvS4_RKT_EUliE_EEviT1_ --------------------------
	.section	.text._ZN2at6native18elementwise_kernelILi128ELi4EZNS0_15gpu_kernel_implIZZZNS0_28sigmoid_backward_kernel_cudaERNS_18TensorIteratorBaseEENKUlvE0_clEvENKUlvE0_clEvEUlffE_EEvS4_RKT_EUliE_EEviT1_,"ax",@progbits
	.align	128
        .global         _ZN2at6native18elementwise_kernelILi128ELi4EZNS0_15gpu_kernel_implIZZZNS0_28sigmoid_backward_kernel_cudaERNS_18TensorIteratorBaseEENKUlvE0_clEvENKUlvE0_clEvEUlffE_EEvS4_RKT_EUliE_EEviT1_
        .type           _ZN2at6native18elementwise_kernelILi128ELi4EZNS0_15gpu_kernel_implIZZZNS0_28sigmoid_backward_kernel_cudaERNS_18TensorIteratorBaseEENKUlvE0_clEvENKUlvE0_clEvEUlffE_EEvS4_RKT_EUliE_EEviT1_,@function
        .size           _ZN2at6native18elementwise_kernelILi128ELi4EZNS0_15gpu_kernel_implIZZZNS0_28sigmoid_backward_kernel_cudaERNS_18TensorIteratorBaseEENKUlvE0_clEvENKUlvE0_clEvEUlffE_EEvS4_RKT_EUliE_EEviT1_,(.L_x_14690 - _ZN2at6native18elementwise_kernelILi128ELi4EZNS0_15gpu_kernel_implIZZZNS0_28sigmoid_backward_kernel_cudaERNS_18TensorIteratorBaseEENKUlvE0_clEvENKUlvE0_clEvEUlffE_EEvS4_RKT_EUliE_EEviT1_)
        .other          _ZN2at6native18elementwise_kernelILi128ELi4EZNS0_15gpu_kernel_implIZZZNS0_28sigmoid_backward_kernel_cudaERNS_18TensorIteratorBaseEENKUlvE0_clEvENKUlvE0_clEvEUlffE_EEvS4_RKT_EUliE_EEviT1_,@"STO_CUDA_ENTRY STV_DEFAULT"
_ZN2at6native18elementwise_kernelILi128ELi4EZNS0_15gpu_kernel_implIZZZNS0_28sigmoid_backward_kernel_cudaERNS_18TensorIteratorBaseEENKUlvE0_clEvENKUlvE0_clEvEUlffE_EEvS4_RKT_EUliE_EEviT1_:
.text._ZN2at6native18elementwise_kernelILi128ELi4EZNS0_15gpu_kernel_implIZZZNS0_28sigmoid_backward_kernel_cudaERNS_18TensorIteratorBaseEENKUlvE0_clEvENKUlvE0_clEvEUlffE_EEvS4_RKT_EUliE_EEviT1_:
        /* <DEDUP_REMOVED lines=371> */
.L_x_12989:
        /* <DEDUP_REMOVED lines=18> */
.L_x_12994:
[----:B------:R-:W2:Y:S02]  /*1850*/  LDG.E.U8 R2, desc[UR36][R2.64] ;  /* 0x0000002402027981 */ /* 0x000ea4000c1e1100 */
[----:B--2---:R-:W-:Y:S01]  /*1860*/  I2FP.F32.U32 R19, R2 ;  /* 0x0000000200137245 */ /* 0x004fe20000201000 */
[----:B------:R-:W-:Y:S06]  /*1870*/  BRA `(.L_x_12996) ;  /* 0x0000000c00247947 */ /* 0x000fec0003800000 */
.L_x_12993:
        /* <DEDUP_REMOVED lines=9> */
.L_x_12998:
[----:B------:R-:W2:Y:S02]  /*1910*/  LDG.E R2, desc[UR36][R2.64] ;  /* 0x0000002402027981 */ /* 0x000ea4000c1e1900 */
[----:B--2---:R-:W-:Y:S01]  /*1920*/  I2FP.F32.S32 R19, R2 ;  /* 0x0000000200137245 */ /* 0x004fe20000201400 */
[----:B------:R-:W-:Y:S06]  /*1930*/  BRA `(.L_x_12996) ;  /* 0x0000000800f47947 */ /* 0x000fec0003800000 */
.L_x_12997:
[----:B------:R-:W2:Y:S02]  /*1940*/  LDG.E.U16 R2, desc[UR36][R2.64] ;  /* 0x0000002402027981 */ /* 0x000ea4000c1e1500 */
[----:B--2---:R0:W1:Y:S01]  /*1950*/  I2F.S16 R19, R2 ;  /* 0x0000000200137306 */ /* 0x0040620000101400 */
[----:B------:R-:W-:Y:S05]  /*1960*/  BRA `(.L_x_12996) ;  /* 0x0000000800e87947 */ /* 0x000fea0003800000 */
.L_x_12992:
        /* <DEDUP_REMOVED lines=8> */
.L_x_13000:
[----:B------:R-:W2:Y:S02]  /*19f0*/  LDG.E.U16 R2, desc[UR36][R2.64] ;  /* 0x0000002402027981 */ /* 0x000ea4000c1e1500 */
[----:B--2---:R-:W-:Y:S01]  /*1a00*/  HADD2.F32 R19, -RZ, R2.H0_H0 ;  /* 0x20000002ff137230 */ /* 0x004fe20000004100 */
[----:B------:R-:W-:Y:S06]  /*1a10*/  BRA `(.L_x_12996) ;  /* 0x0000000800bc7947 */ /* 0x000fec0003800000 */
.L_x_12999:
        /* <DEDUP_REMOVED lines=8> */
.L_x_13002:
[----:B------:R-:W2:Y:S02]  /*1aa0*/  LDG.E.U16 R2, desc[UR36][R2.64] ;  /* 0x0000002402027981 */ /* 0x000ea4000c1e1500 */
[----:B--2---:R-:W-:Y:S01]  /*1ab0*/  HADD2.F32 R19, -RZ, R2.H0_H0 ;  /* 0x20000002ff137230 */ /* 0x004fe20000004100 */
[----:B------:R-:W-:Y:S06]  /*1ac0*/  BRA `(.L_x_12996) ;  /* 0x0000000800907947 */ /* 0x000fec0003800000 */
.L_x_13001:
[----:B------:R-:W2:Y:S01]  /*1ad0*/  LDG.E.64 R2, desc[UR36][R2.64] ;  /* 0x0000002402027981 */ /* 0x000ea2000c1e1b00 */
[----:B------:R-:W-:Y:S01]  /*1ae0*/  UMOV UR4, 0xf0000000 ;  /* 0xf000000000047882 */ /* 0x000fe20000000000 */
[----:B------:R-:W-:Y:S01]  /*1af0*/  UMOV UR5, 0x380fffff ;  /* 0x380fffff00057882 */ /* 0x000fe20000000000 */
[----:B--2---:R-:W0:Y:S01]  /*1b00*/  F2F.F32.F64 R19, R2 ;  /* 0x0000000200137310 */ /* 0x004e220000301000 */
[----:B------:R-:W-:-:S14]  /*1b10*/  DSETP.GEU.AND P0, PT, |R2|, UR4, PT ;  /* 0x0000000402007e2a */ /* 0x000fdc000bf0e200 */
[----:B0-----:R-:W-:Y:S01]  /*1b20*/  @!P0 FMUL R19, R19, 1.175494350822287508e-38 ;  /* 0x0080000013138820 */ /* 0x001fe20000400000 */
[----:B------:R-:W-:Y:S06]  /*1b30*/  BRA `(.L_x_12996) ;  /* 0x0000000800747947 */ /* 0x000fec0003800000 */
.L_x_12991:
        /* <DEDUP_REMOVED lines=12> */
.L_x_13005:
[----:B------:R-:W2:Y:S01]  /*1c00*/  LDG.E.64 R2, desc[UR36][R2.64] ;  /* 0x0000002402027981 */ /* 0x000ea2000c1e1b00 */
[----:B------:R-:W-:Y:S01]  /*1c10*/  UMOV UR4, 0xf0000000 ;  /* 0xf000000000047882 */ /* 0x000fe20000000000 */
[----:B------:R-:W-:Y:S01]  /*1c20*/  UMOV UR5, 0x380fffff ;  /* 0x380fffff00057882 */ /* 0x000fe20000000000 */
[----:B--2---:R-:W0:Y:S01]  /*1c30*/  F2F.F32.F64 R19, R2 ;  /* 0x0000000200137310 */ /* 0x004e220000301000 */
[----:B------:R-:W-:-:S14]  /*1c40*/  DSETP.GEU.AND P0, PT, |R2|, UR4, PT ;  /* 0x0000000402007e2a */ /* 0x000fdc000bf0e200 */
[----:B0-----:R-:W-:Y:S01]  /*1c50*/  @!P0 FMUL R19, R19, 1.175494350822287508e-38 ;  /* 0x0080000013138820 */ /* 0x001fe20000400000 */
[----:B------:R-:W-:Y:S06]  /*1c60*/  BRA `(.L_x_12996) ;  /* 0x0000000800287947 */ /* 0x000fec0003800000 */
.L_x_13004:
        /* <DEDUP_REMOVED lines=25> */
.L_x_13007:
        /* <DEDUP_REMOVED lines=12> */
.L_x_13006:
[----:B------:R-:W2:Y:S02]  /*1ec0*/  LDG.E.U16 R2, desc[UR36][R2.64] ;  /* 0x0000002402027981 */ /* 0x000ea4000c1e1500 */
[----:B--2---:R-:W-:Y:S01]  /*1ed0*/  IMAD.U32 R19, R2, 0x10000, RZ ;  /* 0x0001000002137824 */ /* 0x004fe200078e00ff */
[----:B------:R-:W-:Y:S06]  /*1ee0*/  BRA `(.L_x_12996) ;  /* 0x0000000400887947 */ /* 0x000fec0003800000 */
.L_x_13003:
        /* <DEDUP_REMOVED lines=11> */
.L_x_13010:
        /* <DEDUP_REMOVED lines=20> */
.L_x_13012:
[----:B------:R-:W-:Y:S05]  /*20e0*/  BSYNC.RECONVERGENT B0 ;  /* 0x0000000000007941 */ /* 0x000fea0003800200 */
.L_x_13011:
[----:B------:R-:W-:Y:S02]  /*20f0*/  SHF.L.U32 R0, R0, 0x14, RZ ;  /* 0x0000001400007819 */ /* 0x000fe400000006ff */
[----:B------:R-:W-:-:S04]  /*2100*/  LEA R2, R2, 0x3b800000, 0x17 ;  /* 0x3b80000002027811 */ /* 0x000fc800078eb8ff */
[----:B------:R-:W-:Y:S01]  /*2110*/  LOP3.LUT R19, R2, R0, R19, 0xfe, !PT ;  /* 0x0000000002137212 */ /* 0x000fe200078efe13 */
[----:B------:R-:W-:Y:S06]  /*2120*/  BRA `(.L_x_12996) ;  /* 0x0000000000f87947 */ /* 0x000fec0003800000 */
.L_x_13009:
        /* <DEDUP_REMOVED lines=20> */
.L_x_13014:
[----:B------:R-:W-:Y:S05]  /*2270*/  BSYNC.RECONVERGENT B0 ;  /* 0x0000000000007941 */ /* 0x000fea0003800200 */
.L_x_13013:
[----:B------:R-:W-:Y:S01]  /*2280*/  IMAD.SHL.U32 R0, R0, 0x200000, RZ ;  /* 0x0020000000007824 */ /* 0x000fe200078e00ff */
[----:B------:R-:W-:-:S04]  /*2290*/  LEA R2, R2, 0x37800000, 0x17 ;  /* 0x3780000002027811 */ /* 0x000fc800078eb8ff */
[----:B------:R-:W-:Y:S01]  /*22a0*/  LOP3.LUT R19, R2, R0, R19, 0xfe, !PT ;  /* 0x0000000002137212 */ /* 0x000fe200078efe13 */
[----:B------:R-:W-:Y:S06]  /*22b0*/  BRA `(.L_x_12996) ;  /* 0x0000000000947947 */ /* 0x000fec0003800000 */
.L_x_13008:
[----:B------:R-:W-:-:S09]  /*22c0*/  UISETP.NE.AND UP0, UPT, UR4, 0x1c, UPT ;  /* 0x0000001c0400788c */ /* 0x000fd2000bf05270 */
[----:B------:R-:W-:Y:S05]  /*22d0*/  BRA.U !UP0, `(.L_x_13015) ;  /* 0x0000000108847547 */ /* 0x000fea000b800000 */
[----:B------:R-:W-:-:S09]  /*22e0*/  UISETP.NE.AND UP0, UPT, UR4, 0x1d, UPT ;  /* 0x0000001d0400788c */ /* 0x000fd2000bf05270 */
[----:B------:R-:W-:Y:S05]  /*22f0*/  BRA.U !UP0, `(.L_x_13016) ;  /* 0x0000000108707547 */ /* 0x000fea000b800000 */
[----:B------:R-:W-:-:S09]  /*2300*/  UISETP.NE.AND UP0, UPT, UR4, 0x2c, UPT ;  /* 0x0000002c0400788c */ /* 0x000fd2000bf05270 */
[----:B------:R-:W-:Y:S05]  /*2310*/  BRA.U !UP0, `(.L_x_13017) ;  /* 0x0000000108487547 */ /* 0x000fea000b800000 */
.L_x_12995:
        /* <DEDUP_REMOVED lines=16> */
.L_x_13018:
[----:B------:R-:W-:Y:S01]  /*2420*/  MOV R19, RZ ;  /* 0x000000ff00137202 */ /* 0x000fe20000000f00 */
[----:B------:R-:W-:Y:S06]  /*2430*/  BRA `(.L_x_12996) ;  /* 0x0000000000347947 */ /* 0x000fec0003800000 */
.L_x_13017:
        /* <DEDUP_REMOVED lines=8> */
.L_x_13016:
[----:B------:R-:W2:Y:S02]  /*24c0*/  LDG.E.64 R2, desc[UR36][R2.64] ;  /* 0x0000002402027981 */ /* 0x000ea4000c1e1b00 */
[----:B--2---:R0:W1:Y:S01]  /*24d0*/  I2F.U64 R19, R2 ;  /* 0x0000000200137312 */ /* 0x0040620000301000 */
[----:B------:R-:W-:Y:S05]  /*24e0*/  BRA `(.L_x_12996) ;  /* 0x0000000000087947 */ /* 0x000fea0003800000 */
.L_x_13015:
[----:B------:R-:W2:Y:S02]  /*24f0*/  LDG.E R2, desc[UR36][R2.64] ;  /* 0x0000002402027981 */ /* 0x000ea4000c1e1900 */
[----:B--2---:R-:W-:-:S07]  /*2500*/  I2FP.F32.U32 R19, R2 ;  /* 0x0000000200137245 */ /* 0x004fce0000201000 */
.L_x_12996:
[----:B------:R-:W-:Y:S05]  /*2510*/  BSYNC.RECONVERGENT B6 ;  /* 0x0000000000067941 */ /* 0x000fea0003800200 */
.L_x_12990:
        /* <DEDUP_REMOVED lines=18> */
.L_x_13023:
[----:B------:R-:W2:Y:S02]  /*2640*/  LDG.E.U8 R2, desc[UR36][R2.64] ;  /* 0x0000002402027981 */ /* 0x000ea4000c1e1100 */
[----:B--2---:R-:W-:Y:S01]  /*2650*/  I2FP.F32.U32 R4, R2 ;  /* 0x0000000200047245 */ /* 0x004fe20000201000 */
[----:B------:R-:W-:Y:S06]  /*2660*/  BRA `(.L_x_13025) ;  /* 0x0000000c00247947 */ /* 0x000fec0003800000 */
.L_x_13022:
        /* <DEDUP_REMOVED lines=9> */
.L_x_13027:
[----:B------:R-:W2:Y:S02]  /*2700*/  LDG.E R2, desc[UR36][R2.64] ;  /* 0x0000002402027981 */ /* 0x000ea4000c1e1900 */
[----:B--2---:R-:W-:Y:S01]  /*2710*/  I2FP.F32.S32 R4, R2 ;  /* 0x0000000200047245 */ /* 0x004fe20000201400 */
[----:B------:R-:W-:Y:S06]  /*2720*/  BRA `(.L_x_13025) ;  /* 0x0000000800f47947 */ /* 0x000fec0003800000 */
.L_x_13026:
[----:B------:R-:W2:Y:S02]  /*2730*/  LDG.E.U16 R2, desc[UR36][R2.64] ;  /* 0x0000002402027981 */ /* 0x000ea4000c1e1500 */
[----:B--2---:R0:W2:Y:S01]  /*2740*/  I2F.S16 R4, R2 ;  /* 0x0000000200047306 */ /* 0x0040a20000101400 */
[----:B------:R-:W-:Y:S05]  /*2750*/  BRA `(.L_x_13025) ;  /* 0x0000000800e87947 */ /* 0x000fea0003800000 */
.L_x_13021:
        /* <DEDUP_REMOVED lines=8> */
.L_x_13029:
[----:B------:R-:W2:Y:S02]  /*27e0*/  LDG.E.U16 R2, desc[UR36][R2.64] ;  /* 0x0000002402027981 */ /* 0x000ea4000c1e1500 */
[----:B--2---:R-:W-:Y:S01]  /*27f0*/  HADD2.F32 R4, -RZ, R2.H0_H0 ;  /* 0x20000002ff047230 */ /* 0x004fe20000004100 */
[----:B------:R-:W-:Y:S06]  /*2800*/  BRA `(.L_x_13025) ;  /* 0x0000000800bc7947 */ /* 0x000fec0003800000 */
.L_x_13028:
        /* <DEDUP_REMOVED lines=8> */
.L_x_13031:
[----:B------:R-:W2:Y:S02]  /*2890*/  LDG.E.U16 R2, desc[UR36][R2.64] ;  /* 0x0000002402027981 */ /* 0x000ea4000c1e1500 */
[----:B--2---:R-:W-:Y:S01]  /*28a0*/  HADD2.F32 R4, -RZ, R2.H0_H0 ;  /* 0x20000002ff047230 */ /* 0x004fe20000004100 */
[----:B------:R-:W-:Y:S06]  /*28b0*/  BRA `(.L_x_13025) ;  /* 0x0000000800907947 */ /* 0x000fec0003800000 */
.L_x_13030:
[----:B------:R-:W2:Y:S01]  /*28c0*/  LDG.E.64 R2, desc[UR36][R2.64] ;  /* 0x0000002402027981 */ /* 0x000ea2000c1e1b00 */
[----:B------:R-:W-:Y:S01]  /*28d0*/  UMOV UR4, 0xf0000000 ;  /* 0xf000000000047882 */ /* 0x000fe20000000000 */
[----:B------:R-:W-:Y:S01]  /*28e0*/  UMOV UR5, 0x380fffff ;  /* 0x380fffff00057882 */ /* 0x000fe20000000000 */
[----:B--2---:R-:W0:Y:S01]  /*28f0*/  F2F.F32.F64 R4, R2 ;  /* 0x0000000200047310 */ /* 0x004e220000301000 */
[----:B------:R-:W-:-:S14]  /*2900*/  DSETP.GEU.AND P0, PT, |R2|, UR4, PT ;  /* 0x0000000402007e2a */ /* 0x000fdc000bf0e200 */
[----:B0-----:R-:W-:Y:S01]  /*2910*/  @!P0 FMUL R4, R4, 1.175494350822287508e-38 ;  /* 0x0080000004048820 */ /* 0x001fe20000400000 */
[----:B------:R-:W-:Y:S06]  /*2920*/  BRA `(.L_x_13025) ;  /* 0x0000000800747947 */ /* 0x000fec0003800000 */
.L_x_13020:
        /* <DEDUP_REMOVED lines=12> */
.L_x_13034:
[----:B------:R-:W2:Y:S01]  /*29f0*/  LDG.E.64 R2, desc[UR36][R2.64] ;  /* 0x0000002402027981 */ /* 0x000ea2000c1e1b00 */
[----:B------:R-:W-:Y:S01]  /*2a00*/  UMOV UR4, 0xf0000000 ;  /* 0xf000000000047882 */ /* 0x000fe20000000000 */
[----:B------:R-:W-:Y:S01]  /*2a10*/  UMOV UR5, 0x380fffff ;  /* 0x380fffff00057882 */ /* 0x000fe20000000000 */
[----:B--2---:R-:W0:Y:S01]  /*2a20*/  F2F.F32.F64 R4, R2 ;  /* 0x0000000200047310 */ /* 0x004e220000301000 */
[----:B------:R-:W-:-:S14]  /*2a30*/  DSETP.GEU.AND P0, PT, |R2|, UR4, PT ;  /* 0x0000000402007e2a */ /* 0x000fdc000bf0e200 */
[----:B0-----:R-:W-:Y:S01]  /*2a40*/  @!P0 FMUL R4, R4, 1.175494350822287508e-38 ;  /* 0x0080000004048820 */ /* 0x001fe20000400000 */
[----:B------:R-:W-:Y:S06]  /*2a50*/  BRA `(.L_x_13025) ;  /* 0x0000000800287947 */ /* 0x000fec0003800000 */
.L_x_13033:
        /* <DEDUP_REMOVED lines=25> */
.L_x_13036:
        /* <DEDUP_REMOVED lines=12> */
.L_x_13035:
[----:B------:R-:W2:Y:S02]  /*2cb0*/  LDG.E.U16 R2, desc[UR36][R2.64] ;  /* 0x0000002402027981 */ /* 0x000ea4000c1e1500 */
[----:B--2---:R-:W-:Y:S01]  /*2cc0*/  IMAD.U32 R4, R2, 0x10000, RZ ;  /* 0x0001000002047824 */ /* 0x004fe200078e00ff */
[----:B------:R-:W-:Y:S06]  /*2cd0*/  BRA `(.L_x_13025) ;  /* 0x0000000400887947 */ /* 0x000fec0003800000 */
.L_x_13032:
        /* <DEDUP_REMOVED lines=11> */
.L_x_13039:
        /* <DEDUP_REMOVED lines=20> */
.L_x_13041:
[----:B------:R-:W-:Y:S05]  /*2ed0*/  BSYNC.RECONVERGENT B0 ;  /* 0x0000000000007941 */ /* 0x000fea0003800200 */
.L_x_13040:
[----:B------:R-:W-:Y:S01]  /*2ee0*/  IMAD.SHL.U32 R0, R0, 0x100000, RZ ;  /* 0x0010000000007824 */ /* 0x000fe200078e00ff */
[----:B------:R-:W-:-:S04]  /*2ef0*/  LEA R2, R2, 0x3b800000, 0x17 ;  /* 0x3b80000002027811 */ /* 0x000fc800078eb8ff */
[----:B------:R-:W-:Y:S01]  /*2f00*/  LOP3.LUT R4, R2, R0, R7, 0xfe, !PT ;  /* 0x0000000002047212 */ /* 0x000fe200078efe07 */
[----:B------:R-:W-:Y:S06]  /*2f10*/  BRA `(.L_x_13025) ;  /* 0x0000000000f87947 */ /* 0x000fec0003800000 */
.L_x_13038:
        /* <DEDUP_REMOVED lines=20> */
.L_x_13043:
[----:B------:R-:W-:Y:S05]  /*3060*/  BSYNC.RECONVERGENT B0 ;  /* 0x0000000000007941 */ /* 0x000fea0003800200 */
.L_x_13042:
[----:B------:R-:W-:Y:S02]  /*3070*/  SHF.L.U32 R0, R0, 0x15, RZ ;  /* 0x0000001500007819 */ /* 0x000fe400000006ff */
[----:B------:R-:W-:-:S04]  /*3080*/  LEA R2, R2, 0x37800000, 0x17 ;  /* 0x3780000002027811 */ /* 0x000fc800078eb8ff */
[----:B------:R-:W-:Y:S01]  /*3090*/  LOP3.LUT R4, R2, R0, R7, 0xfe, !PT ;  /* 0x0000000002047212 */ /* 0x000fe200078efe07 */
[----:B------:R-:W-:Y:S06]  /*30a0*/  BRA `(.L_x_13025) ;  /* 0x0000000000947947 */ /* 0x000fec0003800000 */
.L_x_13037:
[----:B------:R-:W-:-:S09]  /*30b0*/  UISETP.NE.AND UP0, UPT, UR4, 0x1c, UPT ;  /* 0x0000001c0400788c */ /* 0x000fd2000bf05270 */
[----:B------:R-:W-:Y:S05]  /*30c0*/  BRA.U !UP0, `(.L_x_13044) ;  /* 0x0000000108847547 */ /* 0x000fea000b800000 */
[----:B------:R-:W-:-:S09]  /*30d0*/  UISETP.NE.AND UP0, UPT, UR4, 0x1d, UPT ;  /* 0x0000001d0400788c */ /* 0x000fd2000bf05270 */
[----:B------:R-:W-:Y:S05]  /*30e0*/  BRA.U !UP0, `(.L_x_13045) ;  /* 0x0000000108707547 */ /* 0x000fea000b800000 */
[----:B------:R-:W-:-:S09]  /*30f0*/  UISETP.NE.AND UP0, UPT, UR4, 0x2c, UPT ;  /* 0x0000002c0400788c */ /* 0x000fd2000bf05270 */
[----:B------:R-:W-:Y:S05]  /*3100*/  BRA.U !UP0, `(.L_x_13046) ;  /* 0x0000000108487547 */ /* 0x000fea000b800000 */
.L_x_13024:
        /* <DEDUP_REMOVED lines=16> */
.L_x_13047:
[----:B------:R-:W-:Y:S01]  /*3210*/  IMAD.MOV.U32 R4, RZ, RZ, RZ ;  /* 0x000000ffff047224 */ /* 0x000fe200078e00ff */
[----:B------:R-:W-:Y:S06]  /*3220*/  BRA `(.L_x_13025) ;  /* 0x0000000000347947 */ /* 0x000fec0003800000 */
.L_x_13046:
        /* <DEDUP_REMOVED lines=8> */
.L_x_13045:
[----:B------:R-:W2:Y:S02]  /*32b0*/  LDG.E.64 R2, desc[UR36][R2.64] ;  /* 0x0000002402027981 */ /* 0x000ea4000c1e1b00 */
[----:B--2---:R0:W2:Y:S01]  /*32c0*/  I2F.U64 R4, R2 ;  /* 0x0000000200047312 */ /* 0x0040a20000301000 */
[----:B------:R-:W-:Y:S05]  /*32d0*/  BRA `(.L_x_13025) ;  /* 0x0000000000087947 */ /* 0x000fea0003800000 */
.L_x_13044:
[----:B------:R-:W2:Y:S02]  /*32e0*/  LDG.E R2, desc[UR36][R2.64] ;  /* 0x0000002402027981 */ /* 0x000ea4000c1e1900 */
[----:B--2---:R-:W-:-:S07]  /*32f0*/  I2FP.F32.U32 R4, R2 ;  /* 0x0000000200047245 */ /* 0x004fce0000201000 */
.L_x_13025:
[----:B------:R-:W-:Y:S05]  /*3300*/  BSYNC.RECONVERGENT B6 ;  /* 0x0000000000067941 */ /* 0x000fea0003800200 */
.L_x_13019:
[----:B------:R-:W0:Y:S01]  /*3310*/  LDCU.64 UR6, c[0x0][0x5e8] ;  /* 0x0000bd00ff0677ac */ /* 0x000e220008000a00 */
[----:B--2--5:R-:W-:Y:S01]  /*3320*/  FADD.FTZ R0, -R4, 1 ;  /* 0x3f80000004007421 */ /* 0x024fe20000010100 */
[----:B------:R-:W-:-:S03]  /*3330*/  UPRMT UR4, UR43, 0x9910, URZ ;  /* 0x000099102b047896 */ /* 0x000fc600080000ff */
[----:B-1----:R-:W-:Y:S01]  /*3340*/  FMUL.FTZ R19, R0, R19 ;  /* 0x0000001300137220 */ /* 0x002fe20000410000 */
[----:B------:R-:W-:-:S03]  /*3350*/  UISETP.GT.AND UP0, UPT, UR4, 0x9, UPT ;  /* 0x000000090400788c */ /* 0x000fc6000bf04270 */
[----:B------:R-:W-:Y:S01]  /*3360*/  FMUL.FTZ R4, R19, R4 ;  /* 0x0000000413047220 */ /* 0x000fe20000410000 */
[----:B0--34-:R-:W-:-:S05]  /*3370*/  IADD3 R2, P0, PT, R16, UR6, RZ ;  /* 0x0000000610027c10 */ /* 0x019fca000ff1e0ff */
        /* <DEDUP_REMOVED lines=13> */
.L_x_13051:
[----:B------:R-:W0:Y:S02]  /*3450*/  F2I.S64.TRUNC R4, R4 ;  /* 0x0000000400047311 */ /* 0x000e24000020d900 */
[----:B0-----:R-:W-:-:S05]  /*3460*/  MOV R7, R4 ;  /* 0x0000000400077202 */ /* 0x001fca0000000f00 */
[----:B------:R0:W-:Y:S01]  /*3470*/  STG.E.U8 desc[UR36][R2.64], R7 ;  /* 0x0000000702007986 */ /* 0x0001e2000c101124 */
[----:B------:R-:W-:Y:S05]  /*3480*/  BRA `(.L_x_13053) ;  /* 0x0000000c002c7947 */ /* 0x000fea0003800000 */
.L_x_13050:
        /* <DEDUP_REMOVED lines=9> */
.L_x_13055:
[----:B------:R-:W0:Y:S02]  /*3520*/  F2I.FTZ.TRUNC.NTZ R5, R4 ;  /* 0x0000000400057305 */ /* 0x000e24000021f100 */
[----:B0-----:R0:W-:Y:S01]  /*3530*/  STG.E desc[UR36][R2.64], R5 ;  /* 0x0000000502007986 */ /* 0x0011e2000c101924 */
[----:B------:R-:W-:Y:S05]  /*3540*/  BRA `(.L_x_13053) ;  /* 0x0000000800fc7947 */ /* 0x000fea0003800000 */
.L_x_13054:
[----:B------:R-:W0:Y:S02]  /*3550*/  F2I.FTZ.TRUNC.NTZ R5, R4 ;  /* 0x0000000400057305 */ /* 0x000e24000021f100 */
[----:B0-----:R0:W-:Y:S01]  /*3560*/  STG.E.U16 desc[UR36][R2.64], R5 ;  /* 0x0000000502007986 */ /* 0x0011e2000c101524 */
[----:B------:R-:W-:Y:S05]  /*3570*/  BRA `(.L_x_13053) ;  /* 0x0000000800f07947 */ /* 0x000fea0003800000 */
.L_x_13049:
        /* <DEDUP_REMOVED lines=8> */
.L_x_13057:
[----:B------:R-:W-:-:S05]  /*3600*/  F2FP.F16.F32.PACK_AB R4, RZ, R4 ;  /* 0x00000004ff04723e */ /* 0x000fca00000000ff */
[----:B------:R0:W-:Y:S01]  /*3610*/  STG.E.U16 desc[UR36][R2.64], R4 ;  /* 0x0000000402007986 */ /* 0x0001e2000c101524 */
[----:B------:R-:W-:Y:S05]  /*3620*/  BRA `(.L_x_13053) ;  /* 0x0000000800c47947 */ /* 0x000fea0003800000 */
.L_x_13056:
        /* <DEDUP_REMOVED lines=9> */
.L_x_13059:
[----:B------:R-:W-:-:S04]  /*36c0*/  F2FP.F16.F32.PACK_AB R5, RZ, R4 ;  /* 0x00000004ff05723e */ /* 0x000fc800000000ff */
[----:B------:R-:W-:-:S05]  /*36d0*/  PRMT R5, R5, 0x5410, RZ ;  /* 0x0000541005057816 */ /* 0x000fca00000000ff */
[----:B------:R2:W-:Y:S01]  /*36e0*/  STG.E desc[UR36][R2.64], R5 ;  /* 0x0000000502007986 */ /* 0x0005e2000c101924 */
[----:B------:R-:W-:Y:S05]  /*36f0*/  BRA `(.L_x_13053) ;  /* 0x0000000800907947 */ /* 0x000fea0003800000 */
.L_x_13058:
[----:B------:R-:W-:-:S06]  /*3700*/  FMUL.FTZ R4, R4, 1 ;  /* 0x3f80000004047820 */ /* 0x000fcc0000410000 */
[----:B------:R-:W0:Y:S02]  /*3710*/  F2F.F64.F32 R4, R4 ;  /* 0x0000000400047310 */ /* 0x000e240000201800 */
[----:B0-----:R4:W-:Y:S01]  /*3720*/  STG.E.64 desc[UR36][R2.64], R4 ;  /* 0x0000000402007986 */ /* 0x0019e2000c101b24 */
[----:B------:R-:W-:Y:S05]  /*3730*/  BRA `(.L_x_13053) ;  /* 0x0000000800807947 */ /* 0x000fea0003800000 */
.L_x_13048:
        /* <DEDUP_REMOVED lines=12> */
.L_x_13062:
[----:B------:R-:W-:Y:S01]  /*3800*/  FMUL.FTZ R4, R4, 1 ;  /* 0x3f80000004047820 */ /* 0x000fe20000410000 */
[----:B------:R-:W-:-:S05]  /*3810*/  CS2R R6, SRZ ;  /* 0x0000000000067805 */ /* 0x000fca000001ff00 */
[----:B------:R-:W0:Y:S02]  /*3820*/  F2F.F64.F32 R4, R4 ;  /* 0x0000000400047310 */ /* 0x000e240000201800 */
[----:B0-----:R0:W-:Y:S01]  /*3830*/  STG.E.128 desc[UR36][R2.64], R4 ;  /* 0x0000000402007986 */ /* 0x0011e2000c101d24 */
[----:B------:R-:W-:Y:S05]  /*3840*/  BRA `(.L_x_13053) ;  /* 0x00000008003c7947 */ /* 0x000fea0003800000 */
.L_x_13061:
        /* <DEDUP_REMOVED lines=18> */
.L_x_13066:
[----:B------:R-:W-:Y:S05]  /*3970*/  BSYNC.RECONVERGENT B0 ;  /* 0x0000000000007941 */ /* 0x000fea0003800200 */
.L_x_13065:
[----:B------:R-:W-:-:S05]  /*3980*/  LOP3.LUT R7, R0, 0x80, R7, 0xf8, !PT ;  /* 0x0000008000077812 */ /* 0x000fca00078ef807 */
[----:B------:R0:W-:Y:S01]  /*3990*/  STG.E.U8 desc[UR36][R2.64], R7 ;  /* 0x0000000702007986 */ /* 0x0001e2000c101124 */
[----:B------:R-:W-:Y:S05]  /*39a0*/  BRA `(.L_x_13053) ;  /* 0x0000000400e47947 */ /* 0x000fea0003800000 */
.L_x_13064:
        /* <DEDUP_REMOVED lines=14> */
.L_x_13068:
[----:B------:R-:W-:Y:S05]  /*3a90*/  BSYNC.RECONVERGENT B0 ;  /* 0x0000000000007941 */ /* 0x000fea0003800200 */
.L_x_13067:
[----:B------:R-:W-:-:S05]  /*3aa0*/  LOP3.LUT R5, R0, 0x80, R7, 0xf8, !PT ;  /* 0x0000008000057812 */ /* 0x000fca00078ef807 */
[----:B------:R0:W-:Y:S01]  /*3ab0*/  STG.E.U8 desc[UR36][R2.64], R5 ;  /* 0x0000000502007986 */ /* 0x0001e2000c101124 */
[----:B------:R-:W-:Y:S05]  /*3ac0*/  BRA `(.L_x_13053) ;  /* 0x00000004009c7947 */ /* 0x000fea0003800000 */
.L_x_13063:
[----:B------:R-:W-:-:S05]  /*3ad0*/  F2FP.BF16.F32.PACK_AB R4, RZ, R4 ;  /* 0x00000004ff04723e */ /* 0x000fca00000010ff */
[----:B------:R0:W-:Y:S01]  /*3ae0*/  STG.E.U16 desc[UR36][R2.64], R4 ;  /* 0x0000000402007986 */ /* 0x0001e2000c101524 */
[----:B------:R-:W-:Y:S05]  /*3af0*/  BRA `(.L_x_13053) ;  /* 0x0000000400907947 */ /* 0x000fea0003800000 */
.L_x_13060:
        /* <DEDUP_REMOVED lines=11> */
.L_x_13071:
        /* <DEDUP_REMOVED lines=12> */
.L_x_13074:
[----:B------:R-:W-:-:S04]  /*3c70*/  SHF.R.U32.HI R0, RZ, 0x14, R4 ;  /* 0x00000014ff007819 */ /* 0x000fc80000011604 */
[----:B------:R-:W-:-:S04]  /*3c80*/  LOP3.LUT R5, R0, 0x1, RZ, 0xc0, !PT ;  /* 0x0000000100057812 */ /* 0x000fc800078ec0ff */
[----:B------:R-:W-:-:S04]  /*3c90*/  IADD3 R0, PT, PT, R4, 0x487ffff, R5 ;  /* 0x0487ffff04007810 */ /* 0x000fc80007ffe005 */
[----:B------:R-:W-:-:S04]  /*3ca0*/  SHF.R.U32.HI R0, RZ, 0x14, R0 ;  /* 0x00000014ff007819 */ /* 0x000fc80000011600 */
[----:B------:R-:W-:-:S07]  /*3cb0*/  LOP3.LUT R5, R0, 0xff, RZ, 0xc0, !PT ;  /* 0x000000ff00057812 */ /* 0x000fce00078ec0ff */
.L_x_13075:
[----:B------:R-:W-:-:S04]  /*3cc0*/  SHF.R.U32.HI R4, RZ, 0x18, R4 ;  /* 0x00000018ff047819 */ /* 0x000fc80000011604 */
[----:B------:R-:W-:-:S04]  /*3cd0*/  LOP3.LUT R5, R5, 0x80, R4, 0xf8, !PT ;  /* 0x0000008005057812 */ /* 0x000fc800078ef804 */
[----:B------:R-:W-:-:S07]  /*3ce0*/  PRMT R0, R5, 0x7610, R0 ;  /* 0x0000761005007816 */ /* 0x000fce0000000000 */
.L_x_13073:
[----:B------:R-:W-:Y:S05]  /*3cf0*/  BSYNC.RECONVERGENT B0 ;  /* 0x0000000000007941 */ /* 0x000fea0003800200 */
.L_x_13072:
[----:B------:R0:W-:Y:S01]  /*3d00*/  STG.E.U8 desc[UR36][R2.64], R0 ;  /* 0x0000000002007986 */ /* 0x0001e2000c101124 */
[----:B------:R-:W-:Y:S05]  /*3d10*/  BRA `(.L_x_13053) ;  /* 0x0000000400087947 */ /* 0x000fea0003800000 */
.L_x_13070:
        /* <DEDUP_REMOVED lines=12> */
.L_x_13078:
[----:B------:R-:W-:-:S04]  /*3de0*/  SHF.R.U32.HI R0, RZ, 0x15, R4 ;  /* 0x00000015ff007819 */ /* 0x000fc80000011604 */
[----:B------:R-:W-:-:S04]  /*3df0*/  LOP3.LUT R5, R0, 0x1, RZ, 0xc0, !PT ;  /* 0x0000000100057812 */ /* 0x000fc800078ec0ff */
[----:B------:R-:W-:-:S04]  /*3e00*/  IADD3 R0, PT, PT, R4, 0x88fffff, R5 ;  /* 0x088fffff04007810 */ /* 0x000fc80007ffe005 */
[----:B------:R-:W-:-:S04]  /*3e10*/  SHF.R.U32.HI R0, RZ, 0x15, R0 ;  /* 0x00000015ff007819 */ /* 0x000fc80000011600 */
[----:B------:R-:W-:-:S07]  /*3e20*/  LOP3.LUT R5, R0, 0xff, RZ, 0xc0, !PT ;  /* 0x000000ff00057812 */ /* 0x000fce00078ec0ff */
.L_x_13079:
[----:B------:R-:W-:-:S04]  /*3e30*/  SHF.R.U32.HI R4, RZ, 0x18, R4 ;  /* 0x00000018ff047819 */ /* 0x000fc80000011604 */
[----:B------:R-:W-:-:S04]  /*3e40*/  LOP3.LUT R5, R5, 0x80, R4, 0xf8, !PT ;  /* 0x0000008005057812 */ /* 0x000fc800078ef804 */
[----:B------:R-:W-:-:S07]  /*3e50*/  PRMT R0, R5, 0x7610, R0 ;  /* 0x0000761005007816 */ /* 0x000fce0000000000 */
.L_x_13077:
[----:B------:R-:W-:Y:S05]  /*3e60*/  BSYNC.RECONVERGENT B0 ;  /* 0x0000000000007941 */ /* 0x000fea0003800200 */
.L_x_13076:
[----:B------:R0:W-:Y:S01]  /*3e70*/  STG.E.U8 desc[UR36][R2.64], R0 ;  /* 0x0000000002007986 */ /* 0x0001e2000c101124 */
[----:B------:R-:W-:Y:S05]  /*3e80*/  BRA `(.L_x_13053) ;  /* 0x0000000000ac7947 */ /* 0x000fea0003800000 */
.L_x_13069:
[----:B------:R-:W-:-:S09]  /*3e90*/  UISETP.NE.AND UP0, UPT, UR4, 0x1c, UPT ;  /* 0x0000001c0400788c */ /* 0x000fd2000bf05270 */
[----:B------:R-:W-:Y:S05]  /*3ea0*/  BRA.U !UP0, `(.L_x_13080) ;  /* 0x00000001089c7547 */ /* 0x000fea000b800000 */
[----:B------:R-:W-:-:S09]  /*3eb0*/  UISETP.NE.AND UP0, UPT, UR4, 0x1d, UPT ;  /* 0x0000001d0400788c */ /* 0x000fd2000bf05270 */
[----:B------:R-:W-:Y:S05]  /*3ec0*/  BRA.U !UP0, `(.L_x_13081) ;  /* 0x0000000108887547 */ /* 0x000fea000b800000 */
[----:B------:R-:W-:-:S09]  /*3ed0*/  UISETP.NE.AND UP0, UPT, UR4, 0x2c, UPT ;  /* 0x0000002c0400788c */ /* 0x000fd2000bf05270 */
[----:B------:R-:W-:Y:S05]  /*3ee0*/  BRA.U !UP0, `(.L_x_13082) ;  /* 0x0000000108447547 */ /* 0x000fea000b800000 */
.L_x_13052:
        /* <DEDUP_REMOVED lines=16> */
.L_x_13083:
[----:B------:R-:W-:Y:S05]  /*3ff0*/  BRA `(.L_x_13053) ;  /* 0x0000000000507947 */ /* 0x000fea0003800000 */
.L_x_13082:
        /* <DEDUP_REMOVED lines=15> */
.L_x_13081:
[----:B------:R-:W0:Y:S02]  /*40f0*/  F2I.U64.TRUNC R4, R4 ;  /* 0x0000000400047311 */ /* 0x000e24000020d800 */
[----:B0-----:R0:W-:Y:S01]  /*4100*/  STG.E.64 desc[UR36][R2.64], R4 ;  /* 0x0000000402007986 */ /* 0x0011e2000c101b24 */
[----:B------:R-:W-:Y:S05]  /*4110*/  BRA `(.L_x_13053) ;  /* 0x0000000000087947 */ /* 0x000fea0003800000 */
.L_x_13080:
[----:B------:R-:W0:Y:S02]  /*4120*/  F2I.FTZ.U32.TRUNC.NTZ R5, R4 ;  /* 0x0000000400057305 */ /* 0x000e24000021f000 */
[----:B0-----:R0:W-:Y:S02]  /*4130*/  STG.E desc[UR36][R2.64], R5 ;  /* 0x0000000502007986 */ /* 0x0011e4000c101924 */
.L_x_13053:
[----:B------:R-:W-:-:S07]  /*4140*/  VIADD R17, R17, 0x80 ;  /* 0x0000008011117836 */ /* 0x000fce0000000000 */
.L_x_12988:
[----:B------:R-:W-:Y:S05]  /*4150*/  BSYNC.RECONVERGENT B7 ;  /* 0x0000000000077941 */ /* 0x000fea0003800200 */
.L_x_12987:
        /* <DEDUP_REMOVED lines=358> */
.L_x_13086:
        /* <DEDUP_REMOVED lines=18> */
.L_x_13091:
[----:B------:R-:W2:Y:S02]  /*58e0*/  LDG.E.U8 R2, desc[UR36][R2.64] ;  /* 0x0000002402027981 */ /* 0x000ea4000c1e1100 */
[----:B--2---:R-:W-:Y:S01]  /*58f0*/  I2FP.F32.U32 R19, R2 ;  /* 0x0000000200137245 */ /* 0x004fe20000201000 */
[----:B------:R-:W-:Y:S06]  /*5900*/  BRA `(.L_x_13093) ;  /* 0x0000000c00247947 */ /* 0x000fec0003800000 */
.L_x_13090:
        /* <DEDUP_REMOVED lines=9> */
.L_x_13095:
[----:B------:R-:W2:Y:S02]  /*59a0*/  LDG.E R2, desc[UR36][R2.64] ;  /* 0x0000002402027981 */ /* 0x000ea4000c1e1900 */
[----:B--2---:R-:W-:Y:S01]  /*59b0*/  I2FP.F32.S32 R19, R2 ;  /* 0x0000000200137245 */ /* 0x004fe20000201400 */
[----:B------:R-:W-:Y:S06]  /*59c0*/  BRA `(.L_x_13093) ;  /* 0x0000000800f47947 */ /* 0x000fec0003800000 */
.L_x_13094:
[----:B------:R-:W2:Y:S02]  /*59d0*/  LDG.E.U16 R2, desc[UR36][R2.64] ;  /* 0x0000002402027981 */ /* 0x000ea4000c1e1500 */
[----:B--2---:R0:W1:Y:S01]  /*59e0*/  I2F.S16 R19, R2 ;  /* 0x0000000200137306 */ /* 0x0040620000101400 */
[----:B------:R-:W-:Y:S05]  /*59f0*/  BRA `(.L_x_13093) ;  /* 0x0000000800e87947 */ /* 0x000fea0003800000 */
.L_x_13089:
        /* <DEDUP_REMOVED lines=8> */
.L_x_13097:
[----:B------:R-:W2:Y:S02]  /*5a80*/  LDG.E.U16 R2, desc[UR36][R2.64] ;  /* 0x0000002402027981 */ /* 0x000ea4000c1e1500 */
[----:B--2---:R-:W-:Y:S01]  /*5a90*/  HADD2.F32 R19, -RZ, R2.H0_H0 ;  /* 0x20000002ff137230 */ /* 0x004fe20000004100 */
[----:B------:R-:W-:Y:S06]  /*5aa0*/  BRA `(.L_x_13093) ;  /* 0x0000000800bc7947 */ /* 0x000fec0003800000 */
.L_x_13096:
        /* <DEDUP_REMOVED lines=8> */
.L_x_13099:
[----:B------:R-:W2:Y:S02]  /*5b30*/  LDG.E.U16 R2, desc[UR36][R2.64] ;  /* 0x0000002402027981 */ /* 0x000ea4000c1e1500 */
[----:B--2---:R-:W-:Y:S01]  /*5b40*/  HADD2.F32 R19, -RZ, R2.H0_H0 ;  /* 0x20000002ff137230 */ /* 0x004fe20000004100 */
[----:B------:R-:W-:Y:S06]  /*5b50*/  BRA `(.L_x_13093) ;  /* 0x0000000800907947 */ /* 0x000fec0003800000 */
.L_x_13098:
[----:B------:R-:W2:Y:S01]  /*5b60*/  LDG.E.64 R2, desc[UR36][R2.64] ;  /* 0x0000002402027981 */ /* 0x000ea2000c1e1b00 */
[----:B------:R-:W-:Y:S01]  /*5b70*/  UMOV UR4, 0xf0000000 ;  /* 0xf000000000047882 */ /* 0x000fe20000000000 */
[----:B------:R-:W-:Y:S01]  /*5b80*/  UMOV UR5, 0x380fffff ;  /* 0x380fffff00057882 */ /* 0x000fe20000000000 */
[----:B--2---:R-:W0:Y:S01]  /*5b90*/  F2F.F32.F64 R19, R2 ;  /* 0x0000000200137310 */ /* 0x004e220000301000 */
[----:B------:R-:W-:-:S14]  /*5ba0*/  DSETP.GEU.AND P0, PT, |R2|, UR4, PT ;  /* 0x0000000402007e2a */ /* 0x000fdc000bf0e200 */
[----:B0-----:R-:W-:Y:S01]  /*5bb0*/  @!P0 FMUL R19, R19, 1.175494350822287508e-38 ;  /* 0x0080000013138820 */ /* 0x001fe20000400000 */
[----:B------:R-:W-:Y:S06]  /*5bc0*/  BRA `(.L_x_13093) ;  /* 0x0000000800747947 */ /* 0x000fec0003800000 */
.L_x_13088:
        /* <DEDUP_REMOVED lines=12> */
.L_x_13102:
[----:B------:R-:W2:Y:S01]  /*5c90*/  LDG.E.64 R2, desc[UR36][R2.64] ;  /* 0x0000002402027981 */ /* 0x000ea2000c1e1b00 */
[----:B------:R-:W-:Y:S01]  /*5ca0*/  UMOV UR4, 0xf0000000 ;  /* 0xf000000000047882 */ /* 0x000fe20000000000 */
[----:B------:R-:W-:Y:S01]  /*5cb0*/  UMOV UR5, 0x380fffff ;  /* 0x380fffff00057882 */ /* 0x000fe20000000000 */
[----:B--2---:R-:W0:Y:S01]  /*5cc0*/  F2F.F32.F64 R19, R2 ;  /* 0x0000000200137310 */ /* 0x004e220000301000 */
[----:B------:R-:W-:-:S14]  /*5cd0*/  DSETP.GEU.AND P0, PT, |R2|, UR4, PT ;  /* 0x0000000402007e2a */ /* 0x000fdc000bf0e200 */
[----:B0-----:R-:W-:Y:S01]  /*5ce0*/  @!P0 FMUL R19, R19, 1.175494350822287508e-38 ;  /* 0x0080000013138820 */ /* 0x001fe20000400000 */
[----:B------:R-:W-:Y:S06]  /*5cf0*/  BRA `(.L_x_13093) ;  /* 0x0000000800287947 */ /* 0x000fec0003800000 */
.L_x_13101:
        /* <DEDUP_REMOVED lines=25> */
.L_x_13104:
        /* <DEDUP_REMOVED lines=12> */
.L_x_13103:
[----:B------:R-:W2:Y:S02]  /*5f50*/  LDG.E.U16 R2, desc[UR36][R2.64] ;  /* 0x0000002402027981 */ /* 0x000ea4000c1e1500 */
[----:B--2---:R-:W-:Y:S01]  /*5f60*/  IMAD.U32 R19, R2, 0x10000, RZ ;  /* 0x0001000002137824 */ /* 0x004fe200078e00ff */
[----:B------:R-:W-:Y:S06]  /*5f70*/  BRA `(.L_x_13093) ;  /* 0x0000000400887947 */ /* 0x000fec0003800000 */
.L_x_13100:
        /* <DEDUP_REMOVED lines=11> */
.L_x_13107:
        /* <DEDUP_REMOVED lines=20> */
.L_x_13109:
[----:B------:R-:W-:Y:S05]  /*6170*/  BSYNC.RECONVERGENT B0 ;  /* 0x0000000000007941 */ /* 0x000fea0003800200 */
.L_x_13108:
[----:B------:R-:W-:Y:S01]  /*6180*/  IMAD.SHL.U32 R0, R0, 0x100000, RZ ;  /* 0x0010000000007824 */ /* 0x000fe200078e00ff */
[----:B------:R-:W-:-:S04]  /*6190*/  LEA R2, R2, 0x3b800000, 0x17 ;  /* 0x3b80000002027811 */ /* 0x000fc800078eb8ff */
[----:B------:R-:W-:Y:S01]  /*61a0*/  LOP3.LUT R19, R2, R0, R19, 0xfe, !PT ;  /* 0x0000000002137212 */ /* 0x000fe200078efe13 */
[----:B------:R-:W-:Y:S06]  /*61b0*/  BRA `(.L_x_13093) ;  /* 0x0000000000f87947 */ /* 0x000fec0003800000 */
.L_x_13106:
        /* <DEDUP_REMOVED lines=20> */
.L_x_13111:
[----:B------:R-:W-:Y:S05]  /*6300*/  BSYNC.RECONVERGENT B0 ;  /* 0x0000000000007941 */ /* 0x000fea0003800200 */
.L_x_13110:
[----:B------:R-:W-:Y:S02]  /*6310*/  SHF.L.U32 R0, R0, 0x15, RZ ;  /* 0x0000001500007819 */ /* 0x000fe400000006ff */
[----:B------:R-:W-:-:S04]  /*6320*/  LEA R2, R2, 0x37800000, 0x17 ;  /* 0x3780000002027811 */ /* 0x000fc800078eb8ff */
[----:B------:R-:W-:Y:S01]  /*6330*/  LOP3.LUT R19, R2, R0, R19, 0xfe, !PT ;  /* 0x0000000002137212 */ /* 0x000fe200078efe13 */
[----:B------:R-:W-:Y:S06]  /*6340*/  BRA `(.L_x_13093) ;  /* 0x0000000000947947 */ /* 0x000fec0003800000 */
.L_x_13105:
        /* <DEDUP_REMOVED lines=14> */
.L_x_13092:
        /* <DEDUP_REMOVED lines=16> */
.L_x_13114:
[----:B------:R-:W-:Y:S01]  /*6530*/  IMAD.MOV.U32 R19, RZ, RZ, RZ ;  /* 0x000000ffff137224 */ /* 0x000fe200078e00ff */
[----:B------:R-:W-:Y:S06]  /*6540*/  BRA `(.L_x_13093) ;  /* 0x0000000000147947 */ /* 0x000fec0003800000 */
.L_x_13113:
[----:B------:R-:W2:Y:S02]  /*6550*/  LDG.E.64 R2, desc[UR36][R2.64] ;  /* 0x0000002402027981 */ /* 0x000ea4000c1e1b00 */
[----:B--2---:R0:W1:Y:S01]  /*6560*/  I2F.U64 R19, R2 ;  /* 0x0000000200137312 */ /* 0x0040620000301000 */
[----:B------:R-:W-:Y:S05]  /*6570*/  BRA `(.L_x_13093) ;  /* 0x0000000000087947 */ /* 0x000fea0003800000 */
.L_x_13112:
[----:B------:R-:W2:Y:S02]  /*6580*/  LDG.E R2, desc[UR36][R2.64] ;  /* 0x0000002402027981 */ /* 0x000ea4000c1e1900 */
[----:B--2---:R-:W-:-:S07]  /*6590*/  I2FP.F32.U32 R19, R2 ;  /* 0x0000000200137245 */ /* 0x004fce0000201000 */
.L_x_13093:
[----:B------:R-:W-:Y:S05]  /*65a0*/  BSYNC.RECONVERGENT B6 ;  /* 0x0000000000067941 */ /* 0x000fea0003800200 */
.L_x_13087:
        /* <DEDUP_REMOVED lines=18> */
.L_x_13119:
[----:B------:R-:W2:Y:S02]  /*66d0*/  LDG.E.U8 R2, desc[UR36][R2.64] ;  /* 0x0000002402027981 */ /* 0x000ea4000c1e1100 */
[----:B--2---:R-:W-:Y:S01]  /*66e0*/  I2FP.F32.U32 R4, R2 ;  /* 0x0000000200047245 */ /* 0x004fe20000201000 */
[----:B------:R-:W-:Y:S06]  /*66f0*/  BRA `(.L_x_13121) ;  /* 0x0000000c00247947 */ /* 0x000fec0003800000 */
.L_x_13118:
        /* <DEDUP_REMOVED lines=9> */
.L_x_13123:
[----:B------:R-:W2:Y:S02]  /*6790*/  LDG.E R2, desc[UR36][R2.64] ;  /* 0x0000002402027981 */ /* 0x000ea4000c1e1900 */
[----:B--2---:R-:W-:Y:S01]  /*67a0*/  I2FP.F32.S32 R4, R2 ;  /* 0x0000000200047245 */ /* 0x004fe20000201400 */
[----:B------:R-:W-:Y:S06]  /*67b0*/  BRA `(.L_x_13121) ;  /* 0x0000000800f47947 */ /* 0x000fec0003800000 */
.L_x_13122:
[----:B------:R-:W2:Y:S02]  /*67c0*/  LDG.E.U16 R2, desc[UR36][R2.64] ;  /* 0x0000002402027981 */ /* 0x000ea4000c1e1500 */
[----:B--2---:R0:W2:Y:S01]  /*67d0*/  I2F.S16 R4, R2 ;  /* 0x0000000200047306 */ /* 0x0040a20000101400 */
[----:B------:R-:W-:Y:S05]  /*67e0*/  BRA `(.L_x_13121) ;  /* 0x0000000800e87947 */ /* 0x000fea0003800000 */
.L_x_13117:
        /* <DEDUP_REMOVED lines=8> */
.L_x_13125:
[----:B------:R-:W2:Y:S02]  /*6870*/  LDG.E.U16 R2, desc[UR36][R2.64] ;  /* 0x0000002402027981 */ /* 0x000ea4000c1e1500 */
[----:B--2---:R-:W-:Y:S01]  /*6880*/  HADD2.F32 R4, -RZ, R2.H0_H0 ;  /* 0x20000002ff047230 */ /* 0x004fe20000004100 */
[----:B------:R-:W-:Y:S06]  /*6890*/  BRA `(.L_x_13121) ;  /* 0x0000000800bc7947 */ /* 0x000fec0003800000 */
.L_x_13124:
        /* <DEDUP_REMOVED lines=8> */
.L_x_13127:
[----:B------:R-:W2:Y:S02]  /*6920*/  LDG.E.U16 R2, desc[UR36][R2.64] ;  /* 0x0000002402027981 */ /* 0x000ea4000c1e1500 */
[----:B--2---:R-:W-:Y:S01]  /*6930*/  HADD2.F32 R4, -RZ, R2.H0_H0 ;  /* 0x20000002ff047230 */ /* 0x004fe20000004100 */
[----:B------:R-:W-:Y:S06]  /*6940*/  BRA `(.L_x_13121) ;  /* 0x0000000800907947 */ /* 0x000fec0003800000 */
.L_x_13126:
[----:B------:R-:W2:Y:S01]  /*6950*/  LDG.E.64 R2, desc[UR36][R2.64] ;  /* 0x0000002402027981 */ /* 0x000ea2000c1e1b00 */
[----:B------:R-:W-:Y:S01]  /*6960*/  UMOV UR4, 0xf0000000 ;  /* 0xf000000000047882 */ /* 0x000fe20000000000 */
[----:B------:R-:W-:Y:S01]  /*6970*/  UMOV UR5, 0x380fffff ;  /* 0x380fffff00057882 */ /* 0x000fe20000000000 */
[----:B--2---:R-:W0:Y:S01]  /*6980*/  F2F.F32.F64 R4, R2 ;  /* 0x0000000200047310 */ /* 0x004e220000301000 */
[----:B------:R-:W-:-:S14]  /*6990*/  DSETP.GEU.AND P0, PT, |R2|, UR4, PT ;  /* 0x0000000402007e2a */ /* 0x000fdc000bf0e200 */
[----:B0-----:R-:W-:Y:S01]  /*69a0*/  @!P0 FMUL R4, R4, 1.175494350822287508e-38 ;  /* 0x0080000004048820 */ /* 0x001fe20000400000 */
[----:B------:R-:W-:Y:S06]  /*69b0*/  BRA `(.L_x_13121) ;  /* 0x0000000800747947 */ /* 0x000fec0003800000 */
.L_x_13116:
        /* <DEDUP_REMOVED lines=12> */
.L_x_13130:
[----:B------:R-:W2:Y:S01]  /*6a80*/  LDG.E.64 R2, desc[UR36][R2.64] ;  /* 0x0000002402027981 */ /* 0x000ea2000c1e1b00 */
[----:B------:R-:W-:Y:S01]  /*6a90*/  UMOV UR4, 0xf0000000 ;  /* 0xf000000000047882 */ /* 0x000fe20000000000 */
[----:B------:R-:W-:Y:S01]  /*6aa0*/  UMOV UR5, 0x380fffff ;  /* 0x380fffff00057882 */ /* 0x000fe20000000000 */
[----:B--2---:R-:W0:Y:S01]  /*6ab0*/  F2F.F32.F64 R4, R2 ;  /* 0x0000000200047310 */ /* 0x004e220000301000 */
[----:B------:R-:W-:-:S14]  /*6ac0*/  DSETP.GEU.AND P0, PT, |R2|, UR4, PT ;  /* 0x0000000402007e2a */ /* 0x000fdc000bf0e200 */
[----:B0-----:R-:W-:Y:S01]  /*6ad0*/  @!P0 FMUL R4, R4, 1.175494350822287508e-38 ;  /* 0x0080000004048820 */ /* 0x001fe20000400000 */
[----:B------:R-:W-:Y:S06]  /*6ae0*/  BRA `(.L_x_13121) ;  /* 0x0000000800287947 */ /* 0x000fec0003800000 */
.L_x_13129:
        /* <DEDUP_REMOVED lines=25> */
.L_x_13132:
        /* <DEDUP_REMOVED lines=12> */
.L_x_13131:
[----:B------:R-:W2:Y:S02]  /*6d40*/  LDG.E.U16 R2, desc[UR36][R2.64] ;  /* 0x0000002402027981 */ /* 0x000ea4000c1e1500 */
[----:B--2---:R-:W-:Y:S01]  /*6d50*/  SHF.L.U32 R4, R2, 0x10, RZ ;  /* 0x0000001002047819 */ /* 0x004fe200000006ff */
[----:B------:R-:W-:Y:S06]  /*6d60*/  BRA `(.L_x_13121) ;  /* 0x0000000400887947 */ /* 0x000fec0003800000 */
.L_x_13128:
        /* <DEDUP_REMOVED lines=11> */
.L_x_13135:
        /* <DEDUP_REMOVED lines=20> */
.L_x_13137:
[----:B------:R-:W-:Y:S05]  /*6f60*/  BSYNC.RECONVERGENT B0 ;  /* 0x0000000000007941 */ /* 0x000fea0003800200 */
.L_x_13136:
[----:B------:R-:W-:Y:S01]  /*6f70*/  IMAD.SHL.U32 R0, R0, 0x100000, RZ ;  /* 0x0010000000007824 */ /* 0x000fe200078e00ff */
[----:B------:R-:W-:-:S04]  /*6f80*/  LEA R2, R2, 0x3b800000, 0x17 ;  /* 0x3b80000002027811 */ /* 0x000fc800078eb8ff */
[----:B------:R-:W-:Y:S01]  /*6f90*/  LOP3.LUT R4, R2, R0, R7, 0xfe, !PT ;  /* 0x0000000002047212 */ /* 0x000fe200078efe07 */
[----:B------:R-:W-:Y:S06]  /*6fa0*/  BRA `(.L_x_13121) ;  /* 0x0000000000f87947 */ /* 0x000fec0003800000 */
.L_x_13134:
        /* <DEDUP_REMOVED lines=20> */
.L_x_13139:
[----:B------:R-:W-:Y:S05]  /*70f0*/  BSYNC.RECONVERGENT B0 ;  /* 0x0000000000007941 */ /* 0x000fea0003800200 */
.L_x_13138:
[----:B------:R-:W-:Y:S01]  /*7100*/  IMAD.SHL.U32 R0, R0, 0x200000, RZ ;  /* 0x0020000000007824 */ /* 0x000fe200078e00ff */
[----:B------:R-:W-:-:S04]  /*7110*/  LEA R2, R2, 0x37800000, 0x17 ;  /* 0x3780000002027811 */ /* 0x000fc800078eb8ff */
[----:B------:R-:W-:Y:S01]  /*7120*/  LOP3.LUT R4, R2, R0, R7, 0xfe, !PT ;  /* 0x0000000002047212 */ /* 0x000fe200078efe07 */
[----:B------:R-:W-:Y:S06]  /*7130*/  BRA `(.L_x_13121) ;  /* 0x0000000000947947 */ /* 0x000fec0003800000 */
.L_x_13133:
        /* <DEDUP_REMOVED lines=14> */
.L_x_13120:
        /* <DEDUP_REMOVED lines=16> */
.L_x_13142:
[----:B------:R-:W-:Y:S01]  /*7320*/  IMAD.MOV.U32 R4, RZ, RZ, RZ ;  /* 0x000000ffff047224 */ /* 0x000fe200078e00ff */
[----:B------:R-:W-:Y:S06]  /*7330*/  BRA `(.L_x_13121) ;  /* 0x0000000000147947 */ /* 0x000fec0003800000 */
.L_x_13141:
[----:B------:R-:W2:Y:S02]  /*7340*/  LDG.E.64 R2, desc[UR36][R2.64] ;  /* 0x0000002402027981 */ /* 0x000ea4000c1e1b00 */
[----:B--2---:R0:W2:Y:S01]  /*7350*/  I2F.U64 R4, R2 ;  /* 0x0000000200047312 */ /* 0x0040a20000301000 */
[----:B------:R-:W-:Y:S05]  /*7360*/  BRA `(.L_x_13121) ;  /* 0x0000000000087947 */ /* 0x000fea0003800000 */
.L_x_13140:
[----:B------:R-:W2:Y:S02]  /*7370*/  LDG.E R2, desc[UR36][R2.64] ;  /* 0x0000002402027981 */ /* 0x000ea4000c1e1900 */
[----:B--2---:R-:W-:-:S07]  /*7380*/  I2FP.F32.U32 R4, R2 ;  /* 0x0000000200047245 */ /* 0x004fce0000201000 */
.L_x_13121:
[----:B------:R-:W-:Y:S05]  /*7390*/  BSYNC.RECONVERGENT B6 ;  /* 0x0000000000067941 */ /* 0x000fea0003800200 */
.L_x_13115:
[----:B------:R-:W0:Y:S01]  /*73a0*/  LDCU.64 UR6, c[0x0][0x5e8] ;  /* 0x0000bd00ff0677ac */ /* 0x000e220008000a00 */
[----:B--2--5:R-:W-:Y:S01]  /*73b0*/  FADD.FTZ R0, -R4, 1 ;  /* 0x3f80000004007421 */ /* 0x024fe20000010100 */
[----:B------:R-:W-:-:S03]  /*73c0*/  UPRMT UR4, UR43, 0x9910, URZ ;  /* 0x000099102b047896 */ /* 0x000fc600080000ff */
[----:B-1-3--:R-:W-:Y:S01]  /*73d0*/  FMUL.FTZ R19, R0, R19 ;  /* 0x0000001300137220 */ /* 0x00afe20000410000 */
[----:B------:R-:W-:-:S03]  /*73e0*/  UISETP.GT.AND UP0, UPT, UR4, 0x9, UPT ;  /* 0x000000090400788c */ /* 0x000fc6000bf04270 */
[----:B------:R-:W-:Y:S01]  /*73f0*/  FMUL.FTZ R4, R19, R4 ;  /* 0x0000000413047220 */ /* 0x000fe20000410000 */
[----:B0---4-:R-:W-:-:S04]  /*7400*/  IADD3 R2, P0, PT, R16, UR6, RZ ;  /* 0x0000000610027c10 */ /* 0x011fc8000ff1e0ff */
        /* <DEDUP_REMOVED lines=13> */
.L_x_13146:
[----:B------:R-:W0:Y:S02]  /*74e0*/  F2I.S64.TRUNC R4, R4 ;  /* 0x0000000400047311 */ /* 0x000e24000020d900 */
[----:B0-----:R-:W-:-:S05]  /*74f0*/  IMAD.MOV.U32 R7, RZ, RZ, R4 ;  /* 0x000000ffff077224 */ /* 0x001fca00078e0004 */
[----:B------:R0:W-:Y:S01]  /*7500*/  STG.E.U8 desc[UR36][R2.64], R7 ;  /* 0x0000000702007986 */ /* 0x0001e2000c101124 */
[----:B------:R-:W-:Y:S05]  /*7510*/  BRA `(.L_x_13148) ;  /* 0x0000000c00287947 */ /* 0x000fea0003800000 */
.L_x_13145:
        /* <DEDUP_REMOVED lines=9> */
.L_x_13150:
[----:B------:R-:W0:Y:S02]  /*75b0*/  F2I.FTZ.TRUNC.NTZ R5, R4 ;  /* 0x0000000400057305 */ /* 0x000e24000021f100 */
[----:B0-----:R0:W-:Y:S01]  /*75c0*/  STG.E desc[UR36][R2.64], R5 ;  /* 0x0000000502007986 */ /* 0x0011e2000c101924 */
[----:B------:R-:W-:Y:S05]  /*75d0*/  BRA `(.L_x_13148) ;  /* 0x0000000800f87947 */ /* 0x000fea0003800000 */
.L_x_13149:
[----:B------:R-:W0:Y:S02]  /*75e0*/  F2I.FTZ.TRUNC.NTZ R5, R4 ;  /* 0x0000000400057305 */ /* 0x000e24000021f100 */
[----:B0-----:R0:W-:Y:S01]  /*75f0*/  STG.E.U16 desc[UR36][R2.64], R5 ;  /* 0x0000000502007986 */ /* 0x0011e2000c101524 */
[----:B------:R-:W-:Y:S05]  /*7600*/  BRA `(.L_x_13148) ;  /* 0x0000000800ec7947 */ /* 0x000fea0003800000 */
.L_x_13144:
        /* <DEDUP_REMOVED lines=8> */
.L_x_13152:
[----:B------:R-:W-:-:S05]  /*7690*/  F2FP.F16.F32.PACK_AB R4, RZ, R4 ;  /* 0x00000004ff04723e */ /* 0x000fca00000000ff */
[----:B------:R0:W-:Y:S01]  /*76a0*/  STG.E.U16 desc[UR36][R2.64], R4 ;  /* 0x0000000402007986 */ /* 0x0001e2000c101524 */
[----:B------:R-:W-:Y:S05]  /*76b0*/  BRA `(.L_x_13148) ;  /* 0x0000000800c07947 */ /* 0x000fea0003800000 */
.L_x_13151:
        /* <DEDUP_REMOVED lines=9> */
.L_x_13154:
[----:B------:R-:W-:-:S04]  /*7750*/  F2FP.F16.F32.PACK_AB R5, RZ, R4 ;  /* 0x00000004ff05723e */ /* 0x000fc800000000ff */
[----:B------:R-:W-:-:S05]  /*7760*/  PRMT R5, R5, 0x5410, RZ ;  /* 0x0000541005057816 */ /* 0x000fca00000000ff */
[----:B------:R0:W-:Y:S01]  /*7770*/  STG.E desc[UR36][R2.64], R5 ;  /* 0x0000000502007986 */ /* 0x0001e2000c101924 */
[----:B------:R-:W-:Y:S05]  /*7780*/  BRA `(.L_x_13148) ;  /* 0x00000008008c7947 */ /* 0x000fea0003800000 */
.L_x_13153:
[----:B------:R-:W-:-:S06]  /*7790*/  FMUL.FTZ R4, R4, 1 ;  /* 0x3f80000004047820 */ /* 0x000fcc0000410000 */
[----:B------:R-:W0:Y:S02]  /*77a0*/  F2F.F64.F32 R4, R4 ;  /* 0x0000000400047310 */ /* 0x000e240000201800 */
[----:B0-----:R0:W-:Y:S01]  /*77b0*/  STG.E.64 desc[UR36][R2.64], R4 ;  /* 0x0000000402007986 */ /* 0x0011e2000c101b24 */
[----:B------:R-:W-:Y:S05]  /*77c0*/  BRA `(.L_x_13148) ;  /* 0x00000008007c7947 */ /* 0x000fea0003800000 */
.L_x_13143:
        /* <DEDUP_REMOVED lines=13> */
.L_x_13158:
        /* <DEDUP_REMOVED lines=16> */
.L_x_13161:
[----:B------:R-:W-:-:S04]  /*79a0*/  SHF.R.U32.HI R4, RZ, 0x18, R4 ;  /* 0x00000018ff047819 */ /* 0x000fc80000011604 */
[----:B------:R-:W-:-:S04]  /*79b0*/  LOP3.LUT R4, R5, 0x80, R4, 0xf8, !PT ;  /* 0x0000008005047812 */ /* 0x000fc800078ef804 */
[----:B------:R-:W-:-:S07]  /*79c0*/  PRMT R0, R4, 0x7610, R0 ;  /* 0x0000761004007816 */ /* 0x000fce0000000000 */
.L_x_13160:
[----:B------:R-:W-:Y:S05]  /*79d0*/  BSYNC.RECONVERGENT B0 ;  /* 0x0000000000007941 */ /* 0x000fea0003800200 */
.L_x_13159:
[----:B------:R0:W-:Y:S01]  /*79e0*/  STG.E.U8 desc[UR36][R2.64], R0 ;  /* 0x0000000002007986 */ /* 0x0001e2000c101124 */
[----:B------:R-:W-:Y:S05]  /*79f0*/  BRA `(.L_x_13148) ;  /* 0x0000000400f07947 */ /* 0x000fea0003800000 */
.L_x_13157:
        /* <DEDUP_REMOVED lines=16> */
.L_x_13164:
[----:B------:R-:W-:-:S04]  /*7b00*/  SHF.R.U32.HI R4, RZ, 0x18, R4 ;  /* 0x00000018ff047819 */ /* 0x000fc80000011604 */
[----:B------:R-:W-:-:S04]  /*7b10*/  LOP3.LUT R5, R5, 0x80, R4, 0xf8, !PT ;  /* 0x0000008005057812 */ /* 0x000fc800078ef804 */
[----:B------:R-:W-:-:S07]  /*7b20*/  PRMT R0, R5, 0x7610, R0 ;  /* 0x0000761005007816 */ /* 0x000fce0000000000 */
.L_x_13163:
[----:B------:R-:W-:Y:S05]  /*7b30*/  BSYNC.RECONVERGENT B0 ;  /* 0x0000000000007941 */ /* 0x000fea0003800200 */
.L_x_13162:
[----:B------:R0:W-:Y:S01]  /*7b40*/  STG.E.U8 desc[UR36][R2.64], R0 ;  /* 0x0000000002007986 */ /* 0x0001e2000c101124 */
[----:B------:R-:W-:Y:S05]  /*7b50*/  BRA `(.L_x_13148) ;  /* 0x0000000400987947 */ /* 0x000fea0003800000 */
.L_x_13156:
        /* <DEDUP_REMOVED lines=21> */
.L_x_13166:
[----:B------:R-:W0:Y:S02]  /*7cb0*/  F2I.U64.TRUNC R4, R4 ;  /* 0x0000000400047311 */ /* 0x000e24000020d800 */
[----:B0-----:R0:W-:Y:S01]  /*7cc0*/  STG.E.64 desc[UR36][R2.64], R4 ;  /* 0x0000000402007986 */ /* 0x0011e2000c101b24 */
[----:B------:R-:W-:Y:S05]  /*7cd0*/  BRA `(.L_x_13148) ;  /* 0x0000000400387947 */ /* 0x000fea0003800000 */
.L_x_13165:
[----:B------:R-:W0:Y:S02]  /*7ce0*/  F2I.FTZ.U32.TRUNC.NTZ R5, R4 ;  /* 0x0000000400057305 */ /* 0x000e24000021f000 */
[----:B0-----:R0:W-:Y:S01]  /*7cf0*/  STG.E desc[UR36][R2.64], R5 ;  /* 0x0000000502007986 */ /* 0x0011e2000c101924 */
[----:B------:R-:W-:Y:S05]  /*7d00*/  BRA `(.L_x_13148) ;  /* 0x00000004002c7947 */ /* 0x000fea0003800000 */
.L_x_13155:
        /* <DEDUP_REMOVED lines=10> */
.L_x_13168:
[----:B------:R-:W-:Y:S01]  /*7db0*/  FMUL.FTZ R4, R4, 1 ;  /* 0x3f80000004047820 */ /* 0x000fe20000410000 */
[----:B------:R-:W-:-:S05]  /*7dc0*/  CS2R R6, SRZ ;  /* 0x0000000000067805 */ /* 0x000fca000001ff00 */
[----:B------:R-:W0:Y:S02]  /*7dd0*/  F2F.F64.F32 R4, R4 ;  /* 0x0000000400047310 */ /* 0x000e240000201800 */
[----:B0-----:R3:W-:Y:S01]  /*7de0*/  STG.E.128 desc[UR36][R2.64], R4 ;  /* 0x0000000402007986 */ /* 0x0017e2000c101d24 */
[----:B------:R-:W-:Y:S05]  /*7df0*/  BRA `(.L_x_13148) ;  /* 0x0000000000f07947 */ /* 0x000fea0003800000 */
.L_x_13167:
[----:B------:R-:W-:-:S09]  /*7e00*/  UISETP.NE.AND UP0, UPT, UR4, 0xf, UPT ;  /* 0x0000000f0400788c */ /* 0x000fd2000bf05270 */
[----:B------:R-:W-:Y:S05]  /*7e10*/  BRA.U !UP0, `(.L_x_13169) ;  /* 0x0000000108e07547 */ /* 0x000fea000b800000 */
[----:B------:R-:W-:-:S09]  /*7e20*/  UISETP.NE.AND UP0, UPT, UR4, 0x17, UPT ;  /* 0x000000170400788c */ /* 0x000fd2000bf05270 */
[----:B------:R-:W-:Y:S05]  /*7e30*/  BRA.U !UP0, `(.L_x_13170) ;  /* 0x00000001088c7547 */ /* 0x000fea000b800000 */
[----:B------:R-:W-:-:S09]  /*7e40*/  UISETP.NE.AND UP0, UPT, UR4, 0x18, UPT ;  /* 0x000000180400788c */ /* 0x000fd2000bf05270 */
[----:B------:R-:W-:Y:S05]  /*7e50*/  BRA.U !UP0, `(.L_x_13171) ;  /* 0x0000000108447547 */ /* 0x000fea000b800000 */
.L_x_13147:
        /* <DEDUP_REMOVED lines=16> */
.L_x_13172:
[----:B------:R-:W-:Y:S05]  /*7f60*/  BRA `(.L_x_13148) ;  /* 0x0000000000947947 */ /* 0x000fea0003800000 */
.L_x_13171:
        /* <DEDUP_REMOVED lines=12> */
.L_x_13174:
[----:B------:R-:W-:Y:S05]  /*8030*/  BSYNC.RECONVERGENT B0 ;  /* 0x0000000000007941 */ /* 0x000fea0003800200 */
.L_x_13173:
[----:B------:R-:W-:-:S05]  /*8040*/  LOP3.LUT R5, R0, 0x80, R7, 0xf8, !PT ;  /* 0x0000008000057812 */ /* 0x000fca00078ef807 */
[----:B------:R1:W-:Y:S01]  /*8050*/  STG.E.U8 desc[UR36][R2.64], R5 ;  /* 0x0000000502007986 */ /* 0x0003e2000c101124 */
[----:B------:R-:W-:Y:S05]  /*8060*/  BRA `(.L_x_13148) ;  /* 0x0000000000547947 */ /* 0x000fea0003800000 */
.L_x_13170:
        /* <DEDUP_REMOVED lines=11> */
.L_x_13176:
[----:B------:R-:W-:Y:S01]  /*8120*/  IMAD.MOV.U32 R0, RZ, RZ, 0x7f ;  /* 0x0000007fff007424 */ /* 0x000fe200078e00ff */
[----:B------:R-:W-:-:S04]  /*8130*/  ISETP.GT.U32.AND P0, PT, R6, 0x7f800000, PT ;  /* 0x7f8000000600780c */ /* 0x000fc80003f04070 */
[----:B------:R-:W-:-:S09]  /*8140*/  SEL R0, R0, 0x7c, P0 ;  /* 0x0000007c00007807 */ /* 0x000fd20000000000 */
.L_x_13177:
[----:B------:R-:W-:Y:S05]  /*8150*/  BSYNC.RECONVERGENT B0 ;  /* 0x0000000000007941 */ /* 0x000fea0003800200 */
.L_x_13175:
[----:B------:R-:W-:-:S04]  /*8160*/  SHF.R.U32.HI R5, RZ, 0x18, R4 ;  /* 0x00000018ff057819 */ /* 0x000fc80000011604 */
[----:B------:R-:W-:-:S05]  /*8170*/  LOP3.LUT R5, R0, 0x80, R5, 0xf8, !PT ;  /* 0x0000008000057812 */ /* 0x000fca00078ef805 */
[----:B------:R2:W-:Y:S01]  /*8180*/  STG.E.U8 desc[UR36][R2.64], R5 ;  /* 0x0000000502007986 */ /* 0x0005e2000c101124 */
[----:B------:R-:W-:Y:S05]  /*8190*/  BRA `(.L_x_13148) ;  /* 0x0000000000087947 */ /* 0x000fea0003800000 */
.L_x_13169:
[----:B------:R-:W-:-:S05]  /*81a0*/  F2FP.BF16.F32.PACK_AB R4, RZ, R4 ;  /* 0x00000004ff04723e */ /* 0x000fca00000010ff */
[----:B------:R0:W-:Y:S02]  /*81b0*/  STG.E.U16 desc[UR36][R2.64], R4 ;  /* 0x0000000402007986 */ /* 0x0001e4000c101524 */
.L_x_13148:
[----:B------:R-:W-:-:S07]  /*81c0*/  VIADD R17, R17, 0x80 ;  /* 0x0000008011117836 */ /* 0x000fce0000000000 */
.L_x_13085:
[----:B------:R-:W-:Y:S05]  /*81d0*/  BSYNC.RECONVERGENT B7 ;  /* 0x0000000000077941 */ /* 0x000fea0003800200 */
.L_x_13084:
        /* <DEDUP_REMOVED lines=358> */
.L_x_13180:
        /* <DEDUP_REMOVED lines=18> */
.L_x_13185:
[----:B------:R-:W2:Y:S02]  /*9960*/  LDG.E.U8 R2, desc[UR36][R2.64] ;  /* 0x0000002402027981 */ /* 0x000ea4000c1e1100 */
[----:B--2---:R-:W-:Y:S01]  /*9970*/  I2FP.F32.U32 R19, R2 ;  /* 0x0000000200137245 */ /* 0x004fe20000201000 */
[----:B------:R-:W-:Y:S06]  /*9980*/  BRA `(.L_x_13187) ;  /* 0x0000000c00247947 */ /* 0x000fec0003800000 */
.L_x_13184:
        /* <DEDUP_REMOVED lines=9> */
.L_x_13189:
[----:B------:R-:W2:Y:S02]  /*9a20*/  LDG.E R2, desc[UR36][R2.64] ;  /* 0x0000002402027981 */ /* 0x000ea4000c1e1900 */
[----:B--2---:R-:W-:Y:S01]  /*9a30*/  I2FP.F32.S32 R19, R2 ;  /* 0x0000000200137245 */ /* 0x004fe20000201400 */
[----:B------:R-:W-:Y:S06]  /*9a40*/  BRA `(.L_x_13187) ;  /* 0x0000000800f47947 */ /* 0x000fec0003800000 */
.L_x_13188:
[----:B------:R-:W2:Y:S02]  /*9a50*/  LDG.E.U16 R2, desc[UR36][R2.64] ;  /* 0x0000002402027981 */ /* 0x000ea4000c1e1500 */
[----:B--2---:R2:W3:Y:S01]  /*9a60*/  I2F.S16 R19, R2 ;  /* 0x0000000200137306 */ /* 0x0044e20000101400 */
[----:B------:R-:W-:Y:S05]  /*9a70*/  BRA `(.L_x_13187) ;  /* 0x0000000800e87947 */ /* 0x000fea0003800000 */
.L_x_13183:
        /* <DEDUP_REMOVED lines=8> */
.L_x_13191:
[----:B------:R-:W2:Y:S02]  /*9b00*/  LDG.E.U16 R2, desc[UR36][R2.64] ;  /* 0x0000002402027981 */ /* 0x000ea4000c1e1500 */
[----:B--2---:R-:W-:Y:S01]  /*9b10*/  HADD2.F32 R19, -RZ, R2.H0_H0 ;  /* 0x20000002ff137230 */ /* 0x004fe20000004100 */
[----:B------:R-:W-:Y:S06]  /*9b20*/  BRA `(.L_x_13187) ;  /* 0x0000000800bc7947 */ /* 0x000fec0003800000 */
.L_x_13190:
        /* <DEDUP_REMOVED lines=8> */
.L_x_13193:
[----:B------:R-:W2:Y:S02]  /*9bb0*/  LDG.E.U16 R2, desc[UR36][R2.64] ;  /* 0x0000002402027981 */ /* 0x000ea4000c1e1500 */
[----:B--2---:R-:W-:Y:S01]  /*9bc0*/  HADD2.F32 R19, -RZ, R2.H0_H0 ;  /* 0x20000002ff137230 */ /* 0x004fe20000004100 */
[----:B------:R-:W-:Y:S06]  /*9bd0*/  BRA `(.L_x_13187) ;  /* 0x0000000800907947 */ /* 0x000fec0003800000 */
.L_x_13192:
[----:B------:R-:W2:Y:S01]  /*9be0*/  LDG.E.64 R2, desc[UR36][R2.64] ;  /* 0x0000002402027981 */ /* 0x000ea2000c1e1b00 */
[----:B------:R-:W-:Y:S01]  /*9bf0*/  UMOV UR4, 0xf0000000 ;  /* 0xf000000000047882 */ /* 0x000fe20000000000 */
[----:B------:R-:W-:Y:S01]  /*9c00*/  UMOV UR5, 0x380fffff ;  /* 0x380fffff00057882 */ /* 0x000fe20000000000 */
[----:B--2---:R-:W0:Y:S01]  /*9c10*/  F2F.F32.F64 R19, R2 ;  /* 0x0000000200137310 */ /* 0x004e220000301000 */
[----:B------:R-:W-:-:S14]  /*9c20*/  DSETP.GEU.AND P0, PT, |R2|, UR4, PT ;  /* 0x0000000402007e2a */ /* 0x000fdc000bf0e200 */
[----:B0-----:R-:W-:Y:S01]  /*9c30*/  @!P0 FMUL R19, R19, 1.175494350822287508e-38 ;  /* 0x0080000013138820 */ /* 0x001fe20000400000 */
[----:B------:R-:W-:Y:S06]  /*9c40*/  BRA `(.L_x_13187) ;  /* 0x0000000800747947 */ /* 0x000fec0003800000 */
.L_x_13182:
        /* <DEDUP_REMOVED lines=12> */
.L_x_13196:
[----:B------:R-:W2:Y:S01]  /*9d10*/  LDG.E.64 R2, desc[UR36][R2.64] ;  /* 0x0000002402027981 */ /* 0x000ea2000c1e1b00 */
[----:B------:R-:W-:Y:S01]  /*9d20*/  UMOV UR4, 0xf0000000 ;  /* 0xf000000000047882 */ /* 0x000fe20000000000 */
[----:B------:R-:W-:Y:S01]  /*9d30*/  UMOV UR5, 0x380fffff ;  /* 0x380fffff00057882 */ /* 0x000fe20000000000 */
[----:B--2---:R-:W0:Y:S01]  /*9d40*/  F2F.F32.F64 R19, R2 ;  /* 0x0000000200137310 */ /* 0x004e220000301000 */
[----:B------:R-:W-:-:S14]  /*9d50*/  DSETP.GEU.AND P0, PT, |R2|, UR4, PT ;  /* 0x0000000402007e2a */ /* 0x000fdc000bf0e200 */
[----:B0-----:R-:W-:Y:S01]  /*9d60*/  @!P0 FMUL R19, R19, 1.175494350822287508e-38 ;  /* 0x0080000013138820 */ /* 0x001fe20000400000 */
[----:B------:R-:W-:Y:S06]  /*9d70*/  BRA `(.L_x_13187) ;  /* 0x0000000800287947 */ /* 0x000fec0003800000 */
.L_x_13195:
        /* <DEDUP_REMOVED lines=25> */
.L_x_13198:
        /* <DEDUP_REMOVED lines=12> */
.L_x_13197:
[----:B------:R-:W2:Y:S02]  /*9fd0*/  LDG.E.U16 R2, desc[UR36][R2.64] ;  /* 0x0000002402027981 */ /* 0x000ea4000c1e1500 */
[----:B--2---:R-:W-:Y:S01]  /*9fe0*/  SHF.L.U32 R19, R2, 0x10, RZ ;  /* 0x0000001002137819 */ /* 0x004fe200000006ff */
[----:B------:R-:W-:Y:S06]  /*9ff0*/  BRA `(.L_x_13187) ;  /* 0x0000000400887947 */ /* 0x000fec0003800000 */
.L_x_13194:
        /* <DEDUP_REMOVED lines=11> */
.L_x_13201:
        /* <DEDUP_REMOVED lines=20> */
.L_x_13203:
[----:B------:R-:W-:Y:S05]  /*a1f0*/  BSYNC.RECONVERGENT B0 ;  /* 0x0000000000007941 */ /* 0x000fea0003800200 */
.L_x_13202:
[----:B------:R-:W-:Y:S01]  /*a200*/  IMAD.SHL.U32 R0, R0, 0x100000, RZ ;  /* 0x0010000000007824 */ /* 0x000fe200078e00ff */
[----:B------:R-:W-:-:S04]  /*a210*/  LEA R2, R2, 0x3b800000, 0x17 ;  /* 0x3b80000002027811 */ /* 0x000fc800078eb8ff */
[----:B------:R-:W-:Y:S01]  /*a220*/  LOP3.LUT R19, R2, R0, R19, 0xfe, !PT ;  /* 0x0000000002137212 */ /* 0x000fe200078efe13 */
[----:B------:R-:W-:Y:S06]  /*a230*/  BRA `(.L_x_13187) ;  /* 0x0000000000f87947 */ /* 0x000fec0003800000 */
.L_x_13200:
        /* <DEDUP_REMOVED lines=20> */
.L_x_13205:
[----:B------:R-:W-:Y:S05]  /*a380*/  BSYNC.RECONVERGENT B0 ;  /* 0x0000000000007941 */ /* 0x000fea0003800200 */
.L_x_13204:
[----:B------:R-:W-:Y:S01]  /*a390*/  IMAD.SHL.U32 R0, R0, 0x200000, RZ ;  /* 0x0020000000007824 */ /* 0x000fe200078e00ff */
[----:B------:R-:W-:-:S04]  /*a3a0*/  LEA R2, R2, 0x37800000, 0x17 ;  /* 0x3780000002027811 */ /* 0x000fc800078eb8ff */
[----:B------:R-:W-:Y:S01]  /*a3b0*/  LOP3.LUT R19, R2, R0, R19, 0xfe, !PT ;  /* 0x0000000002137212 */ /* 0x000fe200078efe13 */
[----:B------:R-:W-:Y:S06]  /*a3c0*/  BRA `(.L_x_13187) ;  /* 0x0000000000947947 */ /* 0x000fec0003800000 */
.L_x_13199:
        /* <DEDUP_REMOVED lines=14> */
.L_x_13186:
        /* <DEDUP_REMOVED lines=16> */
.L_x_13208:
[----:B------:R-:W-:Y:S01]  /*a5b0*/  IMAD.MOV.U32 R19, RZ, RZ, RZ ;  /* 0x000000ffff137224 */ /* 0x000fe200078e00ff */
[----:B------:R-:W-:Y:S06]  /*a5c0*/  BRA `(.L_x_13187) ;  /* 0x0000000000147947 */ /* 0x000fec0003800000 */
.L_x_13207:
[----:B------:R-:W2:Y:S02]  /*a5d0*/  LDG.E.64 R2, desc[UR36][R2.64] ;  /* 0x0000002402027981 */ /* 0x000ea4000c1e1b00 */
[----:B--2---:R0:W1:Y:S01]  /*a5e0*/  I2F.U64 R19, R2 ;  /* 0x0000000200137312 */ /* 0x0040620000301000 */
[----:B------:R-:W-:Y:S05]  /*a5f0*/  BRA `(.L_x_13187) ;  /* 0x0000000000087947 */ /* 0x000fea0003800000 */
.L_x_13206:
[----:B------:R-:W2:Y:S02]  /*a600*/  LDG.E R2, desc[UR36][R2.64] ;  /* 0x0000002402027981 */ /* 0x000ea4000c1e1900 */
[----:B--2---:R-:W-:-:S07]  /*a610*/  I2FP.F32.U32 R19, R2 ;  /* 0x0000000200137245 */ /* 0x004fce0000201000 */
.L_x_13187:
[----:B------:R-:W-:Y:S05]  /*a620*/  BSYNC.RECONVERGENT B6 ;  /* 0x0000000000067941 */ /* 0x000fea0003800200 */
.L_x_13181:
        /* <DEDUP_REMOVED lines=18> */
.L_x_13213:
[----:B------:R-:W2:Y:S02]  /*a750*/  LDG.E.U8 R2, desc[UR36][R2.64] ;  /* 0x0000002402027981 */ /* 0x000ea4000c1e1100 */
[----:B--2---:R-:W-:Y:S01]  /*a760*/  I2FP.F32.U32 R4, R2 ;  /* 0x0000000200047245 */ /* 0x004fe20000201000 */
[----:B------:R-:W-:Y:S06]  /*a770*/  BRA `(.L_x_13215) ;  /* 0x0000000c00247947 */ /* 0x000fec0003800000 */
.L_x_13212:
        /* <DEDUP_REMOVED lines=9> */
.L_x_13217:
[----:B------:R-:W2:Y:S02]  /*a810*/  LDG.E R2, desc[UR36][R2.64] ;  /* 0x0000002402027981 */ /* 0x000ea4000c1e1900 */
[----:B--2---:R-:W-:Y:S01]  /*a820*/  I2FP.F32.S32 R4, R2 ;  /* 0x0000000200047245 */ /* 0x004fe20000201400 */
[----:B------:R-:W-:Y:S06]  /*a830*/  BRA `(.L_x_13215) ;  /* 0x0000000800f47947 */ /* 0x000fec0003800000 */
.L_x_13216:
[----:B------:R-:W2:Y:S02]  /*a840*/  LDG.E.U16 R2, desc[UR36][R2.64] ;  /* 0x0000002402027981 */ /* 0x000ea4000c1e1500 */
[----:B--2---:R4:W0:Y:S01]  /*a850*/  I2F.S16 R4, R2 ;  /* 0x0000000200047306 */ /* 0x0048220000101400 */
[----:B------:R-:W-:Y:S05]  /*a860*/  BRA `(.L_x_13215) ;  /* 0x0000000800e87947 */ /* 0x000fea0003800000 */
.L_x_13211:
        /* <DEDUP_REMOVED lines=8> */
.L_x_13219:
[----:B------:R-:W2:Y:S02]  /*a8f0*/  LDG.E.U16 R2, desc[UR36][R2.64] ;  /* 0x0000002402027981 */ /* 0x000ea4000c1e1500 */
[----:B--2---:R-:W-:Y:S01]  /*a900*/  HADD2.F32 R4, -RZ, R2.H0_H0 ;  /* 0x20000002ff047230 */ /* 0x004fe20000004100 */
[----:B------:R-:W-:Y:S06]  /*a910*/  BRA `(.L_x_13215) ;  /* 0x0000000800bc7947 */ /* 0x000fec0003800000 */
.L_x_13218:
        /* <DEDUP_REMOVED lines=8> */
.L_x_13221:
[----:B------:R-:W2:Y:S02]  /*a9a0*/  LDG.E.U16 R2, desc[UR36][R2.64] ;  /* 0x0000002402027981 */ /* 0x000ea4000c1e1500 */
[----:B--2---:R-:W-:Y:S01]  /*a9b0*/  HADD2.F32 R4, -RZ, R2.H0_H0 ;  /* 0x20000002ff047230 */ /* 0x004fe20000004100 */
[----:B------:R-:W-:Y:S06]  /*a9c0*/  BRA `(.L_x_13215) ;  /* 0x0000000800907947 */ /* 0x000fec0003800000 */
.L_x_13220:
[----:B------:R-:W2:Y:S01]  /*a9d0*/  LDG.E.64 R2, desc[UR36][R2.64] ;  /* 0x0000002402027981 */ /* 0x000ea2000c1e1b00 */
[----:B------:R-:W-:Y:S01]  /*a9e0*/  UMOV UR4, 0xf0000000 ;  /* 0xf000000000047882 */ /* 0x000fe20000000000 */
[----:B------:R-:W-:Y:S01]  /*a9f0*/  UMOV UR5, 0x380fffff ;  /* 0x380fffff00057882 */ /* 0x000fe20000000000 */
[----:B--2---:R-:W0:Y:S01]  /*aa00*/  F2F.F32.F64 R4, R2 ;  /* 0x0000000200047310 */ /* 0x004e220000301000 */
[----:B------:R-:W-:-:S14]  /*aa10*/  DSETP.GEU.AND P0, PT, |R2|, UR4, PT ;  /* 0x0000000402007e2a */ /* 0x000fdc000bf0e200 */
[----:B0-----:R-:W-:Y:S01]  /*aa20*/  @!P0 FMUL R4, R4, 1.175494350822287508e-38 ;  /* 0x0080000004048820 */ /* 0x001fe20000400000 */
[----:B------:R-:W-:Y:S06]  /*aa30*/  BRA `(.L_x_13215) ;  /* 0x0000000800747947 */ /* 0x000fec0003800000 */
.L_x_13210:
        /* <DEDUP_REMOVED lines=12> */
.L_x_13224:
[----:B------:R-:W2:Y:S01]  /*ab00*/  LDG.E.64 R2, desc[UR36][R2.64] ;  /* 0x0000002402027981 */ /* 0x000ea2000c1e1b00 */
[----:B------:R-:W-:Y:S01]  /*ab10*/  UMOV UR4, 0xf0000000 ;  /* 0xf000000000047882 */ /* 0x000fe20000000000 */
[----:B------:R-:W-:Y:S01]  /*ab20*/  UMOV UR5, 0x380fffff ;  /* 0x380fffff00057882 */ /* 0x000fe20000000000 */
[----:B--2---:R-:W0:Y:S01]  /*ab30*/  F2F.F32.F64 R4, R2 ;  /* 0x0000000200047310 */ /* 0x004e220000301000 */
[----:B------:R-:W-:-:S14]  /*ab40*/  DSETP.GEU.AND P0, PT, |R2|, UR4, PT ;  /* 0x0000000402007e2a */ /* 0x000fdc000bf0e200 */
[----:B0-----:R-:W-:Y:S01]  /*ab50*/  @!P0 FMUL R4, R4, 1.175494350822287508e-38 ;  /* 0x0080000004048820 */ /* 0x001fe20000400000 */
[----:B------:R-:W-:Y:S06]  /*ab60*/  BRA `(.L_x_13215) ;  /* 0x0000000800287947 */ /* 0x000fec0003800000 */
.L_x_13223:
        /* <DEDUP_REMOVED lines=25> */
.L_x_13226:
        /* <DEDUP_REMOVED lines=12> */
.L_x_13225:
[----:B------:R-:W2:Y:S02]  /*adc0*/  LDG.E.U16 R2, desc[UR36][R2.64] ;  /* 0x0000002402027981 */ /* 0x000ea4000c1e1500 */
[----:B--2---:R-:W-:Y:S01]  /*add0*/  IMAD.U32 R4, R2, 0x10000, RZ ;  /* 0x0001000002047824 */ /* 0x004fe200078e00ff */
[----:B------:R-:W-:Y:S06]  /*ade0*/  BRA `(.L_x_13215) ;  /* 0x0000000400887947 */ /* 0x000fec0003800000 */
.L_x_13222:
        /* <DEDUP_REMOVED lines=11> */
.L_x_13229:
        /* <DEDUP_REMOVED lines=20> */
.L_x_13231:
[----:B------:R-:W-:Y:S05]  /*afe0*/  BSYNC.RECONVERGENT B0 ;  /* 0x0000000000007941 */ /* 0x000fea0003800200 */
.L_x_13230:
[----:B------:R-:W-:Y:S02]  /*aff0*/  SHF.L.U32 R0, R0, 0x14, RZ ;  /* 0x0000001400007819 */ /* 0x000fe400000006ff */
[----:B------:R-:W-:-:S04]  /*b000*/  LEA R2, R2, 0x3b800000, 0x17 ;  /* 0x3b80000002027811 */ /* 0x000fc800078eb8ff */
[----:B------:R-:W-:Y:S01]  /*b010*/  LOP3.LUT R4, R2, R0, R7, 0xfe, !PT ;  /* 0x0000000002047212 */ /* 0x000fe200078efe07 */
[----:B------:R-:W-:Y:S06]  /*b020*/  BRA `(.L_x_13215) ;  /* 0x0000000000f87947 */ /* 0x000fec0003800000 */
.L_x_13228:
        /* <DEDUP_REMOVED lines=20> */
.L_x_13233:
[----:B------:R-:W-:Y:S05]  /*b170*/  BSYNC.RECONVERGENT B0 ;  /* 0x0000000000007941 */ /* 0x000fea0003800200 */
.L_x_13232:
[----:B------:R-:W-:Y:S01]  /*b180*/  IMAD.SHL.U32 R0, R0, 0x200000, RZ ;  /* 0x0020000000007824 */ /* 0x000fe200078e00ff */
[----:B------:R-:W-:-:S04]  /*b190*/  LEA R2, R2, 0x37800000, 0x17 ;  /* 0x3780000002027811 */ /* 0x000fc800078eb8ff */
[----:B------:R-:W-:Y:S01]  /*b1a0*/  LOP3.LUT R4, R2, R0, R7, 0xfe, !PT ;  /* 0x0000000002047212 */ /* 0x000fe200078efe07 */
[----:B------:R-:W-:Y:S06]  /*b1b0*/  BRA `(.L_x_13215) ;  /* 0x0000000000947947 */ /* 0x000fec0003800000 */
.L_x_13227:
        /* <DEDUP_REMOVED lines=14> */
.L_x_13214:
        /* <DEDUP_REMOVED lines=16> */
.L_x_13236:
[----:B------:R-:W-:Y:S01]  /*b3a0*/  MOV R4, RZ ;  /* 0x000000ff00047202 */ /* 0x000fe20000000f00 */
[----:B------:R-:W-:Y:S06]  /*b3b0*/  BRA `(.L_x_13215) ;  /* 0x0000000000147947 */ /* 0x000fec0003800000 */
.L_x_13235:
[----:B------:R-:W2:Y:S02]  /*b3c0*/  LDG.E.64 R2, desc[UR36][R2.64] ;  /* 0x0000002402027981 */ /* 0x000ea4000c1e1b00 */
[----:B--2---:R0:W2:Y:S01]  /*b3d0*/  I2F.U64 R4, R2 ;  /* 0x0000000200047312 */ /* 0x0040a20000301000 */
[----:B------:R-:W-:Y:S05]  /*b3e0*/  BRA `(.L_x_13215) ;  /* 0x0000000000087947 */ /* 0x000fea0003800000 */
.L_x_13234:
[----:B------:R-:W2:Y:S02]  /*b3f0*/  LDG.E R2, desc[UR36][R2.64] ;  /* 0x0000002402027981 */ /* 0x000ea4000c1e1900 */
[----:B--2---:R-:W-:-:S07]  /*b400*/  I2FP.F32.U32 R4, R2 ;  /* 0x0000000200047245 */ /* 0x004fce0000201000 */
.L_x_13215:
[----:B------:R-:W-:Y:S05]  /*b410*/  BSYNC.RECONVERGENT B6 ;  /* 0x0000000000067941 */ /* 0x000fea0003800200 */
.L_x_13209:
[----:B------:R-:W4:Y:S01]  /*b420*/  LDCU.64 UR6, c[0x0][0x5e8] ;  /* 0x0000bd00ff0677ac */ /* 0x000f220008000a00 */
[----:B0-2--5:R-:W-:Y:S01]  /*b430*/  FADD.FTZ R0, -R4, 1 ;  /* 0x3f80000004007421 */ /* 0x025fe20000010100 */
[----:B------:R-:W-:-:S03]  /*b440*/  UPRMT UR4, UR43, 0x9910, URZ ;  /* 0x000099102b047896 */ /* 0x000fc600080000ff */
[----:B-1-3--:R-:W-:Y:S01]  /*b450*/  FMUL.FTZ R19, R0, R19 ;  /* 0x0000001300137220 */ /* 0x00afe20000410000 */
[----:B------:R-:W-:-:S03]  /*b460*/  UISETP.GT.AND UP0, UPT, UR4, 0x9, UPT ;  /* 0x000000090400788c */ /* 0x000fc6000bf04270 */
[----:B------:R-:W-:Y:S01]  /*b470*/  FMUL.FTZ R4, R19, R4 ;  /* 0x0000000413047220 */ /* 0x000fe20000410000 */
[----:B----4-:R-:W-:-:S05]  /*b480*/  IADD3 R2, P0, PT, R16, UR6, RZ ;  /* 0x0000000610027c10 */ /* 0x010fca000ff1e0ff */
        /* <DEDUP_REMOVED lines=13> */
.L_x_13240:
[----:B------:R-:W0:Y:S02]  /*b560*/  F2I.S64.TRUNC R4, R4 ;  /* 0x0000000400047311 */ /* 0x000e24000020d900 */
[----:B0-----:R-:W-:-:S05]  /*b570*/  IMAD.MOV.U32 R7, RZ, RZ, R4 ;  /* 0x000000ffff077224 */ /* 0x001fca00078e0004 */
[----:B------:R0:W-:Y:S01]  /*b580*/  STG.E.U8 desc[UR36][R2.64], R7 ;  /* 0x0000000702007986 */ /* 0x0001e2000c101124 */
[----:B------:R-:W-:Y:S05]  /*b590*/  BRA `(.L_x_13242) ;  /* 0x0000000c00287947 */ /* 0x000fea0003800000 */
.L_x_13239:
        /* <DEDUP_REMOVED lines=9> */
.L_x_13244:
[----:B------:R-:W0:Y:S02]  /*b630*/  F2I.FTZ.TRUNC.NTZ R5, R4 ;  /* 0x0000000400057305 */ /* 0x000e24000021f100 */
[----:B0-----:R0:W-:Y:S01]  /*b640*/  STG.E desc[UR36][R2.64], R5 ;  /* 0x0000000502007986 */ /* 0x0011e2000c101924 */
[----:B------:R-:W-:Y:S05]  /*b650*/  BRA `(.L_x_13242) ;  /* 0x0000000800f87947 */ /* 0x000fea0003800000 */
.L_x_13243:
[----:B------:R-:W0:Y:S02]  /*b660*/  F2I.FTZ.TRUNC.NTZ R5, R4 ;  /* 0x0000000400057305 */ /* 0x000e24000021f100 */
[----:B0-----:R0:W-:Y:S01]  /*b670*/  STG.E.U16 desc[UR36][R2.64], R5 ;  /* 0x0000000502007986 */ /* 0x0011e2000c101524 */
[----:B------:R-:W-:Y:S05]  /*b680*/  BRA `(.L_x_13242) ;  /* 0x0000000800ec7947 */ /* 0x000fea0003800000 */
.L_x_13238:
        /* <DEDUP_REMOVED lines=8> */
.L_x_13246:
[----:B------:R-:W-:-:S05]  /*b710*/  F2FP.F16.F32.PACK_AB R4, RZ, R4 ;  /* 0x00000004ff04723e */ /* 0x000fca00000000ff */
[----:B------:R0:W-:Y:S01]  /*b720*/  STG.E.U16 desc[UR36][R2.64], R4 ;  /* 0x0000000402007986 */ /* 0x0001e2000c101524 */
[----:B------:R-:W-:Y:S05]  /*b730*/  BRA `(.L_x_13242) ;  /* 0x0000000800c07947 */ /* 0x000fea0003800000 */
.L_x_13245:
        /* <DEDUP_REMOVED lines=9> */
.L_x_13248:
[----:B------:R-:W-:-:S04]  /*b7d0*/  F2FP.F16.F32.PACK_AB R5, RZ, R4 ;  /* 0x00000004ff05723e */ /* 0x000fc800000000ff */
[----:B------:R-:W-:-:S05]  /*b7e0*/  PRMT R5, R5, 0x5410, RZ ;  /* 0x0000541005057816 */ /* 0x000fca00000000ff */
[----:B------:R0:W-:Y:S01]  /*b7f0*/  STG.E desc[UR36][R2.64], R5 ;  /* 0x0000000502007986 */ /* 0x0001e2000c101924 */
[----:B------:R-:W-:Y:S05]  /*b800*/  BRA `(.L_x_13242) ;  /* 0x00000008008c7947 */ /* 0x000fea0003800000 */
.L_x_13247:
[----:B------:R-:W-:-:S06]  /*b810*/  FMUL.FTZ R4, R4, 1 ;  /* 0x3f80000004047820 */ /* 0x000fcc0000410000 */
[----:B------:R-:W0:Y:S02]  /*b820*/  F2F.F64.F32 R4, R4 ;  /* 0x0000000400047310 */ /* 0x000e240000201800 */
[----:B0-----:R0:W-:Y:S01]  /*b830*/  STG.E.64 desc[UR36][R2.64], R4 ;  /* 0x0000000402007986 */ /* 0x0011e2000c101b24 */
[----:B------:R-:W-:Y:S05]  /*b840*/  BRA `(.L_x_13242) ;  /* 0x00000008007c7947 */ /* 0x000fea0003800000 */
.L_x_13237:
        /* <DEDUP_REMOVED lines=13> */
.L_x_13252:
        /* <DEDUP_REMOVED lines=16> */
.L_x_13255:
[----:B------:R-:W-:-:S04]  /*ba20*/  SHF.R.U32.HI R4, RZ, 0x18, R4 ;  /* 0x00000018ff047819 */ /* 0x000fc80000011604 */
[----:B------:R-:W-:-:S04]  /*ba30*/  LOP3.LUT R4, R5, 0x80, R4, 0xf8, !PT ;  /* 0x0000008005047812 */ /* 0x000fc800078ef804 */
[----:B------:R-:W-:-:S07]  /*ba40*/  PRMT R0, R4, 0x7610, R0 ;  /* 0x0000761004007816 */ /* 0x000fce0000000000 */
.L_x_13254:
[----:B------:R-:W-:Y:S05]  /*ba50*/  BSYNC.RECONVERGENT B0 ;  /* 0x0000000000007941 */ /* 0x000fea0003800200 */
.L_x_13253:
[----:B------:R0:W-:Y:S01]  /*ba60*/  STG.E.U8 desc[UR36][R2.64], R0 ;  /* 0x0000000002007986 */ /* 0x0001e2000c101124 */
[----:B------:R-:W-:Y:S05]  /*ba70*/  BRA `(.L_x_13242) ;  /* 0x0000000400f07947 */ /* 0x000fea0003800000 */
.L_x_13251:
        /* <DEDUP_REMOVED lines=16> */
.L_x_13258:
[----:B------:R-:W-:-:S04]  /*bb80*/  SHF.R.U32.HI R4, RZ, 0x18, R4 ;  /* 0x00000018ff047819 */ /* 0x000fc80000011604 */
[----:B------:R-:W-:-:S04]  /*bb90*/  LOP3.LUT R5, R5, 0x80, R4, 0xf8, !PT ;  /* 0x0000008005057812 */ /* 0x000fc800078ef804 */
[----:B------:R-:W-:-:S07]  /*bba0*/  PRMT R0, R5, 0x7610, R0 ;  /* 0x0000761005007816 */ /* 0x000fce0000000000 */
.L_x_13257:
[----:B------:R-:W-:Y:S05]  /*bbb0*/  BSYNC.RECONVERGENT B0 ;  /* 0x0000000000007941 */ /* 0x000fea0003800200 */
.L_x_13256:
[----:B------:R0:W-:Y:S01]  /*bbc0*/  STG.E.U8 desc[UR36][R2.64], R0 ;  /* 0x0000000002007986 */ /* 0x0001e2000c101124 */
[----:B------:R-:W-:Y:S05]  /*bbd0*/  BRA `(.L_x_13242) ;  /* 0x0000000400987947 */ /* 0x000fea0003800000 */
.L_x_13250:
        /* <DEDUP_REMOVED lines=21> */
.L_x_13260:
[----:B------:R-:W0:Y:S02]  /*bd30*/  F2I.U64.TRUNC R4, R4 ;  /* 0x0000000400047311 */ /* 0x000e24000020d800 */
[----:B0-----:R0:W-:Y:S01]  /*bd40*/  STG.E.64 desc[UR36][R2.64], R4 ;  /* 0x0000000402007986 */ /* 0x0011e2000c101b24 */
[----:B------:R-:W-:Y:S05]  /*bd50*/  BRA `(.L_x_13242) ;  /* 0x0000000400387947 */ /* 0x000fea0003800000 */
.L_x_13259:
[----:B------:R-:W0:Y:S02]  /*bd60*/  F2I.FTZ.U32.TRUNC.NTZ R5, R4 ;  /* 0x0000000400057305 */ /* 0x000e24000021f000 */
[----:B0-----:R0:W-:Y:S01]  /*bd70*/  STG.E desc[UR36][R2.64], R5 ;  /* 0x0000000502007986 */ /* 0x0011e2000c101924 */
[----:B------:R-:W-:Y:S05]  /*bd80*/  BRA `(.L_x_13242) ;  /* 0x00000004002c7947 */ /* 0x000fea0003800000 */
.L_x_13249:
        /* <DEDUP_REMOVED lines=10> */
.L_x_13262:
[----:B------:R-:W-:Y:S01]  /*be30*/  FMUL.FTZ R4, R4, 1 ;  /* 0x3f80000004047820 */ /* 0x000fe20000410000 */
[----:B------:R-:W-:-:S05]  /*be40*/  CS2R R6, SRZ ;  /* 0x0000000000067805 */ /* 0x000fca000001ff00 */
[----:B------:R-:W0:Y:S02]  /*be50*/  F2F.F64.F32 R4, R4 ;  /* 0x0000000400047310 */ /* 0x000e240000201800 */
[----:B0-----:R4:W-:Y:S01]  /*be60*/  STG.E.128 desc[UR36][R2.64], R4 ;  /* 0x0000000402007986 */ /* 0x0019e2000c101d24 */
[----:B------:R-:W-:Y:S05]  /*be70*/  BRA `(.L_x_13242) ;  /* 0x0000000000f07947 */ /* 0x000fea0003800000 */
.L_x_13261:
[----:B------:R-:W-:-:S09]  /*be80*/  UISETP.NE.AND UP0, UPT, UR4, 0xf, UPT ;  /* 0x0000000f0400788c */ /* 0x000fd2000bf05270 */
[----:B------:R-:W-:Y:S05]  /*be90*/  BRA.U !UP0, `(.L_x_13263) ;  /* 0x0000000108e07547 */ /* 0x000fea000b800000 */
[----:B------:R-:W-:-:S09]  /*bea0*/  UISETP.NE.AND UP0, UPT, UR4, 0x17, UPT ;  /* 0x000000170400788c */ /* 0x000fd2000bf05270 */
[----:B------:R-:W-:Y:S05]  /*beb0*/  BRA.U !UP0, `(.L_x_13264) ;  /* 0x00000001088c7547 */ /* 0x000fea000b800000 */
[----:B------:R-:W-:-:S09]  /*bec0*/  UISETP.NE.AND UP0, UPT, UR4, 0x18, UPT ;  /* 0x000000180400788c */ /* 0x000fd2000bf05270 */
[----:B------:R-:W-:Y:S05]  /*bed0*/  BRA.U !UP0, `(.L_x_13265) ;  /* 0x0000000108447547 */ /* 0x000fea000b800000 */
.L_x_13241:
        /* <DEDUP_REMOVED lines=16> */
.L_x_13266:
[----:B------:R-:W-:Y:S05]  /*bfe0*/  BRA `(.L_x_13242) ;  /* 0x0000000000947947 */ /* 0x000fea0003800000 */
.L_x_13265:
        /* <DEDUP_REMOVED lines=12> */
.L_x_13268:
[----:B------:R-:W-:Y:S05]  /*c0b0*/  BSYNC.RECONVERGENT B0 ;  /* 0x0000000000007941 */ /* 0x000fea0003800200 */
.L_x_13267:
[----:B------:R-:W-:-:S05]  /*c0c0*/  LOP3.LUT R5, R0, 0x80, R7, 0xf8, !PT ;  /* 0x0000008000057812 */ /* 0x000fca00078ef807 */
[----:B------:R1:W-:Y:S01]  /*c0d0*/  STG.E.U8 desc[UR36][R2.64], R5 ;  /* 0x0000000502007986 */ /* 0x0003e2000c101124 */
[----:B------:R-:W-:Y:S05]  /*c0e0*/  BRA `(.L_x_13242) ;  /* 0x0000000000547947 */ /* 0x000fea0003800000 */
.L_x_13264:
        /* <DEDUP_REMOVED lines=11> */
.L_x_13270:
[----:B------:R-:W-:Y:S01]  /*c1a0*/  IMAD.MOV.U32 R0, RZ, RZ, 0x7f ;  /* 0x0000007fff007424 */ /* 0x000fe200078e00ff */
[----:B------:R-:W-:-:S04]  /*c1b0*/  ISETP.GT.U32.AND P0, PT, R6, 0x7f800000, PT ;  /* 0x7f8000000600780c */ /* 0x000fc80003f04070 */
[----:B------:R-:W-:-:S09]  /*c1c0*/  SEL R0, R0, 0x7c, P0 ;  /* 0x0000007c00007807 */ /* 0x000fd20000000000 */
.L_x_13271:
[----:B------:R-:W-:Y:S05]  /*c1d0*/  BSYNC.RECONVERGENT B0 ;  /* 0x0000000000007941 */ /* 0x000fea0003800200 */
.L_x_13269:
[----:B------:R-:W-:-:S04]  /*c1e0*/  SHF.R.U32.HI R5, RZ, 0x18, R4 ;  /* 0x00000018ff057819 */ /* 0x000fc80000011604 */
[----:B------:R-:W-:-:S05]  /*c1f0*/  LOP3.LUT R5, R0, 0x80, R5, 0xf8, !PT ;  /* 0x0000008000057812 */ /* 0x000fca00078ef805 */
[----:B------:R0:W-:Y:S01]  /*c200*/  STG.E.U8 desc[UR36][R2.64], R5 ;  /* 0x0000000502007986 */ /* 0x0001e2000c101124 */
[----:B------:R-:W-:Y:S05]  /*c210*/  BRA `(.L_x_13242) ;  /* 0x0000000000087947 */ /* 0x000fea0003800000 */
.L_x_13263:
[----:B------:R-:W-:-:S05]  /*c220*/  F2FP.BF16.F32.PACK_AB R4, RZ, R4 ;  /* 0x00000004ff04723e */ /* 0x000fca00000010ff */
[----:B------:R2:W-:Y:S02]  /*c230*/  STG.E.U16 desc[UR36][R2.64], R4 ;  /* 0x0000000402007986 */ /* 0x0005e4000c101524 */
.L_x_13242:
[----:B------:R-:W-:-:S07]  /*c240*/  IADD3 R17, PT, PT, R17, 0x80, RZ ;  /* 0x0000008011117810 */ /* 0x000fce0007ffe0ff */
.L_x_13179:
[----:B------:R-:W-:Y:S05]  /*c250*/  BSYNC.RECONVERGENT B7 ;  /* 0x0000000000077941 */ /* 0x000fea0003800200 */
.L_x_13178:
        /* <DEDUP_REMOVED lines=357> */
.L_x_13272:
        /* <DEDUP_REMOVED lines=21> */
.L_x_13277:
[----:B------:R-:W2:Y:S02]  /*da00*/  LDG.E.U8 R2, desc[UR36][R2.64] ;  /* 0x0000002402027981 */ /* 0x000ea4000c1e1100 */
[----:B--2---:R-:W-:Y:S01]  /*da10*/  I2FP.F32.U32 R19, R2 ;  /* 0x0000000200137245 */ /* 0x004fe20000201000 */
[----:B------:R-:W-:Y:S06]  /*da20*/  BRA `(.L_x_13279) ;  /* 0x0000000c00247947 */ /* 0x000fec0003800000 */
.L_x_13276:
        /* <DEDUP_REMOVED lines=9> */
.L_x_13281:
[----:B------:R-:W2:Y:S02]  /*dac0*/  LDG.E R2, desc[UR36][R2.64] ;  /* 0x0000002402027981 */ /* 0x000ea4000c1e1900 */
[----:B--2---:R-:W-:Y:S01]  /*dad0*/  I2FP.F32.S32 R19, R2 ;  /* 0x0000000200137245 */ /* 0x004fe20000201400 */
[----:B------:R-:W-:Y:S06]  /*dae0*/  BRA `(.L_x_13279) ;  /* 0x0000000800f47947 */ /* 0x000fec0003800000 */
.L_x_13280:
[----:B------:R-:W2:Y:S02]  /*daf0*/  LDG.E.U16 R2, desc[UR36][R2.64] ;  /* 0x0000002402027981 */ /* 0x000ea4000c1e1500 */
[----:B--2---:R0:W1:Y:S01]  /*db00*/  I2F.S16 R19, R2 ;  /* 0x0000000200137306 */ /* 0x0040620000101400 */
[----:B------:R-:W-:Y:S05]  /*db10*/  BRA `(.L_x_13279) ;  /* 0x0000000800e87947 */ /* 0x000fea0003800000 */
.L_x_13275:
        /* <DEDUP_REMOVED lines=8> */
.L_x_13283:
[----:B------:R-:W2:Y:S02]  /*dba0*/  LDG.E.U16 R2, desc[UR36][R2.64] ;  /* 0x0000002402027981 */ /* 0x000ea4000c1e1500 */
[----:B--2---:R-:W-:Y:S01]  /*dbb0*/  HADD2.F32 R19, -RZ, R2.H0_H0 ;  /* 0x20000002ff137230 */ /* 0x004fe20000004100 */
[----:B------:R-:W-:Y:S06]  /*dbc0*/  BRA `(.L_x_13279) ;  /* 0x0000000800bc7947 */ /* 0x000fec0003800000 */
.L_x_13282:
        /* <DEDUP_REMOVED lines=8> */
.L_x_13285:
[----:B------:R-:W2:Y:S02]  /*dc50*/  LDG.E.U16 R2, desc[UR36][R2.64] ;  /* 0x0000002402027981 */ /* 0x000ea4000c1e1500 */
[----:B--2---:R-:W-:Y:S01]  /*dc60*/  HADD2.F32 R19, -RZ, R2.H0_H0 ;  /* 0x20000002ff137230 */ /* 0x004fe20000004100 */
[----:B------:R-:W-:Y:S06]  /*dc70*/  BRA `(.L_x_13279) ;  /* 0x0000000800907947 */ /* 0x000fec0003800000 */
.L_x_13284:
[----:B------:R-:W2:Y:S01]  /*dc80*/  LDG.E.64 R2, desc[UR36][R2.64] ;  /* 0x0000002402027981 */ /* 0x000ea2000c1e1b00 */
[----:B------:R-:W-:Y:S01]  /*dc90*/  UMOV UR4, 0xf0000000 ;  /* 0xf000000000047882 */ /* 0x000fe20000000000 */
[----:B------:R-:W-:Y:S01]  /*dca0*/  UMOV UR5, 0x380fffff ;  /* 0x380fffff00057882 */ /* 0x000fe20000000000 */
[----:B--2---:R-:W0:Y:S01]  /*dcb0*/  F2F.F32.F64 R19, R2 ;  /* 0x0000000200137310 */ /* 0x004e220000301000 */
[----:B------:R-:W-:-:S14]  /*dcc0*/  DSETP.GEU.AND P0, PT, |R2|, UR4, PT ;  /* 0x0000000402007e2a */ /* 0x000fdc000bf0e200 */
[----:B0-----:R-:W-:Y:S01]  /*dcd0*/  @!P0 FMUL R19, R19, 1.175494350822287508e-38 ;  /* 0x0080000013138820 */ /* 0x001fe20000400000 */
[----:B------:R-:W-:Y:S06]  /*dce0*/  BRA `(.L_x_13279) ;  /* 0x0000000800747947 */ /* 0x000fec0003800000 */
.L_x_13274:
        /* <DEDUP_REMOVED lines=12> */
.L_x_13288:
[----:B------:R-:W2:Y:S01]  /*ddb0*/  LDG.E.64 R2, desc[UR36][R2.64] ;  /* 0x0000002402027981 */ /* 0x000ea2000c1e1b00 */
[----:B------:R-:W-:Y:S01]  /*ddc0*/  UMOV UR4, 0xf0000000 ;  /* 0xf000000000047882 */ /* 0x000fe20000000000 */
[----:B------:R-:W-:Y:S01]  /*ddd0*/  UMOV UR5, 0x380fffff ;  /* 0x380fffff00057882 */ /* 0x000fe20000000000 */
[----:B--2---:R-:W0:Y:S01]  /*dde0*/  F2F.F32.F64 R19, R2 ;  /* 0x0000000200137310 */ /* 0x004e220000301000 */
[----:B------:R-:W-:-:S14]  /*ddf0*/  DSETP.GEU.AND P0, PT, |R2|, UR4, PT ;  /* 0x0000000402007e2a */ /* 0x000fdc000bf0e200 */
[----:B0-----:R-:W-:Y:S01]  /*de00*/  @!P0 FMUL R19, R19, 1.175494350822287508e-38 ;  /* 0x0080000013138820 */ /* 0x001fe20000400000 */
[----:B------:R-:W-:Y:S06]  /*de10*/  BRA `(.L_x_13279) ;  /* 0x0000000800287947 */ /* 0x000fec0003800000 */
.L_x_13287:
        /* <DEDUP_REMOVED lines=25> */
.L_x_13290:
        /* <DEDUP_REMOVED lines=12> */
.L_x_13289:
[----:B------:R-:W2:Y:S02]  /*e070*/  LDG.E.U16 R2, desc[UR36][R2.64] ;  /* 0x0000002402027981 */ /* 0x000ea4000c1e1500 */
[----:B--2---:R-:W-:Y:S01]  /*e080*/  IMAD.U32 R19, R2, 0x10000, RZ ;  /* 0x0001000002137824 */ /* 0x004fe200078e00ff */
[----:B------:R-:W-:Y:S06]  /*e090*/  BRA `(.L_x_13279) ;  /* 0x0000000400887947 */ /* 0x000fec0003800000 */
.L_x_13286:
        /* <DEDUP_REMOVED lines=11> */
.L_x_13293:
        /* <DEDUP_REMOVED lines=20> */
.L_x_13295:
[----:B------:R-:W-:Y:S05]  /*e290*/  BSYNC.RECONVERGENT B0 ;  /* 0x0000000000007941 */ /* 0x000fea0003800200 */
.L_x_13294:
[----:B------:R-:W-:Y:S01]  /*e2a0*/  IMAD.SHL.U32 R0, R0, 0x100000, RZ ;  /* 0x0010000000007824 */ /* 0x000fe200078e00ff */
[----:B------:R-:W-:-:S04]  /*e2b0*/  LEA R2, R2, 0x3b800000, 0x17 ;  /* 0x3b80000002027811 */ /* 0x000fc800078eb8ff */
[----:B------:R-:W-:Y:S01]  /*e2c0*/  LOP3.LUT R19, R2, R0, R19, 0xfe, !PT ;  /* 0x0000000002137212 */ /* 0x000fe200078efe13 */
[----:B------:R-:W-:Y:S06]  /*e2d0*/  BRA `(.L_x_13279) ;  /* 0x0000000000f87947 */ /* 0x000fec0003800000 */
.L_x_13292:
        /* <DEDUP_REMOVED lines=20> */
.L_x_13297:
[----:B------:R-:W-:Y:S05]  /*e420*/  BSYNC.RECONVERGENT B0 ;  /* 0x0000000000007941 */ /* 0x000fea0003800200 */
.L_x_13296:
[----:B------:R-:W-:Y:S02]  /*e430*/  SHF.L.U32 R0, R0, 0x15, RZ ;  /* 0x0000001500007819 */ /* 0x000fe400000006ff */
[----:B------:R-:W-:-:S04]  /*e440*/  LEA R2, R2, 0x37800000, 0x17 ;  /* 0x3780000002027811 */ /* 0x000fc800078eb8ff */
[----:B------:R-:W-:Y:S01]  /*e450*/  LOP3.LUT R19, R2, R0, R19, 0xfe, !PT ;  /* 0x0000000002137212 */ /* 0x000fe200078efe13 */
[----:B------:R-:W-:Y:S06]  /*e460*/  BRA `(.L_x_13279) ;  /* 0x0000000000947947 */ /* 0x000fec0003800000 */
.L_x_13291:
        /* <DEDUP_REMOVED lines=14> */
.L_x_13278:
        /* <DEDUP_REMOVED lines=16> */
.L_x_13300:
[----:B------:R-:W-:Y:S01]  /*e650*/  IMAD.MOV.U32 R19, RZ, RZ, RZ ;  /* 0x000000ffff137224 */ /* 0x000fe200078e00ff */
[----:B------:R-:W-:Y:S06]  /*e660*/  BRA `(.L_x_13279) ;  /* 0x0000000000147947 */ /* 0x000fec0003800000 */
.L_x_13299:
[----:B------:R-:W2:Y:S02]  /*e670*/  LDG.E.64 R2, desc[UR36][R2.64] ;  /* 0x0000002402027981 */ /* 0x000ea4000c1e1b00 */
[----:B--2---:R0:W1:Y:S01]  /*e680*/  I2F.U64 R19, R2 ;  /* 0x0000000200137312 */ /* 0x0040620000301000 */
[----:B------:R-:W-:Y:S05]  /*e690*/  BRA `(.L_x_13279) ;  /* 0x0000000000087947 */ /* 0x000fea0003800000 */
.L_x_13298:
[----:B------:R-:W2:Y:S02]  /*e6a0*/  LDG.E R2, desc[UR36][R2.64] ;  /* 0x0000002402027981 */ /* 0x000ea4000c1e1900 */
[----:B--2---:R-:W-:-:S07]  /*e6b0*/  I2FP.F32.U32 R19, R2 ;  /* 0x0000000200137245 */ /* 0x004fce0000201000 */
.L_x_13279:
[----:B------:R-:W-:Y:S05]  /*e6c0*/  BSYNC.RECONVERGENT B6 ;  /* 0x0000000000067941 */ /* 0x000fea0003800200 */
.L_x_13273:
        /* <DEDUP_REMOVED lines=18> */
.L_x_13305:
[----:B------:R-:W2:Y:S02]  /*e7f0*/  LDG.E.U8 R0, desc[UR36][R2.64] ;  /* 0x0000002402007981 */ /* 0x000ea4000c1e1100 */
[----:B--2---:R-:W-:Y:S01]  /*e800*/  I2FP.F32.U32 R0, R0 ;  /* 0x0000000000007245 */ /* 0x004fe20000201000 */
[----:B------:R-:W-:Y:S06]  /*e810*/  BRA `(.L_x_13307) ;  /* 0x0000000c00247947 */ /* 0x000fec0003800000 */
.L_x_13304:
        /* <DEDUP_REMOVED lines=9> */
.L_x_13309:
[----:B------:R-:W2:Y:S02]  /*e8b0*/  LDG.E R0, desc[UR36][R2.64] ;  /* 0x0000002402007981 */ /* 0x000ea4000c1e1900 */
[----:B--2---:R-:W-:Y:S01]  /*e8c0*/  I2FP.F32.S32 R0, R0 ;  /* 0x0000000000007245 */ /* 0x004fe20000201400 */
[----:B------:R-:W-:Y:S06]  /*e8d0*/  BRA `(.L_x_13307) ;  /* 0x0000000800f47947 */ /* 0x000fec0003800000 */
.L_x_13308:
[----:B------:R-:W2:Y:S02]  /*e8e0*/  LDG.E.U16 R0, desc[UR36][R2.64] ;  /* 0x0000002402007981 */ /* 0x000ea4000c1e1500 */
[----:B--2---:R-:W0:Y:S01]  /*e8f0*/  I2F.S16 R0, R0 ;  /* 0x0000000000007306 */ /* 0x004e220000101400 */
[----:B------:R-:W-:Y:S05]  /*e900*/  BRA `(.L_x_13307) ;  /* 0x0000000800e87947 */ /* 0x000fea0003800000 */
.L_x_13303:
        /* <DEDUP_REMOVED lines=8> */
.L_x_13311:
[----:B------:R-:W2:Y:S02]  /*e990*/  LDG.E.U16 R0, desc[UR36][R2.64] ;  /* 0x0000002402007981 */ /* 0x000ea4000c1e1500 */
[----:B--2---:R-:W-:Y:S01]  /*e9a0*/  HADD2.F32 R0, -RZ, R0.H0_H0 ;  /* 0x20000000ff007230 */ /* 0x004fe20000004100 */
[----:B------:R-:W-:Y:S06]  /*e9b0*/  BRA `(.L_x_13307) ;  /* 0x0000000800bc7947 */ /* 0x000fec0003800000 */
.L_x_13310:
        /* <DEDUP_REMOVED lines=8> */
.L_x_13313:
[----:B------:R-:W2:Y:S02]  /*ea40*/  LDG.E.U16 R0, desc[UR36][R2.64] ;  /* 0x0000002402007981 */ /* 0x000ea4000c1e1500 */
[----:B--2---:R-:W-:Y:S01]  /*ea50*/  HADD2.F32 R0, -RZ, R0.H0_H0 ;  /* 0x20000000ff007230 */ /* 0x004fe20000004100 */
[----:B------:R-:W-:Y:S06]  /*ea60*/  BRA `(.L_x_13307) ;  /* 0x0000000800907947 */ /* 0x000fec0003800000 */
.L_x_13312:
[----:B------:R-:W2:Y:S01]  /*ea70*/  LDG.E.64 R2, desc[UR36][R2.64] ;  /* 0x0000002402027981 */ /* 0x000ea2000c1e1b00 */
[----:B------:R-:W-:Y:S01]  /*ea80*/  UMOV UR4, 0xf0000000 ;  /* 0xf000000000047882 */ /* 0x000fe20000000000 */
[----:B------:R-:W-:Y:S01]  /*ea90*/  UMOV UR5, 0x380fffff ;  /* 0x380fffff00057882 */ /* 0x000fe20000000000 */
[----:B--2---:R-:W0:Y:S01]  /*eaa0*/  F2F.F32.F64 R0, R2 ;  /* 0x0000000200007310 */ /* 0x004e220000301000 */
[----:B------:R-:W-:-:S14]  /*eab0*/  DSETP.GEU.AND P0, PT, |R2|, UR4, PT ;  /* 0x0000000402007e2a */ /* 0x000fdc000bf0e200 */
[----:B0-----:R-:W-:Y:S01]  /*eac0*/  @!P0 FMUL R0, R0, 1.175494350822287508e-38 ;  /* 0x0080000000008820 */ /* 0x001fe20000400000 */
[----:B------:R-:W-:Y:S06]  /*ead0*/  BRA `(.L_x_13307) ;  /* 0x0000000800747947 */ /* 0x000fec0003800000 */
.L_x_13302:
        /* <DEDUP_REMOVED lines=12> */
.L_x_13316:
[----:B------:R-:W2:Y:S01]  /*eba0*/  LDG.E.64 R2, desc[UR36][R2.64] ;  /* 0x0000002402027981 */ /* 0x000ea2000c1e1b00 */
[----:B------:R-:W-:Y:S01]  /*ebb0*/  UMOV UR4, 0xf0000000 ;  /* 0xf000000000047882 */ /* 0x000fe20000000000 */
[----:B------:R-:W-:Y:S01]  /*ebc0*/  UMOV UR5, 0x380fffff ;  /* 0x380fffff00057882 */ /* 0x000fe20000000000 */
[----:B--2---:R-:W0:Y:S01]  /*ebd0*/  F2F.F32.F64 R0, R2 ;  /* 0x0000000200007310 */ /* 0x004e220000301000 */
[----:B------:R-:W-:-:S14]  /*ebe0*/  DSETP.GEU.AND P0, PT, |R2|, UR4, PT ;  /* 0x0000000402007e2a */ /* 0x000fdc000bf0e200 */
[----:B0-----:R-:W-:Y:S01]  /*ebf0*/  @!P0 FMUL R0, R0, 1.175494350822287508e-38 ;  /* 0x0080000000008820 */ /* 0x001fe20000400000 */
[----:B------:R-:W-:Y:S06]  /*ec00*/  BRA `(.L_x_13307) ;  /* 0x0000000800287947 */ /* 0x000fec0003800000 */
.L_x_13315:
        /* <DEDUP_REMOVED lines=25> */
.L_x_13318:
        /* <DEDUP_REMOVED lines=12> */
.L_x_13317:
[----:B------:R-:W2:Y:S02]  /*ee60*/  LDG.E.U16 R0, desc[UR36][R2.64] ;  /* 0x0000002402007981 */ /* 0x000ea4000c1e1500 */
[----:B--2---:R-:W-:Y:S01]  /*ee70*/  SHF.L.U32 R0, R0, 0x10, RZ ;  /* 0x0000001000007819 */ /* 0x004fe200000006ff */
[----:B------:R-:W-:Y:S06]  /*ee80*/  BRA `(.L_x_13307) ;  /* 0x0000000400887947 */ /* 0x000fec0003800000 */
.L_x_13314:
        /* <DEDUP_REMOVED lines=11> */
.L_x_13321:
        /* <DEDUP_REMOVED lines=20> */
.L_x_13323:
[----:B------:R-:W-:Y:S05]  /*f080*/  BSYNC.RECONVERGENT B0 ;  /* 0x0000000000007941 */ /* 0x000fea0003800200 */
.L_x_13322:
[----:B------:R-:W-:Y:S01]  /*f090*/  IMAD.SHL.U32 R0, R0, 0x100000, RZ ;  /* 0x0010000000007824 */ /* 0x000fe200078e00ff */
[----:B------:R-:W-:-:S04]  /*f0a0*/  LEA R2, R2, 0x3b800000, 0x17 ;  /* 0x3b80000002027811 */ /* 0x000fc800078eb8ff */
[----:B------:R-:W-:Y:S01]  /*f0b0*/  LOP3.LUT R0, R2, R0, R7, 0xfe, !PT ;  /* 0x0000000002007212 */ /* 0x000fe200078efe07 */
[----:B------:R-:W-:Y:S06]  /*f0c0*/  BRA `(.L_x_13307) ;  /* 0x0000000000f87947 */ /* 0x000fec0003800000 */
.L_x_13320:
        /* <DEDUP_REMOVED lines=20> */
.L_x_13325:
[----:B------:R-:W-:Y:S05]  /*f210*/  BSYNC.RECONVERGENT B0 ;  /* 0x0000000000007941 */ /* 0x000fea0003800200 */
.L_x_13324:
[----:B------:R-:W-:Y:S01]  /*f220*/  IMAD.SHL.U32 R0, R0, 0x200000, RZ ;  /* 0x0020000000007824 */ /* 0x000fe200078e00ff */
[----:B------:R-:W-:-:S04]  /*f230*/  LEA R2, R2, 0x37800000, 0x17 ;  /* 0x3780000002027811 */ /* 0x000fc800078eb8ff */
[----:B------:R-:W-:Y:S01]  /*f240*/  LOP3.LUT R0, R2, R0, R7, 0xfe, !PT ;  /* 0x0000000002007212 */ /* 0x000fe200078efe07 */
[----:B------:R-:W-:Y:S06]  /*f250*/  BRA `(.L_x_13307) ;  /* 0x0000000000947947 */ /* 0x000fec0003800000 */
.L_x_13319:
        /* <DEDUP_REMOVED lines=14> */
.L_x_13306:
[----:B------:R-:W-:Y:S01]  /*f340*/  MOV R2, 0x0 ;  /* 0x0000000000027802 */ /* 0x000fe20000000f00 */
[----:B------:R-:W0:Y:S01]  /*f350*/  LDCU.64 UR4, c[0x4][0x128] ;  /* 0x01002500ff0477ac */ /* 0x000e220008000a00 */
[----:B------:R-:W-:Y:S02]  /*f360*/  HFMA2 R8, -RZ, RZ, 0, 4.64916229248046875e-06 ;  /* 0x0000004eff087431 */ /* 0x000fe400000001ff */
[----:B------:R-:W-:Y:S01]  /*f370*/  IMAD.MOV.U32 R12, RZ, RZ, 0x1 ;  /* 0x00000001ff0c7424 */ /* 0x000fe200078e00ff */
[----:B------:R-:W-:Y:S01]  /*f380*/  MOV R13, RZ ;  /* 0x000000ff000d7202 */ /* 0x000fe20000000f00 */
[----:B------:R-:W2:Y:S01]  /*f390*/  LDCU.64 UR6, c[0x4][0x130] ;  /* 0x01002600ff0677ac */ /* 0x000ea20008000a00 */
[----:B------:R-:W3:Y:S01]  /*f3a0*/  LDC.64 R2, c[0x4][R2] ;  /* 0x0100000002027b82 */ /* 0x000ee20000000a00 */
[----:B------:R-:W4:Y:S01]  /*f3b0*/  LDCU.64 UR8, c[0x4][0x18] ;  /* 0x01000300ff0877ac */ /* 0x000f220008000a00 */
[----:B0-----:R-:W-:Y:S01]  /*f3c0*/  MOV R4, UR4 ;  /* 0x0000000400047c02 */ /* 0x001fe20008000f00 */
[----:B------:R-:W-:Y:S01]  /*f3d0*/  IMAD.U32 R5, RZ, RZ, UR5 ;  /* 0x00000005ff057e24 */ /* 0x000fe2000f8e00ff */
[----:B--2---:R-:W-:Y:S01]  /*f3e0*/  MOV R6, UR6 ;  /* 0x0000000600067c02 */ /* 0x004fe20008000f00 */
[----:B------:R-:W-:Y:S01]  /*f3f0*/  IMAD.U32 R7, RZ, RZ, UR7 ;  /* 0x00000007ff077e24 */ /* 0x000fe2000f8e00ff */
[----:B----4-:R-:W-:Y:S01]  /*f400*/  MOV R10, UR8 ;  /* 0x00000008000a7c02 */ /* 0x010fe20008000f00 */
[----:B------:R-:W-:-:S07]  /*f410*/  IMAD.U32 R11, RZ, RZ, UR9 ;  /* 0x00000009ff0b7e24 */ /* 0x000fce000f8e00ff */
[----:B------:R-:W-:-:S07]  /*f420*/  LEPC R20, `(.L_x_13328) ;  /* 0x000000001014794e */ /* 0x000fce0000000000 */
[----:B-1-3-5:R-:W-:Y:S05]  /*f430*/  CALL.ABS.NOINC R2 ;  /* 0x0000000002007343 */ /* 0x02afea0003c00000 */
.L_x_13328:
[----:B------:R-:W-:Y:S01]  /*f440*/  IMAD.MOV.U32 R0, RZ, RZ, RZ ;  /* 0x000000ffff007224 */ /* 0x000fe200078e00ff */
[----:B------:R-:W-:Y:S06]  /*f450*/  BRA `(.L_x_13307) ;  /* 0x0000000000147947 */ /* 0x000fec0003800000 */
.L_x_13327:
[----:B------:R-:W2:Y:S02]  /*f460*/  LDG.E.64 R2, desc[UR36][R2.64] ;  /* 0x0000002402027981 */ /* 0x000ea4000c1e1b00 */
[----:B--2---:R0:W2:Y:S01]  /*f470*/  I2F.U64 R0, R2 ;  /* 0x0000000200007312 */ /* 0x0040a20000301000 */
[----:B------:R-:W-:Y:S05]  /*f480*/  BRA `(.L_x_13307) ;  /* 0x0000000000087947 */ /* 0x000fea0003800000 */
.L_x_13326:
[----:B------:R-:W2:Y:S02]  /*f490*/  LDG.E R0, desc[UR36][R2.64] ;  /* 0x0000002402007981 */ /* 0x000ea4000c1e1900 */
[----:B--2---:R-:W-:-:S07]  /*f4a0*/  I2FP.F32.U32 R0, R0 ;  /* 0x0000000000007245 */ /* 0x004fce0000201000 */
.L_x_13307:
[----:B------:R-:W-:Y:S05]  /*f4b0*/  BSYNC.RECONVERGENT B6 ;  /* 0x0000000000067941 */ /* 0x000fea0003800200 */
.L_x_13301:
[----:B------:R-:W-:Y:S01]  /*f4c0*/  UPRMT UR4, UR43, 0x9910, URZ ;  /* 0x000099102b047896 */ /* 0x000fe200080000ff */
[----:B0-2345:R-:W-:-:S03]  /*f4d0*/  FADD.FTZ R2, -R0, 1 ;  /* 0x3f80000000027421 */ /* 0x03dfc60000010100 */
[----:B------:R-:W-:Y:S01]  /*f4e0*/  UISETP.GT.AND UP0, UPT, UR4, 0x9, UPT ;  /* 0x000000090400788c */ /* 0x000fe2000bf04270 */
[----:B-1----:R-:W-:-:S04]  /*f4f0*/  FMUL.FTZ R19, R2, R19 ;  /* 0x0000001302137220 */ /* 0x002fc80000410000 */
[----:B------:R-:W-:-:S04]  /*f500*/  FMUL.FTZ R2, R19, R0 ;  /* 0x0000000013027220 */ /* 0x000fc80000410000 */
        /* <DEDUP_REMOVED lines=12> */
.L_x_13332:
[----:B------:R-:W0:Y:S02]  /*f5d0*/  F2I.S64.TRUNC R2, R2 ;  /* 0x0000000200027311 */ /* 0x000e24000020d900 */
[----:B0-----:R-:W-:-:S05]  /*f5e0*/  MOV R5, R2 ;  /* 0x0000000200057202 */ /* 0x001fca0000000f00 */
[----:B------:R-:W-:Y:S01]  /*f5f0*/  STG.E.U8 desc[UR36][R16.64], R5 ;  /* 0x0000000510007986 */ /* 0x000fe2000c101124 */
[----:B------:R-:W-:Y:S05]  /*f600*/  EXIT ;  /* 0x000000000000794d */ /* 0x000fea0003800000 */
.L_x_13331:
        /* <DEDUP_REMOVED lines=9> */
.L_x_13335:
[----:B------:R-:W0:Y:S02]  /*f6a0*/  F2I.FTZ.TRUNC.NTZ R3, R2 ;  /* 0x0000000200037305 */ /* 0x000e24000021f100 */
[----:B0-----:R-:W-:Y:S01]  /*f6b0*/  STG.E desc[UR36][R16.64], R3 ;  /* 0x0000000310007986 */ /* 0x001fe2000c101924 */
[----:B------:R-:W-:Y:S05]  /*f6c0*/  EXIT ;  /* 0x000000000000794d */ /* 0x000fea0003800000 */
.L_x_13334:
[----:B------:R-:W0:Y:S02]  /*f6d0*/  F2I.FTZ.TRUNC.NTZ R3, R2 ;  /* 0x0000000200037305 */ /* 0x000e24000021f100 */
[----:B0-----:R-:W-:Y:S01]  /*f6e0*/  STG.E.U16 desc[UR36][R16.64], R3 ;  /* 0x0000000310007986 */ /* 0x001fe2000c101524 */
[----:B------:R-:W-:Y:S05]  /*f6f0*/  EXIT ;  /* 0x000000000000794d */ /* 0x000fea0003800000 */
.L_x_13330:
        /* <DEDUP_REMOVED lines=8> */
.L_x_13337:
[----:B------:R-:W-:-:S05]  /*f780*/  F2FP.F16.F32.PACK_AB R2, RZ, R2 ;  /* 0x00000002ff02723e */ /* 0x000fca00000000ff */
[----:B------:R-:W-:Y:S01]  /*f790*/  STG.E.U16 desc[UR36][R16.64], R2 ;  /* 0x0000000210007986 */ /* 0x000fe2000c101524 */
[----:B------:R-:W-:Y:S05]  /*f7a0*/  EXIT ;  /* 0x000000000000794d */ /* 0x000fea0003800000 */
.L_x_13336:
        /* <DEDUP_REMOVED lines=9> */
.L_x_13339:
[----:B------:R-:W-:-:S04]  /*f840*/  F2FP.F16.F32.PACK_AB R3, RZ, R2 ;  /* 0x00000002ff03723e */ /* 0x000fc800000000ff */
[----:B------:R-:W-:-:S05]  /*f850*/  PRMT R3, R3, 0x5410, RZ ;  /* 0x0000541003037816 */ /* 0x000fca00000000ff */
[----:B------:R-:W-:Y:S01]  /*f860*/  STG.E desc[UR36][R16.64], R3 ;  /* 0x0000000310007986 */ /* 0x000fe2000c101924 */
[----:B------:R-:W-:Y:S05]  /*f870*/  EXIT ;  /* 0x000000000000794d */ /* 0x000fea0003800000 */
.L_x_13338:
[----:B------:R-:W-:-:S06]  /*f880*/  FMUL.FTZ R2, R2, 1 ;  /* 0x3f80000002027820 */ /* 0x000fcc0000410000 */
[----:B------:R-:W0:Y:S02]  /*f890*/  F2F.F64.F32 R2, R2 ;  /* 0x0000000200027310 */ /* 0x000e240000201800 */
[----:B0-----:R-:W-:Y:S01]  /*f8a0*/  STG.E.64 desc[UR36][R16.64], R2 ;  /* 0x0000000210007986 */ /* 0x001fe2000c101b24 */
[----:B------:R-:W-:Y:S05]  /*f8b0*/  EXIT ;  /* 0x000000000000794d */ /* 0x000fea0003800000 */
.L_x_13329:
        /* <DEDUP_REMOVED lines=13> */
.L_x_13343:
        /* <DEDUP_REMOVED lines=16> */
.L_x_13346:
[----:B------:R-:W-:-:S04]  /*fa90*/  SHF.R.U32.HI R2, RZ, 0x18, R2 ;  /* 0x00000018ff027819 */ /* 0x000fc80000011602 */
[----:B------:R-:W-:-:S04]  /*faa0*/  LOP3.LUT R2, R3, 0x80, R2, 0xf8, !PT ;  /* 0x0000008003027812 */ /* 0x000fc800078ef802 */
[----:B------:R-:W-:-:S07]  /*fab0*/  PRMT R8, R2, 0x7610, R8 ;  /* 0x0000761002087816 */ /* 0x000fce0000000008 */
.L_x_13345:
[----:B------:R-:W-:Y:S05]  /*fac0*/  BSYNC.RECONVERGENT B0 ;  /* 0x0000000000007941 */ /* 0x000fea0003800200 */
.L_x_13344:
[----:B------:R-:W-:Y:S01]  /*fad0*/  STG.E.U8 desc[UR36][R16.64], R8 ;  /* 0x0000000810007986 */ /* 0x000fe2000c101124 */
[----:B------:R-:W-:Y:S05]  /*fae0*/  EXIT ;  /* 0x000000000000794d */ /* 0x000fea0003800000 */
.L_x_13342:
        /* <DEDUP_REMOVED lines=16> */
.L_x_13349:
[----:B------:R-:W-:-:S04]  /*fbf0*/  SHF.R.U32.HI R2, RZ, 0x18, R2 ;  /* 0x00000018ff027819 */ /* 0x000fc80000011602 */
[----:B------:R-:W-:-:S04]  /*fc00*/  LOP3.LUT R3, R3, 0x80, R2, 0xf8, !PT ;  /* 0x0000008003037812 */ /* 0x000fc800078ef802 */
[----:B------:R-:W-:-:S07]  /*fc10*/  PRMT R8, R3, 0x7610, R8 ;  /* 0x0000761003087816 */ /* 0x000fce0000000008 */
.L_x_13348:
[----:B------:R-:W-:Y:S05]  /*fc20*/  BSYNC.RECONVERGENT B0 ;  /* 0x0000000000007941 */ /* 0x000fea0003800200 */
.L_x_13347:
[----:B------:R-:W-:Y:S01]  /*fc30*/  STG.E.U8 desc[UR36][R16.64], R8 ;  /* 0x0000000810007986 */ /* 0x000fe2000c101124 */
[----:B------:R-:W-:Y:S05]  /*fc40*/  EXIT ;  /* 0x000000000000794d */ /* 0x000fea0003800000 */
.L_x_13341:
        /* <DEDUP_REMOVED lines=21> */
.L_x_13351:
[----:B------:R-:W0:Y:S02]  /*fda0*/  F2I.U64.TRUNC R2, R2 ;  /* 0x0000000200027311 */ /* 0x000e24000020d800 */
[----:B0-----:R-:W-:Y:S01]  /*fdb0*/  STG.E.64 desc[UR36][R16.64], R2 ;  /* 0x0000000210007986 */ /* 0x001fe2000c101b24 */
[----:B------:R-:W-:Y:S05]  /*fdc0*/  EXIT ;  /* 0x000000000000794d */ /* 0x000fea0003800000 */
.L_x_13350:
[----:B------:R-:W0:Y:S02]  /*fdd0*/  F2I.FTZ.U32.TRUNC.NTZ R3, R2 ;  /* 0x0000000200037305 */ /* 0x000e24000021f000 */
[----:B0-----:R-:W-:Y:S01]  /*fde0*/  STG.E desc[UR36][R16.64], R3 ;  /* 0x0000000310007986 */ /* 0x001fe2000c101924 */
[----:B------:R-:W-:Y:S05]  /*fdf0*/  EXIT ;  /* 0x000000000000794d */ /* 0x000fea0003800000 */
.L_x_13340:
        /* <DEDUP_REMOVED lines=10> */
.L_x_13353:
[----:B------:R-:W-:Y:S01]  /*fea0*/  FMUL.FTZ R4, R2, 1 ;  /* 0x3f80000002047820 */ /* 0x000fe20000410000 */
[----:B------:R-:W-:-:S05]  /*feb0*/  CS2R R6, SRZ ;  /* 0x0000000000067805 */ /* 0x000fca000001ff00 */
[----:B------:R-:W0:Y:S02]  /*fec0*/  F2F.F64.F32 R4, R4 ;  /* 0x0000000400047310 */ /* 0x000e240000201800 */
[----:B0-----:R-:W-:Y:S01]  /*fed0*/  STG.E.128 desc[UR36][R16.64], R4 ;  /* 0x0000000410007986 */ /* 0x001fe2000c101d24 */
[----:B------:R-:W-:Y:S05]  /*fee0*/  EXIT ;  /* 0x000000000000794d */ /* 0x000fea0003800000 */
.L_x_13352:
[----:B------:R-:W-:-:S09]  /*fef0*/  UISETP.NE.AND UP0, UPT, UR4, 0xf, UPT ;  /* 0x0000000f0400788c */ /* 0x000fd2000bf05270 */
[----:B------:R-:W-:Y:S05]  /*ff00*/  BRA.U !UP0, `(.L_x_13354) ;  /* 0x0000000108e07547 */ /* 0x000fea000b800000 */
[----:B------:R-:W-:-:S09]  /*ff10*/  UISETP.NE.AND UP0, UPT, UR4, 0x17, UPT ;  /* 0x000000170400788c */ /* 0x000fd2000bf05270 */
[----:B------:R-:W-:Y:S05]  /*ff20*/  BRA.U !UP0, `(.L_x_13355) ;  /* 0x00000001088c7547 */ /* 0x000fea000b800000 */
[----:B------:R-:W-:-:S09]  /*ff30*/  UISETP.NE.AND UP0, UPT, UR4, 0x18, UPT ;  /* 0x000000180400788c */ /* 0x000fd2000bf05270 */
[----:B------:R-:W-:Y:S05]  /*ff40*/  BRA.U !UP0, `(.L_x_13356) ;  /* 0x0000000108447547 */ /* 0x000fea000b800000 */
.L_x_13333:
        /* <DEDUP_REMOVED lines=16> */
.L_x_13357:
[----:B------:R-:W-:Y:S05]  /*10050*/  EXIT ;  /* 0x000000000000794d */ /* 0x000fea0003800000 */
.L_x_13356:
        /* <DEDUP_REMOVED lines=12> */
.L_x_13359:
[----:B------:R-:W-:Y:S05]  /*10120*/  BSYNC.RECONVERGENT B0 ;  /* 0x0000000000007941 */ /* 0x000fea0003800200 */
.L_x_13358:
[----:B------:R-:W-:-:S05]  /*10130*/  LOP3.LUT R3, R0, 0x80, R5, 0xf8, !PT ;  /* 0x0000008000037812 */ /* 0x000fca00078ef805 */
[----:B------:R-:W-:Y:S01]  /*10140*/  STG.E.U8 desc[UR36][R16.64], R3 ;  /* 0x0000000310007986 */ /* 0x000fe2000c101124 */
[----:B------:R-:W-:Y:S05]  /*10150*/  EXIT ;  /* 0x000000000000794d */ /* 0x000fea0003800000 */
.L_x_13355:
        /* <DEDUP_REMOVED lines=11> */
.L_x_13361:
[----:B------:R-:W-:Y:S01]  /*10210*/  HFMA2 R0, -RZ, RZ, 0, 7.569789886474609375e-06 ;  /* 0x0000007fff007431 */ /* 0x000fe200000001ff */
[----:B------:R-:W-:-:S04]  /*10220*/  ISETP.GT.U32.AND P0, PT, R4, 0x7f800000, PT ;  /* 0x7f8000000400780c */ /* 0x000fc80003f04070 */
[----:B------:R-:W-:-:S09]  /*10230*/  SEL R0, R0, 0x7c, P0 ;  /* 0x0000007c00007807 */ /* 0x000fd20000000000 */
.L_x_13362:
[----:B------:R-:W-:Y:S05]  /*10240*/  BSYNC.RECONVERGENT B0 ;  /* 0x0000000000007941 */ /* 0x000fea0003800200 */
.L_x_13360:
[----:B------:R-:W-:-:S04]  /*10250*/  SHF.R.U32.HI R3, RZ, 0x18, R2 ;  /* 0x00000018ff037819 */ /* 0x000fc80000011602 */
[----:B------:R-:W-:-:S05]  /*10260*/  LOP3.LUT R3, R0, 0x80, R3, 0xf8, !PT ;  /* 0x0000008000037812 */ /* 0x000fca00078ef803 */
[----:B------:R-:W-:Y:S01]  /*10270*/  STG.E.U8 desc[UR36][R16.64], R3 ;  /* 0x0000000310007986 */ /* 0x000fe2000c101124 */
[----:B------:R-:W-:Y:S05]  /*10280*/  EXIT ;  /* 0x000000000000794d */ /* 0x000fea0003800000 */
.L_x_13354:
[----:B------:R-:W-:-:S05]  /*10290*/  F2FP.BF16.F32.PACK_AB R2, RZ, R2 ;  /* 0x00000002ff02723e */ /* 0x000fca00000010ff */
[----:B------:R-:W-:Y:S01]  /*102a0*/  STG.E.U16 desc[UR36][R16.64], R2 ;  /* 0x0000000210007986 */ /* 0x000fe2000c101524 */
[----:B------:R-:W-:Y:S05]  /*102b0*/  EXIT ;  /* 0x000000000000794d */ /* 0x000fea0003800000 */
.L_x_13363:
        /* <DEDUP_REMOVED lines=12> */
.L_x_14690:


//--------------------- .text._ZN2at6native27unrolled_elementwise_kernelIZZZNS0_28sigmoid_backward_kernel_cudaERNS_18TensorIteratorBaseEENKUlvE0_clEvENKUlvE0_clEvEUlffE_St5arrayIPcLm3EELi4E23TrivialOffsetCalculatorILi2EjESA_ILi1EjENS0_6memory12LoadWithCastILi2EEENSD_13StoreWithCastILi1EEEEEviT_T0_T2_T3_T4_T5_ --------------------------
	.section	.text._ZN2at6native27unrolled_elementwise_kernelIZZZNS0_28sigmoid_backward_kernel_cudaERNS_18TensorIteratorBaseEENKUlvE0_clEvENKUlvE0_clEvEUlffE_St5arrayIPcLm3EELi4E23TrivialOffsetCalculatorILi2EjESA_ILi1EjENS0_6memory12LoadWithCastILi2EEENSD_13StoreWithCastILi1EEEEEviT_T0_T2_T3_T4_T5_,"ax",@progbits
	.align	128
        .global         _ZN2at6native27unrolled_elementwise_kernelIZZZNS0_28sigmoid_backward_kernel_cudaERNS_18TensorIteratorBaseEENKUlvE0_clEvENKUlvE0_clEvEUlffE_St5arrayIPcLm3EELi4E23TrivialOffsetCalculatorILi2EjESA_ILi1EjENS0_6memory12LoadWithCastILi2EEENSD_13StoreWithCastILi1EEEEEviT_T0_T2_T3_T4_T5_
        .type           _ZN2at6native27unrolled_elementwise_kernelIZZZNS0_28sigmoid_backward_kernel_cudaERNS_18TensorIteratorBaseEENKUlvE0_clEvENKUlvE0_clEvEUlffE_St5arrayIPcLm3EELi4E23TrivialOffsetCalculatorILi2EjESA_ILi1EjENS0_6memory12LoadWithCastILi2EEENSD_13StoreWithCastILi1EEEEEviT_T0_T2_T3_T4_T5_,@function
        .size           _ZN2at6native27unrolled_elementwise_kernelIZZZNS0_28sigmoid_backward_kernel_cudaERNS_18TensorIteratorBaseEENKUlvE0_clEvENKUlvE0_clEvEUlffE_St5arrayIPcLm3EELi4E23TrivialOffsetCalculatorILi2EjESA_ILi1EjENS0_6memory12LoadWithCastILi2EEENSD_13StoreWithCastILi1EEEEEviT_T0_T2_T3_T4_T5_,(.L_x_14691 - _ZN2at6native27unrolled_elementwise_kernelIZZZNS0_28sigmoid_backward_kernel_cudaERNS_18TensorIteratorBaseEENKUlvE0_clEvENKUlvE0_clEvEUlffE_St5arrayIPcLm3EELi4E23TrivialOffsetCalculatorILi2EjESA_ILi1EjENS0_6memory12LoadWithCastILi2EEENSD_13StoreWithCastILi1EEEEEviT_T0_T2_T3_T4_T5_)
        .other          _ZN2at6native27unrolled_elementwise_kernelIZZZNS0_28sigmoid_backward_kernel_cudaERNS_18TensorIteratorBaseEENKUlvE0_clEvENKUlvE0_clEvEUlffE_St5arrayIPcLm3EELi4E23TrivialOffsetCalculatorILi2EjESA_ILi1EjENS0_6memory12LoadWithCastILi2EEENSD_13StoreWithCastILi1EEEEEviT_T0_T2_T3_T4_T5_,@"STO_CUDA_ENTRY STV_DEFAULT"
_ZN2at6native27unrolled_elementwise_kernelIZZZNS0_28sigmoid_backward_kernel_cudaERNS_18TensorIteratorBaseEENKUlvE0_clEvENKUlvE0_clEvEUlffE_St5arrayIPcLm3EELi4E23TrivialOffsetCalculatorILi2EjESA_ILi1EjENS0_6memory12LoadWithCastILi2EEENSD_13StoreWithCastILi1EEEEEviT_T0_T2_T3_T4_T5_:
.text._ZN2at6native27unrolled_elementwise_kernelIZZZNS0_28sigmoid_backward_kernel_cudaERNS_18TensorIteratorBaseEENKUlvE0_clEvENKUlvE0_clEvEUlffE_St5arrayIPcLm3EELi4E23TrivialOffsetCalculatorILi2EjESA_ILi1EjENS0_6memory12LoadWithCastILi2EEENSD_13StoreWithCastILi1EEEEEviT_T0_T2_T3_T4_T5_:
        /* <DEDUP_REMOVED lines=35> */
.L_x_13370:
[----:B------:R-:W2:Y:S02]  /*0230*/  LDG.E.U8 R4, desc[UR36][R4.64] ;  /* 0x0000002404047981 */ /* 0x000ea4000c1e1100 */
[----:B--2---:R-:W-:Y:S01]  /*0240*/  I2FP.F32.U32 R28, R4 ;  /* 0x00000004001c7245 */ /* 0x004fe20000201000 */
[----:B------:R-:W-:Y:S06]  /*0250*/  BRA `(.L_x_13372) ;  /* 0x0000000c00287947 */ /* 0x000fec0003800000 */
.L_x_13369:
        /* <DEDUP_REMOVED lines=9> */
.L_x_13374:
[----:B------:R-:W2:Y:S02]  /*02f0*/  LDG.E R4, desc[UR36][R4.64] ;  /* 0x0000002404047981 */ /* 0x000ea4000c1e1900 */
[----:B--2---:R-:W-:Y:S01]  /*0300*/  I2FP.F32.S32 R28, R4 ;  /* 0x00000004001c7245 */ /* 0x004fe20000201400 */
[----:B------:R-:W-:Y:S06]  /*0310*/  BRA `(.L_x_13372) ;  /* 0x0000000800f87947 */ /* 0x000fec0003800000 */
.L_x_13373:
[----:B------:R-:W2:Y:S02]  /*0320*/  LDG.E.U16 R4, desc[UR36][R4.64] ;  /* 0x0000002404047981 */ /* 0x000ea4000c1e1500 */
[----:B--2---:R2:W3:Y:S01]  /*0330*/  I2F.S16 R28, R4 ;  /* 0x00000004001c7306 */ /* 0x0044e20000101400 */
[----:B------:R-:W-:Y:S05]  /*0340*/  BRA `(.L_x_13372) ;  /* 0x0000000800ec7947 */ /* 0x000fea0003800000 */
.L_x_13368:
        /* <DEDUP_REMOVED lines=8> */
.L_x_13376:
[----:B------:R-:W2:Y:S02]  /*03d0*/  LDG.E.U16 R4, desc[UR36][R4.64] ;  /* 0x0000002404047981 */ /* 0x000ea4000c1e1500 */
[----:B--2---:R-:W-:Y:S01]  /*03e0*/  HADD2.F32 R28, -RZ, R4.H0_H0 ;  /* 0x20000004ff1c7230 */ /* 0x004fe20000004100 */
[----:B------:R-:W-:Y:S06]  /*03f0*/  BRA `(.L_x_13372) ;  /* 0x0000000800c07947 */ /* 0x000fec0003800000 */
.L_x_13375:
        /* <DEDUP_REMOVED lines=8> */
.L_x_13378:
[----:B------:R-:W2:Y:S02]  /*0480*/  LDG.E.U16 R4, desc[UR36][R4.64] ;  /* 0x0000002404047981 */ /* 0x000ea4000c1e1500 */
[----:B--2---:R-:W-:Y:S01]  /*0490*/  HADD2.F32 R28, -RZ, R4.H0_H0 ;  /* 0x20000004ff1c7230 */ /* 0x004fe20000004100 */
[----:B------:R-:W-:Y:S06]  /*04a0*/  BRA `(.L_x_13372) ;  /* 0x0000000800947947 */ /* 0x000fec0003800000 */
.L_x_13377:
[----:B------:R-:W2:Y:S01]  /*04b0*/  LDG.E.64 R4, desc[UR36][R4.64] ;  /* 0x0000002404047981 */ /* 0x000ea2000c1e1b00 */
[----:B------:R-:W-:Y:S01]  /*04c0*/  UMOV UR4, 0xf0000000 ;  /* 0xf000000000047882 */ /* 0x000fe20000000000 */
[----:B------:R-:W-:Y:S01]  /*04d0*/  UMOV UR5, 0x380fffff ;  /* 0x380fffff00057882 */ /* 0x000fe20000000000 */
[----:B--2---:R-:W0:Y:S01]  /*04e0*/  F2F.F32.F64 R28, R4 ;  /* 0x00000004001c7310 */ /* 0x004e220000301000 */
[----:B------:R-:W-:-:S14]  /*04f0*/  DSETP.GEU.AND P0, PT, |R4|, UR4, PT ;  /* 0x0000000404007e2a */ /* 0x000fdc000bf0e200 */
[----:B0-----:R-:W-:Y:S01]  /*0500*/  @!P0 FMUL R28, R28, 1.175494350822287508e-38 ;  /* 0x008000001c1c8820 */ /* 0x001fe20000400000 */
[----:B------:R-:W-:Y:S06]  /*0510*/  BRA `(.L_x_13372) ;  /* 0x0000000800787947 */ /* 0x000fec0003800000 */
.L_x_13367:
        /* <DEDUP_REMOVED lines=12> */
.L_x_13381:
[----:B------:R-:W2:Y:S01]  /*05e0*/  LDG.E.64 R4, desc[UR36][R4.64] ;  /* 0x0000002404047981 */ /* 0x000ea2000c1e1b00 */
[----:B------:R-:W-:Y:S01]  /*05f0*/  UMOV UR4, 0xf0000000 ;  /* 0xf000000000047882 */ /* 0x000fe20000000000 */
[----:B------:R-:W-:Y:S01]  /*0600*/  UMOV UR5, 0x380fffff ;  /* 0x380fffff00057882 */ /* 0x000fe20000000000 */
[----:B--2---:R-:W0:Y:S01]  /*0610*/  F2F.F32.F64 R28, R4 ;  /* 0x00000004001c7310 */ /* 0x004e220000301000 */
[----:B------:R-:W-:-:S14]  /*0620*/  DSETP.GEU.AND P0, PT, |R4|, UR4, PT ;  /* 0x0000000404007e2a */ /* 0x000fdc000bf0e200 */
[----:B0-----:R-:W-:Y:S01]  /*0630*/  @!P0 FMUL R28, R28, 1.175494350822287508e-38 ;  /* 0x008000001c1c8820 */ /* 0x001fe20000400000 */
[----:B------:R-:W-:Y:S06]  /*0640*/  BRA `(.L_x_13372) ;  /* 0x00000008002c7947 */ /* 0x000fec0003800000 */
.L_x_13380:
        /* <DEDUP_REMOVED lines=25> */
.L_x_13383:
        /* <DEDUP_REMOVED lines=13> */
.L_x_13382:
[----:B------:R-:W2:Y:S02]  /*08b0*/  LDG.E.U16 R4, desc[UR36][R4.64] ;  /* 0x0000002404047981 */ /* 0x000ea4000c1e1500 */
[----:B--2---:R-:W-:Y:S01]  /*08c0*/  IMAD.U32 R28, R4, 0x10000, RZ ;  /* 0x00010000041c7824 */ /* 0x004fe200078e00ff */
[----:B------:R-:W-:Y:S06]  /*08d0*/  BRA `(.L_x_13372) ;  /* 0x0000000400887947 */ /* 0x000fec0003800000 */
.L_x_13379:
        /* <DEDUP_REMOVED lines=11> */
.L_x_13386:
        /* <DEDUP_REMOVED lines=20> */
.L_x_13388:
[----:B------:R-:W-:Y:S05]  /*0ad0*/  BSYNC.RECONVERGENT B0 ;  /* 0x0000000000007941 */ /* 0x000fea0003800200 */
.L_x_13387:
[----:B------:R-:W-:Y:S01]  /*0ae0*/  IMAD.SHL.U32 R0, R0, 0x100000, RZ ;  /* 0x0010000000007824 */ /* 0x000fe200078e00ff */
[----:B------:R-:W-:-:S04]  /*0af0*/  LEA R3, R3, 0x3b800000, 0x17 ;  /* 0x3b80000003037811 */ /* 0x000fc800078eb8ff */
[----:B------:R-:W-:Y:S01]  /*0b00*/  LOP3.LUT R28, R3, R0, R7, 0xfe, !PT ;  /* 0x00000000031c7212 */ /* 0x000fe200078efe07 */
[----:B------:R-:W-:Y:S06]  /*0b10*/  BRA `(.L_x_13372) ;  /* 0x0000000000f87947 */ /* 0x000fec0003800000 */
.L_x_13385:
        /* <DEDUP_REMOVED lines=20> */
.L_x_13390:
[----:B------:R-:W-:Y:S05]  /*0c60*/  BSYNC.RECONVERGENT B0 ;  /* 0x0000000000007941 */ /* 0x000fea0003800200 */
.L_x_13389:
[----:B------:R-:W-:Y:S01]  /*0c70*/  IMAD.SHL.U32 R0, R0, 0x200000, RZ ;  /* 0x0020000000007824 */ /* 0x000fe200078e00ff */
[----:B------:R-:W-:-:S04]  /*0c80*/  LEA R3, R3, 0x37800000, 0x17 ;  /* 0x3780000003037811 */ /* 0x000fc800078eb8ff */
[----:B------:R-:W-:Y:S01]  /*0c90*/  LOP3.LUT R28, R3, R0, R7, 0xfe, !PT ;  /* 0x00000000031c7212 */ /* 0x000fe200078efe07 */
[----:B------:R-:W-:Y:S06]  /*0ca0*/  BRA `(.L_x_13372) ;  /* 0x0000000000947947 */ /* 0x000fec0003800000 */
.L_x_13384:
[----:B------:R-:W-:-:S09]  /*0cb0*/  UISETP.NE.AND UP0, UPT, UR4, 0x1c, UPT ;  /* 0x0000001c0400788c */ /* 0x000fd2000bf05270 */
[----:B------:R-:W-:Y:S05]  /*0cc0*/  BRA.U !UP0, `(.L_x_13391) ;  /* 0x0000000108847547 */ /* 0x000fea000b800000 */
[----:B------:R-:W-:-:S09]  /*0cd0*/  UISETP.NE.AND UP0, UPT, UR4, 0x1d, UPT ;  /* 0x0000001d0400788c */ /* 0x000fd2000bf05270 */
[----:B------:R-:W-:Y:S05]  /*0ce0*/  BRA.U !UP0, `(.L_x_13392) ;  /* 0x0000000108707547 */ /* 0x000fea000b800000 */
[----:B------:R-:W-:-:S09]  /*0cf0*/  UISETP.NE.AND UP0, UPT, UR4, 0x2c, UPT ;  /* 0x0000002c0400788c */ /* 0x000fd2000bf05270 */
[----:B------:R-:W-:Y:S05]  /*0d00*/  BRA.U !UP0, `(.L_x_13393) ;  /* 0x0000000108487547 */ /* 0x000fea000b800000 */
.L_x_13371:
        /* <DEDUP_REMOVED lines=16> */
.L_x_13394:
[----:B------:R-:W-:Y:S01]  /*0e10*/  IMAD.MOV.U32 R28, RZ, RZ, RZ ;  /* 0x000000ffff1c7224 */ /* 0x000fe200078e00ff */
[----:B------:R-:W-:Y:S06]  /*0e20*/  BRA `(.L_x_13372) ;  /* 0x0000000000347947 */ /* 0x000fec0003800000 */
.L_x_13393:
        /* <DEDUP_REMOVED lines=8> */
.L_x_13392:
[----:B------:R-:W2:Y:S02]  /*0eb0*/  LDG.E.64 R28, desc[UR36][R4.64] ;  /* 0x00000024041c7981 */ /* 0x000ea4000c1e1b00 */
[----:B--2---:R0:W1:Y:S01]  /*0ec0*/  I2F.U64 R28, R28 ;  /* 0x0000001c001c7312 */ /* 0x0040620000301000 */
[----:B------:R-:W-:Y:S05]  /*0ed0*/  BRA `(.L_x_13372) ;  /* 0x0000000000087947 */ /* 0x000fea0003800000 */
.L_x_13391:
[----:B------:R-:W2:Y:S02]  /*0ee0*/  LDG.E R4, desc[UR36][R4.64] ;  /* 0x0000002404047981 */ /* 0x000ea4000c1e1900 */
[----:B--2---:R-:W-:-:S07]  /*0ef0*/  I2FP.F32.U32 R28, R4 ;  /* 0x00000004001c7245 */ /* 0x004fce0000201000 */
.L_x_13372:
[----:B------:R-:W-:Y:S05]  /*0f00*/  BSYNC.RECONVERGENT B6 ;  /* 0x0000000000067941 */ /* 0x000fea0003800200 */
.L_x_13366:
        /* <DEDUP_REMOVED lines=20> */
.L_x_13399:
[----:B------:R-:W2:Y:S02]  /*1050*/  LDG.E.U8 R4, desc[UR36][R4.64] ;  /* 0x0000002404047981 */ /* 0x000ea4000c1e1100 */
[----:B--2---:R-:W-:Y:S01]  /*1060*/  I2FP.F32.U32 R22, R4 ;  /* 0x0000000400167245 */ /* 0x004fe20000201000 */
[----:B------:R-:W-:Y:S06]  /*1070*/  BRA `(.L_x_13401) ;  /* 0x0000000c00287947 */ /* 0x000fec0003800000 */
.L_x_13398:
        /* <DEDUP_REMOVED lines=9> */
.L_x_13403:
[----:B------:R-:W2:Y:S02]  /*1110*/  LDG.E R4, desc[UR36][R4.64] ;  /* 0x0000002404047981 */ /* 0x000ea4000c1e1900 */
[----:B--2---:R-:W-:Y:S01]  /*1120*/  I2FP.F32.S32 R22, R4 ;  /* 0x0000000400167245 */ /* 0x004fe20000201400 */
[----:B------:R-:W-:Y:S06]  /*1130*/  BRA `(.L_x_13401) ;  /* 0x0000000800f87947 */ /* 0x000fec0003800000 */
.L_x_13402:
[----:B------:R-:W2:Y:S02]  /*1140*/  LDG.E.U16 R4, desc[UR36][R4.64] ;  /* 0x0000002404047981 */ /* 0x000ea4000c1e1500 */
[----:B--2---:R0:W2:Y:S01]  /*1150*/  I2F.S16 R22, R4 ;  /* 0x0000000400167306 */ /* 0x0040a20000101400 */
[----:B------:R-:W-:Y:S05]  /*1160*/  BRA `(.L_x_13401) ;  /* 0x0000000800ec7947 */ /* 0x000fea0003800000 */
.L_x_13397:
        /* <DEDUP_REMOVED lines=8> */
.L_x_13405:
[----:B------:R-:W2:Y:S02]  /*11f0*/  LDG.E.U16 R4, desc[UR36][R4.64] ;  /* 0x0000002404047981 */ /* 0x000ea4000c1e1500 */
[----:B--2---:R-:W-:Y:S01]  /*1200*/  HADD2.F32 R22, -RZ, R4.H0_H0 ;  /* 0x20000004ff167230 */ /* 0x004fe20000004100 */
[----:B------:R-:W-:Y:S06]  /*1210*/  BRA `(.L_x_13401) ;  /* 0x0000000800c07947 */ /* 0x000fec0003800000 */
.L_x_13404:
        /* <DEDUP_REMOVED lines=8> */
.L_x_13407:
[----:B------:R-:W2:Y:S02]  /*12a0*/  LDG.E.U16 R4, desc[UR36][R4.64] ;  /* 0x0000002404047981 */ /* 0x000ea4000c1e1500 */
[----:B--2---:R-:W-:Y:S01]  /*12b0*/  HADD2.F32 R22, -RZ, R4.H0_H0 ;  /* 0x20000004ff167230 */ /* 0x004fe20000004100 */
[----:B------:R-:W-:Y:S06]  /*12c0*/  BRA `(.L_x_13401) ;  /* 0x0000000800947947 */ /* 0x000fec0003800000 */
.L_x_13406:
[----:B------:R-:W2:Y:S01]  /*12d0*/  LDG.E.64 R4, desc[UR36][R4.64] ;  /* 0x0000002404047981 */ /* 0x000ea2000c1e1b00 */
[----:B------:R-:W-:Y:S01]  /*12e0*/  UMOV UR4, 0xf0000000 ;  /* 0xf000000000047882 */ /* 0x000fe20000000000 */
[----:B------:R-:W-:Y:S01]  /*12f0*/  UMOV UR5, 0x380fffff ;  /* 0x380fffff00057882 */ /* 0x000fe20000000000 */
[----:B--2---:R-:W0:Y:S01]  /*1300*/  F2F.F32.F64 R22, R4 ;  /* 0x0000000400167310 */ /* 0x004e220000301000 */
[----:B------:R-:W-:-:S14]  /*1310*/  DSETP.GEU.AND P0, PT, |R4|, UR4, PT ;  /* 0x0000000404007e2a */ /* 0x000fdc000bf0e200 */
[----:B0-----:R-:W-:Y:S01]  /*1320*/  @!P0 FMUL R22, R22, 1.175494350822287508e-38 ;  /* 0x0080000016168820 */ /* 0x001fe20000400000 */
[----:B------:R-:W-:Y:S06]  /*1330*/  BRA `(.L_x_13401) ;  /* 0x0000000800787947 */ /* 0x000fec0003800000 */
.L_x_13396:
        /* <DEDUP_REMOVED lines=12> */
.L_x_13410:
[----:B------:R-:W2:Y:S01]  /*1400*/  LDG.E.64 R4, desc[UR36][R4.64] ;  /* 0x0000002404047981 */ /* 0x000ea2000c1e1b00 */
[----:B------:R-:W-:Y:S01]  /*1410*/  UMOV UR4, 0xf0000000 ;  /* 0xf000000000047882 */ /* 0x000fe20000000000 */
[----:B------:R-:W-:Y:S01]  /*1420*/  UMOV UR5, 0x380fffff ;  /* 0x380fffff00057882 */ /* 0x000fe20000000000 */
[----:B--2---:R-:W0:Y:S01]  /*1430*/  F2F.F32.F64 R22, R4 ;  /* 0x0000000400167310 */ /* 0x004e220000301000 */
[----:B------:R-:W-:-:S14]  /*1440*/  DSETP.GEU.AND P0, PT, |R4|, UR4, PT ;  /* 0x0000000404007e2a */ /* 0x000fdc000bf0e200 */
[----:B0-----:R-:W-:Y:S01]  /*1450*/  @!P0 FMUL R22, R22, 1.175494350822287508e-38 ;  /* 0x0080000016168820 */ /* 0x001fe20000400000 */
[----:B------:R-:W-:Y:S06]  /*1460*/  BRA `(.L_x_13401) ;  /* 0x00000008002c7947 */ /* 0x000fec0003800000 */
.L_x_13409:
        /* <DEDUP_REMOVED lines=25> */
.L_x_13412:
        /* <DEDUP_REMOVED lines=13> */
.L_x_13411:
[----:B------:R-:W2:Y:S02]  /*16d0*/  LDG.E.U16 R4, desc[UR36][R4.64] ;  /* 0x0000002404047981 */ /* 0x000ea4000c1e1500 */
[----:B--2---:R-:W-:Y:S01]  /*16e0*/  IMAD.U32 R22, R4, 0x10000, RZ ;  /* 0x0001000004167824 */ /* 0x004fe200078e00ff */
[----:B------:R-:W-:Y:S06]  /*16f0*/  BRA `(.L_x_13401) ;  /* 0x0000000400887947 */ /* 0x000fec0003800000 */
.L_x_13408:
        /* <DEDUP_REMOVED lines=11> */
.L_x_13415:
        /* <DEDUP_REMOVED lines=20> */
.L_x_13417:
[----:B------:R-:W-:Y:S05]  /*18f0*/  BSYNC.RECONVERGENT B0 ;  /* 0x0000000000007941 */ /* 0x000fea0003800200 */
.L_x_13416:
[----:B------:R-:W-:Y:S01]  /*1900*/  IMAD.SHL.U32 R0, R0, 0x100000, RZ ;  /* 0x0010000000007824 */ /* 0x000fe200078e00ff */
[----:B------:R-:W-:-:S04]  /*1910*/  LEA R3, R3, 0x3b800000, 0x17 ;  /* 0x3b80000003037811 */ /* 0x000fc800078eb8ff */
[----:B------:R-:W-:Y:S01]  /*1920*/  LOP3.LUT R22, R3, R0, R7, 0xfe, !PT ;  /* 0x0000000003167212 */ /* 0x000fe200078efe07 */
[----:B------:R-:W-:Y:S06]  /*1930*/  BRA `(.L_x_13401) ;  /* 0x0000000000f87947 */ /* 0x000fec0003800000 */
.L_x_13414:
        /* <DEDUP_REMOVED lines=20> */
.L_x_13419:
[----:B------:R-:W-:Y:S05]  /*1a80*/  BSYNC.RECONVERGENT B0 ;  /* 0x0000000000007941 */ /* 0x000fea0003800200 */
.L_x_13418:
[----:B------:R-:W-:Y:S01]  /*1a90*/  IMAD.SHL.U32 R0, R0, 0x200000, RZ ;  /* 0x0020000000007824 */ /* 0x000fe200078e00ff */
[----:B------:R-:W-:-:S04]  /*1aa0*/  LEA R3, R3, 0x37800000, 0x17 ;  /* 0x3780000003037811 */ /* 0x000fc800078eb8ff */
[----:B------:R-:W-:Y:S01]  /*1ab0*/  LOP3.LUT R22, R3, R0, R7, 0xfe, !PT ;  /* 0x0000000003167212 */ /* 0x000fe200078efe07 */
[----:B------:R-:W-:Y:S06]  /*1ac0*/  BRA `(.L_x_13401) ;  /* 0x0000000000947947 */ /* 0x000fec0003800000 */
.L_x_13413:
[----:B------:R-:W-:-:S09]  /*1ad0*/  UISETP.NE.AND UP0, UPT, UR4, 0x1c, UPT ;  /* 0x0000001c0400788c */ /* 0x000fd2000bf05270 */
[----:B------:R-:W-:Y:S05]  /*1ae0*/  BRA.U !UP0, `(.L_x_13420) ;  /* 0x0000000108847547 */ /* 0x000fea000b800000 */
[----:B------:R-:W-:-:S09]  /*1af0*/  UISETP.NE.AND UP0, UPT, UR4, 0x1d, UPT ;  /* 0x0000001d0400788c */ /* 0x000fd2000bf05270 */
[----:B------:R-:W-:Y:S05]  /*1b00*/  BRA.U !UP0, `(.L_x_13421) ;  /* 0x0000000108707547 */ /* 0x000fea000b800000 */
[----:B------:R-:W-:-:S09]  /*1b10*/  UISETP.NE.AND UP0, UPT, UR4, 0x2c, UPT ;  /* 0x0000002c0400788c */ /* 0x000fd2000bf05270 */
[----:B------:R-:W-:Y:S05]  /*1b20*/  BRA.U !UP0, `(.L_x_13422) ;  /* 0x0000000108487547 */ /* 0x000fea000b800000 */
.L_x_13400:
        /* <DEDUP_REMOVED lines=16> */
.L_x_13423:
[----:B------:R-:W-:Y:S01]  /*1c30*/  IMAD.MOV.U32 R22, RZ, RZ, RZ ;  /* 0x000000ffff167224 */ /* 0x000fe200078e00ff */
[----:B------:R-:W-:Y:S06]  /*1c40*/  BRA `(.L_x_13401) ;  /* 0x0000000000347947 */ /* 0x000fec0003800000 */
.L_x_13422:
        /* <DEDUP_REMOVED lines=8> */
.L_x_13421:
[----:B------:R-:W2:Y:S02]  /*1cd0*/  LDG.E.64 R22, desc[UR36][R4.64] ;  /* 0x0000002404167981 */ /* 0x000ea4000c1e1b00 */
[----:B--2---:R0:W2:Y:S01]  /*1ce0*/  I2F.U64 R22, R22 ;  /* 0x0000001600167312 */ /* 0x0040a20000301000 */
[----:B------:R-:W-:Y:S05]  /*1cf0*/  BRA `(.L_x_13401) ;  /* 0x0000000000087947 */ /* 0x000fea0003800000 */
.L_x_13420:
[----:B------:R-:W2:Y:S02]  /*1d00*/  LDG.E R4, desc[UR36][R4.64] ;  /* 0x0000002404047981 */ /* 0x000ea4000c1e1900 */
[----:B--2---:R-:W-:-:S07]  /*1d10*/  I2FP.F32.U32 R22, R4 ;  /* 0x0000000400167245 */ /* 0x004fce0000201000 */
.L_x_13401:
[----:B------:R-:W-:Y:S05]  /*1d20*/  BSYNC.RECONVERGENT B6 ;  /* 0x0000000000067941 */ /* 0x000fea0003800200 */
.L_x_13395:
[----:B------:R-:W-:-:S07]  /*1d30*/  VIADD R16, R19, 0x80 ;  /* 0x0000008013107836 */ /* 0x000fce0000000000 */
.L_x_13365:
[----:B------:R-:W-:Y:S05]  /*1d40*/  BSYNC.RECONVERGENT B7 ;  /* 0x0000000000077941 */ /* 0x000fea0003800200 */
.L_x_13364:
        /* <DEDUP_REMOVED lines=26> */
.L_x_13430:
[----:B------:R-:W4:Y:S02]  /*1ef0*/  LDG.E.U8 R4, desc[UR36][R4.64] ;  /* 0x0000002404047981 */ /* 0x000f24000c1e1100 */
[----:B----4-:R-:W-:Y:S01]  /*1f00*/  I2FP.F32.U32 R23, R4 ;  /* 0x0000000400177245 */ /* 0x010fe20000201000 */
[----:B------:R-:W-:Y:S06]  /*1f10*/  BRA `(.L_x_13432) ;  /* 0x0000000c00247947 */ /* 0x000fec0003800000 */
.L_x_13429:
        /* <DEDUP_REMOVED lines=9> */
.L_x_13434:
[----:B------:R-:W4:Y:S02]  /*1fb0*/  LDG.E R4, desc[UR36][R4.64] ;  /* 0x0000002404047981 */ /* 0x000f24000c1e1900 */
[----:B----4-:R-:W-:Y:S01]  /*1fc0*/  I2FP.F32.S32 R23, R4 ;  /* 0x0000000400177245 */ /* 0x010fe20000201400 */
[----:B------:R-:W-:Y:S06]  /*1fd0*/  BRA `(.L_x_13432) ;  /* 0x0000000800f47947 */ /* 0x000fec0003800000 */
.L_x_13433:
[----:B------:R-:W4:Y:S02]  /*1fe0*/  LDG.E.U16 R4, desc[UR36][R4.64] ;  /* 0x0000002404047981 */ /* 0x000f24000c1e1500 */
[----:B----4-:R0:W4:Y:S01]  /*1ff0*/  I2F.S16 R23, R4 ;  /* 0x0000000400177306 */ /* 0x0101220000101400 */
[----:B------:R-:W-:Y:S05]  /*2000*/  BRA `(.L_x_13432) ;  /* 0x0000000800e87947 */ /* 0x000fea0003800000 */
.L_x_13428:
        /* <DEDUP_REMOVED lines=8> */
.L_x_13436:
[----:B------:R-:W4:Y:S02]  /*2090*/  LDG.E.U16 R4, desc[UR36][R4.64] ;  /* 0x0000002404047981 */ /* 0x000f24000c1e1500 */
[----:B----4-:R-:W-:Y:S01]  /*20a0*/  HADD2.F32 R23, -RZ, R4.H0_H0 ;  /* 0x20000004ff177230 */ /* 0x010fe20000004100 */
[----:B------:R-:W-:Y:S06]  /*20b0*/  BRA `(.L_x_13432) ;  /* 0x0000000800bc7947 */ /* 0x000fec0003800000 */
.L_x_13435:
        /* <DEDUP_REMOVED lines=8> */
.L_x_13438:
[----:B------:R-:W4:Y:S02]  /*2140*/  LDG.E.U16 R4, desc[UR36][R4.64] ;  /* 0x0000002404047981 */ /* 0x000f24000c1e1500 */
[----:B----4-:R-:W-:Y:S01]  /*2150*/  HADD2.F32 R23, -RZ, R4.H0_H0 ;  /* 0x20000004ff177230 */ /* 0x010fe20000004100 */
[----:B------:R-:W-:Y:S06]  /*2160*/  BRA `(.L_x_13432) ;  /* 0x0000000800907947 */ /* 0x000fec0003800000 */
.L_x_13437:
[----:B------:R-:W4:Y:S01]  /*2170*/  LDG.E.64 R4, desc[UR36][R4.64] ;  /* 0x0000002404047981 */ /* 0x000f22000c1e1b00 */
[----:B------:R-:W-:Y:S01]  /*2180*/  UMOV UR4, 0xf0000000 ;  /* 0xf000000000047882 */ /* 0x000fe20000000000 */
[----:B------:R-:W-:Y:S01]  /*2190*/  UMOV UR5, 0x380fffff ;  /* 0x380fffff00057882 */ /* 0x000fe20000000000 */
[----:B----4-:R-:W0:Y:S01]  /*21a0*/  F2F.F32.F64 R23, R4 ;  /* 0x0000000400177310 */ /* 0x010e220000301000 */
[----:B------:R-:W-:-:S14]  /*21b0*/  DSETP.GEU.AND P0, PT, |R4|, UR4, PT ;  /* 0x0000000404007e2a */ /* 0x000fdc000bf0e200 */
[----:B0-----:R-:W-:Y:S01]  /*21c0*/  @!P0 FMUL R23, R23, 1.175494350822287508e-38 ;  /* 0x0080000017178820 */ /* 0x001fe20000400000 */
[----:B------:R-:W-:Y:S06]  /*21d0*/  BRA `(.L_x_13432) ;  /* 0x0000000800747947 */ /* 0x000fec0003800000 */
.L_x_13427:
        /* <DEDUP_REMOVED lines=12> */
.L_x_13441:
[----:B------:R-:W4:Y:S01]  /*22a0*/  LDG.E.64 R4, desc[UR36][R4.64] ;  /* 0x0000002404047981 */ /* 0x000f22000c1e1b00 */
[----:B------:R-:W-:Y:S01]  /*22b0*/  UMOV UR4, 0xf0000000 ;  /* 0xf000000000047882 */ /* 0x000fe20000000000 */
[----:B------:R-:W-:Y:S01]  /*22c0*/  UMOV UR5, 0x380fffff ;  /* 0x380fffff00057882 */ /* 0x000fe20000000000 */
[----:B----4-:R-:W0:Y:S01]  /*22d0*/  F2F.F32.F64 R23, R4 ;  /* 0x0000000400177310 */ /* 0x010e220000301000 */
[----:B------:R-:W-:-:S14]  /*22e0*/  DSETP.GEU.AND P0, PT, |R4|, UR4, PT ;  /* 0x0000000404007e2a */ /* 0x000fdc000bf0e200 */
[----:B0-----:R-:W-:Y:S01]  /*22f0*/  @!P0 FMUL R23, R23, 1.175494350822287508e-38 ;  /* 0x0080000017178820 */ /* 0x001fe20000400000 */
[----:B------:R-:W-:Y:S06]  /*2300*/  BRA `(.L_x_13432) ;  /* 0x0000000800287947 */ /* 0x000fec0003800000 */
.L_x_13440:
        /* <DEDUP_REMOVED lines=25> */
.L_x_13443:
        /* <DEDUP_REMOVED lines=12> */
.L_x_13442:
[----:B------:R-:W4:Y:S02]  /*2560*/  LDG.E.U16 R4, desc[UR36][R4.64] ;  /* 0x0000002404047981 */ /* 0x000f24000c1e1500 */
[----:B----4-:R-:W-:Y:S01]  /*2570*/  IMAD.U32 R23, R4, 0x10000, RZ ;  /* 0x0001000004177824 */ /* 0x010fe200078e00ff */
[----:B------:R-:W-:Y:S06]  /*2580*/  BRA `(.L_x_13432) ;  /* 0x0000000400887947 */ /* 0x000fec0003800000 */
.L_x_13439:
        /* <DEDUP_REMOVED lines=11> */
.L_x_13446:
        /* <DEDUP_REMOVED lines=20> */
.L_x_13448:
[----:B------:R-:W-:Y:S05]  /*2780*/  BSYNC.RECONVERGENT B0 ;  /* 0x0000000000007941 */ /* 0x000fea0003800200 */
.L_x_13447:
[----:B------:R-:W-:Y:S01]  /*2790*/  IMAD.SHL.U32 R0, R0, 0x100000, RZ ;  /* 0x0010000000007824 */ /* 0x000fe200078e00ff */
[----:B------:R-:W-:-:S04]  /*27a0*/  LEA R3, R3, 0x3b800000, 0x17 ;  /* 0x3b80000003037811 */ /* 0x000fc800078eb8ff */
[----:B------:R-:W-:Y:S01]  /*27b0*/  LOP3.LUT R23, R3, R0, R23, 0xfe, !PT ;  /* 0x0000000003177212 */ /* 0x000fe200078efe17 */
[----:B------:R-:W-:Y:S06]  /*27c0*/  BRA `(.L_x_13432) ;  /* 0x0000000000f87947 */ /* 0x000fec0003800000 */
.L_x_13445:
        /* <DEDUP_REMOVED lines=20> */
.L_x_13450:
[----:B------:R-:W-:Y:S05]  /*2910*/  BSYNC.RECONVERGENT B0 ;  /* 0x0000000000007941 */ /* 0x000fea0003800200 */
.L_x_13449:
[----:B------:R-:W-:Y:S01]  /*2920*/  IMAD.SHL.U32 R0, R0, 0x200000, RZ ;  /* 0x0020000000007824 */ /* 0x000fe200078e00ff */
[----:B------:R-:W-:-:S04]  /*2930*/  LEA R3, R3, 0x37800000, 0x17 ;  /* 0x3780000003037811 */ /* 0x000fc800078eb8ff */
[----:B------:R-:W-:Y:S01]  /*2940*/  LOP3.LUT R23, R3, R0, R23, 0xfe, !PT ;  /* 0x0000000003177212 */ /* 0x000fe200078efe17 */
[----:B------:R-:W-:Y:S06]  /*2950*/  BRA `(.L_x_13432) ;  /* 0x0000000000947947 */ /* 0x000fec0003800000 */
.L_x_13444:
        /* <DEDUP_REMOVED lines=14> */
.L_x_13431:
        /* <DEDUP_REMOVED lines=16> */
.L_x_13453:
[----:B------:R-:W-:Y:S01]  /*2b40*/  IMAD.MOV.U32 R23, RZ, RZ, RZ ;  /* 0x000000ffff177224 */ /* 0x000fe200078e00ff */
[----:B------:R-:W-:Y:S06]  /*2b50*/  BRA `(.L_x_13432) ;  /* 0x0000000000147947 */ /* 0x000fec0003800000 */
.L_x_13452:
[----:B------:R-:W4:Y:S02]  /*2b60*/  LDG.E.64 R4, desc[UR36][R4.64] ;  /* 0x0000002404047981 */ /* 0x000f24000c1e1b00 */
[----:B----4-:R0:W4:Y:S01]  /*2b70*/  I2F.U64 R23, R4 ;  /* 0x0000000400177312 */ /* 0x0101220000301000 */
[----:B------:R-:W-:Y:S05]  /*2b80*/  BRA `(.L_x_13432) ;  /* 0x0000000000087947 */ /* 0x000fea0003800000 */
.L_x_13451:
[----:B------:R-:W4:Y:S02]  /*2b90*/  LDG.E R4, desc[UR36][R4.64] ;  /* 0x0000002404047981 */ /* 0x000f24000c1e1900 */
[----:B----4-:R-:W-:-:S07]  /*2ba0*/  I2FP.F32.U32 R23, R4 ;  /* 0x0000000400177245 */ /* 0x010fce0000201000 */
.L_x_13432:
[----:B------:R-:W-:Y:S05]  /*2bb0*/  BSYNC.RECONVERGENT B6 ;  /* 0x0000000000067941 */ /* 0x000fea0003800200 */
.L_x_13426:
        /* <DEDUP_REMOVED lines=20> */
.L_x_13458:
[----:B------:R-:W2:Y:S02]  /*2d00*/  LDG.E.U8 R4, desc[UR36][R4.64] ;  /* 0x0000002404047981 */ /* 0x000ea4000c1e1100 */
[----:B--2---:R-:W-:Y:S01]  /*2d10*/  I2FP.F32.U32 R25, R4 ;  /* 0x0000000400197245 */ /* 0x004fe20000201000 */
[----:B------:R-:W-:Y:S06]  /*2d20*/  BRA `(.L_x_13460) ;  /* 0x0000000c00247947 */ /* 0x000fec0003800000 */
.L_x_13457:
        /* <DEDUP_REMOVED lines=9> */
.L_x_13462:
[----:B------:R-:W2:Y:S02]  /*2dc0*/  LDG.E R4, desc[UR36][R4.64] ;  /* 0x0000002404047981 */ /* 0x000ea4000c1e1900 */
[----:B--2---:R-:W-:Y:S01]  /*2dd0*/  I2FP.F32.S32 R25, R4 ;  /* 0x0000000400197245 */ /* 0x004fe20000201400 */
[----:B------:R-:W-:Y:S06]  /*2de0*/  BRA `(.L_x_13460) ;  /* 0x0000000800f47947 */ /* 0x000fec0003800000 */
.L_x_13461:
[----:B------:R-:W2:Y:S02]  /*2df0*/  LDG.E.U16 R4, desc[UR36][R4.64] ;  /* 0x0000002404047981 */ /* 0x000ea4000c1e1500 */
[----:B--2---:R2:W0:Y:S01]  /*2e00*/  I2F.S16 R25, R4 ;  /* 0x0000000400197306 */ /* 0x0044220000101400 */
[----:B------:R-:W-:Y:S05]  /*2e10*/  BRA `(.L_x_13460) ;  /* 0x0000000800e87947 */ /* 0x000fea0003800000 */
.L_x_13456:
        /* <DEDUP_REMOVED lines=8> */
.L_x_13464:
[----:B------:R-:W2:Y:S02]  /*2ea0*/  LDG.E.U16 R4, desc[UR36][R4.64] ;  /* 0x0000002404047981 */ /* 0x000ea4000c1e1500 */
[----:B--2---:R-:W-:Y:S01]  /*2eb0*/  HADD2.F32 R25, -RZ, R4.H0_H0 ;  /* 0x20000004ff197230 */ /* 0x004fe20000004100 */
[----:B------:R-:W-:Y:S06]  /*2ec0*/  BRA `(.L_x_13460) ;  /* 0x0000000800bc7947 */ /* 0x000fec0003800000 */
.L_x_13463:
        /* <DEDUP_REMOVED lines=8> */
.L_x_13466:
[----:B------:R-:W2:Y:S02]  /*2f50*/  LDG.E.U16 R4, desc[UR36][R4.64] ;  /* 0x0000002404047981 */ /* 0x000ea4000c1e1500 */
[----:B--2---:R-:W-:Y:S01]  /*2f60*/  HADD2.F32 R25, -RZ, R4.H0_H0 ;  /* 0x20000004ff197230 */ /* 0x004fe20000004100 */
[----:B------:R-:W-:Y:S06]  /*2f70*/  BRA `(.L_x_13460) ;  /* 0x0000000800907947 */ /* 0x000fec0003800000 */
.L_x_13465:
[----:B------:R-:W2:Y:S01]  /*2f80*/  LDG.E.64 R4, desc[UR36][R4.64] ;  /* 0x0000002404047981 */ /* 0x000ea2000c1e1b00 */
[----:B------:R-:W-:Y:S01]  /*2f90*/  UMOV UR4, 0xf0000000 ;  /* 0xf000000000047882 */ /* 0x000fe20000000000 */
[----:B------:R-:W-:Y:S01]  /*2fa0*/  UMOV UR5, 0x380fffff ;  /* 0x380fffff00057882 */ /* 0x000fe20000000000 */
[----:B--2---:R-:W0:Y:S01]  /*2fb0*/  F2F.F32.F64 R25, R4 ;  /* 0x0000000400197310 */ /* 0x004e220000301000 */
[----:B------:R-:W-:-:S14]  /*2fc0*/  DSETP.GEU.AND P0, PT, |R4|, UR4, PT ;  /* 0x0000000404007e2a */ /* 0x000fdc000bf0e200 */
[----:B0-----:R-:W-:Y:S01]  /*2fd0*/  @!P0 FMUL R25, R25, 1.175494350822287508e-38 ;  /* 0x0080000019198820 */ /* 0x001fe20000400000 */
[----:B------:R-:W-:Y:S06]  /*2fe0*/  BRA `(.L_x_13460) ;  /* 0x0000000800747947 */ /* 0x000fec0003800000 */
.L_x_13455:
        /* <DEDUP_REMOVED lines=12> */
.L_x_13469:
[----:B------:R-:W2:Y:S01]  /*30b0*/  LDG.E.64 R4, desc[UR36][R4.64] ;  /* 0x0000002404047981 */ /* 0x000ea2000c1e1b00 */
[----:B------:R-:W-:Y:S01]  /*30c0*/  UMOV UR4, 0xf0000000 ;  /* 0xf000000000047882 */ /* 0x000fe20000000000 */
[----:B------:R-:W-:Y:S01]  /*30d0*/  UMOV UR5, 0x380fffff ;  /* 0x380fffff00057882 */ /* 0x000fe20000000000 */
[----:B--2---:R-:W0:Y:S01]  /*30e0*/  F2F.F32.F64 R25, R4 ;  /* 0x0000000400197310 */ /* 0x004e220000301000 */
[----:B------:R-:W-:-:S14]  /*30f0*/  DSETP.GEU.AND P0, PT, |R4|, UR4, PT ;  /* 0x0000000404007e2a */ /* 0x000fdc000bf0e200 */
[----:B0-----:R-:W-:Y:S01]  /*3100*/  @!P0 FMUL R25, R25, 1.175494350822287508e-38 ;  /* 0x0080000019198820 */ /* 0x001fe20000400000 */
[----:B------:R-:W-:Y:S06]  /*3110*/  BRA `(.L_x_13460) ;  /* 0x0000000800287947 */ /* 0x000fec0003800000 */
.L_x_13468:
        /* <DEDUP_REMOVED lines=25> */
.L_x_13471:
        /* <DEDUP_REMOVED lines=12> */
.L_x_13470:
[----:B------:R-:W2:Y:S02]  /*3370*/  LDG.E.U16 R4, desc[UR36][R4.64] ;  /* 0x0000002404047981 */ /* 0x000ea4000c1e1500 */
[----:B--2---:R-:W-:Y:S01]  /*3380*/  IMAD.U32 R25, R4, 0x10000, RZ ;  /* 0x0001000004197824 */ /* 0x004fe200078e00ff */
[----:B------:R-:W-:Y:S06]  /*3390*/  BRA `(.L_x_13460) ;  /* 0x0000000400887947 */ /* 0x000fec0003800000 */
.L_x_13467:
        /* <DEDUP_REMOVED lines=11> */
.L_x_13474:
        /* <DEDUP_REMOVED lines=20> */
.L_x_13476:
[----:B------:R-:W-:Y:S05]  /*3590*/  BSYNC.RECONVERGENT B0 ;  /* 0x0000000000007941 */ /* 0x000fea0003800200 */
.L_x_13475:
[----:B------:R-:W-:Y:S01]  /*35a0*/  IMAD.SHL.U32 R0, R0, 0x100000, RZ ;  /* 0x0010000000007824 */ /* 0x000fe200078e00ff */
[----:B------:R-:W-:-:S04]  /*35b0*/  LEA R3, R3, 0x3b800000, 0x17 ;  /* 0x3b80000003037811 */ /* 0x000fc800078eb8ff */
[----:B------:R-:W-:Y:S01]  /*35c0*/  LOP3.LUT R25, R3, R0, R25, 0xfe, !PT ;  /* 0x0000000003197212 */ /* 0x000fe200078efe19 */
[----:B------:R-:W-:Y:S06]  /*35d0*/  BRA `(.L_x_13460) ;  /* 0x0000000000f87947 */ /* 0x000fec0003800000 */
.L_x_13473:
        /* <DEDUP_REMOVED lines=20> */
.L_x_13478:
[----:B------:R-:W-:Y:S05]  /*3720*/  BSYNC.RECONVERGENT B0 ;  /* 0x0000000000007941 */ /* 0x000fea0003800200 */
.L_x_13477:
[----:B------:R-:W-:Y:S01]  /*3730*/  IMAD.SHL.U32 R0, R0, 0x200000, RZ ;  /* 0x0020000000007824 */ /* 0x000fe200078e00ff */
[----:B------:R-:W-:-:S04]  /*3740*/  LEA R3, R3, 0x37800000, 0x17 ;  /* 0x3780000003037811 */ /* 0x000fc800078eb8ff */
[----:B------:R-:W-:Y:S01]  /*3750*/  LOP3.LUT R25, R3, R0, R25, 0xfe, !PT ;  /* 0x0000000003197212 */ /* 0x000fe200078efe19 */
[----:B------:R-:W-:Y:S06]  /*3760*/  BRA `(.L_x_13460) ;  /* 0x0000000000947947 */ /* 0x000fec0003800000 */
.L_x_13472:
        /* <DEDUP_REMOVED lines=14> */
.L_x_13459:
        /* <DEDUP_REMOVED lines=16> */
.L_x_13481:
[----:B------:R-:W-:Y:S01]  /*3950*/  IMAD.MOV.U32 R25, RZ, RZ, RZ ;  /* 0x000000ffff197224 */ /* 0x000fe200078e00ff */
[----:B------:R-:W-:Y:S06]  /*3960*/  BRA `(.L_x_13460) ;  /* 0x0000000000147947 */ /* 0x000fec0003800000 */
.L_x_13480:
[----:B------:R-:W2:Y:S02]  /*3970*/  LDG.E.64 R4, desc[UR36][R4.64] ;  /* 0x0000002404047981 */ /* 0x000ea4000c1e1b00 */
[----:B--2---:R0:W1:Y:S01]  /*3980*/  I2F.U64 R25, R4 ;  /* 0x0000000400197312 */ /* 0x0040620000301000 */
[----:B------:R-:W-:Y:S05]  /*3990*/  BRA `(.L_x_13460) ;  /* 0x0000000000087947 */ /* 0x000fea0003800000 */
.L_x_13479:
[----:B------:R-:W2:Y:S02]  /*39a0*/  LDG.E R4, desc[UR36][R4.64] ;  /* 0x0000002404047981 */ /* 0x000ea4000c1e1900 */
[----:B--2---:R-:W-:-:S07]  /*39b0*/  I2FP.F32.U32 R25, R4 ;  /* 0x0000000400197245 */ /* 0x004fce0000201000 */
.L_x_13460:
[----:B------:R-:W-:Y:S05]  /*39c0*/  BSYNC.RECONVERGENT B6 ;  /* 0x0000000000067941 */ /* 0x000fea0003800200 */
.L_x_13454:
[----:B------:R-:W-:-:S07]  /*39d0*/  VIADD R16, R16, 0x80 ;  /* 0x0000008010107836 */ /* 0x000fce0000000000 */
.L_x_13425:
[----:B------:R-:W-:Y:S05]  /*39e0*/  BSYNC.RECONVERGENT B7 ;  /* 0x0000000000077941 */ /* 0x000fea0003800200 */
.L_x_13424:
        /* <DEDUP_REMOVED lines=26> */
.L_x_13488:
[----:B------:R-:W2:Y:S02]  /*3b90*/  LDG.E.U8 R4, desc[UR36][R4.64] ;  /* 0x0000002404047981 */ /* 0x000ea4000c1e1100 */
[----:B--2---:R-:W-:Y:S01]  /*3ba0*/  I2FP.F32.U32 R26, R4 ;  /* 0x00000004001a7245 */ /* 0x004fe20000201000 */
[----:B------:R-:W-:Y:S06]  /*3bb0*/  BRA `(.L_x_13490) ;  /* 0x0000000c00287947 */ /* 0x000fec0003800000 */
.L_x_13487:
        /* <DEDUP_REMOVED lines=9> */
.L_x_13492:
[----:B------:R-:W2:Y:S02]  /*3c50*/  LDG.E R4, desc[UR36][R4.64] ;  /* 0x0000002404047981 */ /* 0x000ea4000c1e1900 */
[----:B--2---:R-:W-:Y:S01]  /*3c60*/  I2FP.F32.S32 R26, R4 ;  /* 0x00000004001a7245 */ /* 0x004fe20000201400 */
[----:B------:R-:W-:Y:S06]  /*3c70*/  BRA `(.L_x_13490) ;  /* 0x0000000800f87947 */ /* 0x000fec0003800000 */
.L_x_13491:
[----:B------:R-:W2:Y:S02]  /*3c80*/  LDG.E.U16 R4, desc[UR36][R4.64] ;  /* 0x0000002404047981 */ /* 0x000ea4000c1e1500 */
[----:B--2---:R0:W2:Y:S01]  /*3c90*/  I2F.S16 R26, R4 ;  /* 0x00000004001a7306 */ /* 0x0040a20000101400 */
[----:B------:R-:W-:Y:S05]  /*3ca0*/  BRA `(.L_x_13490) ;  /* 0x0000000800ec7947 */ /* 0x000fea0003800000 */
.L_x_13486:
        /* <DEDUP_REMOVED lines=8> */
.L_x_13494:
[----:B------:R-:W2:Y:S02]  /*3d30*/  LDG.E.U16 R4, desc[UR36][R4.64] ;  /* 0x0000002404047981 */ /* 0x000ea4000c1e1500 */
[----:B--2---:R-:W-:Y:S01]  /*3d40*/  HADD2.F32 R26, -RZ, R4.H0_H0 ;  /* 0x20000004ff1a7230 */ /* 0x004fe20000004100 */
[----:B------:R-:W-:Y:S06]  /*3d50*/  BRA `(.L_x_13490) ;  /* 0x0000000800c07947 */ /* 0x000fec0003800000 */
.L_x_13493:
        /* <DEDUP_REMOVED lines=8> */
.L_x_13496:
[----:B------:R-:W2:Y:S02]  /*3de0*/  LDG.E.U16 R4, desc[UR36][R4.64] ;  /* 0x0000002404047981 */ /* 0x000ea4000c1e1500 */
[----:B--2---:R-:W-:Y:S01]  /*3df0*/  HADD2.F32 R26, -RZ, R4.H0_H0 ;  /* 0x20000004ff1a7230 */ /* 0x004fe20000004100 */
[----:B------:R-:W-:Y:S06]  /*3e00*/  BRA `(.L_x_13490) ;  /* 0x0000000800947947 */ /* 0x000fec0003800000 */
.L_x_13495:
[----:B------:R-:W2:Y:S01]  /*3e10*/  LDG.E.64 R4, desc[UR36][R4.64] ;  /* 0x0000002404047981 */ /* 0x000ea2000c1e1b00 */
[----:B------:R-:W-:Y:S01]  /*3e20*/  UMOV UR4, 0xf0000000 ;  /* 0xf000000000047882 */ /* 0x000fe20000000000 */
[----:B------:R-:W-:Y:S01]  /*3e30*/  UMOV UR5, 0x380fffff ;  /* 0x380fffff00057882 */ /* 0x000fe20000000000 */
[----:B--2---:R-:W0:Y:S01]  /*3e40*/  F2F.F32.F64 R26, R4 ;  /* 0x00000004001a7310 */ /* 0x004e220000301000 */
[----:B------:R-:W-:-:S14]  /*3e50*/  DSETP.GEU.AND P0, PT, |R4|, UR4, PT ;  /* 0x0000000404007e2a */ /* 0x000fdc000bf0e200 */
[----:B0-----:R-:W-:Y:S01]  /*3e60*/  @!P0 FMUL R26, R26, 1.175494350822287508e-38 ;  /* 0x008000001a1a8820 */ /* 0x001fe20000400000 */
[----:B------:R-:W-:Y:S06]  /*3e70*/  BRA `(.L_x_13490) ;  /* 0x0000000800787947 */ /* 0x000fec0003800000 */
.L_x_13485:
        /* <DEDUP_REMOVED lines=12> */
.L_x_13499:
[----:B------:R-:W2:Y:S01]  /*3f40*/  LDG.E.64 R4, desc[UR36][R4.64] ;  /* 0x0000002404047981 */ /* 0x000ea2000c1e1b00 */
[----:B------:R-:W-:Y:S01]  /*3f50*/  UMOV UR4, 0xf0000000 ;  /* 0xf000000000047882 */ /* 0x000fe20000000000 */
[----:B------:R-:W-:Y:S01]  /*3f60*/  UMOV UR5, 0x380fffff ;  /* 0x380fffff00057882 */ /* 0x000fe20000000000 */
[----:B--2---:R-:W0:Y:S01]  /*3f70*/  F2F.F32.F64 R26, R4 ;  /* 0x00000004001a7310 */ /* 0x004e220000301000 */
[----:B------:R-:W-:-:S14]  /*3f80*/  DSETP.GEU.AND P0, PT, |R4|, UR4, PT ;  /* 0x0000000404007e2a */ /* 0x000fdc000bf0e200 */
[----:B0-----:R-:W-:Y:S01]  /*3f90*/  @!P0 FMUL R26, R26, 1.175494350822287508e-38 ;  /* 0x008000001a1a8820 */ /* 0x001fe20000400000 */
[----:B------:R-:W-:Y:S06]  /*3fa0*/  BRA `(.L_x_13490) ;  /* 0x00000008002c7947 */ /* 0x000fec0003800000 */
.L_x_13498:
        /* <DEDUP_REMOVED lines=25> */
.L_x_13501:
        /* <DEDUP_REMOVED lines=13> */
.L_x_13500:
[----:B------:R-:W2:Y:S02]  /*4210*/  LDG.E.U16 R4, desc[UR36][R4.64] ;  /* 0x0000002404047981 */ /* 0x000ea4000c1e1500 */
[----:B--2---:R-:W-:Y:S01]  /*4220*/  IMAD.U32 R26, R4, 0x10000, RZ ;  /* 0x00010000041a7824 */ /* 0x004fe200078e00ff */
[----:B------:R-:W-:Y:S06]  /*4230*/  BRA `(.L_x_13490) ;  /* 0x0000000400887947 */ /* 0x000fec0003800000 */
.L_x_13497:
        /* <DEDUP_REMOVED lines=11> */
.L_x_13504:
        /* <DEDUP_REMOVED lines=20> */
.L_x_13506:
[----:B------:R-:W-:Y:S05]  /*4430*/  BSYNC.RECONVERGENT B0 ;  /* 0x0000000000007941 */ /* 0x000fea0003800200 */
.L_x_13505:
[----:B------:R-:W-:Y:S01]  /*4440*/  IMAD.SHL.U32 R0, R0, 0x100000, RZ ;  /* 0x0010000000007824 */ /* 0x000fe200078e00ff */
[----:B------:R-:W-:-:S04]  /*4450*/  LEA R3, R3, 0x3b800000, 0x17 ;  /* 0x3b80000003037811 */ /* 0x000fc800078eb8ff */
[----:B------:R-:W-:Y:S01]  /*4460*/  LOP3.LUT R26, R3, R0, R7, 0xfe, !PT ;  /* 0x00000000031a7212 */ /* 0x000fe200078efe07 */
[----:B------:R-:W-:Y:S06]  /*4470*/  BRA `(.L_x_13490) ;  /* 0x0000000000f87947 */ /* 0x000fec0003800000 */
.L_x_13503:
        /* <DEDUP_REMOVED lines=20> */
.L_x_13508:
[----:B------:R-:W-:Y:S05]  /*45c0*/  BSYNC.RECONVERGENT B0 ;  /* 0x0000000000007941 */ /* 0x000fea0003800200 */
.L_x_13507:
[----:B------:R-:W-:Y:S01]  /*45d0*/  IMAD.SHL.U32 R0, R0, 0x200000, RZ ;  /* 0x0020000000007824 */ /* 0x000fe200078e00ff */
[----:B------:R-:W-:-:S04]  /*45e0*/  LEA R3, R3, 0x37800000, 0x17 ;  /* 0x3780000003037811 */ /* 0x000fc800078eb8ff */
[----:B------:R-:W-:Y:S01]  /*45f0*/  LOP3.LUT R26, R3, R0, R7, 0xfe, !PT ;  /* 0x00000000031a7212 */ /* 0x000fe200078efe07 */
[----:B------:R-:W-:Y:S06]  /*4600*/  BRA `(.L_x_13490) ;  /* 0x0000000000947947 */ /* 0x000fec0003800000 */
.L_x_13502:
        /* <DEDUP_REMOVED lines=14> */
.L_x_13489:
        /* <DEDUP_REMOVED lines=16> */
.L_x_13511:
[----:B------:R-:W-:Y:S01]  /*47f0*/  IMAD.MOV.U32 R26, RZ, RZ, RZ ;  /* 0x000000ffff1a7224 */ /* 0x000fe200078e00ff */
[----:B------:R-:W-:Y:S06]  /*4800*/  BRA `(.L_x_13490) ;  /* 0x0000000000147947 */ /* 0x000fec0003800000 */
.L_x_13510:
[----:B------:R-:W2:Y:S02]  /*4810*/  LDG.E.64 R26, desc[UR36][R4.64] ;  /* 0x00000024041a7981 */ /* 0x000ea4000c1e1b00 */
[----:B--2---:R0:W2:Y:S01]  /*4820*/  I2F.U64 R26, R26 ;  /* 0x0000001a001a7312 */ /* 0x0040a20000301000 */
[----:B------:R-:W-:Y:S05]  /*4830*/  BRA `(.L_x_13490) ;  /* 0x0000000000087947 */ /* 0x000fea0003800000 */
.L_x_13509:
[----:B------:R-:W2:Y:S02]  /*4840*/  LDG.E R4, desc[UR36][R4.64] ;  /* 0x0000002404047981 */ /* 0x000ea4000c1e1900 */
[----:B--2---:R-:W-:-:S07]  /*4850*/  I2FP.F32.U32 R26, R4 ;  /* 0x00000004001a7245 */ /* 0x004fce0000201000 */
.L_x_13490:
[----:B------:R-:W-:Y:S05]  /*4860*/  BSYNC.RECONVERGENT B6 ;  /* 0x0000000000067941 */ /* 0x000fea0003800200 */
.L_x_13484:
        /* <DEDUP_REMOVED lines=20> */
.L_x_13516:
[----:B------:R-:W2:Y:S02]  /*49b0*/  LDG.E.U8 R4, desc[UR36][R4.64] ;  /* 0x0000002404047981 */ /* 0x000ea4000c1e1100 */
[----:B--2---:R-:W-:Y:S01]  /*49c0*/  I2FP.F32.U32 R24, R4 ;  /* 0x0000000400187245 */ /* 0x004fe20000201000 */
[----:B------:R-:W-:Y:S06]  /*49d0*/  BRA `(.L_x_13518) ;  /* 0x0000000c00287947 */ /* 0x000fec0003800000 */
.L_x_13515:
        /* <DEDUP_REMOVED lines=9> */
.L_x_13520:
[----:B------:R-:W2:Y:S02]  /*4a70*/  LDG.E R4, desc[UR36][R4.64] ;  /* 0x0000002404047981 */ /* 0x000ea4000c1e1900 */
[----:B--2---:R-:W-:Y:S01]  /*4a80*/  I2FP.F32.S32 R24, R4 ;  /* 0x0000000400187245 */ /* 0x004fe20000201400 */
[----:B------:R-:W-:Y:S06]  /*4a90*/  BRA `(.L_x_13518) ;  /* 0x0000000800f87947 */ /* 0x000fec0003800000 */
.L_x_13519:
[----:B------:R-:W2:Y:S02]  /*4aa0*/  LDG.E.U16 R4, desc[UR36][R4.64] ;  /* 0x0000002404047981 */ /* 0x000ea4000c1e1500 */
[----:B--2---:R0:W1:Y:S01]  /*4ab0*/  I2F.S16 R24, R4 ;  /* 0x0000000400187306 */ /* 0x0040620000101400 */
[----:B------:R-:W-:Y:S05]  /*4ac0*/  BRA `(.L_x_13518) ;  /* 0x0000000800ec7947 */ /* 0x000fea0003800000 */
.L_x_13514:
        /* <DEDUP_REMOVED lines=8> */
.L_x_13522:
[----:B------:R-:W2:Y:S02]  /*4b50*/  LDG.E.U16 R4, desc[UR36][R4.64] ;  /* 0x0000002404047981 */ /* 0x000ea4000c1e1500 */
[----:B--2---:R-:W-:Y:S01]  /*4b60*/  HADD2.F32 R24, -RZ, R4.H0_H0 ;  /* 0x20000004ff187230 */ /* 0x004fe20000004100 */
[----:B------:R-:W-:Y:S06]  /*4b70*/  BRA `(.L_x_13518) ;  /* 0x0000000800c07947 */ /* 0x000fec0003800000 */
.L_x_13521:
        /* <DEDUP_REMOVED lines=8> */
.L_x_13524:
[----:B------:R-:W2:Y:S02]  /*4c00*/  LDG.E.U16 R4, desc[UR36][R4.64] ;  /* 0x0000002404047981 */ /* 0x000ea4000c1e1500 */
[----:B--2---:R-:W-:Y:S01]  /*4c10*/  HADD2.F32 R24, -RZ, R4.H0_H0 ;  /* 0x20000004ff187230 */ /* 0x004fe20000004100 */
[----:B------:R-:W-:Y:S06]  /*4c20*/  BRA `(.L_x_13518) ;  /* 0x0000000800947947 */ /* 0x000fec0003800000 */
.L_x_13523:
[----:B------:R-:W2:Y:S01]  /*4c30*/  LDG.E.64 R4, desc[UR36][R4.64] ;  /* 0x0000002404047981 */ /* 0x000ea2000c1e1b00 */
[----:B------:R-:W-:Y:S01]  /*4c40*/  UMOV UR4, 0xf0000000 ;  /* 0xf000000000047882 */ /* 0x000fe20000000000 */
[----:B------:R-:W-:Y:S01]  /*4c50*/  UMOV UR5, 0x380fffff ;  /* 0x380fffff00057882 */ /* 0x000fe20000000000 */
[----:B--2---:R-:W0:Y:S01]  /*4c60*/  F2F.F32.F64 R24, R4 ;  /* 0x0000000400187310 */ /* 0x004e220000301000 */
[----:B------:R-:W-:-:S14]  /*4c70*/  DSETP.GEU.AND P0, PT, |R4|, UR4, PT ;  /* 0x0000000404007e2a */ /* 0x000fdc000bf0e200 */
[----:B0-----:R-:W-:Y:S01]  /*4c80*/  @!P0 FMUL R24, R24, 1.175494350822287508e-38 ;  /* 0x0080000018188820 */ /* 0x001fe20000400000 */
[----:B------:R-:W-:Y:S06]  /*4c90*/  BRA `(.L_x_13518) ;  /* 0x0000000800787947 */ /* 0x000fec0003800000 */
.L_x_13513:
        /* <DEDUP_REMOVED lines=12> */
.L_x_13527:
[----:B------:R-:W2:Y:S01]  /*4d60*/  LDG.E.64 R4, desc[UR36][R4.64] ;  /* 0x0000002404047981 */ /* 0x000ea2000c1e1b00 */
[----:B------:R-:W-:Y:S01]  /*4d70*/  UMOV UR4, 0xf0000000 ;  /* 0xf000000000047882 */ /* 0x000fe20000000000 */
[----:B------:R-:W-:Y:S01]  /*4d80*/  UMOV UR5, 0x380fffff ;  /* 0x380fffff00057882 */ /* 0x000fe20000000000 */
[----:B--2---:R-:W0:Y:S01]  /*4d90*/  F2F.F32.F64 R24, R4 ;  /* 0x0000000400187310 */ /* 0x004e220000301000 */
[----:B------:R-:W-:-:S14]  /*4da0*/  DSETP.GEU.AND P0, PT, |R4|, UR4, PT ;  /* 0x0000000404007e2a */ /* 0x000fdc000bf0e200 */
[----:B0-----:R-:W-:Y:S01]  /*4db0*/  @!P0 FMUL R24, R24, 1.175494350822287508e-38 ;  /* 0x0080000018188820 */ /* 0x001fe20000400000 */
[----:B------:R-:W-:Y:S06]  /*4dc0*/  BRA `(.L_x_13518) ;  /* 0x00000008002c7947 */ /* 0x000fec0003800000 */
.L_x_13526:
        /* <DEDUP_REMOVED lines=25> */
.L_x_13529:
        /* <DEDUP_REMOVED lines=13> */
.L_x_13528:
[----:B------:R-:W2:Y:S02]  /*5030*/  LDG.E.U16 R4, desc[UR36][R4.64] ;  /* 0x0000002404047981 */ /* 0x000ea4000c1e1500 */
[----:B--2---:R-:W-:Y:S01]  /*5040*/  IMAD.U32 R24, R4, 0x10000, RZ ;  /* 0x0001000004187824 */ /* 0x004fe200078e00ff */
[----:B------:R-:W-:Y:S06]  /*5050*/  BRA `(.L_x_13518) ;  /* 0x0000000400887947 */ /* 0x000fec0003800000 */
.L_x_13525:
        /* <DEDUP_REMOVED lines=11> */
.L_x_13532:
        /* <DEDUP_REMOVED lines=20> */
.L_x_13534:
[----:B------:R-:W-:Y:S05]  /*5250*/  BSYNC.RECONVERGENT B0 ;  /* 0x0000000000007941 */ /* 0x000fea0003800200 */
.L_x_13533:
[----:B------:R-:W-:Y:S01]  /*5260*/  IMAD.SHL.U32 R0, R0, 0x100000, RZ ;  /* 0x0010000000007824 */ /* 0x000fe200078e00ff */
[----:B------:R-:W-:-:S04]  /*5270*/  LEA R3, R3, 0x3b800000, 0x17 ;  /* 0x3b80000003037811 */ /* 0x000fc800078eb8ff */
[----:B------:R-:W-:Y:S01]  /*5280*/  LOP3.LUT R24, R3, R0, R7, 0xfe, !PT ;  /* 0x0000000003187212 */ /* 0x000fe200078efe07 */
[----:B------:R-:W-:Y:S06]  /*5290*/  BRA `(.L_x_13518) ;  /* 0x0000000000f87947 */ /* 0x000fec0003800000 */
.L_x_13531:
        /* <DEDUP_REMOVED lines=20> */
.L_x_13536:
[----:B------:R-:W-:Y:S05]  /*53e0*/  BSYNC.RECONVERGENT B0 ;  /* 0x0000000000007941 */ /* 0x000fea0003800200 */
.L_x_13535:
[----:B------:R-:W-:Y:S01]  /*53f0*/  IMAD.SHL.U32 R0, R0, 0x200000, RZ ;  /* 0x0020000000007824 */ /* 0x000fe200078e00ff */
[----:B------:R-:W-:-:S04]  /*5400*/  LEA R3, R3, 0x37800000, 0x17 ;  /* 0x3780000003037811 */ /* 0x000fc800078eb8ff */
[----:B------:R-:W-:Y:S01]  /*5410*/  LOP3.LUT R24, R3, R0, R7, 0xfe, !PT ;  /* 0x0000000003187212 */ /* 0x000fe200078efe07 */
[----:B------:R-:W-:Y:S06]  /*5420*/  BRA `(.L_x_13518) ;  /* 0x0000000000947947 */ /* 0x000fec0003800000 */
.L_x_13530:
        /* <DEDUP_REMOVED lines=14> */
.L_x_13517:
        /* <DEDUP_REMOVED lines=16> */
.L_x_13539:
[----:B------:R-:W-:Y:S01]  /*5610*/  IMAD.MOV.U32 R24, RZ, RZ, RZ ;  /* 0x000000ffff187224 */ /* 0x000fe200078e00ff */
[----:B------:R-:W-:Y:S06]  /*5620*/  BRA `(.L_x_13518) ;  /* 0x0000000000147947 */ /* 0x000fec0003800000 */
.L_x_13538:
[----:B------:R-:W2:Y:S02]  /*5630*/  LDG.E.64 R4, desc[UR36][R4.64] ;  /* 0x0000002404047981 */ /* 0x000ea4000c1e1b00 */
[----:B--2---:R0:W1:Y:S01]  /*5640*/  I2F.U64 R24, R4 ;  /* 0x0000000400187312 */ /* 0x0040620000301000 */
[----:B------:R-:W-:Y:S05]  /*5650*/  BRA `(.L_x_13518) ;  /* 0x0000000000087947 */ /* 0x000fea0003800000 */
.L_x_13537:
[----:B------:R-:W2:Y:S02]  /*5660*/  LDG.E R4, desc[UR36][R4.64] ;  /* 0x0000002404047981 */ /* 0x000ea4000c1e1900 */
[----:B--2---:R-:W-:-:S07]  /*5670*/  I2FP.F32.U32 R24, R4 ;  /* 0x0000000400187245 */ /* 0x004fce0000201000 */
.L_x_13518:
[----:B------:R-:W-:Y:S05]  /*5680*/  BSYNC.RECONVERGENT B6 ;  /* 0x0000000000067941 */ /* 0x000fea0003800200 */
.L_x_13512:
[----:B------:R-:W-:-:S07]  /*5690*/  VIADD R16, R16, 0x80 ;  /* 0x0000008010107836 */ /* 0x000fce0000000000 */
.L_x_13483:
[----:B------:R-:W-:Y:S05]  /*56a0*/  BSYNC.RECONVERGENT B7 ;  /* 0x0000000000077941 */ /* 0x000fea0003800200 */
.L_x_13482:
[----:B------:R-:W-:Y:S01]  /*56b0*/  ISETP.GE.AND P0, PT, R16, R17, PT ;  /* 0x000000111000720c */ /* 0x000fe20003f06270 */
[----:B------:R-:W-:Y:S01]  /*56c0*/  BSSY.RECONVERGENT B7, `(.L_x_13540) ;  /* 0x00001c4000077945 */ /* 0x000fe20003800200 */
[----:B------:R-:W-:Y:S02]  /*56d0*/  IMAD.MOV.U32 R18, RZ, RZ, RZ ;  /* 0x000000ffff127224 */ /* 0x000fe400078e00ff */
[----:B----4-:R-:W-:-:S09]  /*56e0*/  IMAD.MOV.U32 R27, RZ, RZ, RZ ;  /* 0x000000ffff1b7224 */ /* 0x010fd200078e00ff */
[----:B------:R-:W-:Y:S05]  /*56f0*/  @P0 BRA `(.L_x_13541) ;  /* 0x0000001c00000947 */ /* 0x000fea0003800000 */
[----:B0-2---:R-:W0:Y:S01]  /*5700*/  LDC.64 R4, c[0x0][0x390] ;  /* 0x0000e400ff047b82 */ /* 0x005e220000000a00 */
        /* <DEDUP_REMOVED lines=20> */
.L_x_13546:
[----:B------:R-:W2:Y:S02]  /*5850*/  LDG.E.U8 R4, desc[UR36][R4.64] ;  /* 0x0000002404047981 */ /* 0x000ea4000c1e1100 */
[----:B--2---:R-:W-:Y:S01]  /*5860*/  I2FP.F32.U32 R27, R4 ;  /* 0x00000004001b7245 */ /* 0x004fe20000201000 */
[----:B------:R-:W-:Y:S06]  /*5870*/  BRA `(.L_x_13548) ;  /* 0x0000000c00247947 */ /* 0x000fec0003800000 */
.L_x_13545:
        /* <DEDUP_REMOVED lines=9> */
.L_x_13550:
[----:B------:R-:W2:Y:S02]  /*5910*/  LDG.E R4, desc[UR36][R4.64] ;  /* 0x0000002404047981 */ /* 0x000ea4000c1e1900 */
[----:B--2---:R-:W-:Y:S01]  /*5920*/  I2FP.F32.S32 R27, R4 ;  /* 0x00000004001b7245 */ /* 0x004fe20000201400 */
[----:B------:R-:W-:Y:S06]  /*5930*/  BRA `(.L_x_13548) ;  /* 0x0000000800f47947 */ /* 0x000fec0003800000 */
.L_x_13549:
[----:B------:R-:W2:Y:S02]  /*5940*/  LDG.E.U16 R4, desc[UR36][R4.64] ;  /* 0x0000002404047981 */ /* 0x000ea4000c1e1500 */
[----:B--2---:R0:W2:Y:S01]  /*5950*/  I2F.S16 R27, R4 ;  /* 0x00000004001b7306 */ /* 0x0040a20000101400 */
[----:B------:R-:W-:Y:S05]  /*5960*/  BRA `(.L_x_13548) ;  /* 0x0000000800e87947 */ /* 0x000fea0003800000 */
.L_x_13544:
        /* <DEDUP_REMOVED lines=8> */
.L_x_13552:
[----:B------:R-:W2:Y:S02]  /*59f0*/  LDG.E.U16 R4, desc[UR36][R4.64] ;  /* 0x0000002404047981 */ /* 0x000ea4000c1e1500 */
[----:B--2---:R-:W-:Y:S01]  /*5a00*/  HADD2.F32 R27, -RZ, R4.H0_H0 ;  /* 0x20000004ff1b7230 */ /* 0x004fe20000004100 */
[----:B------:R-:W-:Y:S06]  /*5a10*/  BRA `(.L_x_13548) ;  /* 0x0000000800bc7947 */ /* 0x000fec0003800000 */
.L_x_13551:
        /* <DEDUP_REMOVED lines=8> */
.L_x_13554:
[----:B------:R-:W2:Y:S02]  /*5aa0*/  LDG.E.U16 R4, desc[UR36][R4.64] ;  /* 0x0000002404047981 */ /* 0x000ea4000c1e1500 */
[----:B--2---:R-:W-:Y:S01]  /*5ab0*/  HADD2.F32 R27, -RZ, R4.H0_H0 ;  /* 0x20000004ff1b7230 */ /* 0x004fe20000004100 */
[----:B------:R-:W-:Y:S06]  /*5ac0*/  BRA `(.L_x_13548) ;  /* 0x0000000800907947 */ /* 0x000fec0003800000 */
.L_x_13553:
[----:B------:R-:W2:Y:S01]  /*5ad0*/  LDG.E.64 R4, desc[UR36][R4.64] ;  /* 0x0000002404047981 */ /* 0x000ea2000c1e1b00 */
[----:B------:R-:W-:Y:S01]  /*5ae0*/  UMOV UR4, 0xf0000000 ;  /* 0xf000000000047882 */ /* 0x000fe20000000000 */
[----:B------:R-:W-:Y:S01]  /*5af0*/  UMOV UR5, 0x380fffff ;  /* 0x380fffff00057882 */ /* 0x000fe20000000000 */
[----:B--2---:R-:W0:Y:S01]  /*5b00*/  F2F.F32.F64 R27, R4 ;  /* 0x00000004001b7310 */ /* 0x004e220000301000 */
[----:B------:R-:W-:-:S14]  /*5b10*/  DSETP.GEU.AND P0, PT, |R4|, UR4, PT ;  /* 0x0000000404007e2a */ /* 0x000fdc000bf0e200 */
[----:B0-----:R-:W-:Y:S01]  /*5b20*/  @!P0 FMUL R27, R27, 1.175494350822287508e-38 ;  /* 0x008000001b1b8820 */ /* 0x001fe20000400000 */
[----:B------:R-:W-:Y:S06]  /*5b30*/  BRA `(.L_x_13548) ;  /* 0x0000000800747947 */ /* 0x000fec0003800000 */
.L_x_13543:
        /* <DEDUP_REMOVED lines=12> */
.L_x_13557:
[----:B------:R-:W2:Y:S01]  /*5c00*/  LDG.E.64 R4, desc[UR36][R4.64] ;  /* 0x0000002404047981 */ /* 0x000ea2000c1e1b00 */
[----:B------:R-:W-:Y:S01]  /*5c10*/  UMOV UR4, 0xf0000000 ;  /* 0xf000000000047882 */ /* 0x000fe20000000000 */
[----:B------:R-:W-:Y:S01]  /*5c20*/  UMOV UR5, 0x380fffff ;  /* 0x380fffff00057882 */ /* 0x000fe20000000000 */
[----:B--2---:R-:W0:Y:S01]  /*5c30*/  F2F.F32.F64 R27, R4 ;  /* 0x00000004001b7310 */ /* 0x004e220000301000 */
[----:B------:R-:W-:-:S14]  /*5c40*/  DSETP.GEU.AND P0, PT, |R4|, UR4, PT ;  /* 0x0000000404007e2a */ /* 0x000fdc000bf0e200 */
[----:B0-----:R-:W-:Y:S01]  /*5c50*/  @!P0 FMUL R27, R27, 1.175494350822287508e-38 ;  /* 0x008000001b1b8820 */ /* 0x001fe20000400000 */
[----:B------:R-:W-:Y:S06]  /*5c60*/  BRA `(.L_x_13548) ;  /* 0x0000000800287947 */ /* 0x000fec0003800000 */
.L_x_13556:
        /* <DEDUP_REMOVED lines=25> */
.L_x_13559:
        /* <DEDUP_REMOVED lines=12> */
.L_x_13558:
[----:B------:R-:W2:Y:S02]  /*5ec0*/  LDG.E.U16 R4, desc[UR36][R4.64] ;  /* 0x0000002404047981 */ /* 0x000ea4000c1e1500 */
[----:B--2---:R-:W-:Y:S01]  /*5ed0*/  IMAD.U32 R27, R4, 0x10000, RZ ;  /* 0x00010000041b7824 */ /* 0x004fe200078e00ff */
[----:B------:R-:W-:Y:S06]  /*5ee0*/  BRA `(.L_x_13548) ;  /* 0x0000000400887947 */ /* 0x000fec0003800000 */
.L_x_13555:
        /* <DEDUP_REMOVED lines=11> */
.L_x_13562:
        /* <DEDUP_REMOVED lines=20> */
.L_x_13564:
[----:B------:R-:W-:Y:S05]  /*60e0*/  BSYNC.RECONVERGENT B0 ;  /* 0x0000000000007941 */ /* 0x000fea0003800200 */
.L_x_13563:
[----:B------:R-:W-:Y:S01]  /*60f0*/  IMAD.SHL.U32 R0, R0, 0x100000, RZ ;  /* 0x0010000000007824 */ /* 0x000fe200078e00ff */
[----:B------:R-:W-:-:S04]  /*6100*/  LEA R3, R3, 0x3b800000, 0x17 ;  /* 0x3b80000003037811 */ /* 0x000fc800078eb8ff */
[----:B------:R-:W-:Y:S01]  /*6110*/  LOP3.LUT R27, R3, R0, R27, 0xfe, !PT ;  /* 0x00000000031b7212 */ /* 0x000fe200078efe1b */
[----:B------:R-:W-:Y:S06]  /*6120*/  BRA `(.L_x_13548) ;  /* 0x0000000000f87947 */ /* 0x000fec0003800000 */
.L_x_13561:
        /* <DEDUP_REMOVED lines=20> */
.L_x_13566:
[----:B------:R-:W-:Y:S05]  /*6270*/  BSYNC.RECONVERGENT B0 ;  /* 0x0000000000007941 */ /* 0x000fea0003800200 */
.L_x_13565:
[----:B------:R-:W-:Y:S01]  /*6280*/  IMAD.SHL.U32 R0, R0, 0x200000, RZ ;  /* 0x0020000000007824 */ /* 0x000fe200078e00ff */
[----:B------:R-:W-:-:S04]  /*6290*/  LEA R3, R3, 0x37800000, 0x17 ;  /* 0x3780000003037811 */ /* 0x000fc800078eb8ff */
[----:B------:R-:W-:Y:S01]  /*62a0*/  LOP3.LUT R27, R3, R0, R27, 0xfe, !PT ;  /* 0x00000000031b7212 */ /* 0x000fe200078efe1b */
[----:B------:R-:W-:Y:S06]  /*62b0*/  BRA `(.L_x_13548) ;  /* 0x0000000000947947 */ /* 0x000fec0003800000 */
.L_x_13560:
        /* <DEDUP_REMOVED lines=14> */
.L_x_13547:
        /* <DEDUP_REMOVED lines=16> */
.L_x_13569:
[----:B------:R-:W-:Y:S01]  /*64a0*/  IMAD.MOV.U32 R27, RZ, RZ, RZ ;  /* 0x000000ffff1b7224 */ /* 0x000fe200078e00ff */
[----:B------:R-:W-:Y:S06]  /*64b0*/  BRA `(.L_x_13548) ;  /* 0x0000000000147947 */ /* 0x000fec0003800000 */
.L_x_13568:
[----:B------:R-:W2:Y:S02]  /*64c0*/  LDG.E.64 R4, desc[UR36][R4.64] ;  /* 0x0000002404047981 */ /* 0x000ea4000c1e1b00 */
[----:B--2---:R0:W2:Y:S01]  /*64d0*/  I2F.U64 R27, R4 ;  /* 0x00000004001b7312 */ /* 0x0040a20000301000 */
[----:B------:R-:W-:Y:S05]  /*64e0*/  BRA `(.L_x_13548) ;  /* 0x0000000000087947 */ /* 0x000fea0003800000 */
.L_x_13567:
[----:B------:R-:W2:Y:S02]  /*64f0*/  LDG.E R4, desc[UR36][R4.64] ;  /* 0x0000002404047981 */ /* 0x000ea4000c1e1900 */
[----:B--2---:R-:W-:-:S07]  /*6500*/  I2FP.F32.U32 R27, R4 ;  /* 0x00000004001b7245 */ /* 0x004fce0000201000 */
.L_x_13548:
[----:B------:R-:W-:Y:S05]  /*6510*/  BSYNC.RECONVERGENT B6 ;  /* 0x0000000000067941 */ /* 0x000fea0003800200 */
.L_x_13542:
        /* <DEDUP_REMOVED lines=20> */
.L_x_13573:
[----:B------:R-:W4:Y:S02]  /*6660*/  LDG.E.U8 R4, desc[UR36][R4.64] ;  /* 0x0000002404047981 */ /* 0x000f24000c1e1100 */
[----:B----4-:R-:W-:Y:S01]  /*6670*/  I2FP.F32.U32 R18, R4 ;  /* 0x0000000400127245 */ /* 0x010fe20000201000 */
[----:B------:R-:W-:Y:S06]  /*6680*/  BRA `(.L_x_13541) ;  /* 0x0000000c001c7947 */ /* 0x000fec0003800000 */
.L_x_13572:
        /* <DEDUP_REMOVED lines=9> */
.L_x_13576:
[----:B------:R-:W4:Y:S02]  /*6720*/  LDG.E R4, desc[UR36][R4.64] ;  /* 0x0000002404047981 */ /* 0x000f24000c1e1900 */
[----:B----4-:R-:W-:Y:S01]  /*6730*/  I2FP.F32.S32 R18, R4 ;  /* 0x0000000400127245 */ /* 0x010fe20000201400 */
[----:B------:R-:W-:Y:S06]  /*6740*/  BRA `(.L_x_13541) ;  /* 0x0000000800ec7947 */ /* 0x000fec0003800000 */
.L_x_13575:
[----:B------:R-:W4:Y:S02]  /*6750*/  LDG.E.U16 R4, desc[UR36][R4.64] ;  /* 0x0000002404047981 */ /* 0x000f24000c1e1500 */
[----:B----4-:R0:W1:Y:S01]  /*6760*/  I2F.S16 R18, R4 ;  /* 0x0000000400127306 */ /* 0x0100620000101400 */
[----:B------:R-:W-:Y:S05]  /*6770*/  BRA `(.L_x_13541) ;  /* 0x0000000800e07947 */ /* 0x000fea0003800000 */
.L_x_13571:
        /* <DEDUP_REMOVED lines=8> */
.L_x_13578:
[----:B------:R-:W4:Y:S02]  /*6800*/  LDG.E.U16 R4, desc[UR36][R4.64] ;  /* 0x0000002404047981 */ /* 0x000f24000c1e1500 */
[----:B----4-:R-:W-:Y:S01]  /*6810*/  HADD2.F32 R18, -RZ, R4.H0_H0 ;  /* 0x20000004ff127230 */ /* 0x010fe20000004100 */
[----:B------:R-:W-:Y:S06]  /*6820*/  BRA `(.L_x_13541) ;  /* 0x0000000800b47947 */ /* 0x000fec0003800000 */
.L_x_13577:
        /* <DEDUP_REMOVED lines=8> */
.L_x_13580:
[----:B------:R-:W4:Y:S02]  /*68b0*/  LDG.E.U16 R4, desc[UR36][R4.64] ;  /* 0x0000002404047981 */ /* 0x000f24000c1e1500 */
[----:B----4-:R-:W-:Y:S01]  /*68c0*/  HADD2.F32 R18, -RZ, R4.H0_H0 ;  /* 0x20000004ff127230 */ /* 0x010fe20000004100 */
[----:B------:R-:W-:Y:S06]  /*68d0*/  BRA `(.L_x_13541) ;  /* 0x0000000800887947 */ /* 0x000fec0003800000 */
.L_x_13579:
[----:B------:R-:W4:Y:S01]  /*68e0*/  LDG.E.64 R4, desc[UR36][R4.64] ;  /* 0x0000002404047981 */ /* 0x000f22000c1e1b00 */
[----:B------:R-:W-:Y:S01]  /*68f0*/  UMOV UR4, 0xf0000000 ;  /* 0xf000000000047882 */ /* 0x000fe20000000000 */
[----:B------:R-:W-:Y:S01]  /*6900*/  UMOV UR5, 0x380fffff ;  /* 0x380fffff00057882 */ /* 0x000fe20000000000 */
[----:B----4-:R-:W0:Y:S01]  /*6910*/  F2F.F32.F64 R18, R4 ;  /* 0x0000000400127310 */ /* 0x010e220000301000 */
[----:B------:R-:W-:-:S14]  /*6920*/  DSETP.GEU.AND P0, PT, |R4|, UR4, PT ;  /* 0x0000000404007e2a */ /* 0x000fdc000bf0e200 */
[----:B0-----:R-:W-:Y:S01]  /*6930*/  @!P0 FMUL R18, R18, 1.175494350822287508e-38 ;  /* 0x0080000012128820 */ /* 0x001fe20000400000 */
[----:B------:R-:W-:Y:S06]  /*6940*/  BRA `(.L_x_13541) ;  /* 0x00000008006c7947 */ /* 0x000fec0003800000 */
.L_x_13570:
        /* <DEDUP_REMOVED lines=12> */
.L_x_13583:
[----:B------:R-:W4:Y:S01]  /*6a10*/  LDG.E.64 R4, desc[UR36][R4.64] ;  /* 0x0000002404047981 */ /* 0x000f22000c1e1b00 */
[----:B------:R-:W-:Y:S01]  /*6a20*/  UMOV UR4, 0xf0000000 ;  /* 0xf000000000047882 */ /* 0x000fe20000000000 */
[----:B------:R-:W-:Y:S01]  /*6a30*/  UMOV UR5, 0x380fffff ;  /* 0x380fffff00057882 */ /* 0x000fe20000000000 */
[----:B----4-:R-:W0:Y:S01]  /*6a40*/  F2F.F32.F64 R18, R4 ;  /* 0x0000000400127310 */ /* 0x010e220000301000 */
[----:B------:R-:W-:-:S14]  /*6a50*/  DSETP.GEU.AND P0, PT, |R4|, UR4, PT ;  /* 0x0000000404007e2a */ /* 0x000fdc000bf0e200 */
[----:B0-----:R-:W-:Y:S01]  /*6a60*/  @!P0 FMUL R18, R18, 1.175494350822287508e-38 ;  /* 0x0080000012128820 */ /* 0x001fe20000400000 */
[----:B------:R-:W-:Y:S06]  /*6a70*/  BRA `(.L_x_13541) ;  /* 0x0000000800207947 */ /* 0x000fec0003800000 */
.L_x_13582:
        /* <DEDUP_REMOVED lines=25> */
.L_x_13585:
        /* <DEDUP_REMOVED lines=13> */
.L_x_13584:
[----:B------:R-:W4:Y:S02]  /*6ce0*/  LDG.E.U16 R4, desc[UR36][R4.64] ;  /* 0x0000002404047981 */ /* 0x000f24000c1e1500 */
[----:B----4-:R-:W-:Y:S01]  /*6cf0*/  IMAD.U32 R18, R4, 0x10000, RZ ;  /* 0x0001000004127824 */ /* 0x010fe200078e00ff */
[----:B------:R-:W-:Y:S06]  /*6d00*/  BRA `(.L_x_13541) ;  /* 0x00000004007c7947 */ /* 0x000fec0003800000 */
.L_x_13581:
        /* <DEDUP_REMOVED lines=11> */
.L_x_13588:
        /* <DEDUP_REMOVED lines=19> */
.L_x_13590:
[----:B------:R-:W-:Y:S05]  /*6ef0*/  BSYNC.RECONVERGENT B0 ;  /* 0x0000000000007941 */ /* 0x000fea0003800200 */
.L_x_13589:
[----:B------:R-:W-:Y:S01]  /*6f00*/  IMAD.SHL.U32 R0, R0, 0x100000, RZ ;  /* 0x0010000000007824 */ /* 0x000fe200078e00ff */
[----:B------:R-:W-:-:S04]  /*6f10*/  LEA R3, R3, 0x3b800000, 0x17 ;  /* 0x3b80000003037811 */ /* 0x000fc800078eb8ff */
[----:B------:R-:W-:Y:S01]  /*6f20*/  LOP3.LUT R18, R3, R0, R7, 0xfe, !PT ;  /* 0x0000000003127212 */ /* 0x000fe200078efe07 */
[----:B------:R-:W-:Y:S06]  /*6f30*/  BRA `(.L_x_13541) ;  /* 0x0000000000f07947 */ /* 0x000fec0003800000 */
.L_x_13587:
        /* <DEDUP_REMOVED lines=19> */
.L_x_13592:
[----:B------:R-:W-:Y:S05]  /*7070*/  BSYNC.RECONVERGENT B0 ;  /* 0x0000000000007941 */ /* 0x000fea0003800200 */
.L_x_13591:
[----:B------:R-:W-:Y:S01]  /*7080*/  IMAD.SHL.U32 R0, R0, 0x200000, RZ ;  /* 0x0020000000007824 */ /* 0x000fe200078e00ff */
[----:B------:R-:W-:-:S04]  /*7090*/  LEA R3, R3, 0x37800000, 0x17 ;  /* 0x3780000003037811 */ /* 0x000fc800078eb8ff */
[----:B------:R-:W-:Y:S01]  /*70a0*/  LOP3.LUT R18, R3, R0, R7, 0xfe, !PT ;  /* 0x0000000003127212 */ /* 0x000fe200078efe07 */
[----:B------:R-:W-:Y:S06]  /*70b0*/  BRA `(.L_x_13541) ;  /* 0x0000000000907947 */ /* 0x000fec0003800000 */
.L_x_13586:
        /* <DEDUP_REMOVED lines=14> */
.L_x_13574:
        /* <DEDUP_REMOVED lines=16> */
.L_x_13595:
[----:B------:R-:W-:Y:S05]  /*72a0*/  BRA `(.L_x_13541) ;  /* 0x0000000000147947 */ /* 0x000fea0003800000 */
.L_x_13594:
[----:B------:R-:W4:Y:S02]  /*72b0*/  LDG.E.64 R4, desc[UR36][R4.64] ;  /* 0x0000002404047981 */ /* 0x000f24000c1e1b00 */
[----:B----4-:R4:W0:Y:S01]  /*72c0*/  I2F.U64 R18, R4 ;  /* 0x0000000400127312 */ /* 0x0108220000301000 */
[----:B------:R-:W-:Y:S05]  /*72d0*/  BRA `(.L_x_13541) ;  /* 0x0000000000087947 */ /* 0x000fea0003800000 */
.L_x_13593:
[----:B------:R-:W4:Y:S02]  /*72e0*/  LDG.E R4, desc[UR36][R4.64] ;  /* 0x0000002404047981 */ /* 0x000f24000c1e1900 */
[----:B----4-:R-:W-:-:S07]  /*72f0*/  I2FP.F32.U32 R18, R4 ;  /* 0x0000000400127245 */ /* 0x010fce0000201000 */
.L_x_13541:
[----:B------:R-:W-:Y:S05]  /*7300*/  BSYNC.RECONVERGENT B7 ;  /* 0x0000000000077941 */ /* 0x000fea0003800200 */
.L_x_13540:
[----:B------:R-:W3:Y:S01]  /*7310*/  LDC.U8 R16, c[0x0][0x3b0] ;  /* 0x0000ec00ff107b82 */ /* 0x000ee20000000000 */
[----:B------:R-:W-:Y:S01]  /*7320*/  ISETP.GE.AND P0, PT, R19, R17, PT ;  /* 0x000000111300720c */ /* 0x000fe20003f06270 */
[----:B--2--5:R-:W-:Y:S01]  /*7330*/  FADD.FTZ R3, -R22, 1 ;  /* 0x3f80000016037421 */ /* 0x024fe20000010100 */
[----:B01----:R-:W-:Y:S01]  /*7340*/  FADD.FTZ R0, -R25, 1 ;  /* 0x3f80000019007421 */ /* 0x003fe20000010100 */
[----:B----4-:R-:W-:Y:S01]  /*7350*/  FADD.FTZ R5, -R24, 1 ;  /* 0x3f80000018057421 */ /* 0x010fe20000010100 */
[----:B------:R-:W-:Y:S01]  /*7360*/  FADD.FTZ R4, -R18, 1 ;  /* 0x3f80000012047421 */ /* 0x000fe20000010100 */
[----:B---3--:R-:W-:Y:S01]  /*7370*/  FMUL.FTZ R3, R3, R28 ;  /* 0x0000001c03037220 */ /* 0x008fe20000410000 */
[----:B------:R-:W-:Y:S01]  /*7380*/  FMUL.FTZ R0, R0, R23 ;  /* 0x0000001700007220 */ /* 0x000fe20000410000 */
[----:B------:R-:W-:Y:S01]  /*7390*/  FMUL.FTZ R5, R5, R26 ;  /* 0x0000001a05057220 */ /* 0x000fe20000410000 */
[----:B------:R-:W-:Y:S01]  /*73a0*/  FMUL.FTZ R27, R4, R27 ;  /* 0x0000001b041b7220 */ /* 0x000fe20000410000 */
[----:B------:R-:W-:Y:S04]  /*73b0*/  BSSY.RECONVERGENT B7, `(.L_x_13596) ;  /* 0x00002bb000077945 */ /* 0x000fe80003800200 */
[----:B------:R-:W-:Y:S01]  /*73c0*/  BSSY.RELIABLE B6, `(.L_x_13597) ;  /* 0x00001d5000067945 */ /* 0x000fe20003800100 */
[----:B------:R-:W-:Y:S01]  /*73d0*/  FMUL.FTZ R4, R3, R22 ;  /* 0x0000001603047220 */ /* 0x000fe20000410000 */
        /* <DEDUP_REMOVED lines=26> */
.L_x_13602:
[----:B------:R-:W0:Y:S02]  /*7580*/  F2I.S64.TRUNC R4, R4 ;  /* 0x0000000400047311 */ /* 0x000e24000020d900 */
[----:B0-----:R-:W-:-:S05]  /*7590*/  IMAD.MOV.U32 R3, RZ, RZ, R4 ;  /* 0x000000ffff037224 */ /* 0x001fca00078e0004 */
[----:B------:R0:W-:Y:S01]  /*75a0*/  STG.E.U8 desc[UR36][R8.64], R3 ;  /* 0x0000000308007986 */ /* 0x0001e2000c101124 */
[----:B------:R-:W-:Y:S05]  /*75b0*/  BRA `(.L_x_13604) ;  /* 0x0000000c002c7947 */ /* 0x000fea0003800000 */
.L_x_13601:
        /* <DEDUP_REMOVED lines=9> */
.L_x_13606:
[----:B------:R-:W0:Y:S02]  /*7650*/  F2I.FTZ.TRUNC.NTZ R3, R4 ;  /* 0x0000000400037305 */ /* 0x000e24000021f100 */
[----:B0-----:R0:W-:Y:S01]  /*7660*/  STG.E desc[UR36][R8.64], R3 ;  /* 0x0000000308007986 */ /* 0x0011e2000c101924 */
[----:B------:R-:W-:Y:S05]  /*7670*/  BRA `(.L_x_13604) ;  /* 0x0000000800fc7947 */ /* 0x000fea0003800000 */
.L_x_13605:
[----:B------:R-:W0:Y:S02]  /*7680*/  F2I.FTZ.TRUNC.NTZ R3, R4 ;  /* 0x0000000400037305 */ /* 0x000e24000021f100 */
[----:B0-----:R0:W-:Y:S01]  /*7690*/  STG.E.U16 desc[UR36][R8.64], R3 ;  /* 0x0000000308007986 */ /* 0x0011e2000c101524 */
[----:B------:R-:W-:Y:S05]  /*76a0*/  BRA `(.L_x_13604) ;  /* 0x0000000800f07947 */ /* 0x000fea0003800000 */
.L_x_13600:
        /* <DEDUP_REMOVED lines=8> */
.L_x_13608:
[----:B------:R-:W-:-:S05]  /*7730*/  F2FP.F16.F32.PACK_AB R4, RZ, R4 ;  /* 0x00000004ff04723e */ /* 0x000fca00000000ff */
[----:B------:R4:W-:Y:S01]  /*7740*/  STG.E.U16 desc[UR36][R8.64], R4 ;  /* 0x0000000408007986 */ /* 0x0009e2000c101524 */
[----:B------:R-:W-:Y:S05]  /*7750*/  BRA `(.L_x_13604) ;  /* 0x0000000800c47947 */ /* 0x000fea0003800000 */
.L_x_13607:
        /* <DEDUP_REMOVED lines=9> */
.L_x_13610:
[----:B------:R-:W-:-:S04]  /*77f0*/  F2FP.F16.F32.PACK_AB R3, RZ, R4 ;  /* 0x00000004ff03723e */ /* 0x000fc800000000ff */
[----:B------:R-:W-:-:S05]  /*7800*/  PRMT R3, R3, 0x5410, RZ ;  /* 0x0000541003037816 */ /* 0x000fca00000000ff */
[----:B------:R2:W-:Y:S01]  /*7810*/  STG.E desc[UR36][R8.64], R3 ;  /* 0x0000000308007986 */ /* 0x0005e2000c101924 */
[----:B------:R-:W-:Y:S05]  /*7820*/  BRA `(.L_x_13604) ;  /* 0x0000000800907947 */ /* 0x000fea0003800000 */
.L_x_13609:
[----:B------:R-:W-:-:S06]  /*7830*/  FMUL.FTZ R4, R4, 1 ;  /* 0x3f80000004047820 */ /* 0x000fcc0000410000 */
[----:B------:R-:W0:Y:S02]  /*7840*/  F2F.F64.F32 R4, R4 ;  /* 0x0000000400047310 */ /* 0x000e240000201800 */
[----:B0-----:R0:W-:Y:S01]  /*7850*/  STG.E.64 desc[UR36][R8.64], R4 ;  /* 0x0000000408007986 */ /* 0x0011e2000c101b24 */
[----:B------:R-:W-:Y:S05]  /*7860*/  BRA `(.L_x_13604) ;  /* 0x0000000800807947 */ /* 0x000fea0003800000 */
.L_x_13599:
        /* <DEDUP_REMOVED lines=12> */
.L_x_13613:
[----:B------:R-:W-:Y:S01]  /*7930*/  FMUL.FTZ R4, R4, 1 ;  /* 0x3f80000004047820 */ /* 0x000fe20000410000 */
[----:B------:R-:W-:-:S05]  /*7940*/  CS2R R6, SRZ ;  /* 0x0000000000067805 */ /* 0x000fca000001ff00 */
[----:B------:R-:W0:Y:S02]  /*7950*/  F2F.F64.F32 R4, R4 ;  /* 0x0000000400047310 */ /* 0x000e240000201800 */
[----:B0-----:R0:W-:Y:S01]  /*7960*/  STG.E.128 desc[UR36][R8.64], R4 ;  /* 0x0000000408007986 */ /* 0x0011e2000c101d24 */
[----:B------:R-:W-:Y:S05]  /*7970*/  BRA `(.L_x_13604) ;  /* 0x00000008003c7947 */ /* 0x000fea0003800000 */
.L_x_13612:
        /* <DEDUP_REMOVED lines=18> */
.L_x_13617:
[----:B------:R-:W-:Y:S05]  /*7aa0*/  BSYNC.RECONVERGENT B0 ;  /* 0x0000000000007941 */ /* 0x000fea0003800200 */
.L_x_13616:
[----:B------:R-:W-:-:S05]  /*7ab0*/  LOP3.LUT R5, R0, 0x80, R5, 0xf8, !PT ;  /* 0x0000008000057812 */ /* 0x000fca00078ef805 */
[----:B------:R0:W-:Y:S01]  /*7ac0*/  STG.E.U8 desc[UR36][R8.64], R5 ;  /* 0x0000000508007986 */ /* 0x0001e2000c101124 */
[----:B------:R-:W-:Y:S05]  /*7ad0*/  BRA `(.L_x_13604) ;  /* 0x0000000400e47947 */ /* 0x000fea0003800000 */
.L_x_13615:
        /* <DEDUP_REMOVED lines=14> */
.L_x_13619:
[----:B------:R-:W-:Y:S05]  /*7bc0*/  BSYNC.RECONVERGENT B0 ;  /* 0x0000000000007941 */ /* 0x000fea0003800200 */
.L_x_13618:
[----:B------:R-:W-:-:S05]  /*7bd0*/  LOP3.LUT R3, R0, 0x80, R7, 0xf8, !PT ;  /* 0x0000008000037812 */ /* 0x000fca00078ef807 */
[----:B------:R0:W-:Y:S01]  /*7be0*/  STG.E.U8 desc[UR36][R8.64], R3 ;  /* 0x0000000308007986 */ /* 0x0001e2000c101124 */
[----:B------:R-:W-:Y:S05]  /*7bf0*/  BRA `(.L_x_13604) ;  /* 0x00000004009c7947 */ /* 0x000fea0003800000 */
.L_x_13614:
[----:B------:R-:W-:-:S05]  /*7c00*/  F2FP.BF16.F32.PACK_AB R4, RZ, R4 ;  /* 0x00000004ff04723e */ /* 0x000fca00000010ff */
[----:B------:R0:W-:Y:S01]  /*7c10*/  STG.E.U16 desc[UR36][R8.64], R4 ;  /* 0x0000000408007986 */ /* 0x0001e2000c101524 */
[----:B------:R-:W-:Y:S05]  /*7c20*/  BRA `(.L_x_13604) ;  /* 0x0000000400907947 */ /* 0x000fea0003800000 */
.L_x_13611:
        /* <DEDUP_REMOVED lines=11> */
.L_x_13622:
        /* <DEDUP_REMOVED lines=12> */
.L_x_13625:
[----:B------:R-:W-:-:S04]  /*7da0*/  SHF.R.U32.HI R0, RZ, 0x14, R4 ;  /* 0x00000014ff007819 */ /* 0x000fc80000011604 */
[----:B------:R-:W-:-:S04]  /*7db0*/  LOP3.LUT R3, R0, 0x1, RZ, 0xc0, !PT ;  /* 0x0000000100037812 */ /* 0x000fc800078ec0ff */
[----:B------:R-:W-:-:S04]  /*7dc0*/  IADD3 R0, PT, PT, R4, 0x487ffff, R3 ;  /* 0x0487ffff04007810 */ /* 0x000fc80007ffe003 */
[----:B------:R-:W-:-:S04]  /*7dd0*/  SHF.R.U32.HI R0, RZ, 0x14, R0 ;  /* 0x00000014ff007819 */ /* 0x000fc80000011600 */
[----:B------:R-:W-:-:S07]  /*7de0*/  LOP3.LUT R3, R0, 0xff, RZ, 0xc0, !PT ;  /* 0x000000ff00037812 */ /* 0x000fce00078ec0ff */
.L_x_13626:
[----:B------:R-:W-:-:S04]  /*7df0*/  SHF.R.U32.HI R4, RZ, 0x18, R4 ;  /* 0x00000018ff047819 */ /* 0x000fc80000011604 */
[----:B------:R-:W-:-:S04]  /*7e00*/  LOP3.LUT R3, R3, 0x80, R4, 0xf8, !PT ;  /* 0x0000008003037812 */ /* 0x000fc800078ef804 */
[----:B------:R-:W-:-:S07]  /*7e10*/  PRMT R0, R3, 0x7610, R0 ;  /* 0x0000761003007816 */ /* 0x000fce0000000000 */
.L_x_13624:
[----:B------:R-:W-:Y:S05]  /*7e20*/  BSYNC.RECONVERGENT B0 ;  /* 0x0000000000007941 */ /* 0x000fea0003800200 */
.L_x_13623:
[----:B------:R0:W-:Y:S01]  /*7e30*/  STG.E.U8 desc[UR36][R8.64], R0 ;  /* 0x0000000008007986 */ /* 0x0001e2000c101124 */
[----:B------:R-:W-:Y:S05]  /*7e40*/  BRA `(.L_x_13604) ;  /* 0x0000000400087947 */ /* 0x000fea0003800000 */
.L_x_13621:
        /* <DEDUP_REMOVED lines=12> */
.L_x_13629:
[----:B------:R-:W-:-:S04]  /*7f10*/  SHF.R.U32.HI R0, RZ, 0x15, R4 ;  /* 0x00000015ff007819 */ /* 0x000fc80000011604 */
[----:B------:R-:W-:-:S04]  /*7f20*/  LOP3.LUT R3, R0, 0x1, RZ, 0xc0, !PT ;  /* 0x0000000100037812 */ /* 0x000fc800078ec0ff */
[----:B------:R-:W-:-:S04]  /*7f30*/  IADD3 R0, PT, PT, R4, 0x88fffff, R3 ;  /* 0x088fffff04007810 */ /* 0x000fc80007ffe003 */
[----:B------:R-:W-:-:S04]  /*7f40*/  SHF.R.U32.HI R0, RZ, 0x15, R0 ;  /* 0x00000015ff007819 */ /* 0x000fc80000011600 */
[----:B------:R-:W-:-:S07]  /*7f50*/  LOP3.LUT R3, R0, 0xff, RZ, 0xc0, !PT ;  /* 0x000000ff00037812 */ /* 0x000fce00078ec0ff */
.L_x_13630:
[----:B------:R-:W-:-:S04]  /*7f60*/  SHF.R.U32.HI R4, RZ, 0x18, R4 ;  /* 0x00000018ff047819 */ /* 0x000fc80000011604 */
[----:B------:R-:W-:-:S04]  /*7f70*/  LOP3.LUT R3, R3, 0x80, R4, 0xf8, !PT ;  /* 0x0000008003037812 */ /* 0x000fc800078ef804 */
[----:B------:R-:W-:-:S07]  /*7f80*/  PRMT R0, R3, 0x7610, R0 ;  /* 0x0000761003007816 */ /* 0x000fce0000000000 */
.L_x_13628:
[----:B------:R-:W-:Y:S05]  /*7f90*/  BSYNC.RECONVERGENT B0 ;  /* 0x0000000000007941 */ /* 0x000fea0003800200 */
.L_x_13627:
[----:B------:R0:W-:Y:S01]  /*7fa0*/  STG.E.U8 desc[UR36][R8.64], R0 ;  /* 0x0000000008007986 */ /* 0x0001e2000c101124 */
[----:B------:R-:W-:Y:S05]  /*7fb0*/  BRA `(.L_x_13604) ;  /* 0x0000000000ac7947 */ /* 0x000fea0003800000 */
.L_x_13620:
[----:B------:R-:W-:-:S13]  /*7fc0*/  ISETP.NE.AND P0, PT, R0, 0x1c, PT ;  /* 0x0000001c0000780c */ /* 0x000fda0003f05270 */
[----:B------:R-:W-:Y:S05]  /*7fd0*/  @!P0 BRA `(.L_x_13631) ;  /* 0x00000000009c8947 */ /* 0x000fea0003800000 */
[----:B------:R-:W-:-:S13]  /*7fe0*/  ISETP.NE.AND P0, PT, R0, 0x1d, PT ;  /* 0x0000001d0000780c */ /* 0x000fda0003f05270 */
[----:B------:R-:W-:Y:S05]  /*7ff0*/  @!P0 BRA `(.L_x_13632) ;  /* 0x0000000000888947 */ /* 0x000fea0003800000 */
[----:B------:R-:W-:-:S13]  /*8000*/  ISETP.NE.AND P0, PT, R0, 0x2c, PT ;  /* 0x0000002c0000780c */ /* 0x000fda0003f05270 */
[----:B------:R-:W-:Y:S05]  /*8010*/  @!P0 BRA `(.L_x_13633) ;  /* 0x0000000000448947 */ /* 0x000fea0003800000 */
.L_x_13603:
        /* <DEDUP_REMOVED lines=16> */
.L_x_13634:
[----:B------:R-:W-:Y:S05]  /*8120*/  BRA `(.L_x_13604) ;  /* 0x0000000000507947 */ /* 0x000fea0003800000 */
.L_x_13633:
        /* <DEDUP_REMOVED lines=15> */
.L_x_13632:
[----:B------:R-:W0:Y:S02]  /*8220*/  F2I.U64.TRUNC R4, R4 ;  /* 0x0000000400047311 */ /* 0x000e24000020d800 */
[----:B0-----:R0:W-:Y:S01]  /*8230*/  STG.E.64 desc[UR36][R8.64], R4 ;  /* 0x0000000408007986 */ /* 0x0011e2000c101b24 */
[----:B------:R-:W-:Y:S05]  /*8240*/  BRA `(.L_x_13604) ;  /* 0x0000000000087947 */ /* 0x000fea0003800000 */
.L_x_13631:
[----:B------:R-:W0:Y:S02]  /*8250*/  F2I.FTZ.U32.TRUNC.NTZ R3, R4 ;  /* 0x0000000400037305 */ /* 0x000e24000021f000 */
[----:B0-----:R0:W-:Y:S02]  /*8260*/  STG.E desc[UR36][R8.64], R3 ;  /* 0x0000000308007986 */ /* 0x0011e4000c101924 */
.L_x_13604:
        /* <DEDUP_REMOVED lines=24> */
.L_x_13639:
[----:B------:R-:W0:Y:S02]  /*83f0*/  F2I.S64.TRUNC R22, R22 ;  /* 0x0000001600167311 */ /* 0x000e24000020d900 */
[----:B0-----:R-:W-:-:S05]  /*8400*/  IMAD.MOV.U32 R3, RZ, RZ, R22 ;  /* 0x000000ffff037224 */ /* 0x001fca00078e0016 */
[----:B------:R0:W-:Y:S01]  /*8410*/  STG.E.U8 desc[UR36][R8.64], R3 ;  /* 0x0000000308007986 */ /* 0x0001e2000c101124 */
[----:B------:R-:W-:Y:S05]  /*8420*/  BRA `(.L_x_13641) ;  /* 0x0000000c00287947 */ /* 0x000fea0003800000 */
.L_x_13638:
        /* <DEDUP_REMOVED lines=9> */
.L_x_13643:
[----:B------:R-:W0:Y:S02]  /*84c0*/  F2I.FTZ.TRUNC.NTZ R3, R22 ;  /* 0x0000001600037305 */ /* 0x000e24000021f100 */
[----:B0-----:R0:W-:Y:S01]  /*84d0*/  STG.E desc[UR36][R8.64], R3 ;  /* 0x0000000308007986 */ /* 0x0011e2000c101924 */
[----:B------:R-:W-:Y:S05]  /*84e0*/  BRA `(.L_x_13641) ;  /* 0x0000000800f87947 */ /* 0x000fea0003800000 */
.L_x_13642:
[----:B------:R-:W0:Y:S02]  /*84f0*/  F2I.FTZ.TRUNC.NTZ R3, R22 ;  /* 0x0000001600037305 */ /* 0x000e24000021f100 */
[----:B0-----:R0:W-:Y:S01]  /*8500*/  STG.E.U16 desc[UR36][R8.64], R3 ;  /* 0x0000000308007986 */ /* 0x0011e2000c101524 */
[----:B------:R-:W-:Y:S05]  /*8510*/  BRA `(.L_x_13641) ;  /* 0x0000000800ec7947 */ /* 0x000fea0003800000 */
.L_x_13637:
        /* <DEDUP_REMOVED lines=8> */
.L_x_13645:
[----:B------:R-:W-:-:S05]  /*85a0*/  F2FP.F16.F32.PACK_AB R22, RZ, R22 ;  /* 0x00000016ff16723e */ /* 0x000fca00000000ff */
[----:B------:R0:W-:Y:S01]  /*85b0*/  STG.E.U16 desc[UR36][R8.64], R22 ;  /* 0x0000001608007986 */ /* 0x0001e2000c101524 */
[----:B------:R-:W-:Y:S05]  /*85c0*/  BRA `(.L_x_13641) ;  /* 0x0000000800c07947 */ /* 0x000fea0003800000 */
.L_x_13644:
        /* <DEDUP_REMOVED lines=9> */
.L_x_13647:
[----:B------:R-:W-:-:S04]  /*8660*/  F2FP.F16.F32.PACK_AB R3, RZ, R22 ;  /* 0x00000016ff03723e */ /* 0x000fc800000000ff */
[----:B------:R-:W-:-:S05]  /*8670*/  PRMT R3, R3, 0x5410, RZ ;  /* 0x0000541003037816 */ /* 0x000fca00000000ff */
[----:B------:R0:W-:Y:S01]  /*8680*/  STG.E desc[UR36][R8.64], R3 ;  /* 0x0000000308007986 */ /* 0x0001e2000c101924 */
[----:B------:R-:W-:Y:S05]  /*8690*/  BRA `(.L_x_13641) ;  /* 0x00000008008c7947 */ /* 0x000fea0003800000 */
.L_x_13646:
[----:B------:R-:W-:-:S06]  /*86a0*/  FMUL.FTZ R4, R22, 1 ;  /* 0x3f80000016047820 */ /* 0x000fcc0000410000 */
[----:B------:R-:W0:Y:S02]  /*86b0*/  F2F.F64.F32 R4, R4 ;  /* 0x0000000400047310 */ /* 0x000e240000201800 */
[----:B0-----:R0:W-:Y:S01]  /*86c0*/  STG.E.64 desc[UR36][R8.64], R4 ;  /* 0x0000000408007986 */ /* 0x0011e2000c101b24 */
[----:B------:R-:W-:Y:S05]  /*86d0*/  BRA `(.L_x_13641) ;  /* 0x00000008007c7947 */ /* 0x000fea0003800000 */
.L_x_13636:
        /* <DEDUP_REMOVED lines=13> */
.L_x_13651:
        /* <DEDUP_REMOVED lines=16> */
.L_x_13654:
[----:B------:R-:W-:-:S04]  /*88b0*/  SHF.R.U32.HI R22, RZ, 0x18, R22 ;  /* 0x00000018ff167819 */ /* 0x000fc80000011616 */
[----:B------:R-:W-:-:S04]  /*88c0*/  LOP3.LUT R3, R3, 0x80, R22, 0xf8, !PT ;  /* 0x0000008003037812 */ /* 0x000fc800078ef816 */
[----:B------:R-:W-:-:S07]  /*88d0*/  PRMT R4, R3, 0x7610, R4 ;  /* 0x0000761003047816 */ /* 0x000fce0000000004 */
.L_x_13653:
[----:B------:R-:W-:Y:S05]  /*88e0*/  BSYNC.RECONVERGENT B0 ;  /* 0x0000000000007941 */ /* 0x000fea0003800200 */
.L_x_13652:
[----:B------:R0:W-:Y:S01]  /*88f0*/  STG.E.U8 desc[UR36][R8.64], R4 ;  /* 0x0000000408007986 */ /* 0x0001e2000c101124 */
[----:B------:R-:W-:Y:S05]  /*8900*/  BRA `(.L_x_13641) ;  /* 0x0000000400f07947 */ /* 0x000fea0003800000 */
.L_x_13650:
        /* <DEDUP_REMOVED lines=16> */
.L_x_13657:
[----:B------:R-:W-:-:S04]  /*8a10*/  SHF.R.U32.HI R22, RZ, 0x18, R22 ;  /* 0x00000018ff167819 */ /* 0x000fc80000011616 */
[----:B------:R-:W-:-:S04]  /*8a20*/  LOP3.LUT R3, R3, 0x80, R22, 0xf8, !PT ;  /* 0x0000008003037812 */ /* 0x000fc800078ef816 */
[----:B------:R-:W-:-:S07]  /*8a30*/  PRMT R4, R3, 0x7610, R4 ;  /* 0x0000761003047816 */ /* 0x000fce0000000004 */
.L_x_13656:
[----:B------:R-:W-:Y:S05]  /*8a40*/  BSYNC.RECONVERGENT B0 ;  /* 0x0000000000007941 */ /* 0x000fea0003800200 */
.L_x_13655:
[----:B------:R0:W-:Y:S01]  /*8a50*/  STG.E.U8 desc[UR36][R8.64], R4 ;  /* 0x0000000408007986 */ /* 0x0001e2000c101124 */
[----:B------:R-:W-:Y:S05]  /*8a60*/  BRA `(.L_x_13641) ;  /* 0x0000000400987947 */ /* 0x000fea0003800000 */
.L_x_13649:
        /* <DEDUP_REMOVED lines=21> */
.L_x_13659:
[----:B------:R-:W0:Y:S02]  /*8bc0*/  F2I.U64.TRUNC R22, R22 ;  /* 0x0000001600167311 */ /* 0x000e24000020d800 */
[----:B0-----:R0:W-:Y:S01]  /*8bd0*/  STG.E.64 desc[UR36][R8.64], R22 ;  /* 0x0000001608007986 */ /* 0x0011e2000c101b24 */
[----:B------:R-:W-:Y:S05]  /*8be0*/  BRA `(.L_x_13641) ;  /* 0x0000000400387947 */ /* 0x000fea0003800000 */
.L_x_13658:
[----:B------:R-:W0:Y:S02]  /*8bf0*/  F2I.FTZ.U32.TRUNC.NTZ R3, R22 ;  /* 0x0000001600037305 */ /* 0x000e24000021f000 */
[----:B0-----:R0:W-:Y:S01]  /*8c00*/  STG.E desc[UR36][R8.64], R3 ;  /* 0x0000000308007986 */ /* 0x0011e2000c101924 */
[----:B------:R-:W-:Y:S05]  /*8c10*/  BRA `(.L_x_13641) ;  /* 0x00000004002c7947 */ /* 0x000fea0003800000 */
.L_x_13648:
        /* <DEDUP_REMOVED lines=10> */
.L_x_13661:
[----:B------:R-:W-:Y:S01]  /*8cc0*/  FMUL.FTZ R4, R22, 1 ;  /* 0x3f80000016047820 */ /* 0x000fe20000410000 */
[----:B------:R-:W-:-:S05]  /*8cd0*/  CS2R R6, SRZ ;  /* 0x0000000000067805 */ /* 0x000fca000001ff00 */
[----:B------:R-:W0:Y:S02]  /*8ce0*/  F2F.F64.F32 R4, R4 ;  /* 0x0000000400047310 */ /* 0x000e240000201800 */
[----:B0-----:R4:W-:Y:S01]  /*8cf0*/  STG.E.128 desc[UR36][R8.64], R4 ;  /* 0x0000000408007986 */ /* 0x0019e2000c101d24 */
[----:B------:R-:W-:Y:S05]  /*8d00*/  BRA `(.L_x_13641) ;  /* 0x0000000000f07947 */ /* 0x000fea0003800000 */
.L_x_13660:
[----:B------:R-:W-:-:S13]  /*8d10*/  ISETP.NE.AND P0, PT, R0, 0xf, PT ;  /* 0x0000000f0000780c */ /* 0x000fda0003f05270 */
[----:B------:R-:W-:Y:S05]  /*8d20*/  @!P0 BRA `(.L_x_13662) ;  /* 0x0000000000e08947 */ /* 0x000fea0003800000 */
[----:B------:R-:W-:-:S13]  /*8d30*/  ISETP.NE.AND P0, PT, R0, 0x17, PT ;  /* 0x000000170000780c */ /* 0x000fda0003f05270 */
[----:B------:R-:W-:Y:S05]  /*8d40*/  @!P0 BRA `(.L_x_13663) ;  /* 0x00000000008c8947 */ /* 0x000fea0003800000 */
[----:B------:R-:W-:-:S13]  /*8d50*/  ISETP.NE.AND P0, PT, R0, 0x18, PT ;  /* 0x000000180000780c */ /* 0x000fda0003f05270 */
[----:B------:R-:W-:Y:S05]  /*8d60*/  @!P0 BRA `(.L_x_13664) ;  /* 0x0000000000448947 */ /* 0x000fea0003800000 */
.L_x_13640:
        /* <DEDUP_REMOVED lines=16> */
.L_x_13665:
[----:B------:R-:W-:Y:S05]  /*8e70*/  BRA `(.L_x_13641) ;  /* 0x0000000000947947 */ /* 0x000fea0003800000 */
.L_x_13664:
        /* <DEDUP_REMOVED lines=12> */
.L_x_13667:
[----:B------:R-:W-:Y:S05]  /*8f40*/  BSYNC.RECONVERGENT B0 ;  /* 0x0000000000007941 */ /* 0x000fea0003800200 */
.L_x_13666:
[----:B------:R-:W-:-:S05]  /*8f50*/  LOP3.LUT R3, R0, 0x80, R5, 0xf8, !PT ;  /* 0x0000008000037812 */ /* 0x000fca00078ef805 */
[----:B------:R2:W-:Y:S01]  /*8f60*/  STG.E.U8 desc[UR36][R8.64], R3 ;  /* 0x0000000308007986 */ /* 0x0005e2000c101124 */
[----:B------:R-:W-:Y:S05]  /*8f70*/  BRA `(.L_x_13641) ;  /* 0x0000000000547947 */ /* 0x000fea0003800000 */
.L_x_13663:
        /* <DEDUP_REMOVED lines=11> */
.L_x_13669:
[----:B------:R-:W-:Y:S01]  /*9030*/  IMAD.MOV.U32 R0, RZ, RZ, 0x7f ;  /* 0x0000007fff007424 */ /* 0x000fe200078e00ff */
[----:B------:R-:W-:-:S04]  /*9040*/  ISETP.GT.U32.AND P0, PT, R4, 0x7f800000, PT ;  /* 0x7f8000000400780c */ /* 0x000fc80003f04070 */
[----:B------:R-:W-:-:S09]  /*9050*/  SEL R0, R0, 0x7c, P0 ;  /* 0x0000007c00007807 */ /* 0x000fd20000000000 */
.L_x_13670:
[----:B------:R-:W-:Y:S05]  /*9060*/  BSYNC.RECONVERGENT B0 ;  /* 0x0000000000007941 */ /* 0x000fea0003800200 */
.L_x_13668:
[----:B------:R-:W-:-:S04]  /*9070*/  SHF.R.U32.HI R3, RZ, 0x18, R22 ;  /* 0x00000018ff037819 */ /* 0x000fc80000011616 */
[----:B------:R-:W-:-:S05]  /*9080*/  LOP3.LUT R3, R0, 0x80, R3, 0xf8, !PT ;  /* 0x0000008000037812 */ /* 0x000fca00078ef803 */
[----:B------:R1:W-:Y:S01]  /*9090*/  STG.E.U8 desc[UR36][R8.64], R3 ;  /* 0x0000000308007986 */ /* 0x0003e2000c101124 */
[----:B------:R-:W-:Y:S05]  /*90a0*/  BRA `(.L_x_13641) ;  /* 0x0000000000087947 */ /* 0x000fea0003800000 */
.L_x_13662:
[----:B------:R-:W-:-:S05]  /*90b0*/  F2FP.BF16.F32.PACK_AB R22, RZ, R22 ;  /* 0x00000016ff16723e */ /* 0x000fca00000010ff */
[----:B------:R0:W-:Y:S02]  /*90c0*/  STG.E.U16 desc[UR36][R8.64], R22 ;  /* 0x0000001608007986 */ /* 0x0001e4000c101524 */
.L_x_13641:
[----:B------:R-:W-:-:S07]  /*90d0*/  VIADD R19, R19, 0x80 ;  /* 0x0000008013137836 */ /* 0x000fce0000000000 */
.L_x_13598:
[----:B------:R-:W-:-:S13]  /*90e0*/  ISETP.GE.AND P0, PT, R19, R17, PT ;  /* 0x000000111300720c */ /* 0x000fda0003f06270 */
[----:B------:R-:W-:Y:S05]  /*90f0*/  @P0 BREAK.RELIABLE B6 ;  /* 0x0000000000060942 */ /* 0x000fea0003800100 */
[----:B------:R-:W-:Y:S05]  /*9100*/  @P0 BRA `(.L_x_13635) ;  /* 0x0000000c00940947 */ /* 0x000fea0003800000 */
[----:B------:R-:W-:Y:S05]  /*9110*/  BSYNC.RELIABLE B6 ;  /* 0x0000000000067941 */ /* 0x000fea0003800100 */
.L_x_13597:
        /* <DEDUP_REMOVED lines=21> */
.L_x_13674:
[----:B------:R-:W0:Y:S02]  /*9270*/  F2I.S64.TRUNC R24, R24 ;  /* 0x0000001800187311 */ /* 0x000e24000020d900 */
[----:B0-----:R-:W-:-:S05]  /*9280*/  IMAD.MOV.U32 R3, RZ, RZ, R24 ;  /* 0x000000ffff037224 */ /* 0x001fca00078e0018 */
[----:B------:R4:W-:Y:S01]  /*9290*/  STG.E.U8 desc[UR36][R8.64], R3 ;  /* 0x0000000308007986 */ /* 0x0009e2000c101124 */
[----:B------:R-:W-:Y:S05]  /*92a0*/  BRA `(.L_x_13676) ;  /* 0x0000000c00287947 */ /* 0x000fea0003800000 */
.L_x_13673:
        /* <DEDUP_REMOVED lines=9> */
.L_x_13678:
[----:B------:R-:W0:Y:S02]  /*9340*/  F2I.FTZ.TRUNC.NTZ R3, R24 ;  /* 0x0000001800037305 */ /* 0x000e24000021f100 */
[----:B0-----:R2:W-:Y:S01]  /*9350*/  STG.E desc[UR36][R8.64], R3 ;  /* 0x0000000308007986 */ /* 0x0015e2000c101924 */
[----:B------:R-:W-:Y:S05]  /*9360*/  BRA `(.L_x_13676) ;  /* 0x0000000800f87947 */ /* 0x000fea0003800000 */
.L_x_13677:
[----:B------:R-:W0:Y:S02]  /*9370*/  F2I.FTZ.TRUNC.NTZ R3, R24 ;  /* 0x0000001800037305 */ /* 0x000e24000021f100 */
[----:B0-----:R0:W-:Y:S01]  /*9380*/  STG.E.U16 desc[UR36][R8.64], R3 ;  /* 0x0000000308007986 */ /* 0x0011e2000c101524 */
[----:B------:R-:W-:Y:S05]  /*9390*/  BRA `(.L_x_13676) ;  /* 0x0000000800ec7947 */ /* 0x000fea0003800000 */
.L_x_13672:
        /* <DEDUP_REMOVED lines=8> */
.L_x_13680:
[----:B------:R-:W-:-:S05]  /*9420*/  F2FP.F16.F32.PACK_AB R24, RZ, R24 ;  /* 0x00000018ff18723e */ /* 0x000fca00000000ff */
[----:B------:R0:W-:Y:S01]  /*9430*/  STG.E.U16 desc[UR36][R8.64], R24 ;  /* 0x0000001808007986 */ /* 0x0001e2000c101524 */
[----:B------:R-:W-:Y:S05]  /*9440*/  BRA `(.L_x_13676) ;  /* 0x0000000800c07947 */ /* 0x000fea0003800000 */
.L_x_13679:
        /* <DEDUP_REMOVED lines=9> */
.L_x_13682:
[----:B------:R-:W-:-:S04]  /*94e0*/  F2FP.F16.F32.PACK_AB R3, RZ, R24 ;  /* 0x00000018ff03723e */ /* 0x000fc800000000ff */
[----:B------:R-:W-:-:S05]  /*94f0*/  PRMT R3, R3, 0x5410, RZ ;  /* 0x0000541003037816 */ /* 0x000fca00000000ff */
[----:B------:R0:W-:Y:S01]  /*9500*/  STG.E desc[UR36][R8.64], R3 ;  /* 0x0000000308007986 */ /* 0x0001e2000c101924 */
[----:B------:R-:W-:Y:S05]  /*9510*/  BRA `(.L_x_13676) ;  /* 0x00000008008c7947 */ /* 0x000fea0003800000 */
.L_x_13681:
[----:B------:R-:W-:-:S06]  /*9520*/  FMUL.FTZ R4, R24, 1 ;  /* 0x3f80000018047820 */ /* 0x000fcc0000410000 */
[----:B------:R-:W0:Y:S02]  /*9530*/  F2F.F64.F32 R4, R4 ;  /* 0x0000000400047310 */ /* 0x000e240000201800 */
[----:B0-----:R0:W-:Y:S01]  /*9540*/  STG.E.64 desc[UR36][R8.64], R4 ;  /* 0x0000000408007986 */ /* 0x0011e2000c101b24 */
[----:B------:R-:W-:Y:S05]  /*9550*/  BRA `(.L_x_13676) ;  /* 0x00000008007c7947 */ /* 0x000fea0003800000 */
.L_x_13671:
        /* <DEDUP_REMOVED lines=13> */
.L_x_13686:
        /* <DEDUP_REMOVED lines=16> */
.L_x_13689:
[----:B------:R-:W-:-:S04]  /*9730*/  SHF.R.U32.HI R24, RZ, 0x18, R24 ;  /* 0x00000018ff187819 */ /* 0x000fc80000011618 */
[----:B------:R-:W-:-:S04]  /*9740*/  LOP3.LUT R3, R3, 0x80, R24, 0xf8, !PT ;  /* 0x0000008003037812 */ /* 0x000fc800078ef818 */
[----:B------:R-:W-:-:S07]  /*9750*/  PRMT R4, R3, 0x7610, R4 ;  /* 0x0000761003047816 */ /* 0x000fce0000000004 */
.L_x_13688:
[----:B------:R-:W-:Y:S05]  /*9760*/  BSYNC.RECONVERGENT B0 ;  /* 0x0000000000007941 */ /* 0x000fea0003800200 */
.L_x_13687:
[----:B------:R0:W-:Y:S01]  /*9770*/  STG.E.U8 desc[UR36][R8.64], R4 ;  /* 0x0000000408007986 */ /* 0x0001e2000c101124 */
[----:B------:R-:W-:Y:S05]  /*9780*/  BRA `(.L_x_13676) ;  /* 0x0000000400f07947 */ /* 0x000fea0003800000 */
.L_x_13685:
        /* <DEDUP_REMOVED lines=16> */
.L_x_13692:
[----:B------:R-:W-:-:S04]  /*9890*/  SHF.R.U32.HI R24, RZ, 0x18, R24 ;  /* 0x00000018ff187819 */ /* 0x000fc80000011618 */
[----:B------:R-:W-:-:S04]  /*98a0*/  LOP3.LUT R3, R3, 0x80, R24, 0xf8, !PT ;  /* 0x0000008003037812 */ /* 0x000fc800078ef818 */
[----:B------:R-:W-:-:S07]  /*98b0*/  PRMT R4, R3, 0x7610, R4 ;  /* 0x0000761003047816 */ /* 0x000fce0000000004 */
.L_x_13691:
[----:B------:R-:W-:Y:S05]  /*98c0*/  BSYNC.RECONVERGENT B0 ;  /* 0x0000000000007941 */ /* 0x000fea0003800200 */
.L_x_13690:
[----:B------:R0:W-:Y:S01]  /*98d0*/  STG.E.U8 desc[UR36][R8.64], R4 ;  /* 0x0000000408007986 */ /* 0x0001e2000c101124 */
[----:B------:R-:W-:Y:S05]  /*98e0*/  BRA `(.L_x_13676) ;  /* 0x0000000400987947 */ /* 0x000fea0003800000 */
.L_x_13684:
        /* <DEDUP_REMOVED lines=21> */
.L_x_13694:
[----:B------:R-:W0:Y:S02]  /*9a40*/  F2I.U64.TRUNC R24, R24 ;  /* 0x0000001800187311 */ /* 0x000e24000020d800 */
[----:B0-----:R0:W-:Y:S01]  /*9a50*/  STG.E.64 desc[UR36][R8.64], R24 ;  /* 0x0000001808007986 */ /* 0x0011e2000c101b24 */
[----:B------:R-:W-:Y:S05]  /*9a60*/  BRA `(.L_x_13676) ;  /* 0x0000000400387947 */ /* 0x000fea0003800000 */
.L_x_13693:
[----:B------:R-:W0:Y:S02]  /*9a70*/  F2I.FTZ.U32.TRUNC.NTZ R3, R24 ;  /* 0x0000001800037305 */ /* 0x000e24000021f000 */
[----:B0-----:R0:W-:Y:S01]  /*9a80*/  STG.E desc[UR36][R8.64], R3 ;  /* 0x0000000308007986 */ /* 0x0011e2000c101924 */
[----:B------:R-:W-:Y:S05]  /*9a90*/  BRA `(.L_x_13676) ;  /* 0x00000004002c7947 */ /* 0x000fea0003800000 */
.L_x_13683:
        /* <DEDUP_REMOVED lines=10> */
.L_x_13696:
[----:B------:R-:W-:Y:S01]  /*9b40*/  FMUL.FTZ R4, R24, 1 ;  /* 0x3f80000018047820 */ /* 0x000fe20000410000 */
[----:B------:R-:W-:-:S05]  /*9b50*/  CS2R R6, SRZ ;  /* 0x0000000000067805 */ /* 0x000fca000001ff00 */
[----:B------:R-:W0:Y:S02]  /*9b60*/  F2F.F64.F32 R4, R4 ;  /* 0x0000000400047310 */ /* 0x000e240000201800 */
[----:B0-----:R0:W-:Y:S01]  /*9b70*/  STG.E.128 desc[UR36][R8.64], R4 ;  /* 0x0000000408007986 */ /* 0x0011e2000c101d24 */
[----:B------:R-:W-:Y:S05]  /*9b80*/  BRA `(.L_x_13676) ;  /* 0x0000000000f07947 */ /* 0x000fea0003800000 */
.L_x_13695:
[----:B------:R-:W-:-:S13]  /*9b90*/  ISETP.NE.AND P0, PT, R0, 0xf, PT ;  /* 0x0000000f0000780c */ /* 0x000fda0003f05270 */
[----:B------:R-:W-:Y:S05]  /*9ba0*/  @!P0 BRA `(.L_x_13697) ;  /* 0x0000000000e08947 */ /* 0x000fea0003800000 */
[----:B------:R-:W-:-:S13]  /*9bb0*/  ISETP.NE.AND P0, PT, R0, 0x17, PT ;  /* 0x000000170000780c */ /* 0x000fda0003f05270 */
[----:B------:R-:W-:Y:S05]  /*9bc0*/  @!P0 BRA `(.L_x_13698) ;  /* 0x00000000008c8947 */ /* 0x000fea0003800000 */
[----:B------:R-:W-:-:S13]  /*9bd0*/  ISETP.NE.AND P0, PT, R0, 0x18, PT ;  /* 0x000000180000780c */ /* 0x000fda0003f05270 */
[----:B------:R-:W-:Y:S05]  /*9be0*/  @!P0 BRA `(.L_x_13699) ;  /* 0x0000000000448947 */ /* 0x000fea0003800000 */
.L_x_13675:
        /* <DEDUP_REMOVED lines=16> */
.L_x_13700:
[----:B------:R-:W-:Y:S05]  /*9cf0*/  BRA `(.L_x_13676) ;  /* 0x0000000000947947 */ /* 0x000fea0003800000 */
.L_x_13699:
        /* <DEDUP_REMOVED lines=12> */
.L_x_13702:
[----:B------:R-:W-:Y:S05]  /*9dc0*/  BSYNC.RECONVERGENT B0 ;  /* 0x0000000000007941 */ /* 0x000fea0003800200 */
.L_x_13701:
[----:B------:R-:W-:-:S05]  /*9dd0*/  LOP3.LUT R3, R0, 0x80, R5, 0xf8, !PT ;  /* 0x0000008000037812 */ /* 0x000fca00078ef805 */
[----:B------:R0:W-:Y:S01]  /*9de0*/  STG.E.U8 desc[UR36][R8.64], R3 ;  /* 0x0000000308007986 */ /* 0x0001e2000c101124 */
[----:B------:R-:W-:Y:S05]  /*9df0*/  BRA `(.L_x_13676) ;  /* 0x0000000000547947 */ /* 0x000fea0003800000 */
.L_x_13698:
        /* <DEDUP_REMOVED lines=11> */
.L_x_13704:
[----:B------:R-:W-:Y:S01]  /*9eb0*/  IMAD.MOV.U32 R0, RZ, RZ, 0x7f ;  /* 0x0000007fff007424 */ /* 0x000fe200078e00ff */
[----:B------:R-:W-:-:S04]  /*9ec0*/  ISETP.GT.U32.AND P0, PT, R4, 0x7f800000, PT ;  /* 0x7f8000000400780c */ /* 0x000fc80003f04070 */
[----:B------:R-:W-:-:S09]  /*9ed0*/  SEL R0, R0, 0x7c, P0 ;  /* 0x0000007c00007807 */ /* 0x000fd20000000000 */
.L_x_13705:
[----:B------:R-:W-:Y:S05]  /*9ee0*/  BSYNC.RECONVERGENT B0 ;  /* 0x0000000000007941 */ /* 0x000fea0003800200 */
.L_x_13703:
[----:B------:R-:W-:-:S04]  /*9ef0*/  SHF.R.U32.HI R3, RZ, 0x18, R24 ;  /* 0x00000018ff037819 */ /* 0x000fc80000011618 */
[----:B------:R-:W-:-:S05]  /*9f00*/  LOP3.LUT R3, R0, 0x80, R3, 0xf8, !PT ;  /* 0x0000008000037812 */ /* 0x000fca00078ef803 */
[----:B------:R0:W-:Y:S01]  /*9f10*/  STG.E.U8 desc[UR36][R8.64], R3 ;  /* 0x0000000308007986 */ /* 0x0001e2000c101124 */
[----:B------:R-:W-:Y:S05]  /*9f20*/  BRA `(.L_x_13676) ;  /* 0x0000000000087947 */ /* 0x000fea0003800000 */
.L_x_13697:
[----:B------:R-:W-:-:S05]  /*9f30*/  F2FP.BF16.F32.PACK_AB R24, RZ, R24 ;  /* 0x00000018ff18723e */ /* 0x000fca00000010ff */
[----:B------:R0:W-:Y:S02]  /*9f40*/  STG.E.U16 desc[UR36][R8.64], R24 ;  /* 0x0000001808007986 */ /* 0x0001e4000c101524 */
.L_x_13676:
[----:B------:R-:W-:-:S07]  /*9f50*/  VIADD R19, R19, 0x80 ;  /* 0x0000008013137836 */ /* 0x000fce0000000000 */
.L_x_13635:
[----:B------:R-:W-:Y:S05]  /*9f60*/  BSYNC.RECONVERGENT B7 ;  /* 0x0000000000077941 */ /* 0x000fea0003800200 */
.L_x_13596:
[----:B------:R-:W-:-:S13]  /*9f70*/  ISETP.GE.AND P0, PT, R19, R17, PT ;  /* 0x000000111300720c */ /* 0x000fda0003f06270 */
[----:B------:R-:W-:Y:S05]  /*9f80*/  @P0 EXIT ;  /* 0x000000000000094d */ /* 0x000fea0003800000 */
[----:B01-34-:R-:W0:Y:S01]  /*9f90*/  LDC.64 R4, c[0x0][0x388] ;  /* 0x0000e200ff047b82 */ /* 0x01be220000000a00 */
[----:B------:R-:W2:Y:S01]  /*9fa0*/  LDCU UR4, c[0x0][0x3b4] ;  /* 0x00007680ff0477ac */ /* 0x000ea20008000800 */
[----:B------:R-:W-:Y:S01]  /*9fb0*/  PRMT R0, R16, 0x9910, RZ ;  /* 0x0000991010007816 */ /* 0x000fe200000000ff */
[----:B------:R-:W-:-:S03]  /*9fc0*/  IMAD R2, R2, 0x200, R19 ;  /* 0x0000020002027824 */ /* 0x000fc600078e0213 */
[----:B------:R-:W-:Y:S01]  /*9fd0*/  ISETP.GT.AND P1, PT, R0, 0x9, PT ;  /* 0x000000090000780c */ /* 0x000fe20003f24270 */
[----:B--2---:R-:W-:-:S05]  /*9fe0*/  IMAD R3, R2, UR4, RZ ;  /* 0x0000000402037c24 */ /* 0x004fca000f8e02ff */
        /* <DEDUP_REMOVED lines=14> */
.L_x_13709:
[----:B------:R-:W0:Y:S02]  /*a0d0*/  F2I.S64.TRUNC R18, R18 ;  /* 0x0000001200127311 */ /* 0x000e24000020d900 */
[----:B0-----:R-:W-:-:S05]  /*a0e0*/  IMAD.MOV.U32 R5, RZ, RZ, R18 ;  /* 0x000000ffff057224 */ /* 0x001fca00078e0012 */
[----:B------:R-:W-:Y:S01]  /*a0f0*/  STG.E.U8 desc[UR36][R2.64], R5 ;  /* 0x0000000502007986 */ /* 0x000fe2000c101124 */
[----:B------:R-:W-:Y:S05]  /*a100*/  EXIT ;  /* 0x000000000000794d */ /* 0x000fea0003800000 */
.L_x_13708:
        /* <DEDUP_REMOVED lines=9> */
.L_x_13712:
[----:B------:R-:W0:Y:S02]  /*a1a0*/  F2I.FTZ.TRUNC.NTZ R5, R18 ;  /* 0x0000001200057305 */ /* 0x000e24000021f100 */
[----:B0-----:R-:W-:Y:S01]  /*a1b0*/  STG.E desc[UR36][R2.64], R5 ;  /* 0x0000000502007986 */ /* 0x001fe2000c101924 */
[----:B------:R-:W-:Y:S05]  /*a1c0*/  EXIT ;  /* 0x000000000000794d */ /* 0x000fea0003800000 */
.L_x_13711:
[----:B------:R-:W0:Y:S02]  /*a1d0*/  F2I.FTZ.TRUNC.NTZ R5, R18 ;  /* 0x0000001200057305 */ /* 0x000e24000021f100 */
[----:B0-----:R-:W-:Y:S01]  /*a1e0*/  STG.E.U16 desc[UR36][R2.64], R5 ;  /* 0x0000000502007986 */ /* 0x001fe2000c101524 */
[----:B------:R-:W-:Y:S05]  /*a1f0*/  EXIT ;  /* 0x000000000000794d */ /* 0x000fea0003800000 */
.L_x_13707:
        /* <DEDUP_REMOVED lines=8> */
.L_x_13714:
[----:B------:R-:W-:-:S05]  /*a280*/  F2FP.F16.F32.PACK_AB R18, RZ, R18 ;  /* 0x00000012ff12723e */ /* 0x000fca00000000ff */
[----:B------:R-:W-:Y:S01]  /*a290*/  STG.E.U16 desc[UR36][R2.64], R18 ;  /* 0x0000001202007986 */ /* 0x000fe2000c101524 */
[----:B------:R-:W-:Y:S05]  /*a2a0*/  EXIT ;  /* 0x000000000000794d */ /* 0x000fea0003800000 */
.L_x_13713:
        /* <DEDUP_REMOVED lines=9> */
.L_x_13716:
[----:B------:R-:W-:-:S04]  /*a340*/  F2FP.F16.F32.PACK_AB R5, RZ, R18 ;  /* 0x00000012ff05723e */ /* 0x000fc800000000ff */
[----:B------:R-:W-:-:S05]  /*a350*/  PRMT R5, R5, 0x5410, RZ ;  /* 0x0000541005057816 */ /* 0x000fca00000000ff */
[----:B------:R-:W-:Y:S01]  /*a360*/  STG.E desc[UR36][R2.64], R5 ;  /* 0x0000000502007986 */ /* 0x000fe2000c101924 */
[----:B------:R-:W-:Y:S05]  /*a370*/  EXIT ;  /* 0x000000000000794d */ /* 0x000fea0003800000 */
.L_x_13715:
[----:B------:R-:W-:-:S06]  /*a380*/  FMUL.FTZ R4, R18, 1 ;  /* 0x3f80000012047820 */ /* 0x000fcc0000410000 */
[----:B------:R-:W0:Y:S02]  /*a390*/  F2F.F64.F32 R4, R4 ;  /* 0x0000000400047310 */ /* 0x000e240000201800 */
[----:B0-----:R-:W-:Y:S01]  /*a3a0*/  STG.E.64 desc[UR36][R2.64], R4 ;  /* 0x0000000402007986 */ /* 0x001fe2000c101b24 */
[----:B------:R-:W-:Y:S05]  /*a3b0*/  EXIT ;  /* 0x000000000000794d */ /* 0x000fea0003800000 */
.L_x_13706:
        /* <DEDUP_REMOVED lines=13> */
.L_x_13720:
        /* <DEDUP_REMOVED lines=16> */
.L_x_13723:
[----:B------:R-:W-:-:S04]  /*a590*/  SHF.R.U32.HI R18, RZ, 0x18, R18 ;  /* 0x00000018ff127819 */ /* 0x000fc80000011612 */
[----:B------:R-:W-:-:S04]  /*a5a0*/  LOP3.LUT R5, R5, 0x80, R18, 0xf8, !PT ;  /* 0x0000008005057812 */ /* 0x000fc800078ef812 */
[----:B------:R-:W-:-:S07]  /*a5b0*/  PRMT R0, R5, 0x7610, R0 ;  /* 0x0000761005007816 */ /* 0x000fce0000000000 */
.L_x_13722:
[----:B------:R-:W-:Y:S05]  /*a5c0*/  BSYNC.RECONVERGENT B0 ;  /* 0x0000000000007941 */ /* 0x000fea0003800200 */
.L_x_13721:
[----:B------:R-:W-:Y:S01]  /*a5d0*/  STG.E.U8 desc[UR36][R2.64], R0 ;  /* 0x0000000002007986 */ /* 0x000fe2000c101124 */
[----:B------:R-:W-:Y:S05]  /*a5e0*/  EXIT ;  /* 0x000000000000794d */ /* 0x000fea0003800000 */
.L_x_13719:
        /* <DEDUP_REMOVED lines=16> */
.L_x_13726:
[----:B------:R-:W-:-:S04]  /*a6f0*/  SHF.R.U32.HI R18, RZ, 0x18, R18 ;  /* 0x00000018ff127819 */ /* 0x000fc80000011612 */
[----:B------:R-:W-:-:S04]  /*a700*/  LOP3.LUT R5, R5, 0x80, R18, 0xf8, !PT ;  /* 0x0000008005057812 */ /* 0x000fc800078ef812 */
[----:B------:R-:W-:-:S07]  /*a710*/  PRMT R0, R5, 0x7610, R0 ;  /* 0x0000761005007816 */ /* 0x000fce0000000000 */
.L_x_13725:
[----:B------:R-:W-:Y:S05]  /*a720*/  BSYNC.RECONVERGENT B0 ;  /* 0x0000000000007941 */ /* 0x000fea0003800200 */
.L_x_13724:
[----:B------:R-:W-:Y:S01]  /*a730*/  STG.E.U8 desc[UR36][R2.64], R0 ;  /* 0x0000000002007986 */ /* 0x000fe2000c101124 */
[----:B------:R-:W-:Y:S05]  /*a740*/  EXIT ;  /* 0x000000000000794d */ /* 0x000fea0003800000 */
.L_x_13718:
        /* <DEDUP_REMOVED lines=21> */
.L_x_13728:
[----:B------:R-:W0:Y:S02]  /*a8a0*/  F2I.U64.TRUNC R18, R18 ;  /* 0x0000001200127311 */ /* 0x000e24000020d800 */
[----:B0-----:R-:W-:Y:S01]  /*a8b0*/  STG.E.64 desc[UR36][R2.64], R18 ;  /* 0x0000001202007986 */ /* 0x001fe2000c101b24 */
[----:B------:R-:W-:Y:S05]  /*a8c0*/  EXIT ;  /* 0x000000000000794d */ /* 0x000fea0003800000 */
.L_x_13727:
[----:B------:R-:W0:Y:S02]  /*a8d0*/  F2I.FTZ.U32.TRUNC.NTZ R5, R18 ;  /* 0x0000001200057305 */ /* 0x000e24000021f000 */
[----:B0-----:R-:W-:Y:S01]  /*a8e0*/  STG.E desc[UR36][R2.64], R5 ;  /* 0x0000000502007986 */ /* 0x001fe2000c101924 */
[----:B------:R-:W-:Y:S05]  /*a8f0*/  EXIT ;  /* 0x000000000000794d */ /* 0x000fea0003800000 */
.L_x_13717:
        /* <DEDUP_REMOVED lines=10> */
.L_x_13730:
[----:B------:R-:W-:Y:S01]  /*a9a0*/  FMUL.FTZ R4, R18, 1 ;  /* 0x3f80000012047820 */ /* 0x000fe20000410000 */
[----:B------:R-:W-:-:S05]  /*a9b0*/  CS2R R6, SRZ ;  /* 0x0000000000067805 */ /* 0x000fca000001ff00 */
[----:B------:R-:W0:Y:S02]  /*a9c0*/  F2F.F64.F32 R4, R4 ;  /* 0x0000000400047310 */ /* 0x000e240000201800 */
[----:B0-----:R-:W-:Y:S01]  /*a9d0*/  STG.E.128 desc[UR36][R2.64], R4 ;  /* 0x0000000402007986 */ /* 0x001fe2000c101d24 */
[----:B------:R-:W-:Y:S05]  /*a9e0*/  EXIT ;  /* 0x000000000000794d */ /* 0x000fea0003800000 */
.L_x_13729:
[----:B------:R-:W-:-:S13]  /*a9f0*/  ISETP.NE.AND P0, PT, R0, 0xf, PT ;  /* 0x0000000f0000780c */ /* 0x000fda0003f05270 */
[----:B------:R-:W-:Y:S05]  /*aa00*/  @!P0 BRA `(.L_x_13731) ;  /* 0x0000000000e08947 */ /* 0x000fea0003800000 */
[----:B------:R-:W-:-:S13]  /*aa10*/  ISETP.NE.AND P0, PT, R0, 0x17, PT ;  /* 0x000000170000780c */ /* 0x000fda0003f05270 */
[----:B------:R-:W-:Y:S05]  /*aa20*/  @!P0 BRA `(.L_x_13732) ;  /* 0x00000000008c8947 */ /* 0x000fea0003800000 */
[----:B------:R-:W-:-:S13]  /*aa30*/  ISETP.NE.AND P0, PT, R0, 0x18, PT ;  /* 0x000000180000780c */ /* 0x000fda0003f05270 */
[----:B------:R-:W-:Y:S05]  /*aa40*/  @!P0 BRA `(.L_x_13733) ;  /* 0x0000000000448947 */ /* 0x000fea0003800000 */
.L_x_13710:
        /* <DEDUP_REMOVED lines=16> */
.L_x_13734:
[----:B------:R-:W-:Y:S05]  /*ab50*/  EXIT ;  /* 0x000000000000794d */ /* 0x000fea0003800000 */
.L_x_13733:
        /* <DEDUP_REMOVED lines=12> */
.L_x_13736:
[----:B------:R-:W-:Y:S05]  /*ac20*/  BSYNC.RECONVERGENT B0 ;  /* 0x0000000000007941 */ /* 0x000fea0003800200 */
.L_x_13735:
[----:B------:R-:W-:-:S05]  /*ac30*/  LOP3.LUT R5, R0, 0x80, R7, 0xf8, !PT ;  /* 0x0000008000057812 */ /* 0x000fca00078ef807 */
[----:B------:R-:W-:Y:S01]  /*ac40*/  STG.E.U8 desc[UR36][R2.64], R5 ;  /* 0x0000000502007986 */ /* 0x000fe2000c101124 */
[----:B------:R-:W-:Y:S05]  /*ac50*/  EXIT ;  /* 0x000000000000794d */ /* 0x000fea0003800000 */
.L_x_13732:
        /* <DEDUP_REMOVED lines=11> */
.L_x_13738:
[----:B------:R-:W-:Y:S01]  /*ad10*/  IMAD.MOV.U32 R0, RZ, RZ, 0x7f ;  /* 0x0000007fff007424 */ /* 0x000fe200078e00ff */
[----:B------:R-:W-:-:S04]  /*ad20*/  ISETP.GT.U32.AND P0, PT, R4, 0x7f800000, PT ;  /* 0x7f8000000400780c */ /* 0x000fc80003f04070 */
[----:B------:R-:W-:-:S09]  /*ad30*/  SEL R0, R0, 0x7c, P0 ;  /* 0x0000007c00007807 */ /* 0x000fd20000000000 */
.L_x_13739:
[----:B------:R-:W-:Y:S05]  /*ad40*/  BSYNC.RECONVERGENT B0 ;  /* 0x0000000000007941 */ /* 0x000fea0003800200 */
.L_x_13737:
[----:B------:R-:W-:-:S04]  /*ad50*/  SHF.R.U32.HI R5, RZ, 0x18, R18 ;  /* 0x00000018ff057819 */ /* 0x000fc80000011612 */
[----:B------:R-:W-:-:S05]  /*ad60*/  LOP3.LUT R5, R0, 0x80, R5, 0xf8, !PT ;  /* 0x0000008000057812 */ /* 0x000fca00078ef805 */
[----:B------:R-:W-:Y:S01]  /*ad70*/  STG.E.U8 desc[UR36][R2.64], R5 ;  /* 0x0000000502007986 */ /* 0x000fe2000c101124 */
[----:B------:R-:W-:Y:S05]  /*ad80*/  EXIT ;  /* 0x000000000000794d */ /* 0x000fea0003800000 */
.L_x_13731:
[----:B------:R-:W-:-:S05]  /*ad90*/  F2FP.BF16.F32.PACK_AB R18, RZ, R18 ;  /* 0x00000012ff12723e */ /* 0x000fca00000010ff */
[----:B------:R-:W-:Y:S01]  /*ada0*/  STG.E.U16 desc[UR36][R2.64], R18 ;  /* 0x0000001202007986 */ /* 0x000fe2000c101524 */
[----:B------:R-:W-:Y:S05]  /*adb0*/  EXIT ;  /* 0x000000000000794d */ /* 0x000fea0003800000 */
.L_x_13740:
        /* <DEDUP_REMOVED lines=12> */
.L_x_14691:


//--------------------- .text._ZN2at6native18elementwise_kernelILi128ELi2EZNS0_22gpu_kernel_impl_nocastIZZZNS0_28sigmoid_backward_kernel_cudaERNS_18TensorIteratorBaseEENKUlvE0_clEvENKUlvE0_clEvEUlffE_EEvS4_RKT_EUliE_EEviT1_ --------------------------
	.section	.text._ZN2at6native18elementwise_kernelILi128ELi2EZNS0_22gpu_kernel_impl_nocastIZZZNS0_28sigmoid_backward_kernel_cudaERNS_18TensorIteratorBaseEENKUlvE0_clEvENKUlvE0_clEvEUlffE_EEvS4_RKT_EUliE_EEviT1_,"ax",@progbits
	.align	128
        .global         _ZN2at6native18elementwise_kernelILi128ELi2EZNS0_22gpu_kernel_impl_nocastIZZZNS0_28sigmoid_backward_kernel_cudaERNS_18TensorIteratorBaseEENKUlvE0_clEvENKUlvE0_clEvEUlffE_EEvS4_RKT_EUliE_EEviT1_
        .type           _ZN2at6native18elementwise_kernelILi128ELi2EZNS0_22gpu_kernel_impl_nocastIZZZNS0_28sigmoid_backward_kernel_cudaERNS_18TensorIteratorBaseEENKUlvE0_clEvENKUlvE0_clEvEUlffE_EEvS4_RKT_EUliE_EEviT1_,@function
        .size           _ZN2at6native18elementwise_kernelILi128ELi2EZNS0_22gpu_kernel_impl_nocastIZZZNS0_28sigmoid_backward_kernel_cudaERNS_18TensorIteratorBaseEENKUlvE0_clEvENKUlvE0_clEvEUlffE_EEvS4_RKT_EUliE_EEviT1_,(.L_x_14692 - _ZN2at6native18elementwise_kernelILi128ELi2EZNS0_22gpu_kernel_impl_nocastIZZZNS0_28sigmoid_backward_kernel_cudaERNS_18TensorIteratorBaseEENKUlvE0_clEvENKUlvE0_clEvEUlffE_EEvS4_RKT_EUliE_EEviT1_)
        .other          _ZN2at6native18elementwise_kernelILi128ELi2EZNS0_22gpu_kernel_impl_nocastIZZZNS0_28sigmoid_backward_kernel_cudaERNS_18TensorIteratorBaseEENKUlvE0_clEvENKUlvE0_clEvEUlffE_EEvS4_RKT_EUliE_EEviT1_,@"STO_CUDA_ENTRY STV_DEFAULT"
_ZN2at6native18elementwise_kernelILi128ELi2EZNS0_22gpu_kernel_impl_nocastIZZZNS0_28sigmoid_backward_kernel_cudaERNS_18TensorIteratorBaseEENKUlvE0_clEvENKUlvE0_clEvEUlffE_EEvS4_RKT_EUliE_EEviT1_:
.text._ZN2at6native18elementwise_kernelILi128ELi2EZNS0_22gpu_kernel_impl_nocastIZZZNS0_28sigmoid_backward_kernel_cudaERNS_18TensorIteratorBaseEENKUlvE0_clEvENKUlvE0_clEvEUlffE_EEvS4_RKT_EUliE_EEviT1_:
        /* <DEDUP_REMOVED lines=19> */
[----:B--2---:R-:W-:-:S04]  /*0130*/  FADD.FTZ R11, -R6, 1 ;  /* 0x3f800000060b7421 */ /* 0x004fc80000010100 */
[----:B---3--:R-:W-:-:S04]  /*0140*/  FMUL.FTZ R11, R4, R11 ;  /* 0x0000000b040b7220 */ /* 0x008fc80000410000 */
[----:B------:R-:W-:-:S05]  /*0150*/  FMUL.FTZ R11, R6, R11 ;  /* 0x0000000b060b7220 */ /* 0x000fca0000410000 */
[----:B0-----:R0:W-:Y:S02]  /*0160*/  STG.E desc[UR6][R8.64], R11 ;  /* 0x0000000b08007986 */ /* 0x0011e4000c101906 */
.L_x_13743:
[----:B------:R-:W-:Y:S05]  /*0170*/  BSYNC.RECONVERGENT B0 ;  /* 0x0000000000007941 */ /* 0x000fea0003800200 */
.L_x_13742:
[----:B------:R-:W-:-:S13]  /*0180*/  ISETP.GE.AND P0, PT, R3, UR4, PT ;  /* 0x0000000403007c0c */ /* 0x000fda000bf06270 */
[----:B------:R-:W-:Y:S05]  /*0190*/  @P0 EXIT ;  /* 0x000000000000094d */ /* 0x000fea0003800000 */
[----:B------:R-:W1:Y:S08]  /*01a0*/  LDC.64 R4, c[0x0][0x5f8] ;  /* 0x00017e00ff047b82 */ /* 0x000e700000000a00 */
[----:B------:R-:W2:Y:S01]  /*01b0*/  LDC.64 R2, c[0x0][0x5f0] ;  /* 0x00017c00ff027b82 */ /* 0x000ea20000000a00 */
[----:B-1----:R-:W0:Y:S04]  /*01c0*/  LDG.E R4, desc[UR6][R4.64] ;  /* 0x0000000604047981 */ /* 0x002e28000c1e1900 */
[----:B--2---:R-:W2:Y:S03]  /*01d0*/  LDG.E R2, desc[UR6][R2.64] ;  /* 0x0000000602027981 */ /* 0x004ea6000c1e1900 */
[----:B------:R-:W1:Y:S01]  /*01e0*/  LDC.64 R6, c[0x0][0x5e8] ;  /* 0x00017a00ff067b82 */ /* 0x000e620000000a00 */
[----:B0-----:R-:W-:-:S04]  /*01f0*/  FADD.FTZ R9, -R4, 1 ;  /* 0x3f80000004097421 */ /* 0x001fc80000010100 */
[----:B--2---:R-:W-:-:S04]  /*0200*/  FMUL.FTZ R9, R2, R9 ;  /* 0x0000000902097220 */ /* 0x004fc80000410000 */
[----:B------:R-:W-:-:S05]  /*0210*/  FMUL.FTZ R9, R4, R9 ;  /* 0x0000000904097220 */ /* 0x000fca0000410000 */
[----:B-1----:R-:W-:Y:S01]  /*0220*/  STG.E desc[UR6][R6.64], R9 ;  /* 0x0000000906007986 */ /* 0x002fe2000c101906 */
[----:B------:R-:W-:Y:S05]  /*0230*/  EXIT ;  /* 0x000000000000794d */ /* 0x000fea0003800000 */
.L_x_13741:
        /* <DEDUP_REMOVED lines=355> */
.L_x_13746:
        /* <DEDUP_REMOVED lines=11> */
[----:B--2---:R-:W-:-:S04]  /*1920*/  FADD.FTZ R11, -R8, 1 ;  /* 0x3f800000080b7421 */ /* 0x004fc80000010100 */
[----:B---3--:R-:W-:-:S04]  /*1930*/  FMUL.FTZ R11, R6, R11 ;  /* 0x0000000b060b7220 */ /* 0x008fc80000410000 */
[----:B------:R-:W-:-:S05]  /*1940*/  FMUL.FTZ R11, R8, R11 ;  /* 0x0000000b080b7220 */ /* 0x000fca0000410000 */
[----:B------:R0:W-:Y:S02]  /*1950*/  STG.E desc[UR6][R4.64], R11 ;  /* 0x0000000b04007986 */ /* 0x0001e4000c101906 */
.L_x_13745:
[----:B------:R-:W-:Y:S05]  /*1960*/  BSYNC.RECONVERGENT B0 ;  /* 0x0000000000007941 */ /* 0x000fea0003800200 */
.L_x_13744:
        /* <DEDUP_REMOVED lines=350> */
.L_x_13747:
        /* <DEDUP_REMOVED lines=10> */
[----:B--2---:R-:W-:-:S04]  /*2ff0*/  FADD.FTZ R9, -R6, 1 ;  /* 0x3f80000006097421 */ /* 0x004fc80000010100 */
[----:B---3--:R-:W-:-:S04]  /*3000*/  FMUL.FTZ R9, R4, R9 ;  /* 0x0000000904097220 */ /* 0x008fc80000410000 */
[----:B------:R-:W-:-:S05]  /*3010*/  FMUL.FTZ R9, R6, R9 ;  /* 0x0000000906097220 */ /* 0x000fca0000410000 */
[----:B------:R-:W-:Y:S01]  /*3020*/  STG.E desc[UR6][R2.64], R9 ;  /* 0x0000000902007986 */ /* 0x000fe2000c101906 */
[----:B------:R-:W-:Y:S05]  /*3030*/  EXIT ;  /* 0x000000000000794d */ /* 0x000fea0003800000 */
.L_x_13748:
        /* <DEDUP_REMOVED lines=12> */
.L_x_14692:


//--------------------- .text._ZN2at6native27unrolled_elementwise_kernelIZZZNS0_28sigmoid_backward_kernel_cudaERNS_18TensorIteratorBaseEENKUlvE0_clEvENKUlvE0_clEvEUlffE_St5arrayIPcLm3EELi4E23TrivialOffsetCalculatorILi2EjESA_ILi1EjENS0_6memory15LoadWithoutCastENSD_16StoreWithoutCastEEEviT_T0_T2_T3_T4_T5_ --------------------------
	.section	.text._ZN2at6native27unrolled_elementwise_kernelIZZZNS0_28sigmoid_backward_kernel_cudaERNS_18TensorIteratorBaseEENKUlvE0_clEvENKUlvE0_clEvEUlffE_St5arrayIPcLm3EELi4E23TrivialOffsetCalculatorILi2EjESA_ILi1EjENS0_6memory15LoadWithoutCastENSD_16StoreWithoutCastEEEviT_T0_T2_T3_T4_T5_,"ax",@progbits
	.align	128
        .global         _ZN2at6native27unrolled_elementwise_kernelIZZZNS0_28sigmoid_backward_kernel_cudaERNS_18TensorIteratorBaseEENKUlvE0_clEvENKUlvE0_clEvEUlffE_St5arrayIPcLm3EELi4E23TrivialOffsetCalculatorILi2EjESA_ILi1EjENS0_6memory15LoadWithoutCastENSD_16StoreWithoutCastEEEviT_T0_T2_T3_T4_T5_
        .type           _ZN2at6native27unrolled_elementwise_kernelIZZZNS0_28sigmoid_backward_kernel_cudaERNS_18TensorIteratorBaseEENKUlvE0_clEvENKUlvE0_clEvEUlffE_St5arrayIPcLm3EELi4E23TrivialOffsetCalculatorILi2EjESA_ILi1EjENS0_6memory15LoadWithoutCastENSD_16StoreWithoutCastEEEviT_T0_T2_T3_T4_T5_,@function
        .size           _ZN2at6native27unrolled_elementwise_kernelIZZZNS0_28sigmoid_backward_kernel_cudaERNS_18TensorIteratorBaseEENKUlvE0_clEvENKUlvE0_clEvEUlffE_St5arrayIPcLm3EELi4E23TrivialOffsetCalculatorILi2EjESA_ILi1EjENS0_6memory15LoadWithoutCastENSD_16StoreWithoutCastEEEviT_T0_T2_T3_T4_T5_,(.L_x_14693 - _ZN2at6native27unrolled_elementwise_kernelIZZZNS0_28sigmoid_backward_kernel_cudaERNS_18TensorIteratorBaseEENKUlvE0_clEvENKUlvE0_clEvEUlffE_St5arrayIPcLm3EELi4E23TrivialOffsetCalculatorILi2EjESA_ILi1EjENS0_6memory15LoadWithoutCastENSD_16StoreWithoutCastEEEviT_T0_T2_T3_T4_T5_)
        .other          _ZN2at6native27unrolled_elementwise_kernelIZZZNS0_28sigmoid_backward_kernel_cudaERNS_18TensorIteratorBaseEENKUlvE0_clEvENKUlvE0_clEvEUlffE_St5arrayIPcLm3EELi4E23TrivialOffsetCalculatorILi2EjESA_ILi1EjENS0_6memory15LoadWithoutCastENSD_16StoreWithoutCastEEEviT_T0_T2_T3_T4_T5_,@"STO_CUDA_ENTRY STV_DEFAULT"
_ZN2at6native27unrolled_elementwise_kernelIZZZNS0_28sigmoid_backward_kernel_cudaERNS_18TensorIteratorBaseEENKUlvE0_clEvENKUlvE0_clEvEUlffE_St5arrayIPcLm3EELi4E23TrivialOffsetCalculatorILi2EjESA_ILi1EjENS0_6memory15LoadWithoutCastENSD_16StoreWithoutCastEEEviT_T0_T2_T3_T4_T5_:
.text._ZN2at6native27unrolled_elementwise_kernelIZZZNS0_28sigmoid_backward_kernel_cudaERNS_18TensorIteratorBaseEENKUlvE0_clEvENKUlvE0_clEvEUlffE_St5arrayIPcLm3EELi4E23TrivialOffsetCalculatorILi2EjESA_ILi1EjENS0_6memory15LoadWithoutCastENSD_16StoreWithoutCastEEEviT_T0_T2_T3_T4_T5_:
[----:B------:R-:W-:Y:S01]  /*0000*/  LDC R1, c[0x0][0x37c] ;  /* 0x0000df00ff017b82 */ /* 0x000fe20000000800 */
[----:B------:R-:W0:Y:S07]  /*0010*/  S2R R0, SR_CTAID.X ;  /* 0x0000000000007919 */ /* 0x000e2e0000002500 */
[----:B------:R-:W0:Y:S01]  /*0020*/  LDC R3, c[0x0][0x380] ;  /* 0x0000e000ff037b82 */ /* 0x000e220000000800 */
[----:B------:R-:W1:Y:S01]  /*0030*/  LDCU.64 UR4, c[0x0][0x358] ;  /* 0x00006b00ff0477ac */ /* 0x000e620008000a00 */
[----:B------:R-:W2:Y:S06]  /*0040*/  S2R R25, SR_TID.X ;  /* 0x0000000000197919 */ /* 0x000eac0000002100 */
        /* <DEDUP_REMOVED lines=8> */
[----:B------:R-:W2:Y:S01]  /*00d0*/  LDC.64 R8, c[0x0][0x390] ;  /* 0x0000e400ff087b82 */ /* 0x000ea20000000a00 */
[----:B------:R-:W-:Y:S02]  /*00e0*/  @!P0 IADD3 R25, PT, PT, R19, 0x80, RZ ;  /* 0x0000008013198810 */ /* 0x000fe40007ffe0ff */
[----:B------:R-:W-:-:S02]  /*00f0*/  @!P0 LEA R21, R0, R19, 0x9 ;  /* 0x0000001300158211 */ /* 0x000fc400078e48ff */
[----:B------:R-:W-:-:S03]  /*0100*/  ISETP.GE.AND P1, PT, R25, R18, PT ;  /* 0x000000121900720c */ /* 0x000fc60003f26270 */
[----:B------:R-:W2:Y:S01]  /*0110*/  LDC.64 R6, c[0x0][0x390] ;  /* 0x0000e400ff067b82 */ /* 0x000ea20000000a00 */
[----:B---3--:R-:W-:-:S04]  /*0120*/  @!P0 IMAD.WIDE.U32 R14, R21, 0x4, R14 ;  /* 0x00000004150e8825 */ /* 0x008fc800078e000e */
[----:B----4-:R-:W-:Y:S01]  /*0130*/  @!P0 IMAD.WIDE.U32 R16, R21, 0x4, R16 ;  /* 0x0000000415108825 */ /* 0x010fe200078e0010 */
[----:B------:R-:W-:Y:S02]  /*0140*/  CS2R R20, SRZ ;  /* 0x0000000000147805 */ /* 0x000fe4000001ff00 */
[----:B------:R-:W3:Y:S02]  /*0150*/  LDC.64 R4, c[0x0][0x390] ;  /* 0x0000e400ff047b82 */ /* 0x000ee40000000a00 */
[----:B------:R-:W-:Y:S01]  /*0160*/  @!P1 LEA R27, R0, R25, 0x9 ;  /* 0x00000019001b9211 */ /* 0x000fe200078e48ff */
[----:B------:R-:W-:Y:S01]  /*0170*/  HFMA2 R22, -RZ, RZ, 0, 0 ;  /* 0x00000000ff167431 */ /* 0x000fe200000001ff */
[----:B------:R-:W-:Y:S01]  /*0180*/  @!P1 IADD3 R25, PT, PT, R25, 0x80, RZ ;  /* 0x0000008019199810 */ /* 0x000fe20007ffe0ff */
[----:B-1----:R1:W4:Y:S03]  /*0190*/  @!P0 LDG.E R21, desc[UR4][R14.64] ;  /* 0x000000040e158981 */ /* 0x002326000c1e1900 */
[----:B------:R-:W-:Y:S01]  /*01a0*/  ISETP.GE.AND P3, PT, R25, R18, PT ;  /* 0x000000121900720c */ /* 0x000fe20003f66270 */
[----:B------:R0:W4:-:S12]  /*01b0*/  @!P0 LDG.E R20, desc[UR4][R16.64] ;  /* 0x0000000410148981 */ /* 0x000118000c1e1900 */
[----:B------:R-:W-:Y:S02]  /*01c0*/  @!P3 LEA R23, R0, R25, 0x9 ;  /* 0x000000190017b211 */ /* 0x000fe400078e48ff */
[----:B------:R-:W-:-:S04]  /*01d0*/  @!P3 IADD3 R25, PT, PT, R25, 0x80, RZ ;  /* 0x000000801919b810 */ /* 0x000fc80007ffe0ff */
[----:B------:R-:W-:Y:S02]  /*01e0*/  ISETP.GE.AND P2, PT, R25, R18, PT ;  /* 0x000000121900720c */ /* 0x000fe40003f46270 */
[----:B-1----:R-:W-:Y:S02]  /*01f0*/  CS2R R14, SRZ ;  /* 0x00000000000e7805 */ /* 0x002fe4000001ff00 */
[----:B------:R-:W-:Y:S01]  /*0200*/  MOV R24, RZ ;  /* 0x000000ff00187202 */ /* 0x000fe20000000f00 */
[----:B-----5:R-:W-:Y:S01]  /*0210*/  @!P1 IMAD.WIDE.U32 R12, R27, 0x4, R12 ;  /* 0x000000041b0c9825 */ /* 0x020fe200078e000c */
[----:B0-----:R-:W-:-:S03]  /*0220*/  CS2R R16, SRZ ;  /* 0x0000000000107805 */ /* 0x001fc6000001ff00 */
[----:B------:R-:W-:Y:S01]  /*0230*/  @!P3 IMAD.WIDE.U32 R10, R23, 0x4, R10 ;  /* 0x00000004170ab825 */ /* 0x000fe200078e000a */
[----:B------:R-:W5:Y:S03]  /*0240*/  @!P1 LDG.E R22, desc[UR4][R12.64] ;  /* 0x000000040c169981 */ /* 0x000f66000c1e1900 */
[----:B--2---:R-:W-:Y:S01]  /*0250*/  @!P1 IMAD.WIDE.U32 R8, R27, 0x4, R8 ;  /* 0x000000041b089825 */ /* 0x004fe200078e0008 */
[----:B------:R4:W2:Y:S01]  /*0260*/  @!P3 LDG.E R24, desc[UR4][R10.64] ;  /* 0x000000040a18b981 */ /* 0x0008a2000c1e1900 */
[----:B------:R-:W-:Y:S02]  /*0270*/  @!P2 LEA R25, R0, R25, 0x9 ;  /* 0x000000190019a211 */ /* 0x000fe400078e48ff */
[----:B------:R-:W-:Y:S01]  /*0280*/  @!P3 IMAD.WIDE.U32 R6, R23, 0x4, R6 ;  /* 0x000000041706b825 */ /* 0x000fe200078e0006 */
[----:B------:R-:W2:Y:S03]  /*0290*/  @!P1 LDG.E R15, desc[UR4][R8.64] ;  /* 0x00000004080f9981 */ /* 0x000ea6000c1e1900 */
[C---:B------:R-:W-:Y:S01]  /*02a0*/  @!P2 IMAD.WIDE.U32 R2, R25.reuse, 0x4, R2 ;  /* 0x000000041902a825 */ /* 0x040fe200078e0002 */
[----:B------:R-:W2:Y:S03]  /*02b0*/  @!P3 LDG.E R16, desc[UR4][R6.64] ;  /* 0x000000040610b981 */ /* 0x000ea6000c1e1900 */
[----:B---3--:R-:W-:Y:S01]  /*02c0*/  @!P2 IMAD.WIDE.U32 R4, R25, 0x4, R4 ;  /* 0x000000041904a825 */ /* 0x008fe200078e0004 */
[----:B------:R-:W3:Y:S04]  /*02d0*/  @!P2 LDG.E R14, desc[UR4][R2.64] ;  /* 0x00000004020ea981 */ /* 0x000ee8000c1e1900 */
[----:B------:R-:W3:Y:S01]  /*02e0*/  @!P2 LDG.E R17, desc[UR4][R4.64] ;  /* 0x000000040411a981 */ /* 0x000ee2000c1e1900 */
[----:B------:R-:W-:Y:S01]  /*02f0*/  ISETP.GE.AND P0, PT, R19, R18, PT ;  /* 0x000000121300720c */ /* 0x000fe20003f06270 */
[----:B------:R-:W-:Y:S04]  /*0300*/  BSSY.RECONVERGENT B0, `(.L_x_13749) ;  /* 0x0000023000007945 */ /* 0x000fe80003800200 */
[----:B------:R-:W-:Y:S01]  /*0310*/  BSSY.RELIABLE B1, `(.L_x_13750) ;  /* 0x000001b000017945 */ /* 0x000fe20003800100 */
[----:B----4-:R-:W-:-:S04]  /*0320*/  FADD.FTZ R10, -R20, 1 ;  /* 0x3f800000140a7421 */ /* 0x010fc80000010100 */
[----:B------:R-:W-:-:S04]  /*0330*/  FMUL.FTZ R21, R10, R21 ;  /* 0x000000150a157220 */ /* 0x000fc80000410000 */
[----:B------:R-:W-:Y:S01]  /*0340*/  FMUL.FTZ R21, R21, R20 ;  /* 0x0000001415157220 */ /* 0x000fe20000410000 */
[----:B-----5:R-:W-:Y:S01]  /*0350*/  FADD.FTZ R12, -R22, 1 ;  /* 0x3f800000160c7421 */ /* 0x020fe20000010100 */
[----:B--2---:R-:W-:-:S03]  /*0360*/  FADD.FTZ R11, -R24, 1 ;  /* 0x3f800000180b7421 */ /* 0x004fc60000010100 */
[----:B------:R-:W-:Y:S01]  /*0370*/  FMUL.FTZ R15, R12, R15 ;  /* 0x0000000f0c0f7220 */ /* 0x000fe20000410000 */
[----:B------:R-:W-:Y:S01]  /*0380*/  FMUL.FTZ R11, R11, R16 ;  /* 0x000000100b0b7220 */ /* 0x000fe20000410000 */
[----:B---3--:R-:W-:-:S04]  /*0390*/  FADD.FTZ R10, -R14, 1 ;  /* 0x3f8000000e0a7421 */ /* 0x008fc80000010100 */
[----:B------:R-:W-:Y:S01]  /*03a0*/  FMUL.FTZ R17, R10, R17 ;  /* 0x000000110a117220 */ /* 0x000fe20000410000 */
[----:B------:R-:W-:Y:S01]  /*03b0*/  FMUL.FTZ R15, R15, R22 ;  /* 0x000000160f0f7220 */ /* 0x000fe20000410000 */
[----:B------:R-:W-:Y:S02]  /*03c0*/  FMUL.FTZ R11, R11, R24 ;  /* 0x000000180b0b7220 */ /* 0x000fe40000410000 */
        /* <DEDUP_REMOVED lines=11> */
[----:B------:R-:W-:Y:S02]  /*0480*/  LEA R5, R0, R19, 0x9 ;  /* 0x0000001300057211 */ /* 0x000fe400078e48ff */
[----:B------:R-:W-:-:S03]  /*0490*/  IADD3 R19, PT, PT, R19, 0x80, RZ ;  /* 0x0000008013137810 */ /* 0x000fc60007ffe0ff */
[----:B0-----:R-:W-:-:S05]  /*04a0*/  IMAD.WIDE.U32 R2, R5, 0x4, R2 ;  /* 0x0000000405027825 */ /* 0x001fca00078e0002 */
[----:B------:R0:W-:Y:S02]  /*04b0*/  STG.E desc[UR4][R2.64], R15 ;  /* 0x0000000f02007986 */ /* 0x0001e4000c101904 */
.L_x_13751:
[----:B------:R-:W-:Y:S05]  /*04c0*/  BSYNC.RELIABLE B1 ;  /* 0x0000000000017941 */ /* 0x000fea0003800100 */
.L_x_13750:
[----:B------:R-:W-:-:S13]  /*04d0*/  ISETP.GE.AND P0, PT, R19, R18, PT ;  /* 0x000000121300720c */ /* 0x000fda0003f06270 */
[----:B0-----:R-:W0:Y:S01]  /*04e0*/  @!P0 LDC.64 R2, c[0x0][0x388] ;  /* 0x0000e200ff028b82 */ /* 0x001e220000000a00 */
[----:B------:R-:W-:Y:S02]  /*04f0*/  @!P0 LEA R5, R0, R19, 0x9 ;  /* 0x0000001300058211 */ /* 0x000fe400078e48ff */
[----:B------:R-:W-:-:S03]  /*0500*/  @!P0 IADD3 R19, PT, PT, R19, 0x80, RZ ;  /* 0x0000008013138810 */ /* 0x000fc60007ffe0ff */
[----:B0-----:R-:W-:-:S05]  /*0510*/  @!P0 IMAD.WIDE.U32 R2, R5, 0x4, R2 ;  /* 0x0000000405028825 */ /* 0x001fca00078e0002 */
[----:B------:R1:W-:Y:S02]  /*0520*/  @!P0 STG.E desc[UR4][R2.64], R11 ;  /* 0x0000000b02008986 */ /* 0x0003e4000c101904 */
.L_x_13752:
[----:B------:R-:W-:Y:S05]  /*0530*/  BSYNC.RECONVERGENT B0 ;  /* 0x0000000000007941 */ /* 0x000fea0003800200 */
.L_x_13749:
        /* <DEDUP_REMOVED lines=8> */
.L_x_13753:
        /* <DEDUP_REMOVED lines=12> */
.L_x_14693:


//--------------------- .text._ZN2at6native29vectorized_elementwise_kernelILi2EZZZNS0_28sigmoid_backward_kernel_cudaERNS_18TensorIteratorBaseEENKUlvE0_clEvENKUlvE0_clEvEUlffE_St5arrayIPcLm3EEEEviT0_T1_ --------------------------
	.section	.text._ZN2at6native29vectorized_elementwise_kernelILi2EZZZNS0_28sigmoid_backward_kernel_cudaERNS_18TensorIteratorBaseEENKUlvE0_clEvENKUlvE0_clEvEUlffE_St5arrayIPcLm3EEEEviT0_T1_,"ax",@progbits
	.align	128
        .global         _ZN2at6native29vectorized_elementwise_kernelILi2EZZZNS0_28sigmoid_backward_kernel_cudaERNS_18TensorIteratorBaseEENKUlvE0_clEvENKUlvE0_clEvEUlffE_St5arrayIPcLm3EEEEviT0_T1_
        .type           _ZN2at6native29vectorized_elementwise_kernelILi2EZZZNS0_28sigmoid_backward_kernel_cudaERNS_18TensorIteratorBaseEENKUlvE0_clEvENKUlvE0_clEvEUlffE_St5arrayIPcLm3EEEEviT0_T1_,@function
        .size           _ZN2at6native29vectorized_elementwise_kernelILi2EZZZNS0_28sigmoid_backward_kernel_cudaERNS_18TensorIteratorBaseEENKUlvE0_clEvENKUlvE0_clEvEUlffE_St5arrayIPcLm3EEEEviT0_T1_,(.L_x_14694 - _ZN2at6native29vectorized_elementwise_kernelILi2EZZZNS0_28sigmoid_backward_kernel_cudaERNS_18TensorIteratorBaseEENKUlvE0_clEvENKUlvE0_clEvEUlffE_St5arrayIPcLm3EEEEviT0_T1_)
        .other          _ZN2at6native29vectorized_elementwise_kernelILi2EZZZNS0_28sigmoid_backward_kernel_cudaERNS_18TensorIteratorBaseEENKUlvE0_clEvENKUlvE0_clEvEUlffE_St5arrayIPcLm3EEEEviT0_T1_,@"STO_CUDA_ENTRY STV_DEFAULT"
_ZN2at6native29vectorized_elementwise_kernelILi2EZZZNS0_28sigmoid_backward_kernel_cudaERNS_18TensorIteratorBaseEENKUlvE0_clEvENKUlvE0_clEvEUlffE_St5arrayIPcLm3EEEEviT0_T1_:
.text._ZN2at6native29vectorized_elementwise_kernelILi2EZZZNS0_28sigmoid_backward_kernel_cudaERNS_18TensorIteratorBaseEENKUlvE0_clEvENKUlvE0_clEvEUlffE_St5arrayIPcLm3EEEEviT0_T1_:
        /* <DEDUP_REMOVED lines=16> */
[----:B------:R-:W-:-:S07]  /*0100*/  MOV R3, R25 ;  /* 0x0000001900037202 */ /* 0x000fce0000000f00 */
[----:B------:R-:W5:Y:S01]  /*0110*/  LDC.64 R16, c[0x0][0x398] ;  /* 0x0000e600ff107b82 */ /* 0x000f620000000a00 */
[----:B------:R-:W-:Y:S02]  /*0120*/  @!P3 IADD3 R25, PT, PT, R3, 0x80, RZ ;  /* 0x000000800319b810 */ /* 0x000fe40007ffe0ff */
[C---:B------:R-:W-:Y:S02]  /*0130*/  @!P3 IADD3 R9, PT, PT, R0.reuse, R3, RZ ;  /* 0x000000030009b210 */ /* 0x040fe40007ffe0ff */
[----:B------:R-:W-:Y:S02]  /*0140*/  ISETP.GE.U32.AND P4, PT, R25, R2, PT ;  /* 0x000000021900720c */ /* 0x000fe40003f86070 */
[----:B------:R-:W-:Y:S02]  /*0150*/  CS2R R22, SRZ ;  /* 0x0000000000167805 */ /* 0x000fe4000001ff00 */
[----:B------:R-:W-:Y:S01]  /*0160*/  MOV R4, RZ ;  /* 0x000000ff00047202 */ /* 0x000fe20000000f00 */
[C---:B---3--:R-:W-:Y:S01]  /*0170*/  @!P3 IMAD.WIDE.U32 R18, R9.reuse, 0x4, R18 ;  /* 0x000000040912b825 */ /* 0x048fe200078e0012 */
[----:B------:R-:W-:Y:S01]  /*0180*/  CS2R R20, SRZ ;  /* 0x0000000000147805 */ /* 0x000fe2000001ff00 */
[----:B------:R-:W3:Y:S02]  /*0190*/  LDC.64 R26, c[0x0][0x390] ;  /* 0x0000e400ff1a7b82 */ /* 0x000ee40000000a00 */
[----:B----4-:R-:W-:Y:S01]  /*01a0*/  @!P3 IMAD.WIDE.U32 R14, R9, 0x4, R14 ;  /* 0x00000004090eb825 */ /* 0x010fe200078e000e */
[----:B------:R4:W3:Y:S04]  /*01b0*/  @!P3 LDG.E R24, desc[UR4][R18.64] ;  /* 0x000000041218b981 */ /* 0x0008e8000c1e1900 */
[----:B------:R1:W3:Y:S01]  /*01c0*/  @!P3 LDG.E R22, desc[UR4][R14.64] ;  /* 0x000000040e16b981 */ /* 0x0002e2000c1e1900 */
[----:B------:R-:W-:Y:S01]  /*01d0*/  @!P4 IADD3 R11, PT, PT, R0, R25, RZ ;  /* 0x00000019000bc210 */ /* 0x000fe20007ffe0ff */
[----:B------:R-:W5:Y:S01]  /*01e0*/  LDC.64 R8, c[0x0][0x390] ;  /* 0x0000e400ff087b82 */ /* 0x000f620000000a00 */
[----:B------:R-:W-:-:S04]  /*01f0*/  @!P4 IADD3 R25, PT, PT, R25, 0x80, RZ ;  /* 0x000000801919c810 */ /* 0x000fc80007ffe0ff */
[----:B------:R-:W-:-:S03]  /*0200*/  ISETP.GE.U32.AND P2, PT, R25, R2, PT ;  /* 0x000000021900720c */ /* 0x000fc60003f46070 */
[----:B----4-:R-:W4:Y:S08]  /*0210*/  LDC.64 R18, c[0x0][0x398] ;  /* 0x0000e600ff127b82 */ /* 0x010f300000000a00 */
[----:B-1----:R-:W1:Y:S02]  /*0220*/  LDC.64 R14, c[0x0][0x390] ;  /* 0x0000e400ff0e7b82 */ /* 0x002e640000000a00 */
[----:B------:R-:W-:-:S02]  /*0230*/  @!P2 IADD3 R5, PT, PT, R0, R25, RZ ;  /* 0x000000190005a210 */ /* 0x000fc40007ffe0ff */
[----:B------:R-:W-:-:S04]  /*0240*/  @!P2 IADD3 R25, PT, PT, R25, 0x80, RZ ;  /* 0x000000801919a810 */ /* 0x000fc80007ffe0ff */
[----:B------:R-:W-:Y:S01]  /*0250*/  ISETP.GE.U32.AND P1, PT, R25, R2, PT ;  /* 0x000000021900720c */ /* 0x000fe20003f26070 */
[----:B------:R-:W-:-:S04]  /*0260*/  @!P4 IMAD.WIDE.U32 R6, R11, 0x4, R6 ;  /* 0x000000040b06c825 */ /* 0x000fc800078e0006 */
[----:B--2---:R-:W-:Y:S01]  /*0270*/  @!P4 IMAD.WIDE.U32 R28, R11, 0x4, R28 ;  /* 0x000000040b1cc825 */ /* 0x004fe200078e001c */
[----:B------:R-:W2:Y:S03]  /*0280*/  @!P4 LDG.E R23, desc[UR4][R6.64] ;  /* 0x000000040617c981 */ /* 0x000ea6000c1e1900 */
[----:B0-----:R-:W-:Y:S01]  /*0290*/  @!P2 IMAD.WIDE.U32 R12, R5, 0x4, R12 ;  /* 0x00000004050ca825 */ /* 0x001fe200078e000c */
[----:B------:R0:W2:Y:S03]  /*02a0*/  @!P4 LDG.E R21, desc[UR4][R28.64] ;  /* 0x000000041c15c981 */ /* 0x0000a6000c1e1900 */
[----:B------:R-:W-:Y:S01]  /*02b0*/  @!P1 IADD3 R11, PT, PT, R0, R25, RZ ;  /* 0x00000019000b9210 */ /* 0x000fe20007ffe0ff */
[----:B------:R5:W2:Y:S01]  /*02c0*/  @!P2 LDG.E R4, desc[UR4][R12.64] ;  /* 0x000000040c04a981 */ /* 0x000aa2000c1e1900 */
[----:B------:R-:W-:-:S04]  /*02d0*/  @!P1 IADD3 R25, PT, PT, R25, 0x80, RZ ;  /* 0x0000008019199810 */ /* 0x000fc80007ffe0ff */
[----:B------:R-:W-:Y:S01]  /*02e0*/  ISETP.GE.U32.AND P0, PT, R25, R2, PT ;  /* 0x000000021900720c */ /* 0x000fe20003f06070 */
[----:B0-----:R-:W0:Y:S01]  /*02f0*/  LDC.64 R28, c[0x0][0x398] ;  /* 0x0000e600ff1c7b82 */ /* 0x001e220000000a00 */
[----:B-----5:R-:W-:Y:S01]  /*0300*/  @!P2 IMAD.WIDE.U32 R16, R5, 0x4, R16 ;  /* 0x000000040510a825 */ /* 0x020fe200078e0010 */
[----:B------:R-:W-:-:S06]  /*0310*/  CS2R R6, SRZ ;  /* 0x0000000000067805 */ /* 0x000fcc000001ff00 */
[----:B------:R-:W5:Y:S04]  /*0320*/  LDC.64 R12, c[0x0][0x398] ;  /* 0x0000e600ff0c7b82 */ /* 0x000f680000000a00 */
[----:B------:R-:W-:Y:S01]  /*0330*/  @!P0 IADD3 R10, PT, PT, R0, R25, RZ ;  /* 0x00000019000a8210 */ /* 0x000fe20007ffe0ff */
[----:B------:R-:W-:Y:S01]  /*0340*/  HFMA2 R5, -RZ, RZ, 0, 0 ;  /* 0x00000000ff057431 */ /* 0x000fe200000001ff */
[----:B------:R-:W-:Y:S01]  /*0350*/  @!P0 IADD3 R25, PT, PT, R25, 0x80, RZ ;  /* 0x0000008019198810 */ /* 0x000fe20007ffe0ff */
[----:B------:R1:W2:Y:S03]  /*0360*/  @!P2 LDG.E R7, desc[UR4][R16.64] ;  /* 0x000000041007a981 */ /* 0x0002a6000c1e1900 */
[----:B------:R-:W-:Y:S01]  /*0370*/  ISETP.GE.U32.AND P3, PT, R25, R2, PT ;  /* 0x000000021900720c */ /* 0x000fe20003f66070 */
[----:B------:R-:W-:-:S04]  /*0380*/  @!P1 IMAD.WIDE.U32 R8, R11, 0x4, R8 ;  /* 0x000000040b089825 */ /* 0x000fc800078e0008 */
[----:B----4-:R-:W-:Y:S01]  /*0390*/  @!P1 IMAD.WIDE.U32 R18, R11, 0x4, R18 ;  /* 0x000000040b129825 */ /* 0x010fe200078e0012 */
[----:B------:R4:W2:Y:S04]  /*03a0*/  @!P1 LDG.E R5, desc[UR4][R8.64] ;  /* 0x0000000408059981 */ /* 0x0008a8000c1e1900 */
[----:B------:R4:W2:Y:S03]  /*03b0*/  @!P1 LDG.E R6, desc[UR4][R18.64] ;  /* 0x0000000412069981 */ /* 0x0008a6000c1e1900 */
[----:B-1----:R-:W-:Y:S02]  /*03c0*/  @!P3 IADD3 R17, PT, PT, R0, R25, RZ ;  /* 0x000000190011b210 */ /* 0x002fe40007ffe0ff */
[----:B------:R-:W-:-:S04]  /*03d0*/  @!P3 IADD3 R25, PT, PT, R25, 0x80, RZ ;  /* 0x000000801919b810 */ /* 0x000fc80007ffe0ff */
[----:B------:R-:W-:Y:S01]  /*03e0*/  ISETP.GE.U32.AND P1, PT, R25, R2, PT ;  /* 0x000000021900720c */ /* 0x000fe20003f26070 */
[C---:B------:R-:W-:Y:S01]  /*03f0*/  @!P0 IMAD.WIDE.U32 R14, R10.reuse, 0x4, R14 ;  /* 0x000000040a0e8825 */ /* 0x040fe200078e000e */
[----:B------:R-:W-:Y:S02]  /*0400*/  MOV R11, RZ ;  /* 0x000000ff000b7202 */ /* 0x000fe40000000f00 */
[----:B----4-:R-:W-:Y:S01]  /*0410*/  CS2R R8, SRZ ;  /* 0x0000000000087805 */ /* 0x010fe2000001ff00 */
[----:B------:R-:W1:Y:S01]  /*0420*/  LDC.64 R18, c[0x0][0x398] ;  /* 0x0000e600ff127b82 */ /* 0x000e620000000a00 */
[----:B-----5:R-:W-:Y:S02]  /*0430*/  @!P0 IMAD.WIDE.U32 R12, R10, 0x4, R12 ;  /* 0x000000040a0c8825 */ /* 0x020fe400078e000c */
[----:B------:R4:W5:Y:S02]  /*0440*/  @!P0 LDG.E R11, desc[UR4][R14.64] ;  /* 0x000000040e0b8981 */ /* 0x000964000c1e1900 */
[----:B---3--:R-:W-:-:S02]  /*0450*/  @!P3 IMAD.WIDE.U32 R26, R17, 0x4, R26 ;  /* 0x00000004111ab825 */ /* 0x008fc400078e001a */
[----:B------:R3:W5:Y:S02]  /*0460*/  @!P0 LDG.E R9, desc[UR4][R12.64] ;  /* 0x000000040c098981 */ /* 0x000764000c1e1900 */
[----:B0-----:R-:W-:Y:S01]  /*0470*/  @!P3 IMAD.WIDE.U32 R28, R17, 0x4, R28 ;  /* 0x00000004111cb825 */ /* 0x001fe200078e001c */
[C---:B------:R-:W-:Y:S01]  /*0480*/  @!P1 IADD3 R10, PT, PT, R0.reuse, R25, RZ ;  /* 0x00000019000a9210 */ /* 0x040fe20007ffe0ff */
[----:B------:R-:W0:Y:S01]  /*0490*/  LDC.64 R16, c[0x0][0x398] ;  /* 0x0000e600ff107b82 */ /* 0x000e220000000a00 */
[----:B------:R-:W-:Y:S01]  /*04a0*/  @!P1 IADD3 R25, PT, PT, R25, 0x80, RZ ;  /* 0x0000008019199810 */ /* 0x000fe20007ffe0ff */
[----:B------:R3:W5:Y:S06]  /*04b0*/  @!P3 LDG.E R20, desc[UR4][R26.64] ;  /* 0x000000041a14b981 */ /* 0x00076c000c1e1900 */
[----:B----4-:R-:W4:Y:S01]  /*04c0*/  LDC.64 R14, c[0x0][0x390] ;  /* 0x0000e400ff0e7b82 */ /* 0x010f220000000a00 */
[----:B------:R-:W-:Y:S01]  /*04d0*/  ISETP.GE.U32.AND P0, PT, R25, R2, PT ;  /* 0x000000021900720c */ /* 0x000fe20003f06070 */
[----:B------:R4:W5:Y:S06]  /*04e0*/  @!P3 LDG.E R8, desc[UR4][R28.64] ;  /* 0x000000041c08b981 */ /* 0x00096c000c1e1900 */
[----:B---3--:R-:W3:Y:S06]  /*04f0*/  LDC.64 R12, c[0x0][0x390] ;  /* 0x0000e400ff0c7b82 */ /* 0x008eec0000000a00 */
[----:B------:R-:W-:Y:S01]  /*0500*/  @!P0 IADD3 R27, PT, PT, R0, R25, RZ ;  /* 0x00000019001b8210 */ /* 0x000fe20007ffe0ff */
[----:B------:R-:W-:Y:S01]  /*0510*/  HFMA2 R25, -RZ, RZ, 0, 0 ;  /* 0x00000000ff197431 */ /* 0x000fe200000001ff */
[----:B------:R-:W-:Y:S01]  /*0520*/  MOV R26, RZ ;  /* 0x000000ff001a7202 */ /* 0x000fe20000000f00 */
[----:B-1----:R-:W-:-:S04]  /*0530*/  @!P1 IMAD.WIDE.U32 R18, R10, 0x4, R18 ;  /* 0x000000040a129825 */ /* 0x002fc800078e0012 */
[----:B0-----:R-:W-:-:S04]  /*0540*/  @!P0 IMAD.WIDE.U32 R16, R27, 0x4, R16 ;  /* 0x000000041b108825 */ /* 0x001fc800078e0010 */
[----:B----4-:R-:W-:-:S04]  /*0550*/  @!P0 IMAD.WIDE.U32 R14, R27, 0x4, R14 ;  /* 0x000000041b0e8825 */ /* 0x010fc800078e000e */
[----:B------:R-:W-:Y:S01]  /*0560*/  HFMA2 R27, -RZ, RZ, 0, 0 ;  /* 0x00000000ff1b7431 */ /* 0x000fe200000001ff */
[----:B------:R2:W4:Y:S04]  /*0570*/  @!P1 LDG.E R25, desc[UR4][R18.64] ;  /* 0x0000000412199981 */ /* 0x000528000c1e1900 */
[----:B------:R-:W4:Y:S01]  /*0580*/  @!P0 LDG.E R26, desc[UR4][R16.64] ;  /* 0x00000004101a8981 */ /* 0x000f22000c1e1900 */
[----:B---3--:R-:W-:Y:S01]  /*0590*/  @!P1 IMAD.WIDE.U32 R12, R10, 0x4, R12 ;  /* 0x000000040a0c9825 */ /* 0x008fe200078e000c */
[----:B------:R-:W-:-:S04]  /*05a0*/  MOV R10, RZ ;  /* 0x000000ff000a7202 */ /* 0x000fc80000000f00 */
[----:B------:R5:W3:Y:S04]  /*05b0*/  @!P1 LDG.E R27, desc[UR4][R12.64] ;  /* 0x000000040c1b9981 */ /* 0x000ae8000c1e1900 */
[----:B------:R-:W3:Y:S01]  /*05c0*/  @!P0 LDG.E R10, desc[UR4][R14.64] ;  /* 0x000000040e0a8981 */ /* 0x000ee2000c1e1900 */
[----:B------:R-:W-:Y:S01]  /*05d0*/  ISETP.GE.U32.AND P0, PT, R3, R2, PT ;  /* 0x000000020300720c */ /* 0x000fe20003f06070 */
[----:B------:R-:W-:Y:S04]  /*05e0*/  BSSY.RECONVERGENT B0, `(.L_x_13755) ;  /* 0x000004b000007945 */ /* 0x000fe80003800200 */
[----:B------:R-:W-:Y:S01]  /*05f0*/  BSSY.RELIABLE B1, `(.L_x_13756) ;  /* 0x0000043000017945 */ /* 0x000fe20003800100 */
[----:B------:R-:W-:-:S04]  /*0600*/  FADD.FTZ R29, -R22, 1 ;  /* 0x3f800000161d7421 */ /* 0x000fc80000010100 */
[----:B------:R-:W-:-:S04]  /*0610*/  FMUL.FTZ R29, R29, R24 ;  /* 0x000000181d1d7220 */ /* 0x000fc80000410000 */
[----:B------:R-:W-:Y:S01]  /*0620*/  FMUL.FTZ R22, R29, R22 ;  /* 0x000000161d167220 */ /* 0x000fe20000410000 */
[----:B--2---:R-:W-:-:S04]  /*0630*/  FADD.FTZ R18, -R21, 1 ;  /* 0x3f80000015127421 */ /* 0x004fc80000010100 */
[----:B------:R-:W-:-:S04]  /*0640*/  FMUL.FTZ R18, R18, R23 ;  /* 0x0000001712127220 */ /* 0x000fc80000410000 */
[----:B------:R-:W-:Y:S01]  /*0650*/  FMUL.FTZ R21, R18, R21 ;  /* 0x0000001512157220 */ /* 0x000fe20000410000 */
[----:B------:R-:W-:-:S04]  /*0660*/  FADD.FTZ R19, -R7, 1 ;  /* 0x3f80000007137421 */ /* 0x000fc80000010100 */
[----:B------:R-:W-:Y:S01]  /*0670*/  FMUL.FTZ R4, R19, R4 ;  /* 0x0000000413047220 */ /* 0x000fe20000410000 */
[----:B------:R-:W-:-:S04]  /*0680*/  FADD.FTZ R24, -R6, 1 ;  /* 0x3f80000006187421 */ /* 0x000fc80000010100 */
[----:B------:R-:W-:Y:S01]  /*0690*/  FMUL.FTZ R5, R24, R5 ;  /* 0x0000000518057220 */ /* 0x000fe20000410000 */
[----:B------:R-:W-:-:S03]  /*06a0*/  FMUL.FTZ R7, R4, R7 ;  /* 0x0000000704077220 */ /* 0x000fc60000410000 */
[----:B------:R-:W-:Y:S01]  /*06b0*/  FMUL.FTZ R6, R5, R6 ;  /* 0x0000000605067220 */ /* 0x000fe20000410000 */
[----:B-----5:R-:W-:-:S04]  /*06c0*/  FADD.FTZ R12, -R9, 1 ;  /* 0x3f800000090c7421 */ /* 0x020fc80000010100 */
[----:B------:R-:W-:Y:S01]  /*06d0*/  FMUL.FTZ R12, R12, R11 ;  /* 0x0000000b0c0c7220 */ /* 0x000fe20000410000 */
[----:B------:R-:W-:-:S04]  /*06e0*/  FADD.FTZ R5, -R8, 1 ;  /* 0x3f80000008057421 */ /* 0x000fc80000010100 */
[----:B------:R-:W-:Y:S01]  /*06f0*/  FMUL.FTZ R5, R5, R20 ;  /* 0x0000001405057220 */ /* 0x000fe20000410000 */
[----:B------:R-:W-:-:S03]  /*0700*/  FMUL.FTZ R9, R12, R9 ;  /* 0x000000090c097220 */ /* 0x000fc60000410000 */
[----:B------:R-:W-:Y:S01]  /*0710*/  FMUL.FTZ R8, R5, R8 ;  /* 0x0000000805087220 */ /* 0x000fe20000410000 */
[----:B----4-:R-:W-:Y:S01]  /*0720*/  FADD.FTZ R4, -R25, 1 ;  /* 0x3f80000019047421 */ /* 0x010fe20000010100 */
[----:B------:R-:W-:-:S03]  /*0730*/  FADD.FTZ R11, -R26, 1 ;  /* 0x3f8000001a0b7421 */ /* 0x000fc60000010100 */
[----:B---3--:R-:W-:Y:S01]  /*0740*/  FMUL.FTZ R4, R4, R27 ;  /* 0x0000001b04047220 */ /* 0x008fe20000410000 */
[----:B------:R-:W-:-:S03]  /*0750*/  FMUL.FTZ R11, R11, R10 ;  /* 0x0000000a0b0b7220 */ /* 0x000fc60000410000 */
        /* <DEDUP_REMOVED lines=15> */
.L_x_13757:
[----:B------:R-:W-:-:S13]  /*0850*/  ISETP.GE.U32.AND P0, PT, R3, R2, PT ;  /* 0x000000020300720c */ /* 0x000fda0003f06070 */
[----:B------:R-:W-:Y:S05]  /*0860*/  @P0 BRA `(.L_x_13759) ;  /* 0x0000000000300947 */ /* 0x000fea0003800000 */
[----:B0-----:R-:W0:Y:S01]  /*0870*/  LDC.64 R4, c[0x0][0x388] ;  /* 0x0000e200ff047b82 */ /* 0x001e220000000a00 */
[----:B------:R-:W-:Y:S02]  /*0880*/  IADD3 R11, PT, PT, R0, R3, RZ ;  /* 0x00000003000b7210 */ /* 0x000fe40007ffe0ff */
[----:B------:R-:W-:-:S03]  /*0890*/  IADD3 R3, PT, PT, R3, 0x80, RZ ;  /* 0x0000008003037810 */ /* 0x000fc60007ffe0ff */
[----:B0-----:R-:W-:-:S05]  /*08a0*/  IMAD.WIDE.U32 R4, R11, 0x4, R4 ;  /* 0x000000040b047825 */ /* 0x001fca00078e0004 */
[----:B------:R1:W-:Y:S02]  /*08b0*/  STG.E desc[UR4][R4.64], R7 ;  /* 0x0000000704007986 */ /* 0x0003e4000c101904 */
.L_x_13758:
[----:B------:R-:W-:-:S13]  /*08c0*/  ISETP.GE.U32.AND P0, PT, R3, R2, PT ;  /* 0x000000020300720c */ /* 0x000fda0003f06070 */
[----:B------:R-:W-:Y:S05]  /*08d0*/  @P0 BRA `(.L_x_13760) ;  /* 0x0000000000300947 */ /* 0x000fea0003800000 */
[----:B01----:R-:W0:Y:S01]  /*08e0*/  LDC.64 R4, c[0x0][0x388] ;  /* 0x0000e200ff047b82 */ /* 0x003e220000000a00 */
[----:B------:R-:W-:Y:S02]  /*08f0*/  IADD3 R7, PT, PT, R0, R3, RZ ;  /* 0x0000000300077210 */ /* 0x000fe40007ffe0ff */
[----:B------:R-:W-:-:S03]  /*0900*/  IADD3 R3, PT, PT, R3, 0x80, RZ ;  /* 0x0000008003037810 */ /* 0x000fc60007ffe0ff */
[----:B0-----:R-:W-:-:S05]  /*0910*/  IMAD.WIDE.U32 R4, R7, 0x4, R4 ;  /* 0x0000000407047825 */ /* 0x001fca00078e0004 */
[----:B------:R1:W-:Y:S02]  /*0920*/  STG.E desc[UR4][R4.64], R6 ;  /* 0x0000000604007986 */ /* 0x0003e4000c101904 */
.L_x_13759:
[----:B------:R-:W-:-:S13]  /*0930*/  ISETP.GE.U32.AND P0, PT, R3, R2, PT ;  /* 0x000000020300720c */ /* 0x000fda0003f06070 */
[----:B------:R-:W-:Y:S05]  /*0940*/  @P0 BRA `(.L_x_13761) ;  /* 0x0000000000340947 */ /* 0x000fea0003800000 */
[----:B01----:R-:W0:Y:S01]  /*0950*/  LDC.64 R4, c[0x0][0x388] ;  /* 0x0000e200ff047b82 */ /* 0x003e220000000a00 */
[----:B------:R-:W-:Y:S02]  /*0960*/  IADD3 R7, PT, PT, R0, R3, RZ ;  /* 0x0000000300077210 */ /* 0x000fe40007ffe0ff */
[----:B------:R-:W-:-:S03]  /*0970*/  IADD3 R3, PT, PT, R3, 0x80, RZ ;  /* 0x0000008003037810 */ /* 0x000fc60007ffe0ff */
[----:B0-----:R-:W-:-:S05]  /*0980*/  IMAD.WIDE.U32 R4, R7, 0x4, R4 ;  /* 0x0000000407047825 */ /* 0x001fca00078e0004 */
[----:B------:R2:W-:Y:S02]  /*0990*/  STG.E desc[UR4][R4.64], R9 ;  /* 0x0000000904007986 */ /* 0x0005e4000c101904 */
.L_x_13760:
[----:B------:R-:W-:-:S13]  /*09a0*/  ISETP.GE.U32.AND P0, PT, R3, R2, PT ;  /* 0x000000020300720c */ /* 0x000fda0003f06070 */
[----:B------:R-:W-:Y:S05]  /*09b0*/  @P0 BREAK.RELIABLE B1 ;  /* 0x0000000000010942 */ /* 0x000fea0003800100 */
[----:B------:R-:W-:Y:S05]  /*09c0*/  @P0 BRA `(.L_x_13762) ;  /* 0x0000000000300947 */ /* 0x000fea0003800000 */
[----:B012---:R-:W0:Y:S01]  /*09d0*/  LDC.64 R4, c[0x0][0x388] ;  /* 0x0000e200ff047b82 */ /* 0x007e220000000a00 */
[----:B------:R-:W-:Y:S02]  /*09e0*/  IADD3 R7, PT, PT, R0, R3, RZ ;  /* 0x0000000300077210 */ /* 0x000fe40007ffe0ff */
[----:B------:R-:W-:-:S03]  /*09f0*/  IADD3 R3, PT, PT, R3, 0x80, RZ ;  /* 0x0000008003037810 */ /* 0x000fc60007ffe0ff */
[----:B0-----:R-:W-:-:S05]  /*0a00*/  IMAD.WIDE.U32 R4, R7, 0x4, R4 ;  /* 0x0000000407047825 */ /* 0x001fca00078e0004 */
[----:B------:R2:W-:Y:S02]  /*0a10*/  STG.E desc[UR4][R4.64], R8 ;  /* 0x0000000804007986 */ /* 0x0005e4000c101904 */
.L_x_13761:
[----:B------:R-:W-:Y:S05]  /*0a20*/  BSYNC.RELIABLE B1 ;  /* 0x0000000000017941 */ /* 0x000fea0003800100 */
.L_x_13756:
[----:B------:R-:W-:-:S13]  /*0a30*/  ISETP.GE.U32.AND P0, PT, R3, R2, PT ;  /* 0x000000020300720c */ /* 0x000fda0003f06070 */
[----:B012---:R-:W0:Y:S01]  /*0a40*/  @!P0 LDC.64 R4, c[0x0][0x388] ;  /* 0x0000e200ff048b82 */ /* 0x007e220000000a00 */
[----:B------:R-:W-:Y:S02]  /*0a50*/  @!P0 IADD3 R7, PT, PT, R0, R3, RZ ;  /* 0x0000000300078210 */ /* 0x000fe40007ffe0ff */
[----:B------:R-:W-:-:S03]  /*0a60*/  @!P0 IADD3 R3, PT, PT, R3, 0x80, RZ ;  /* 0x0000008003038810 */ /* 0x000fc60007ffe0ff */
[----:B0-----:R-:W-:-:S05]  /*0a70*/  @!P0 IMAD.WIDE.U32 R4, R7, 0x4, R4 ;  /* 0x0000000407048825 */ /* 0x001fca00078e0004 */
[----:B------:R3:W-:Y:S02]  /*0a80*/  @!P0 STG.E desc[UR4][R4.64], R25 ;  /* 0x0000001904008986 */ /* 0x0007e4000c101904 */
.L_x_13762:
[----:B------:R-:W-:Y:S05]  /*0a90*/  BSYNC.RECONVERGENT B0 ;  /* 0x0000000000007941 */ /* 0x000fea0003800200 */
.L_x_13755:
[----:B------:R-:W-:Y:S05]  /*0aa0*/  WARPSYNC.ALL ;  /* 0x0000000000007948 */ /* 0x000fea0003800000 */
[----:B------:R-:W-:-:S13]  /*0ab0*/  ISETP.GE.U32.AND P0, PT, R3, R2, PT ;  /* 0x000000020300720c */ /* 0x000fda0003f06070 */
[----:B------:R-:W-:Y:S05]  /*0ac0*/  @P0 EXIT ;  /* 0x000000000000094d */ /* 0x000fea0003800000 */
[----:B0123--:R-:W0:Y:S01]  /*0ad0*/  LDC.64 R4, c[0x0][0x388] ;  /* 0x0000e200ff047b82 */ /* 0x00fe220000000a00 */
[----:B------:R-:W-:-:S05]  /*0ae0*/  IADD3 R3, PT, PT, R0, R3, RZ ;  /* 0x0000000300037210 */ /* 0x000fca0007ffe0ff */
[----:B0-----:R-:W-:-:S05]  /*0af0*/  IMAD.WIDE.U32 R2, R3, 0x4, R4 ;  /* 0x0000000403027825 */ /* 0x001fca00078e0004 */
[----:B------:R-:W-:Y:S01]  /*0b00*/  STG.E desc[UR4][R2.64], R26 ;  /* 0x0000001a02007986 */ /* 0x000fe2000c101904 */
[----:B------:R-:W-:Y:S05]  /*0b10*/  EXIT ;  /* 0x000000000000794d */ /* 0x000fea0003800000 */
.L_x_13754:
        /* <DEDUP_REMOVED lines=18> */
[----:B--2---:R-:W-:Y:S01]  /*0c40*/  FADD.FTZ R11, -R14, 1 ;  /* 0x3f8000000e0b7421 */ /* 0x004fe20000010100 */
[----:B------:R-:W-:Y:S01]  /*0c50*/  FADD.FTZ R26, -R15, 1 ;  /* 0x3f8000000f1a7421 */ /* 0x000fe20000010100 */
[----:B----4-:R-:W-:Y:S02]  /*0c60*/  FADD.FTZ R27, -R12, 1 ;  /* 0x3f8000000c1b7421 */ /* 0x010fe40000010100 */
[----:B-----5:R-:W-:Y:S01]  /*0c70*/  FMUL.FTZ R11, R18, R11 ;  /* 0x0000000b120b7220 */ /* 0x020fe20000410000 */
[----:B------:R-:W-:Y:S01]  /*0c80*/  FADD.FTZ R18, -R13, 1 ;  /* 0x3f8000000d127421 */ /* 0x000fe20000010100 */
[----:B------:R-:W-:Y:S02]  /*0c90*/  FADD.FTZ R0, -R7, 1 ;  /* 0x3f80000007007421 */ /* 0x000fe40000010100 */
[----:B------:R-:W-:Y:S01]  /*0ca0*/  FMUL.FTZ R14, R14, R11 ;  /* 0x0000000b0e0e7220 */ /* 0x000fe20000410000 */
[----:B------:R-:W-:Y:S01]  /*0cb0*/  FMUL.FTZ R18, R17, R18 ;  /* 0x0000001211127220 */ /* 0x000fe20000410000 */
[----:B------:R-:W-:Y:S01]  /*0cc0*/  FADD.FTZ R11, -R6, 1 ;  /* 0x3f800000060b7421 */ /* 0x000fe20000010100 */
[----:B------:R-:W-:Y:S01]  /*0cd0*/  FADD.FTZ R17, -R4, 1 ;  /* 0x3f80000004117421 */ /* 0x000fe20000010100 */
[----:B------:R-:W-:Y:S01]  /*0ce0*/  FADD.FTZ R10, -R5, 1 ;  /* 0x3f800000050a7421 */ /* 0x000fe20000010100 */
[----:B------:R-:W-:Y:S01]  /*0cf0*/  FMUL.FTZ R26, R19, R26 ;  /* 0x0000001a131a7220 */ /* 0x000fe20000410000 */
        /* <DEDUP_REMOVED lines=17> */
.L_x_13763:
        /* <DEDUP_REMOVED lines=15> */
.L_x_14694:


//--------------------- .text._ZN2at6native29vectorized_elementwise_kernelILi4EZZZNS0_28sigmoid_backward_kernel_cudaERNS_18TensorIteratorBaseEENKUlvE0_clEvENKUlvE0_clEvEUlffE_St5arrayIPcLm3EEEEviT0_T1_ --------------------------
	.section	.text._ZN2at6native29vectorized_elementwise_kernelILi4EZZZNS0_28sigmoid_backward_kernel_cudaERNS_18TensorIteratorBaseEENKUlvE0_clEvENKUlvE0_clEvEUlffE_St5arrayIPcLm3EEEEviT0_T1_,"ax",@progbits
	.align	128
        .global         _ZN2at6native29vectorized_elementwise_kernelILi4EZZZNS0_28sigmoid_backward_kernel_cudaERNS_18TensorIteratorBaseEENKUlvE0_clEvENKUlvE0_clEvEUlffE_St5arrayIPcLm3EEEEviT0_T1_
        .type           _ZN2at6native29vectorized_elementwise_kernelILi4EZZZNS0_28sigmoid_backward_kernel_cudaERNS_18TensorIteratorBaseEENKUlvE0_clEvENKUlvE0_clEvEUlffE_St5arrayIPcLm3EEEEviT0_T1_,@function
        .size           _ZN2at6native29vectorized_elementwise_kernelILi4EZZZNS0_28sigmoid_backward_kernel_cudaERNS_18TensorIteratorBaseEENKUlvE0_clEvENKUlvE0_clEvEUlffE_St5arrayIPcLm3EEEEviT0_T1_,(.L_x_14695 - _ZN2at6native29vectorized_elementwise_kernelILi4EZZZNS0_28sigmoid_backward_kernel_cudaERNS_18TensorIteratorBaseEENKUlvE0_clEvENKUlvE0_clEvEUlffE_St5arrayIPcLm3EEEEviT0_T1_)
        .other          _ZN2at6native29vectorized_elementwise_kernelILi4EZZZNS0_28sigmoid_backward_kernel_cudaERNS_18TensorIteratorBaseEENKUlvE0_clEvENKUlvE0_clEvEUlffE_St5arrayIPcLm3EEEEviT0_T1_,@"STO_CUDA_ENTRY STV_DEFAULT"
_ZN2at6native29vectorized_elementwise_kernelILi4EZZZNS0_28sigmoid_backward_kernel_cudaERNS_18TensorIteratorBaseEENKUlvE0_clEvENKUlvE0_clEvEUlffE_St5arrayIPcLm3EEEEviT0_T1_:
.text._ZN2at6native29vectorized_elementwise_kernelILi4EZZZNS0_28sigmoid_backward_kernel_cudaERNS_18TensorIteratorBaseEENKUlvE0_clEvENKUlvE0_clEvEUlffE_St5arrayIPcLm3EEEEviT0_T1_:
        /* <DEDUP_REMOVED lines=133> */
.L_x_13767:
[----:B------:R-:W-:-:S13]  /*0850*/  ISETP.GE.U32.AND P0, PT, R3, R2, PT ;  /* 0x000000020300720c */ /* 0x000fda0003f06070 */
[----:B------:R-:W-:Y:S05]  /*0860*/  @P0 BRA `(.L_x_13769) ;  /* 0x0000000000300947 */ /* 0x000fea0003800000 */
[----:B0-----:R-:W0:Y:S01]  /*0870*/  LDC.64 R4, c[0x0][0x388] ;  /* 0x0000e200ff047b82 */ /* 0x001e220000000a00 */
[----:B------:R-:W-:Y:S02]  /*0880*/  IADD3 R11, PT, PT, R0, R3, RZ ;  /* 0x00000003000b7210 */ /* 0x000fe40007ffe0ff */
[----:B------:R-:W-:-:S03]  /*0890*/  IADD3 R3, PT, PT, R3, 0x80, RZ ;  /* 0x0000008003037810 */ /* 0x000fc60007ffe0ff */
[----:B0-----:R-:W-:-:S05]  /*08a0*/  IMAD.WIDE.U32 R4, R11, 0x4, R4 ;  /* 0x000000040b047825 */ /* 0x001fca00078e0004 */
[----:B------:R1:W-:Y:S02]  /*08b0*/  STG.E desc[UR4][R4.64], R7 ;  /* 0x0000000704007986 */ /* 0x0003e4000c101904 */
.L_x_13768:
[----:B------:R-:W-:-:S13]  /*08c0*/  ISETP.GE.U32.AND P0, PT, R3, R2, PT ;  /* 0x000000020300720c */ /* 0x000fda0003f06070 */
[----:B------:R-:W-:Y:S05]  /*08d0*/  @P0 BRA `(.L_x_13770) ;  /* 0x0000000000300947 */ /* 0x000fea0003800000 */
[----:B01----:R-:W0:Y:S01]  /*08e0*/  LDC.64 R4, c[0x0][0x388] ;  /* 0x0000e200ff047b82 */ /* 0x003e220000000a00 */
[----:B------:R-:W-:Y:S02]  /*08f0*/  IADD3 R7, PT, PT, R0, R3, RZ ;  /* 0x0000000300077210 */ /* 0x000fe40007ffe0ff */
[----:B------:R-:W-:-:S03]  /*0900*/  IADD3 R3, PT, PT, R3, 0x80, RZ ;  /* 0x0000008003037810 */ /* 0x000fc60007ffe0ff */
[----:B0-----:R-:W-:-:S05]  /*0910*/  IMAD.WIDE.U32 R4, R7, 0x4, R4 ;  /* 0x0000000407047825 */ /* 0x001fca00078e0004 */
[----:B------:R1:W-:Y:S02]  /*0920*/  STG.E desc[UR4][R4.64], R6 ;  /* 0x0000000604007986 */ /* 0x0003e4000c101904 */
.L_x_13769:
[----:B------:R-:W-:-:S13]  /*0930*/  ISETP.GE.U32.AND P0, PT, R3, R2, PT ;  /* 0x000000020300720c */ /* 0x000fda0003f06070 */
[----:B------:R-:W-:Y:S05]  /*0940*/  @P0 BRA `(.L_x_13771) ;  /* 0x0000000000340947 */ /* 0x000fea0003800000 */
[----:B01----:R-:W0:Y:S01]  /*0950*/  LDC.64 R4, c[0x0][0x388] ;  /* 0x0000e200ff047b82 */ /* 0x003e220000000a00 */
[----:B------:R-:W-:Y:S02]  /*0960*/  IADD3 R7, PT, PT, R0, R3, RZ ;  /* 0x0000000300077210 */ /* 0x000fe40007ffe0ff */
[----:B------:R-:W-:-:S03]  /*0970*/  IADD3 R3, PT, PT, R3, 0x80, RZ ;  /* 0x0000008003037810 */ /* 0x000fc60007ffe0ff */
[----:B0-----:R-:W-:-:S05]  /*0980*/  IMAD.WIDE.U32 R4, R7, 0x4, R4 ;  /* 0x0000000407047825 */ /* 0x001fca00078e0004 */
[----:B------:R2:W-:Y:S02]  /*0990*/  STG.E desc[UR4][R4.64], R9 ;  /* 0x0000000904007986 */ /* 0x0005e4000c101904 */
.L_x_13770:
        /* <DEDUP_REMOVED lines=8> */
.L_x_13771:
[----:B------:R-:W-:Y:S05]  /*0a20*/  BSYNC.RELIABLE B1 ;  /* 0x0000000000017941 */ /* 0x000fea0003800100 */
.L_x_13766:
[----:B------:R-:W-:-:S13]  /*0a30*/  ISETP.GE.U32.AND P0, PT, R3, R2, PT ;  /* 0x000000020300720c */ /* 0x000fda0003f06070 */
[----:B012---:R-:W0:Y:S01]  /*0a40*/  @!P0 LDC.64 R4, c[0x0][0x388] ;  /* 0x0000e200ff048b82 */ /* 0x007e220000000a00 */
[----:B------:R-:W-:Y:S02]  /*0a50*/  @!P0 IADD3 R7, PT, PT, R0, R3, RZ ;  /* 0x0000000300078210 */ /* 0x000fe40007ffe0ff */
[----:B------:R-:W-:-:S03]  /*0a60*/  @!P0 IADD3 R3, PT, PT, R3, 0x80, RZ ;  /* 0x0000008003038810 */ /* 0x000fc60007ffe0ff */
[----:B0-----:R-:W-:-:S05]  /*0a70*/  @!P0 IMAD.WIDE.U32 R4, R7, 0x4, R4 ;  /* 0x0000000407048825 */ /* 0x001fca00078e0004 */
[----:B------:R3:W-:Y:S02]  /*0a80*/  @!P0 STG.E desc[UR4][R4.64], R25 ;  /* 0x0000001904008986 */ /* 0x0007e4000c101904 */
.L_x_13772:
[----:B------:R-:W-:Y:S05]  /*0a90*/  BSYNC.RECONVERGENT B0 ;  /* 0x0000000000007941 */ /* 0x000fea0003800200 */
.L_x_13765:
        /* <DEDUP_REMOVED lines=8> */
.L_x_13764:
[----:B------:R-:W0:Y:S01]  /*0b20*/  S2R R2, SR_TID.X ;  /* 0x0000000000027919 */ /* 0x000e220000002100 */
[----:B------:R-:W1:Y:S08]  /*0b30*/  LDC.64 R6, c[0x0][0x398] ;  /* 0x0000e600ff067b82 */ /* 0x000e700000000a00 */
[----:B------:R-:W2:Y:S08]  /*0b40*/  LDC.64 R4, c[0x0][0x390] ;  /* 0x0000e400ff047b82 */ /* 0x000eb00000000a00 */
[----:B------:R-:W3:Y:S01]  /*0b50*/  LDC.64 R20, c[0x0][0x388] ;  /* 0x0000e200ff147b82 */ /* 0x000ee20000000a00 */
[----:B-1----:R-:W-:-:S04]  /*0b60*/  IMAD.WIDE.U32 R6, R0, 0x4, R6 ;  /* 0x0000000400067825 */ /* 0x002fc800078e0006 */
[----:B0-----:R-:W-:-:S04]  /*0b70*/  IMAD.WIDE.U32 R24, R2, 0x10, R6 ;  /* 0x0000001002187825 */ /* 0x001fc800078e0006 */
[----:B--2---:R-:W-:Y:S01]  /*0b80*/  IMAD.WIDE.U32 R4, R0, 0x4, R4 ;  /* 0x0000000400047825 */ /* 0x004fe200078e0004 */
[----:B------:R-:W2:Y:S04]  /*0b90*/  LDG.E.128 R12, desc[UR4][R24.64] ;  /* 0x00000004180c7981 */ /* 0x000ea8000c1e1d00 */
[----:B------:R-:W4:Y:S01]  /*0ba0*/  LDG.E.128 R8, desc[UR4][R24.64+0x800] ;  /* 0x0008000418087981 */ /* 0x000f22000c1e1d00 */
[----:B------:R-:W-:-:S05]  /*0bb0*/  IMAD.WIDE.U32 R22, R2, 0x10, R4 ;  /* 0x0000001002167825 */ /* 0x000fca00078e0004 */
[----:B------:R-:W5:Y:S04]  /*0bc0*/  LDG.E.128 R16, desc[UR4][R22.64] ;  /* 0x0000000416107981 */ /* 0x000f68000c1e1d00 */
[----:B------:R-:W5:Y:S01]  /*0bd0*/  LDG.E.128 R4, desc[UR4][R22.64+0x800] ;  /* 0x0008000416047981 */ /* 0x000f62000c1e1d00 */
[----:B---3--:R-:W-:-:S04]  /*0be0*/  IMAD.WIDE.U32 R20, R0, 0x4, R20 ;  /* 0x0000000400147825 */ /* 0x008fc800078e0014 */
[----:B------:R-:W-:-:S04]  /*0bf0*/  IMAD.WIDE.U32 R20, R2, 0x10, R20 ;  /* 0x0000001002147825 */ /* 0x000fc800078e0014 */
[----:B--2---:R-:W-:Y:S01]  /*0c00*/  FADD.FTZ R3, -R12, 1 ;  /* 0x3f8000000c037421 */ /* 0x004fe20000010100 */
[----:B------:R-:W-:Y:S01]  /*0c10*/  FADD.FTZ R26, -R13, 1 ;  /* 0x3f8000000d1a7421 */ /* 0x000fe20000010100 */
[----:B------:R-:W-:Y:S01]  /*0c20*/  FADD.FTZ R27, -R14, 1 ;  /* 0x3f8000000e1b7421 */ /* 0x000fe20000010100 */
[----:B----4-:R-:W-:Y:S01]  /*0c30*/  FADD.FTZ R0, -R9, 1 ;  /* 0x3f80000009007421 */ /* 0x010fe20000010100 */
[----:B------:R-:W-:Y:S01]  /*0c40*/  FADD.FTZ R2, -R11, 1 ;  /* 0x3f8000000b027421 */ /* 0x000fe20000010100 */
[----:B-----5:R-:W-:Y:S01]  /*0c50*/  FMUL.FTZ R3, R16, R3 ;  /* 0x0000000310037220 */ /* 0x020fe20000410000 */
[----:B------:R-:W-:Y:S01]  /*0c60*/  FMUL.FTZ R26, R17, R26 ;  /* 0x0000001a111a7220 */ /* 0x000fe20000410000 */
[----:B------:R-:W-:Y:S01]  /*0c70*/  FADD.FTZ R16, -R15, 1 ;  /* 0x3f8000000f107421 */ /* 0x000fe20000010100 */
[----:B------:R-:W-:Y:S01]  /*0c80*/  FADD.FTZ R17, -R10, 1 ;  /* 0x3f8000000a117421 */ /* 0x000fe20000010100 */
[----:B------:R-:W-:Y:S01]  /*0c90*/  FMUL.FTZ R12, R12, R3 ;  /* 0x000000030c0c7220 */ /* 0x000fe20000410000 */
        /* <DEDUP_REMOVED lines=17> */
.L_x_13773:
        /* <DEDUP_REMOVED lines=13> */
.L_x_14695:


//--------------------- .text._ZN2at6native29vectorized_elementwise_kernelILi8EZZZNS0_28sigmoid_backward_kernel_cudaERNS_18TensorIteratorBaseEENKUlvE0_clEvENKUlvE0_clEvEUlffE_St5arrayIPcLm3EEEEviT0_T1_ --------------------------
	.section	.text._ZN2at6native29vectorized_elementwise_kernelILi8EZZZNS0_28sigmoid_backward_kernel_cudaERNS_18TensorIteratorBaseEENKUlvE0_clEvENKUlvE0_clEvEUlffE_St5arrayIPcLm3EEEEviT0_T1_,"ax",@progbits
	.align	128
        .global         _ZN2at6native29vectorized_elementwise_kernelILi8EZZZNS0_28sigmoid_backward_kernel_cudaERNS_18TensorIteratorBaseEENKUlvE0_clEvENKUlvE0_clEvEUlffE_St5arrayIPcLm3EEEEviT0_T1_
        .type           _ZN2at6native29vectorized_elementwise_kernelILi8EZZZNS0_28sigmoid_backward_kernel_cudaERNS_18TensorIteratorBaseEENKUlvE0_clEvENKUlvE0_clEvEUlffE_St5arrayIPcLm3EEEEviT0_T1_,@function
        .size           _ZN2at6native29vectorized_elementwise_kernelILi8EZZZNS0_28sigmoid_backward_kernel_cudaERNS_18TensorIteratorBaseEENKUlvE0_clEvENKUlvE0_clEvEUlffE_St5arrayIPcLm3EEEEviT0_T1_,(.L_x_14696 - _ZN2at6native29vectorized_elementwise_kernelILi8EZZZNS0_28sigmoid_backward_kernel_cudaERNS_18TensorIteratorBaseEENKUlvE0_clEvENKUlvE0_clEvEUlffE_St5arrayIPcLm3EEEEviT0_T1_)
        .other          _ZN2at6native29vectorized_elementwise_kernelILi8EZZZNS0_28sigmoid_backward_kernel_cudaERNS_18TensorIteratorBaseEENKUlvE0_clEvENKUlvE0_clEvEUlffE_St5arrayIPcLm3EEEEviT0_T1_,@"STO_CUDA_ENTRY STV_DEFAULT"
_ZN2at6native29vectorized_elementwise_kernelILi8EZZZNS0_28sigmoid_backward_kernel_cudaERNS_18TensorIteratorBaseEENKUlvE0_clEvENKUlvE0_clEvEUlffE_St5arrayIPcLm3EEEEviT0_T1_:
.text._ZN2at6native29vectorized_elementwise_kernelILi8EZZZNS0_28sigmoid_backward_kernel_cudaERNS_18TensorIteratorBaseEENKUlvE0_clEvENKUlvE0_clEvEUlffE_St5arrayIPcLm3EEEEviT0_T1_:
        /* <DEDUP_REMOVED lines=133> */
.L_x_13777:
[----:B------:R-:W-:-:S13]  /*0850*/  ISETP.GE.U32.AND P0, PT, R3, R2, PT ;  /* 0x000000020300720c */ /* 0x000fda0003f06070 */
[----:B------:R-:W-:Y:S05]  /*0860*/  @P0 BRA `(.L_x_13779) ;  /* 0x0000000000300947 */ /* 0x000fea0003800000 */
[----:B0-----:R-:W0:Y:S01]  /*0870*/  LDC.64 R4, c[0x0][0x388] ;  /* 0x0000e200ff047b82 */ /* 0x001e220000000a00 */
[----:B------:R-:W-:Y:S02]  /*0880*/  IADD3 R11, PT, PT, R0, R3, RZ ;  /* 0x00000003000b7210 */ /* 0x000fe40007ffe0ff */
[----:B------:R-:W-:-:S03]  /*0890*/  IADD3 R3, PT, PT, R3, 0x80, RZ ;  /* 0x0000008003037810 */ /* 0x000fc60007ffe0ff */
[----:B0-----:R-:W-:-:S05]  /*08a0*/  IMAD.WIDE.U32 R4, R11, 0x4, R4 ;  /* 0x000000040b047825 */ /* 0x001fca00078e0004 */
[----:B------:R1:W-:Y:S02]  /*08b0*/  STG.E desc[UR4][R4.64], R7 ;  /* 0x0000000704007986 */ /* 0x0003e4000c101904 */
.L_x_13778:
[----:B------:R-:W-:-:S13]  /*08c0*/  ISETP.GE.U32.AND P0, PT, R3, R2, PT ;  /* 0x000000020300720c */ /* 0x000fda0003f06070 */
[----:B------:R-:W-:Y:S05]  /*08d0*/  @P0 BRA `(.L_x_13780) ;  /* 0x0000000000300947 */ /* 0x000fea0003800000 */
[----:B01----:R-:W0:Y:S01]  /*08e0*/  LDC.64 R4, c[0x0][0x388] ;  /* 0x0000e200ff047b82 */ /* 0x003e220000000a00 */
[----:B------:R-:W-:Y:S02]  /*08f0*/  IADD3 R7, PT, PT, R0, R3, RZ ;  /* 0x0000000300077210 */ /* 0x000fe40007ffe0ff */
[----:B------:R-:W-:-:S03]  /*0900*/  IADD3 R3, PT, PT, R3, 0x80, RZ ;  /* 0x0000008003037810 */ /* 0x000fc60007ffe0ff */
[----:B0-----:R-:W-:-:S05]  /*0910*/  IMAD.WIDE.U32 R4, R7, 0x4, R4 ;  /* 0x0000000407047825 */ /* 0x001fca00078e0004 */
[----:B------:R1:W-:Y:S02]  /*0920*/  STG.E desc[UR4][R4.64], R6 ;  /* 0x0000000604007986 */ /* 0x0003e4000c101904 */
.L_x_13779:
[----:B------:R-:W-:-:S13]  /*0930*/  ISETP.GE.U32.AND P0, PT, R3, R2, PT ;  /* 0x000000020300720c */ /* 0x000fda0003f06070 */
[----:B------:R-:W-:Y:S05]  /*0940*/  @P0 BRA `(.L_x_13781) ;  /* 0x0000000000340947 */ /* 0x000fea0003800000 */
[----:B01----:R-:W0:Y:S01]  /*0950*/  LDC.64 R4, c[0x0][0x388] ;  /* 0x0000e200ff047b82 */ /* 0x003e220000000a00 */
[----:B------:R-:W-:Y:S02]  /*0960*/  IADD3 R7, PT, PT, R0, R3, RZ ;  /* 0x0000000300077210 */ /* 0x000fe40007ffe0ff */
[----:B------:R-:W-:-:S03]  /*0970*/  IADD3 R3, PT, PT, R3, 0x80, RZ ;  /* 0x0000008003037810 */ /* 0x000fc60007ffe0ff */
[----:B0-----:R-:W-:-:S05]  /*0980*/  IMAD.WIDE.U32 R4, R7, 0x4, R4 ;  /* 0x0000000407047825 */ /* 0x001fca00078e0004 */
[----:B------:R2:W-:Y:S02]  /*0990*/  STG.E desc[UR4][R4.64], R9 ;  /* 0x0000000904007986 */ /* 0x0005e4000c101904 */
.L_x_13780:
        /* <DEDUP_REMOVED lines=8> */
.L_x_13781:
[----:B------:R-:W-:Y:S05]  /*0a20*/  BSYNC.RELIABLE B1 ;  /* 0x0000000000017941 */ /* 0x000fea0003800100 */
.L_x_13776:
[----:B------:R-:W-:-:S13]  /*0a30*/  ISETP.GE.U32.AND P0, PT, R3, R2, PT ;  /* 0x000000020300720c */ /* 0x000fda0003f06070 */
[----:B012---:R-:W0:Y:S01]  /*0a40*/  @!P0 LDC.64 R4, c[0x0][0x388] ;  /* 0x0000e200ff048b82 */ /* 0x007e220000000a00 */
[----:B------:R-:W-:Y:S02]  /*0a50*/  @!P0 IADD3 R7, PT, PT, R0, R3, RZ ;  /* 0x0000000300078210 */ /* 0x000fe40007ffe0ff */
[----:B------:R-:W-:-:S03]  /*0a60*/  @!P0 IADD3 R3, PT, PT, R3, 0x80, RZ ;  /* 0x0000008003038810 */ /* 0x000fc60007ffe0ff */
[----:B0-----:R-:W-:-:S05]  /*0a70*/  @!P0 IMAD.WIDE.U32 R4, R7, 0x4, R4 ;  /* 0x0000000407048825 */ /* 0x001fca00078e0004 */
[----:B------:R3:W-:Y:S02]  /*0a80*/  @!P0 STG.E desc[UR4][R4.64], R25 ;  /* 0x0000001904008986 */ /* 0x0007e4000c101904 */
.L_x_13782:
[----:B------:R-:W-:Y:S05]  /*0a90*/  BSYNC.RECONVERGENT B0 ;  /* 0x0000000000007941 */ /* 0x000fea0003800200 */
.L_x_13775:
        /* <DEDUP_REMOVED lines=8> */
.L_x_13774:
[----:B------:R-:W0:Y:S01]  /*0b20*/  S2R R2, SR_TID.X ;  /* 0x0000000000027919 */ /* 0x000e220000002100 */
[----:B------:R-:W1:Y:S08]  /*0b30*/  LDC.64 R6, c[0x0][0x398] ;  /* 0x0000e600ff067b82 */ /* 0x000e700000000a00 */
[----:B------:R-:W2:Y:S08]  /*0b40*/  LDC.64 R4, c[0x0][0x390] ;  /* 0x0000e400ff047b82 */ /* 0x000eb00000000a00 */
[----:B------:R-:W3:Y:S01]  /*0b50*/  LDC.64 R20, c[0x0][0x388] ;  /* 0x0000e200ff147b82 */ /* 0x000ee20000000a00 */
[----:B-1----:R-:W-:-:S04]  /*0b60*/  IMAD.WIDE.U32 R6, R0, 0x4, R6 ;  /* 0x0000000400067825 */ /* 0x002fc800078e0006 */
[----:B0-----:R-:W-:-:S04]  /*0b70*/  IMAD.WIDE.U32 R6, R2, 0x20, R6 ;  /* 0x0000002002067825 */ /* 0x001fc800078e0006 */
[----:B--2---:R-:W-:-:S04]  /*0b80*/  IMAD.WIDE.U32 R4, R0, 0x4, R4 ;  /* 0x0000000400047825 */ /* 0x004fc800078e0004 */
[----:B------:R-:W-:Y:S02]  /*0b90*/  IMAD.WIDE.U32 R8, R2, 0x20, R4 ;  /* 0x0000002002087825 */ /* 0x000fe400078e0004 */
[----:B------:R-:W2:Y:S04]  /*0ba0*/  LDG.E.ENL2.256 R4, R12, desc[UR4][R6.64] ;  /* 0xfe000004060c797e */ /* 0x000ea80008121904 */
[----:B------:R-:W4:Y:S01]  /*0bb0*/  LDG.E.ENL2.256 R8, R16, desc[UR4][R8.64] ;  /* 0xfe0000040810797e */ /* 0x000f220008121908 */
[----:B---3--:R-:W-:-:S04]  /*0bc0*/  IMAD.WIDE.U32 R20, R0, 0x4, R20 ;  /* 0x0000000400147825 */ /* 0x008fc800078e0014 */
[----:B------:R-:W-:-:S04]  /*0bd0*/  IMAD.WIDE.U32 R20, R2, 0x20, R20 ;  /* 0x0000002002147825 */ /* 0x000fc800078e0014 */
[----:B--2---:R-:W-:Y:S01]  /*0be0*/  FADD.FTZ R3, -R12, 1 ;  /* 0x3f8000000c037421 */ /* 0x004fe20000010100 */
[----:B------:R-:W-:Y:S01]  /*0bf0*/  FADD.FTZ R22, -R13, 1 ;  /* 0x3f8000000d167421 */ /* 0x000fe20000010100 */
[----:B------:R-:W-:Y:S01]  /*0c00*/  FADD.FTZ R23, -R14, 1 ;  /* 0x3f8000000e177421 */ /* 0x000fe20000010100 */
[----:B------:R-:W-:Y:S01]  /*0c10*/  FADD.FTZ R24, -R15, 1 ;  /* 0x3f8000000f187421 */ /* 0x000fe20000010100 */
[----:B----4-:R-:W-:Y:S01]  /*0c20*/  FMUL.FTZ R3, R16, R3 ;  /* 0x0000000310037220 */ /* 0x010fe20000410000 */
[----:B------:R-:W-:Y:S01]  /*0c30*/  FMUL.FTZ R16, R17, R22 ;  /* 0x0000001611107220 */ /* 0x000fe20000410000 */
[----:B------:R-:W-:Y:S01]  /*0c40*/  FMUL.FTZ R17, R18, R23 ;  /* 0x0000001712117220 */ /* 0x000fe20000410000 */
[----:B------:R-:W-:Y:S01]  /*0c50*/  FMUL.FTZ R18, R19, R24 ;  /* 0x0000001813127220 */ /* 0x000fe20000410000 */
[----:B------:R-:W-:Y:S01]  /*0c60*/  FADD.FTZ R19, -R4, 1 ;  /* 0x3f80000004137421 */ /* 0x000fe20000010100 */
        /* <DEDUP_REMOVED lines=17> */
.L_x_13783:
        /* <DEDUP_REMOVED lines=16> */
.L_x_14696:


//--------------------- .text._ZN2at6native18elementwise_kernelILi128ELi4EZNS0_15gpu_kernel_implIZZZNS0_28sigmoid_backward_kernel_cudaERNS_18TensorIteratorBaseEENKUlvE0_clEvENKUlvE_clEvEUlddE_EEvS4_RKT_EUliE_EEviT1_ --------------------------
	.section	.text._ZN2at6native18elementwise_kernelILi128ELi4EZNS0_15gpu_kernel_implIZZZNS0_28sigmoid_backward_kernel_cudaERNS_18TensorIteratorBaseEENKUlvE0_clEvENKUlvE_clEvEUlddE_EEvS4_RKT_EUliE_EEviT1_,"ax",@progbits
	.align	128
        .global         _ZN2at6native18elementwise_kernelILi128ELi4EZNS0_15gpu_kernel_implIZZZNS0_28sigmoid_backward_kernel_cudaERNS_18TensorIteratorBaseEENKUlvE0_clEvENKUlvE_clEvEUlddE_EEvS4_RKT_EUliE_EEviT1_
        .type           _ZN2at6native18elementwise_kernelILi128ELi4EZNS0_15gpu_kernel_implIZZZNS0_28sigmoid_backward_kernel_cudaERNS_18TensorIteratorBaseEENKUlvE0_clEvENKUlvE_clEvEUlddE_EEvS4_RKT_EUliE_EEviT1_,@function
        .size           _ZN2at6native18elementwise_kernelILi128ELi4EZNS0_15gpu_kernel_implIZZZNS0_28sigmoid_backward_kernel_cudaERNS_18TensorIteratorBaseEENKUlvE0_clEvENKUlvE_clEvEUlddE_EEvS4_RKT_EUliE_EEviT1_,(.L_x_14697 - _ZN2at6native18elementwise_kernelILi128ELi4EZNS0_15gpu_kernel_implIZZZNS0_28sigmoid_backward_kernel_cudaERNS_18TensorIteratorBaseEENKUlvE0_clEvENKUlvE_clEvEUlddE_EEvS4_RKT_EUliE_EEviT1_)
        .other          _ZN2at6native18elementwise_kernelILi128ELi4EZNS0_15gpu_kernel_implIZZZNS0_28sigmoid_backward_kernel_cudaERNS_18TensorIteratorBaseEENKUlvE0_clEvENKUlvE_clEvEUlddE_EEvS4_RKT_EUliE_EEviT1_,@"STO_CUDA_ENTRY STV_DEFAULT"
_ZN2at6native18elementwise_kernelILi128ELi4EZNS0_15gpu_kernel_implIZZZNS0_28sigmoid_backward_kernel_cudaERNS_18TensorIteratorBaseEENKUlvE0_clEvENKUlvE_clEvEUlddE_EEvS4_RKT_EUliE_EEviT1_:
.text._ZN2at6native18elementwise_kernelILi128ELi4EZNS0_15gpu_kernel_implIZZZNS0_28sigmoid_backward_kernel_cudaERNS_18TensorIteratorBaseEENKUlvE0_clEvENKUlvE_clEvEUlddE_EEvS4_RKT_EUliE_EEviT1_:
        /* <DEDUP_REMOVED lines=371> */
.L_x_13786:
        /* <DEDUP_REMOVED lines=18> */
.L_x_13791:
[----:B------:R-:W2:Y:S02]  /*1850*/  LDG.E.U8 R2, desc[UR36][R2.64] ;  /* 0x0000002402027981 */ /* 0x000ea4000c1e1100 */
[----:B--2---:R0:W1:Y:S01]  /*1860*/  I2F.F64.U16 R16, R2 ;  /* 0x0000000200107312 */ /* 0x0040620000101800 */
[----:B------:R-:W-:Y:S05]  /*1870*/  BRA `(.L_x_13793) ;  /* 0x0000000c00607947 */ /* 0x000fea0003800000 */
.L_x_13790:
        /* <DEDUP_REMOVED lines=9> */
.L_x_13795:
[----:B------:R-:W2:Y:S02]  /*1910*/  LDG.E R2, desc[UR36][R2.64] ;  /* 0x0000002402027981 */ /* 0x000ea4000c1e1900 */
[----:B--2---:R0:W1:Y:S01]  /*1920*/  I2F.F64 R16, R2 ;  /* 0x0000000200107312 */ /* 0x0040620000201c00 */
[----:B------:R-:W-:Y:S05]  /*1930*/  BRA `(.L_x_13793) ;  /* 0x0000000c00307947 */ /* 0x000fea0003800000 */
.L_x_13794:
[----:B------:R-:W2:Y:S02]  /*1940*/  LDG.E.U16 R2, desc[UR36][R2.64] ;  /* 0x0000002402027981 */ /* 0x000ea4000c1e1500 */
[----:B--2---:R0:W1:Y:S01]  /*1950*/  I2F.F64.S16 R16, R2 ;  /* 0x0000000200107312 */ /* 0x0040620000101c00 */
[----:B------:R-:W-:Y:S05]  /*1960*/  BRA `(.L_x_13793) ;  /* 0x0000000c00247947 */ /* 0x000fea0003800000 */
.L_x_13789:
        /* <DEDUP_REMOVED lines=10> */
.L_x_13797:
[----:B------:R-:W2:Y:S02]  /*1a10*/  LDG.E.U16 R0, desc[UR36][R2.64] ;  /* 0x0000002402007981 */ /* 0x000ea4000c1e1500 */
[----:B--2---:R-:W-:-:S05]  /*1a20*/  HADD2.F32 R0, -RZ, R0.H0_H0 ;  /* 0x20000000ff007230 */ /* 0x004fca0000004100 */
[----:B------:R-:W-:-:S04]  /*1a30*/  FMUL.FTZ R0, R0, 1 ;  /* 0x3f80000000007820 */ /* 0x000fc80000410000 */
[----:B------:R0:W1:Y:S01]  /*1a40*/  F2F.F64.F32 R16, R0 ;  /* 0x0000000000107310 */ /* 0x0000620000201800 */
[----:B------:R-:W-:Y:S05]  /*1a50*/  BRA `(.L_x_13793) ;  /* 0x0000000800e87947 */ /* 0x000fea0003800000 */
.L_x_13796:
        /* <DEDUP_REMOVED lines=10> */
.L_x_13799:
[----:B------:R-:W2:Y:S02]  /*1b00*/  LDG.E.U16 R2, desc[UR36][R2.64] ;  /* 0x0000002402027981 */ /* 0x000ea4000c1e1500 */
[----:B--2---:R-:W-:-:S05]  /*1b10*/  HADD2.F32 R0, -RZ, R2.H0_H0 ;  /* 0x20000002ff007230 */ /* 0x004fca0000004100 */
[----:B------:R-:W-:-:S04]  /*1b20*/  FMUL.FTZ R0, R0, 1 ;  /* 0x3f80000000007820 */ /* 0x000fc80000410000 */
[----:B------:R0:W1:Y:S01]  /*1b30*/  F2F.F64.F32 R16, R0 ;  /* 0x0000000000107310 */ /* 0x0000620000201800 */
[----:B------:R-:W-:Y:S05]  /*1b40*/  BRA `(.L_x_13793) ;  /* 0x0000000800ac7947 */ /* 0x000fea0003800000 */
.L_x_13798:
[----:B------:R0:W5:Y:S01]  /*1b50*/  LDG.E.64 R16, desc[UR36][R2.64] ;  /* 0x0000002402107981 */ /* 0x000162000c1e1b00 */
[----:B------:R-:W-:Y:S05]  /*1b60*/  BRA `(.L_x_13793) ;  /* 0x0000000800a47947 */ /* 0x000fea0003800000 */
.L_x_13788:
        /* <DEDUP_REMOVED lines=13> */
.L_x_13802:
[----:B------:R0:W5:Y:S01]  /*1c40*/  LDG.E.64 R16, desc[UR36][R2.64] ;  /* 0x0000002402107981 */ /* 0x000162000c1e1b00 */
[----:B------:R-:W-:Y:S05]  /*1c50*/  BRA `(.L_x_13793) ;  /* 0x0000000800687947 */ /* 0x000fea0003800000 */
.L_x_13801:
        /* <DEDUP_REMOVED lines=27> */
.L_x_13804:
        /* <DEDUP_REMOVED lines=14> */
.L_x_13803:
[----:B------:R-:W2:Y:S02]  /*1ef0*/  LDG.E.U16 R0, desc[UR36][R2.64] ;  /* 0x0000002402007981 */ /* 0x000ea4000c1e1500 */
[----:B--2---:R-:W-:-:S04]  /*1f00*/  IMAD.U32 R0, R0, 0x10000, RZ ;  /* 0x0001000000007824 */ /* 0x004fc800078e00ff */
[----:B------:R-:W-:-:S04]  /*1f10*/  FMUL.FTZ R0, R0, 1 ;  /* 0x3f80000000007820 */ /* 0x000fc80000410000 */
[----:B------:R0:W1:Y:S01]  /*1f20*/  F2F.F64.F32 R16, R0 ;  /* 0x0000000000107310 */ /* 0x0000620000201800 */
[----:B------:R-:W-:Y:S05]  /*1f30*/  BRA `(.L_x_13793) ;  /* 0x0000000400b07947 */ /* 0x000fea0003800000 */
.L_x_13800:
        /* <DEDUP_REMOVED lines=11> */
.L_x_13807:
        /* <DEDUP_REMOVED lines=21> */
.L_x_13809:
[----:B------:R-:W-:Y:S05]  /*2140*/  BSYNC.RECONVERGENT B0 ;  /* 0x0000000000007941 */ /* 0x000fea0003800200 */
.L_x_13808:
[----:B------:R-:W-:Y:S01]  /*2150*/  IMAD.SHL.U32 R0, R0, 0x100000, RZ ;  /* 0x0010000000007824 */ /* 0x000fe200078e00ff */
[----:B------:R-:W-:-:S04]  /*2160*/  LEA R2, R2, 0x3b800000, 0x17 ;  /* 0x3b80000002027811 */ /* 0x000fc800078eb8ff */
[----:B------:R-:W-:-:S05]  /*2170*/  LOP3.LUT R0, R2, R0, R7, 0xfe, !PT ;  /* 0x0000000002007212 */ /* 0x000fca00078efe07 */
[----:B------:R-:W-:-:S04]  /*2180*/  FMUL.FTZ R0, R0, 1 ;  /* 0x3f80000000007820 */ /* 0x000fc80000410000 */
[----:B------:R0:W1:Y:S01]  /*2190*/  F2F.F64.F32 R16, R0 ;  /* 0x0000000000107310 */ /* 0x0000620000201800 */
[----:B------:R-:W-:Y:S05]  /*21a0*/  BRA `(.L_x_13793) ;  /* 0x0000000400147947 */ /* 0x000fea0003800000 */
.L_x_13806:
        /* <DEDUP_REMOVED lines=21> */
.L_x_13811:
[----:B------:R-:W-:Y:S05]  /*2300*/  BSYNC.RECONVERGENT B0 ;  /* 0x0000000000007941 */ /* 0x000fea0003800200 */
.L_x_13810:
[----:B------:R-:W-:Y:S02]  /*2310*/  SHF.L.U32 R0, R0, 0x15, RZ ;  /* 0x0000001500007819 */ /* 0x000fe400000006ff */
[----:B------:R-:W-:-:S04]  /*2320*/  LEA R2, R2, 0x37800000, 0x17 ;  /* 0x3780000002027811 */ /* 0x000fc800078eb8ff */
[----:B------:R-:W-:-:S05]  /*2330*/  LOP3.LUT R0, R2, R0, R7, 0xfe, !PT ;  /* 0x0000000002007212 */ /* 0x000fca00078efe07 */
[----:B------:R-:W-:-:S04]  /*2340*/  FMUL.FTZ R0, R0, 1 ;  /* 0x3f80000000007820 */ /* 0x000fc80000410000 */
[----:B------:R0:W1:Y:S01]  /*2350*/  F2F.F64.F32 R16, R0 ;  /* 0x0000000000107310 */ /* 0x0000620000201800 */
[----:B------:R-:W-:Y:S05]  /*2360*/  BRA `(.L_x_13793) ;  /* 0x0000000000a47947 */ /* 0x000fea0003800000 */
.L_x_13805:
[----:B------:R-:W-:-:S09]  /*2370*/  UISETP.NE.AND UP0, UPT, UR4, 0x1c, UPT ;  /* 0x0000001c0400788c */ /* 0x000fd2000bf05270 */
[----:B------:R-:W-:Y:S05]  /*2380*/  BRA.U !UP0, `(.L_x_13812) ;  /* 0x0000000108947547 */ /* 0x000fea000b800000 */
[----:B------:R-:W-:-:S09]  /*2390*/  UISETP.NE.AND UP0, UPT, UR4, 0x1d, UPT ;  /* 0x0000001d0400788c */ /* 0x000fd2000bf05270 */
[----:B------:R-:W-:Y:S05]  /*23a0*/  BRA.U !UP0, `(.L_x_13813) ;  /* 0x0000000108807547 */ /* 0x000fea000b800000 */
[----:B------:R-:W-:-:S09]  /*23b0*/  UISETP.NE.AND UP0, UPT, UR4, 0x2c, UPT ;  /* 0x0000002c0400788c */ /* 0x000fd2000bf05270 */
[----:B------:R-:W-:Y:S05]  /*23c0*/  BRA.U !UP0, `(.L_x_13814) ;  /* 0x0000000108487547 */ /* 0x000fea000b800000 */
.L_x_13792:
        /* <DEDUP_REMOVED lines=16> */
.L_x_13815:
[----:B------:R-:W-:Y:S01]  /*24d0*/  CS2R R16, SRZ ;  /* 0x0000000000107805 */ /* 0x000fe2000001ff00 */
[----:B------:R-:W-:Y:S06]  /*24e0*/  BRA `(.L_x_13793) ;  /* 0x0000000000447947 */ /* 0x000fec0003800000 */
.L_x_13814:
        /* <DEDUP_REMOVED lines=12> */
.L_x_13813:
[----:B------:R-:W2:Y:S02]  /*25b0*/  LDG.E.64 R16, desc[UR36][R2.64] ;  /* 0x0000002402107981 */ /* 0x000ea4000c1e1b00 */
[----:B--2---:R-:W4:Y:S01]  /*25c0*/  I2F.F64.U64 R16, R16 ;  /* 0x0000001000107312 */ /* 0x004f220000301800 */
[----:B------:R-:W-:Y:S05]  /*25d0*/  BRA `(.L_x_13793) ;  /* 0x0000000000087947 */ /* 0x000fea0003800000 */
.L_x_13812:
[----:B------:R-:W2:Y:S02]  /*25e0*/  LDG.E R2, desc[UR36][R2.64] ;  /* 0x0000002402027981 */ /* 0x000ea4000c1e1900 */
[----:B--2---:R0:W1:Y:S02]  /*25f0*/  I2F.F64.U32 R16, R2 ;  /* 0x0000000200107312 */ /* 0x0040640000201800 */
.L_x_13793:
[----:B------:R-:W-:Y:S05]  /*2600*/  BSYNC.RECONVERGENT B6 ;  /* 0x0000000000067941 */ /* 0x000fea0003800200 */
.L_x_13787:
        /* <DEDUP_REMOVED lines=15> */
[----:B------:R-:W0:Y:S02]  /*2700*/  LDG.E.S8 R4, desc[UR36][R22.64] ;  /* 0x0000002416047981 */ /* 0x000e24000c1e1300 */
[----:B0-----:R-:W0:Y:S01]  /*2710*/  I2F.F64.S16 R4, R4 ;  /* 0x0000000400047312 */ /* 0x001e220000101c00 */
[----:B------:R-:W-:Y:S05]  /*2720*/  BRA `(.L_x_13822) ;  /* 0x0000000c006c7947 */ /* 0x000fea0003800000 */
.L_x_13820:
[----:B------:R-:W0:Y:S02]  /*2730*/  LDG.E.U8 R4, desc[UR36][R22.64] ;  /* 0x0000002416047981 */ /* 0x000e24000c1e1100 */
[----:B0-----:R-:W0:Y:S01]  /*2740*/  I2F.F64.U16 R4, R4 ;  /* 0x0000000400047312 */ /* 0x001e220000101800 */
[----:B------:R-:W-:Y:S05]  /*2750*/  BRA `(.L_x_13822) ;  /* 0x0000000c00607947 */ /* 0x000fea0003800000 */
.L_x_13819:
        /* <DEDUP_REMOVED lines=9> */
.L_x_13824:
[----:B------:R-:W0:Y:S02]  /*27f0*/  LDG.E R4, desc[UR36][R22.64] ;  /* 0x0000002416047981 */ /* 0x000e24000c1e1900 */
[----:B0-----:R-:W0:Y:S01]  /*2800*/  I2F.F64 R4, R4 ;  /* 0x0000000400047312 */ /* 0x001e220000201c00 */
[----:B------:R-:W-:Y:S05]  /*2810*/  BRA `(.L_x_13822) ;  /* 0x0000000c00307947 */ /* 0x000fea0003800000 */
.L_x_13823:
[----:B------:R-:W0:Y:S02]  /*2820*/  LDG.E.U16 R4, desc[UR36][R22.64] ;  /* 0x0000002416047981 */ /* 0x000e24000c1e1500 */
[----:B0-----:R-:W0:Y:S01]  /*2830*/  I2F.F64.S16 R4, R4 ;  /* 0x0000000400047312 */ /* 0x001e220000101c00 */
[----:B------:R-:W-:Y:S05]  /*2840*/  BRA `(.L_x_13822) ;  /* 0x0000000c00247947 */ /* 0x000fea0003800000 */
.L_x_13818:
        /* <DEDUP_REMOVED lines=8> */
[----:B0-----:R-:W0:Y:S01]  /*28d0*/  F2F.F64.F32 R4, R4 ;  /* 0x0000000400047310 */ /* 0x001e220000201800 */
[----:B------:R-:W-:Y:S05]  /*28e0*/  BRA `(.L_x_13822) ;  /* 0x0000000800fc7947 */ /* 0x000fea0003800000 */
.L_x_13826:
[----:B0-----:R-:W2:Y:S02]  /*28f0*/  LDG.E.U16 R0, desc[UR36][R22.64] ;  /* 0x0000002416007981 */ /* 0x001ea4000c1e1500 */
[----:B--2---:R-:W-:-:S05]  /*2900*/  HADD2.F32 R0, -RZ, R0.H0_H0 ;  /* 0x20000000ff007230 */ /* 0x004fca0000004100 */
[----:B------:R-:W-:-:S04]  /*2910*/  FMUL.FTZ R0, R0, 1 ;  /* 0x3f80000000007820 */ /* 0x000fc80000410000 */
[----:B------:R0:W2:Y:S01]  /*2920*/  F2F.F64.F32 R4, R0 ;  /* 0x0000000000047310 */ /* 0x0000a20000201800 */
[----:B------:R-:W-:Y:S05]  /*2930*/  BRA `(.L_x_13822) ;  /* 0x0000000800e87947 */ /* 0x000fea0003800000 */
.L_x_13825:
        /* <DEDUP_REMOVED lines=10> */
.L_x_13828:
[----:B------:R-:W0:Y:S02]  /*29e0*/  LDG.E.U16 R22, desc[UR36][R22.64] ;  /* 0x0000002416167981 */ /* 0x000e24000c1e1500 */
[----:B0-----:R-:W-:-:S05]  /*29f0*/  HADD2.F32 R0, -RZ, R22.H0_H0 ;  /* 0x20000016ff007230 */ /* 0x001fca0000004100 */
[----:B------:R-:W-:-:S04]  /*2a00*/  FMUL.FTZ R0, R0, 1 ;  /* 0x3f80000000007820 */ /* 0x000fc80000410000 */
[----:B------:R0:W2:Y:S01]  /*2a10*/  F2F.F64.F32 R4, R0 ;  /* 0x0000000000047310 */ /* 0x0000a20000201800 */
[----:B------:R-:W-:Y:S05]  /*2a20*/  BRA `(.L_x_13822) ;  /* 0x0000000800ac7947 */ /* 0x000fea0003800000 */
.L_x_13827:
[----:B0-----:R0:W5:Y:S01]  /*2a30*/  LDG.E.64 R4, desc[UR36][R22.64] ;  /* 0x0000002416047981 */ /* 0x001162000c1e1b00 */
[----:B------:R-:W-:Y:S05]  /*2a40*/  BRA `(.L_x_13822) ;  /* 0x0000000800a47947 */ /* 0x000fea0003800000 */
.L_x_13817:
        /* <DEDUP_REMOVED lines=11> */
[----:B0-----:R-:W-:Y:S01]  /*2b00*/  FSEL R5, RZ, 1.875, !P0 ;  /* 0x3ff00000ff057808 */ /* 0x001fe20004000000 */
[----:B------:R-:W-:Y:S08]  /*2b10*/  BRA `(.L_x_13822) ;  /* 0x0000000800707947 */ /* 0x000ff00003800000 */
.L_x_13831:
[----:B0-----:R0:W5:Y:S01]  /*2b20*/  LDG.E.64 R4, desc[UR36][R22.64] ;  /* 0x0000002416047981 */ /* 0x001162000c1e1b00 */
[----:B------:R-:W-:Y:S05]  /*2b30*/  BRA `(.L_x_13822) ;  /* 0x0000000800687947 */ /* 0x000fea0003800000 */
.L_x_13830:
        /* <DEDUP_REMOVED lines=27> */
.L_x_13833:
        /* <DEDUP_REMOVED lines=14> */
.L_x_13832:
[----:B0-----:R-:W2:Y:S02]  /*2dd0*/  LDG.E.U16 R0, desc[UR36][R22.64] ;  /* 0x0000002416007981 */ /* 0x001ea4000c1e1500 */
[----:B--2---:R-:W-:-:S04]  /*2de0*/  IMAD.U32 R0, R0, 0x10000, RZ ;  /* 0x0001000000007824 */ /* 0x004fc800078e00ff */
[----:B------:R-:W-:-:S04]  /*2df0*/  FMUL.FTZ R0, R0, 1 ;  /* 0x3f80000000007820 */ /* 0x000fc80000410000 */
[----:B------:R0:W2:Y:S01]  /*2e00*/  F2F.F64.F32 R4, R0 ;  /* 0x0000000000047310 */ /* 0x0000a20000201800 */
[----:B------:R-:W-:Y:S05]  /*2e10*/  BRA `(.L_x_13822) ;  /* 0x0000000400b07947 */ /* 0x000fea0003800000 */
.L_x_13829:
        /* <DEDUP_REMOVED lines=8> */
[----:B------:R-:W0:Y:S02]  /*2ea0*/  LDG.E.U16 R4, desc[UR36][R22.64] ;  /* 0x0000002416047981 */ /* 0x000e24000c1e1500 */
[----:B0-----:R-:W0:Y:S01]  /*2eb0*/  I2F.F64.U16 R4, R4 ;  /* 0x0000000400047312 */ /* 0x001e220000101800 */
[----:B------:R-:W-:Y:S05]  /*2ec0*/  BRA `(.L_x_13822) ;  /* 0x0000000400847947 */ /* 0x000fea0003800000 */
.L_x_13836:
        /* <DEDUP_REMOVED lines=21> */
.L_x_13838:
[----:B------:R-:W-:Y:S05]  /*3020*/  BSYNC.RECONVERGENT B0 ;  /* 0x0000000000007941 */ /* 0x000fea0003800200 */
.L_x_13837:
[----:B------:R-:W-:Y:S01]  /*3030*/  IMAD.SHL.U32 R0, R0, 0x100000, RZ ;  /* 0x0010000000007824 */ /* 0x000fe200078e00ff */
[----:B------:R-:W-:-:S04]  /*3040*/  LEA R2, R2, 0x3b800000, 0x17 ;  /* 0x3b80000002027811 */ /* 0x000fc800078eb8ff */
[----:B------:R-:W-:-:S05]  /*3050*/  LOP3.LUT R0, R2, R0, R7, 0xfe, !PT ;  /* 0x0000000002007212 */ /* 0x000fca00078efe07 */
[----:B------:R-:W-:-:S04]  /*3060*/  FMUL.FTZ R0, R0, 1 ;  /* 0x3f80000000007820 */ /* 0x000fc80000410000 */
[----:B------:R0:W2:Y:S01]  /*3070*/  F2F.F64.F32 R4, R0 ;  /* 0x0000000000047310 */ /* 0x0000a20000201800 */
[----:B------:R-:W-:Y:S05]  /*3080*/  BRA `(.L_x_13822) ;  /* 0x0000000400147947 */ /* 0x000fea0003800000 */
.L_x_13835:
        /* <DEDUP_REMOVED lines=21> */
.L_x_13840:
[----:B------:R-:W-:Y:S05]  /*31e0*/  BSYNC.RECONVERGENT B0 ;  /* 0x0000000000007941 */ /* 0x000fea0003800200 */
.L_x_13839:
[----:B------:R-:W-:Y:S02]  /*31f0*/  SHF.L.U32 R0, R0, 0x15, RZ ;  /* 0x0000001500007819 */ /* 0x000fe400000006ff */
[----:B------:R-:W-:-:S04]  /*3200*/  LEA R2, R2, 0x37800000, 0x17 ;  /* 0x3780000002027811 */ /* 0x000fc800078eb8ff */
[----:B------:R-:W-:-:S05]  /*3210*/  LOP3.LUT R0, R2, R0, R7, 0xfe, !PT ;  /* 0x0000000002007212 */ /* 0x000fca00078efe07 */
[----:B------:R-:W-:-:S04]  /*3220*/  FMUL.FTZ R0, R0, 1 ;  /* 0x3f80000000007820 */ /* 0x000fc80000410000 */
[----:B------:R0:W2:Y:S01]  /*3230*/  F2F.F64.F32 R4, R0 ;  /* 0x0000000000047310 */ /* 0x0000a20000201800 */
[----:B------:R-:W-:Y:S05]  /*3240*/  BRA `(.L_x_13822) ;  /* 0x0000000000a47947 */ /* 0x000fea0003800000 */
.L_x_13834:
[----:B------:R-:W-:-:S09]  /*3250*/  UISETP.NE.AND UP0, UPT, UR4, 0x1c, UPT ;  /* 0x0000001c0400788c */ /* 0x000fd2000bf05270 */
[----:B------:R-:W-:Y:S05]  /*3260*/  BRA.U !UP0, `(.L_x_13841) ;  /* 0x0000000108947547 */ /* 0x000fea000b800000 */
[----:B------:R-:W-:-:S09]  /*3270*/  UISETP.NE.AND UP0, UPT, UR4, 0x1d, UPT ;  /* 0x0000001d0400788c */ /* 0x000fd2000bf05270 */
[----:B------:R-:W-:Y:S05]  /*3280*/  BRA.U !UP0, `(.L_x_13842) ;  /* 0x0000000108807547 */ /* 0x000fea000b800000 */
[----:B------:R-:W-:-:S09]  /*3290*/  UISETP.NE.AND UP0, UPT, UR4, 0x2c, UPT ;  /* 0x0000002c0400788c */ /* 0x000fd2000bf05270 */
[----:B------:R-:W-:Y:S05]  /*32a0*/  BRA.U !UP0, `(.L_x_13843) ;  /* 0x0000000108487547 */ /* 0x000fea000b800000 */
.L_x_13821:
        /* <DEDUP_REMOVED lines=16> */
.L_x_13844:
[----:B------:R-:W-:Y:S01]  /*33b0*/  CS2R R4, SRZ ;  /* 0x0000000000047805 */ /* 0x000fe2000001ff00 */
[----:B------:R-:W-:Y:S06]  /*33c0*/  BRA `(.L_x_13822) ;  /* 0x0000000000447947 */ /* 0x000fec0003800000 */
.L_x_13843:
        /* <DEDUP_REMOVED lines=12> */
.L_x_13842:
[----:B0-----:R-:W2:Y:S02]  /*3490*/  LDG.E.64 R4, desc[UR36][R22.64] ;  /* 0x0000002416047981 */ /* 0x001ea4000c1e1b00 */
[----:B--2---:R-:W0:Y:S01]  /*34a0*/  I2F.F64.U64 R4, R4 ;  /* 0x0000000400047312 */ /* 0x004e220000301800 */
[----:B------:R-:W-:Y:S05]  /*34b0*/  BRA `(.L_x_13822) ;  /* 0x0000000000087947 */ /* 0x000fea0003800000 */
.L_x_13841:
[----:B------:R-:W0:Y:S02]  /*34c0*/  LDG.E R4, desc[UR36][R22.64] ;  /* 0x0000002416047981 */ /* 0x000e24000c1e1900 */
[----:B0-----:R-:W0:Y:S02]  /*34d0*/  I2F.F64.U32 R4, R4 ;  /* 0x0000000400047312 */ /* 0x001e240000201800 */
.L_x_13822:
[----:B------:R-:W-:Y:S05]  /*34e0*/  BSYNC.RECONVERGENT B6 ;  /* 0x0000000000067941 */ /* 0x000fea0003800200 */
.L_x_13816:
[----:B------:R-:W1:Y:S01]  /*34f0*/  LDCU.64 UR6, c[0x0][0x5e8] ;  /* 0x0000bd00ff0677ac */ /* 0x000e620008000a00 */
[----:B0-2--5:R-:W-:Y:S01]  /*3500*/  DADD R2, -R4, 1 ;  /* 0x3ff0000004027429 */ /* 0x025fe20000000100 */
[----:B------:R-:W-:-:S04]  /*3510*/  UPRMT UR4, UR43, 0x9910, URZ ;  /* 0x000099102b047896 */ /* 0x000fc800080000ff */
[----:B------:R-:W-:-:S03]  /*3520*/  UISETP.GT.AND UP0, UPT, UR4, 0x9, UPT ;  /* 0x000000090400788c */ /* 0x000fc6000bf04270 */
[----:B-1-34-:R-:W-:-:S08]  /*3530*/  DMUL R16, R2, R16 ;  /* 0x0000001002107228 */ /* 0x01afd00000000000 */
[----:B------:R-:W-:Y:S01]  /*3540*/  DMUL R4, R16, R4 ;  /* 0x0000000410047228 */ /* 0x000fe20000000000 */
        /* <DEDUP_REMOVED lines=14> */
.L_x_13848:
[----:B------:R-:W0:Y:S02]  /*3630*/  F2I.S64.F64.TRUNC R4, R4 ;  /* 0x0000000400047311 */ /* 0x000e24000030d900 */
[----:B0-----:R-:W-:-:S05]  /*3640*/  IMAD.MOV.U32 R7, RZ, RZ, R4 ;  /* 0x000000ffff077224 */ /* 0x001fca00078e0004 */
[----:B------:R0:W-:Y:S01]  /*3650*/  STG.E.U8 desc[UR36][R2.64], R7 ;  /* 0x0000000702007986 */ /* 0x0001e2000c101124 */
[----:B------:R-:W-:Y:S05]  /*3660*/  BRA `(.L_x_13850) ;  /* 0x0000000c00e47947 */ /* 0x000fea0003800000 */
.L_x_13847:
        /* <DEDUP_REMOVED lines=9> */
.L_x_13852:
[----:B------:R-:W0:Y:S02]  /*3700*/  F2I.F64.TRUNC R5, R4 ;  /* 0x0000000400057311 */ /* 0x000e24000030d100 */
[----:B0-----:R0:W-:Y:S01]  /*3710*/  STG.E desc[UR36][R2.64], R5 ;  /* 0x0000000502007986 */ /* 0x0011e2000c101924 */
[----:B------:R-:W-:Y:S05]  /*3720*/  BRA `(.L_x_13850) ;  /* 0x0000000c00b47947 */ /* 0x000fea0003800000 */
.L_x_13851:
[----:B------:R-:W0:Y:S02]  /*3730*/  F2I.F64.TRUNC R5, R4 ;  /* 0x0000000400057311 */ /* 0x000e24000030d100 */
[----:B0-----:R0:W-:Y:S01]  /*3740*/  STG.E.U16 desc[UR36][R2.64], R5 ;  /* 0x0000000502007986 */ /* 0x0011e2000c101524 */
[----:B------:R-:W-:Y:S05]  /*3750*/  BRA `(.L_x_13850) ;  /* 0x0000000c00a87947 */ /* 0x000fea0003800000 */
.L_x_13846:
        /* <DEDUP_REMOVED lines=13> */
.L_x_13854:
        /* <DEDUP_REMOVED lines=8> */
.L_x_13853:
        /* <DEDUP_REMOVED lines=14> */
.L_x_13856:
        /* <DEDUP_REMOVED lines=9> */
.L_x_13855:
[----:B------:R4:W-:Y:S01]  /*3a20*/  STG.E.64 desc[UR36][R2.64], R4 ;  /* 0x0000000402007986 */ /* 0x0009e2000c101b24 */
[----:B------:R-:W-:Y:S05]  /*3a30*/  BRA `(.L_x_13850) ;  /* 0x0000000800f07947 */ /* 0x000fea0003800000 */
.L_x_13845:
        /* <DEDUP_REMOVED lines=12> */
.L_x_13859:
[----:B------:R-:W-:-:S05]  /*3b00*/  CS2R R6, SRZ ;  /* 0x0000000000067805 */ /* 0x000fca000001ff00 */
[----:B------:R0:W-:Y:S01]  /*3b10*/  STG.E.128 desc[UR36][R2.64], R4 ;  /* 0x0000000402007986 */ /* 0x0001e2000c101d24 */
[----:B------:R-:W-:Y:S05]  /*3b20*/  BRA `(.L_x_13850) ;  /* 0x0000000800b47947 */ /* 0x000fea0003800000 */
.L_x_13858:
        /* <DEDUP_REMOVED lines=23> */
.L_x_13863:
[----:B------:R-:W-:Y:S05]  /*3ca0*/  BSYNC.RECONVERGENT B0 ;  /* 0x0000000000007941 */ /* 0x000fea0003800200 */
.L_x_13862:
[----:B------:R-:W-:-:S05]  /*3cb0*/  LOP3.LUT R7, R0, 0x80, R7, 0xf8, !PT ;  /* 0x0000008000077812 */ /* 0x000fca00078ef807 */
[----:B------:R0:W-:Y:S01]  /*3cc0*/  STG.E.U8 desc[UR36][R2.64], R7 ;  /* 0x0000000702007986 */ /* 0x0001e2000c101124 */
[----:B------:R-:W-:Y:S05]  /*3cd0*/  BRA `(.L_x_13850) ;  /* 0x0000000800487947 */ /* 0x000fea0003800000 */
.L_x_13861:
        /* <DEDUP_REMOVED lines=19> */
.L_x_13865:
[----:B------:R-:W-:Y:S05]  /*3e10*/  BSYNC.RECONVERGENT B0 ;  /* 0x0000000000007941 */ /* 0x000fea0003800200 */
.L_x_13864:
[----:B------:R-:W-:-:S05]  /*3e20*/  LOP3.LUT R7, R0, 0x80, R7, 0xf8, !PT ;  /* 0x0000008000077812 */ /* 0x000fca00078ef807 */
[----:B------:R0:W-:Y:S01]  /*3e30*/  STG.E.U8 desc[UR36][R2.64], R7 ;  /* 0x0000000702007986 */ /* 0x0001e2000c101124 */
[----:B------:R-:W-:Y:S05]  /*3e40*/  BRA `(.L_x_13850) ;  /* 0x0000000400ec7947 */ /* 0x000fea0003800000 */
.L_x_13860:
        /* <DEDUP_REMOVED lines=8> */
.L_x_13857:
        /* <DEDUP_REMOVED lines=11> */
.L_x_13868:
        /* <DEDUP_REMOVED lines=17> */
.L_x_13871:
[----:B------:R-:W-:-:S04]  /*4090*/  SHF.R.U32.HI R0, RZ, 0x14, R7 ;  /* 0x00000014ff007819 */ /* 0x000fc80000011607 */
[----:B------:R-:W-:-:S04]  /*40a0*/  LOP3.LUT R0, R0, 0x1, RZ, 0xc0, !PT ;  /* 0x0000000100007812 */ /* 0x000fc800078ec0ff */
[----:B------:R-:W-:-:S04]  /*40b0*/  IADD3 R0, PT, PT, R7, 0x487ffff, R0 ;  /* 0x0487ffff07007810 */ /* 0x000fc80007ffe000 */
[----:B------:R-:W-:-:S04]  /*40c0*/  SHF.R.U32.HI R0, RZ, 0x14, R0 ;  /* 0x00000014ff007819 */ /* 0x000fc80000011600 */
[----:B------:R-:W-:-:S07]  /*40d0*/  LOP3.LUT R4, R0, 0xff, RZ, 0xc0, !PT ;  /* 0x000000ff00047812 */ /* 0x000fce00078ec0ff */
.L_x_13872:
[----:B------:R-:W-:-:S04]  /*40e0*/  SHF.R.U32.HI R5, RZ, 0x18, R7 ;  /* 0x00000018ff057819 */ /* 0x000fc80000011607 */
[----:B------:R-:W-:-:S04]  /*40f0*/  LOP3.LUT R4, R4, 0x80, R5, 0xf8, !PT ;  /* 0x0000008004047812 */ /* 0x000fc800078ef805 */
[----:B------:R-:W-:-:S07]  /*4100*/  PRMT R0, R4, 0x7610, R0 ;  /* 0x0000761004007816 */ /* 0x000fce0000000000 */
.L_x_13870:
[----:B------:R-:W-:Y:S05]  /*4110*/  BSYNC.RECONVERGENT B0 ;  /* 0x0000000000007941 */ /* 0x000fea0003800200 */
.L_x_13869:
[----:B------:R0:W-:Y:S01]  /*4120*/  STG.E.U8 desc[UR36][R2.64], R0 ;  /* 0x0000000002007986 */ /* 0x0001e2000c101124 */
[----:B------:R-:W-:Y:S05]  /*4130*/  BRA `(.L_x_13850) ;  /* 0x0000000400307947 */ /* 0x000fea0003800000 */
.L_x_13867:
        /* <DEDUP_REMOVED lines=17> */
.L_x_13875:
[----:B------:R-:W-:-:S04]  /*4250*/  SHF.R.U32.HI R0, RZ, 0x15, R7 ;  /* 0x00000015ff007819 */ /* 0x000fc80000011607 */
[----:B------:R-:W-:-:S04]  /*4260*/  LOP3.LUT R0, R0, 0x1, RZ, 0xc0, !PT ;  /* 0x0000000100007812 */ /* 0x000fc800078ec0ff */
[----:B------:R-:W-:-:S04]  /*4270*/  IADD3 R0, PT, PT, R7, 0x88fffff, R0 ;  /* 0x088fffff07007810 */ /* 0x000fc80007ffe000 */
[----:B------:R-:W-:-:S04]  /*4280*/  SHF.R.U32.HI R0, RZ, 0x15, R0 ;  /* 0x00000015ff007819 */ /* 0x000fc80000011600 */
[----:B------:R-:W-:-:S07]  /*4290*/  LOP3.LUT R4, R0, 0xff, RZ, 0xc0, !PT ;  /* 0x000000ff00047812 */ /* 0x000fce00078ec0ff */
.L_x_13876:
[----:B------:R-:W-:-:S04]  /*42a0*/  SHF.R.U32.HI R5, RZ, 0x18, R7 ;  /* 0x00000018ff057819 */ /* 0x000fc80000011607 */
[----:B------:R-:W-:-:S04]  /*42b0*/  LOP3.LUT R4, R4, 0x80, R5, 0xf8, !PT ;  /* 0x0000008004047812 */ /* 0x000fc800078ef805 */
[----:B------:R-:W-:-:S07]  /*42c0*/  PRMT R0, R4, 0x7610, R0 ;  /* 0x0000761004007816 */ /* 0x000fce0000000000 */
.L_x_13874:
[----:B------:R-:W-:Y:S05]  /*42d0*/  BSYNC.RECONVERGENT B0 ;  /* 0x0000000000007941 */ /* 0x000fea0003800200 */
.L_x_13873:
[----:B------:R0:W-:Y:S01]  /*42e0*/  STG.E.U8 desc[UR36][R2.64], R0 ;  /* 0x0000000002007986 */ /* 0x0001e2000c101124 */
[----:B------:R-:W-:Y:S05]  /*42f0*/  BRA `(.L_x_13850) ;  /* 0x0000000000c07947 */ /* 0x000fea0003800000 */
.L_x_13866:
[----:B------:R-:W-:-:S09]  /*4300*/  UISETP.NE.AND UP0, UPT, UR4, 0x1c, UPT ;  /* 0x0000001c0400788c */ /* 0x000fd2000bf05270 */
[----:B------:R-:W-:Y:S05]  /*4310*/  BRA.U !UP0, `(.L_x_13877) ;  /* 0x0000000108b07547 */ /* 0x000fea000b800000 */
[----:B------:R-:W-:-:S09]  /*4320*/  UISETP.NE.AND UP0, UPT, UR4, 0x1d, UPT ;  /* 0x0000001d0400788c */ /* 0x000fd2000bf05270 */
[----:B------:R-:W-:Y:S05]  /*4330*/  BRA.U !UP0, `(.L_x_13878) ;  /* 0x00000001089c7547 */ /* 0x000fea000b800000 */
[----:B------:R-:W-:-:S09]  /*4340*/  UISETP.NE.AND UP0, UPT, UR4, 0x2c, UPT ;  /* 0x0000002c0400788c */ /* 0x000fd2000bf05270 */
[----:B------:R-:W-:Y:S05]  /*4350*/  BRA.U !UP0, `(.L_x_13879) ;  /* 0x0000000108447547 */ /* 0x000fea000b800000 */
.L_x_13849:
        /* <DEDUP_REMOVED lines=16> */
.L_x_13880:
[----:B------:R-:W-:Y:S05]  /*4460*/  BRA `(.L_x_13850) ;  /* 0x0000000000647947 */ /* 0x000fea0003800000 */
.L_x_13879:
        /* <DEDUP_REMOVED lines=20> */
.L_x_13878:
[----:B------:R-:W0:Y:S02]  /*45b0*/  F2I.U64.F64.TRUNC R4, R4 ;  /* 0x0000000400047311 */ /* 0x000e24000030d800 */
[----:B0-----:R0:W-:Y:S01]  /*45c0*/  STG.E.64 desc[UR36][R2.64], R4 ;  /* 0x0000000402007986 */ /* 0x0011e2000c101b24 */
[----:B------:R-:W-:Y:S05]  /*45d0*/  BRA `(.L_x_13850) ;  /* 0x0000000000087947 */ /* 0x000fea0003800000 */
.L_x_13877:
[----:B------:R-:W0:Y:S02]  /*45e0*/  F2I.U32.F64.TRUNC R5, R4 ;  /* 0x0000000400057311 */ /* 0x000e24000030d000 */
[----:B0-----:R0:W-:Y:S02]  /*45f0*/  STG.E desc[UR36][R2.64], R5 ;  /* 0x0000000502007986 */ /* 0x0011e4000c101924 */
.L_x_13850:
[----:B------:R-:W-:-:S07]  /*4600*/  VIADD R19, R19, 0x80 ;  /* 0x0000008013137836 */ /* 0x000fce0000000000 */
.L_x_13785:
[----:B------:R-:W-:Y:S05]  /*4610*/  BSYNC.RECONVERGENT B7 ;  /* 0x0000000000077941 */ /* 0x000fea0003800200 */
.L_x_13784:
        /* <DEDUP_REMOVED lines=358> */
.L_x_13883:
        /* <DEDUP_REMOVED lines=18> */
.L_x_13888:
[----:B------:R-:W2:Y:S02]  /*5da0*/  LDG.E.U8 R2, desc[UR36][R2.64] ;  /* 0x0000002402027981 */ /* 0x000ea4000c1e1100 */
[----:B--2---:R0:W1:Y:S01]  /*5db0*/  I2F.F64.U16 R16, R2 ;  /* 0x0000000200107312 */ /* 0x0040620000101800 */
[----:B------:R-:W-:Y:S05]  /*5dc0*/  BRA `(.L_x_13890) ;  /* 0x0000000c00607947 */ /* 0x000fea0003800000 */
.L_x_13887:
        /* <DEDUP_REMOVED lines=9> */
.L_x_13892:
[----:B------:R-:W2:Y:S02]  /*5e60*/  LDG.E R2, desc[UR36][R2.64] ;  /* 0x0000002402027981 */ /* 0x000ea4000c1e1900 */
[----:B--2---:R3:W4:Y:S01]  /*5e70*/  I2F.F64 R16, R2 ;  /* 0x0000000200107312 */ /* 0x0047220000201c00 */
[----:B------:R-:W-:Y:S05]  /*5e80*/  BRA `(.L_x_13890) ;  /* 0x0000000c00307947 */ /* 0x000fea0003800000 */
.L_x_13891:
[----:B------:R-:W2:Y:S02]  /*5e90*/  LDG.E.U16 R2, desc[UR36][R2.64] ;  /* 0x0000002402027981 */ /* 0x000ea4000c1e1500 */
[----:B--2---:R0:W1:Y:S01]  /*5ea0*/  I2F.F64.S16 R16, R2 ;  /* 0x0000000200107312 */ /* 0x0040620000101c00 */
[----:B------:R-:W-:Y:S05]  /*5eb0*/  BRA `(.L_x_13890) ;  /* 0x0000000c00247947 */ /* 0x000fea0003800000 */
.L_x_13886:
        /* <DEDUP_REMOVED lines=10> */
.L_x_13894:
[----:B------:R-:W2:Y:S02]  /*5f60*/  LDG.E.U16 R0, desc[UR36][R2.64] ;  /* 0x0000002402007981 */ /* 0x000ea4000c1e1500 */
[----:B--2---:R-:W-:-:S05]  /*5f70*/  HADD2.F32 R0, -RZ, R0.H0_H0 ;  /* 0x20000000ff007230 */ /* 0x004fca0000004100 */
[----:B------:R-:W-:-:S04]  /*5f80*/  FMUL.FTZ R0, R0, 1 ;  /* 0x3f80000000007820 */ /* 0x000fc80000410000 */
[----:B------:R0:W1:Y:S01]  /*5f90*/  F2F.F64.F32 R16, R0 ;  /* 0x0000000000107310 */ /* 0x0000620000201800 */
[----:B------:R-:W-:Y:S05]  /*5fa0*/  BRA `(.L_x_13890) ;  /* 0x0000000800e87947 */ /* 0x000fea0003800000 */
.L_x_13893:
        /* <DEDUP_REMOVED lines=10> */
.L_x_13896:
[----:B------:R-:W2:Y:S02]  /*6050*/  LDG.E.U16 R2, desc[UR36][R2.64] ;  /* 0x0000002402027981 */ /* 0x000ea4000c1e1500 */
[----:B--2---:R-:W-:-:S05]  /*6060*/  HADD2.F32 R0, -RZ, R2.H0_H0 ;  /* 0x20000002ff007230 */ /* 0x004fca0000004100 */
[----:B------:R-:W-:-:S04]  /*6070*/  FMUL.FTZ R0, R0, 1 ;  /* 0x3f80000000007820 */ /* 0x000fc80000410000 */
[----:B------:R0:W1:Y:S01]  /*6080*/  F2F.F64.F32 R16, R0 ;  /* 0x0000000000107310 */ /* 0x0000620000201800 */
[----:B------:R-:W-:Y:S05]  /*6090*/  BRA `(.L_x_13890) ;  /* 0x0000000800ac7947 */ /* 0x000fea0003800000 */
.L_x_13895:
[----:B------:R0:W5:Y:S01]  /*60a0*/  LDG.E.64 R16, desc[UR36][R2.64] ;  /* 0x0000002402107981 */ /* 0x000162000c1e1b00 */
[----:B------:R-:W-:Y:S05]  /*60b0*/  BRA `(.L_x_13890) ;  /* 0x0000000800a47947 */ /* 0x000fea0003800000 */
.L_x_13885:
        /* <DEDUP_REMOVED lines=13> */
.L_x_13899:
[----:B------:R0:W5:Y:S01]  /*6190*/  LDG.E.64 R16, desc[UR36][R2.64] ;  /* 0x0000002402107981 */ /* 0x000162000c1e1b00 */
[----:B------:R-:W-:Y:S05]  /*61a0*/  BRA `(.L_x_13890) ;  /* 0x0000000800687947 */ /* 0x000fea0003800000 */
.L_x_13898:
        /* <DEDUP_REMOVED lines=27> */
.L_x_13901:
        /* <DEDUP_REMOVED lines=14> */
.L_x_13900:
[----:B------:R-:W2:Y:S02]  /*6440*/  LDG.E.U16 R0, desc[UR36][R2.64] ;  /* 0x0000002402007981 */ /* 0x000ea4000c1e1500 */
[----:B--2---:R-:W-:-:S04]  /*6450*/  IMAD.U32 R0, R0, 0x10000, RZ ;  /* 0x0001000000007824 */ /* 0x004fc800078e00ff */
[----:B------:R-:W-:-:S04]  /*6460*/  FMUL.FTZ R0, R0, 1 ;  /* 0x3f80000000007820 */ /* 0x000fc80000410000 */
[----:B------:R0:W1:Y:S01]  /*6470*/  F2F.F64.F32 R16, R0 ;  /* 0x0000000000107310 */ /* 0x0000620000201800 */
[----:B------:R-:W-:Y:S05]  /*6480*/  BRA `(.L_x_13890) ;  /* 0x0000000400b07947 */ /* 0x000fea0003800000 */
.L_x_13897:
        /* <DEDUP_REMOVED lines=11> */
.L_x_13904:
        /* <DEDUP_REMOVED lines=21> */
.L_x_13906:
[----:B------:R-:W-:Y:S05]  /*6690*/  BSYNC.RECONVERGENT B0 ;  /* 0x0000000000007941 */ /* 0x000fea0003800200 */
.L_x_13905:
[----:B------:R-:W-:Y:S02]  /*66a0*/  SHF.L.U32 R0, R0, 0x14, RZ ;  /* 0x0000001400007819 */ /* 0x000fe400000006ff */
[----:B------:R-:W-:-:S04]  /*66b0*/  LEA R2, R2, 0x3b800000, 0x17 ;  /* 0x3b80000002027811 */ /* 0x000fc800078eb8ff */
[----:B------:R-:W-:-:S05]  /*66c0*/  LOP3.LUT R0, R2, R0, R7, 0xfe, !PT ;  /* 0x0000000002007212 */ /* 0x000fca00078efe07 */
[----:B------:R-:W-:-:S04]  /*66d0*/  FMUL.FTZ R0, R0, 1 ;  /* 0x3f80000000007820 */ /* 0x000fc80000410000 */
[----:B------:R0:W1:Y:S01]  /*66e0*/  F2F.F64.F32 R16, R0 ;  /* 0x0000000000107310 */ /* 0x0000620000201800 */
[----:B------:R-:W-:Y:S05]  /*66f0*/  BRA `(.L_x_13890) ;  /* 0x0000000400147947 */ /* 0x000fea0003800000 */
.L_x_13903:
        /* <DEDUP_REMOVED lines=21> */
.L_x_13908:
[----:B------:R-:W-:Y:S05]  /*6850*/  BSYNC.RECONVERGENT B0 ;  /* 0x0000000000007941 */ /* 0x000fea0003800200 */
.L_x_13907:
[----:B------:R-:W-:Y:S01]  /*6860*/  IMAD.SHL.U32 R0, R0, 0x200000, RZ ;  /* 0x0020000000007824 */ /* 0x000fe200078e00ff */
[----:B------:R-:W-:-:S04]  /*6870*/  LEA R2, R2, 0x37800000, 0x17 ;  /* 0x3780000002027811 */ /* 0x000fc800078eb8ff */
[----:B------:R-:W-:-:S05]  /*6880*/  LOP3.LUT R0, R2, R0, R7, 0xfe, !PT ;  /* 0x0000000002007212 */ /* 0x000fca00078efe07 */
[----:B------:R-:W-:-:S04]  /*6890*/  FMUL.FTZ R0, R0, 1 ;  /* 0x3f80000000007820 */ /* 0x000fc80000410000 */
[----:B------:R0:W1:Y:S01]  /*68a0*/  F2F.F64.F32 R16, R0 ;  /* 0x0000000000107310 */ /* 0x0000620000201800 */
[----:B------:R-:W-:Y:S05]  /*68b0*/  BRA `(.L_x_13890) ;  /* 0x0000000000a47947 */ /* 0x000fea0003800000 */
.L_x_13902:
        /* <DEDUP_REMOVED lines=18> */
.L_x_13889:
        /* <DEDUP_REMOVED lines=16> */
.L_x_13911:
[----:B------:R-:W-:Y:S01]  /*6ae0*/  CS2R R16, SRZ ;  /* 0x0000000000107805 */ /* 0x000fe2000001ff00 */
[----:B------:R-:W-:Y:S06]  /*6af0*/  BRA `(.L_x_13890) ;  /* 0x0000000000147947 */ /* 0x000fec0003800000 */
.L_x_13910:
[----:B------:R-:W2:Y:S02]  /*6b00*/  LDG.E.64 R16, desc[UR36][R2.64] ;  /* 0x0000002402107981 */ /* 0x000ea4000c1e1b00 */
[----:B--2---:R-:W0:Y:S01]  /*6b10*/  I2F.F64.U64 R16, R16 ;  /* 0x0000001000107312 */ /* 0x004e220000301800 */
[----:B------:R-:W-:Y:S05]  /*6b20*/  BRA `(.L_x_13890) ;  /* 0x0000000000087947 */ /* 0x000fea0003800000 */
.L_x_13909:
[----:B------:R-:W2:Y:S02]  /*6b30*/  LDG.E R2, desc[UR36][R2.64] ;  /* 0x0000002402027981 */ /* 0x000ea4000c1e1900 */
[----:B--2---:R0:W1:Y:S02]  /*6b40*/  I2F.F64.U32 R16, R2 ;  /* 0x0000000200107312 */ /* 0x0040640000201800 */
.L_x_13890:
[----:B------:R-:W-:Y:S05]  /*6b50*/  BSYNC.RECONVERGENT B6 ;  /* 0x0000000000067941 */ /* 0x000fea0003800200 */
.L_x_13884:
        /* <DEDUP_REMOVED lines=18> */
.L_x_13916:
[----:B------:R-:W0:Y:S02]  /*6c80*/  LDG.E.U8 R4, desc[UR36][R22.64] ;  /* 0x0000002416047981 */ /* 0x000e24000c1e1100 */
[----:B0-----:R-:W0:Y:S01]  /*6c90*/  I2F.F64.U16 R4, R4 ;  /* 0x0000000400047312 */ /* 0x001e220000101800 */
[----:B------:R-:W-:Y:S05]  /*6ca0*/  BRA `(.L_x_13918) ;  /* 0x0000000c00607947 */ /* 0x000fea0003800000 */
.L_x_13915:
        /* <DEDUP_REMOVED lines=9> */
.L_x_13920:
[----:B------:R-:W0:Y:S02]  /*6d40*/  LDG.E R4, desc[UR36][R22.64] ;  /* 0x0000002416047981 */ /* 0x000e24000c1e1900 */
[----:B0-----:R-:W0:Y:S01]  /*6d50*/  I2F.F64 R4, R4 ;  /* 0x0000000400047312 */ /* 0x001e220000201c00 */
[----:B------:R-:W-:Y:S05]  /*6d60*/  BRA `(.L_x_13918) ;  /* 0x0000000c00307947 */ /* 0x000fea0003800000 */
.L_x_13919:
[----:B------:R-:W0:Y:S02]  /*6d70*/  LDG.E.U16 R4, desc[UR36][R22.64] ;  /* 0x0000002416047981 */ /* 0x000e24000c1e1500 */
[----:B0-----:R-:W0:Y:S01]  /*6d80*/  I2F.F64.S16 R4, R4 ;  /* 0x0000000400047312 */ /* 0x001e220000101c00 */
[----:B------:R-:W-:Y:S05]  /*6d90*/  BRA `(.L_x_13918) ;  /* 0x0000000c00247947 */ /* 0x000fea0003800000 */
.L_x_13914:
        /* <DEDUP_REMOVED lines=8> */
[----:B0-----:R-:W0:Y:S01]  /*6e20*/  F2F.F64.F32 R4, R4 ;  /* 0x0000000400047310 */ /* 0x001e220000201800 */
[----:B------:R-:W-:Y:S05]  /*6e30*/  BRA `(.L_x_13918) ;  /* 0x0000000800fc7947 */ /* 0x000fea0003800000 */
.L_x_13922:
[----:B0-----:R-:W3:Y:S02]  /*6e40*/  LDG.E.U16 R0, desc[UR36][R22.64] ;  /* 0x0000002416007981 */ /* 0x001ee4000c1e1500 */
[----:B---3--:R-:W-:-:S05]  /*6e50*/  HADD2.F32 R0, -RZ, R0.H0_H0 ;  /* 0x20000000ff007230 */ /* 0x008fca0000004100 */
[----:B------:R-:W-:-:S04]  /*6e60*/  FMUL.FTZ R0, R0, 1 ;  /* 0x3f80000000007820 */ /* 0x000fc80000410000 */
[----:B------:R0:W3:Y:S01]  /*6e70*/  F2F.F64.F32 R4, R0 ;  /* 0x0000000000047310 */ /* 0x0000e20000201800 */
[----:B------:R-:W-:Y:S05]  /*6e80*/  BRA `(.L_x_13918) ;  /* 0x0000000800e87947 */ /* 0x000fea0003800000 */
.L_x_13921:
        /* <DEDUP_REMOVED lines=10> */
.L_x_13924:
[----:B------:R-:W0:Y:S02]  /*6f30*/  LDG.E.U16 R22, desc[UR36][R22.64] ;  /* 0x0000002416167981 */ /* 0x000e24000c1e1500 */
[----:B0-----:R-:W-:-:S05]  /*6f40*/  HADD2.F32 R0, -RZ, R22.H0_H0 ;  /* 0x20000016ff007230 */ /* 0x001fca0000004100 */
[----:B------:R-:W-:-:S04]  /*6f50*/  FMUL.FTZ R0, R0, 1 ;  /* 0x3f80000000007820 */ /* 0x000fc80000410000 */
[----:B------:R0:W3:Y:S01]  /*6f60*/  F2F.F64.F32 R4, R0 ;  /* 0x0000000000047310 */ /* 0x0000e20000201800 */
[----:B------:R-:W-:Y:S05]  /*6f70*/  BRA `(.L_x_13918) ;  /* 0x0000000800ac7947 */ /* 0x000fea0003800000 */
.L_x_13923:
[----:B0-----:R0:W5:Y:S01]  /*6f80*/  LDG.E.64 R4, desc[UR36][R22.64] ;  /* 0x0000002416047981 */ /* 0x001162000c1e1b00 */
[----:B------:R-:W-:Y:S05]  /*6f90*/  BRA `(.L_x_13918) ;  /* 0x0000000800a47947 */ /* 0x000fea0003800000 */
.L_x_13913:
        /* <DEDUP_REMOVED lines=9> */
[----:B------:R-:W-:Y:S02]  /*7030*/  MOV R4, RZ ;  /* 0x000000ff00047202 */ /* 0x000fe40000000f00 */
[----:B---3--:R-:W-:-:S04]  /*7040*/  ISETP.NE.AND P0, PT, R22, RZ, PT ;  /* 0x000000ff1600720c */ /* 0x008fc80003f05270 */
[----:B0-----:R-:W-:Y:S01]  /*7050*/  FSEL R5, RZ, 1.875, !P0 ;  /* 0x3ff00000ff057808 */ /* 0x001fe20004000000 */
[----:B------:R-:W-:Y:S08]  /*7060*/  BRA `(.L_x_13918) ;  /* 0x0000000800707947 */ /* 0x000ff00003800000 */
.L_x_13927:
[----:B0-----:R0:W5:Y:S01]  /*7070*/  LDG.E.64 R4, desc[UR36][R22.64] ;  /* 0x0000002416047981 */ /* 0x001162000c1e1b00 */
[----:B------:R-:W-:Y:S05]  /*7080*/  BRA `(.L_x_13918) ;  /* 0x0000000800687947 */ /* 0x000fea0003800000 */
.L_x_13926:
        /* <DEDUP_REMOVED lines=27> */
.L_x_13929:
        /* <DEDUP_REMOVED lines=14> */
.L_x_13928:
[----:B0-----:R-:W3:Y:S02]  /*7320*/  LDG.E.U16 R0, desc[UR36][R22.64] ;  /* 0x0000002416007981 */ /* 0x001ee4000c1e1500 */
[----:B---3--:R-:W-:-:S05]  /*7330*/  SHF.L.U32 R0, R0, 0x10, RZ ;  /* 0x0000001000007819 */ /* 0x008fca00000006ff */
[----:B------:R-:W-:-:S04]  /*7340*/  FMUL.FTZ R0, R0, 1 ;  /* 0x3f80000000007820 */ /* 0x000fc80000410000 */
[----:B------:R0:W3:Y:S01]  /*7350*/  F2F.F64.F32 R4, R0 ;  /* 0x0000000000047310 */ /* 0x0000e20000201800 */
[----:B------:R-:W-:Y:S05]  /*7360*/  BRA `(.L_x_13918) ;  /* 0x0000000400b07947 */ /* 0x000fea0003800000 */
.L_x_13925:
        /* <DEDUP_REMOVED lines=11> */
.L_x_13932:
        /* <DEDUP_REMOVED lines=21> */
.L_x_13934:
[----:B------:R-:W-:Y:S05]  /*7570*/  BSYNC.RECONVERGENT B0 ;  /* 0x0000000000007941 */ /* 0x000fea0003800200 */
.L_x_13933:
[----:B------:R-:W-:Y:S01]  /*7580*/  IMAD.SHL.U32 R0, R0, 0x100000, RZ ;  /* 0x0010000000007824 */ /* 0x000fe200078e00ff */
[----:B------:R-:W-:-:S04]  /*7590*/  LEA R2, R2, 0x3b800000, 0x17 ;  /* 0x3b80000002027811 */ /* 0x000fc800078eb8ff */
[----:B------:R-:W-:-:S05]  /*75a0*/  LOP3.LUT R0, R2, R0, R7, 0xfe, !PT ;  /* 0x0000000002007212 */ /* 0x000fca00078efe07 */
[----:B------:R-:W-:-:S04]  /*75b0*/  FMUL.FTZ R0, R0, 1 ;  /* 0x3f80000000007820 */ /* 0x000fc80000410000 */
[----:B------:R0:W3:Y:S01]  /*75c0*/  F2F.F64.F32 R4, R0 ;  /* 0x0000000000047310 */ /* 0x0000e20000201800 */
[----:B------:R-:W-:Y:S05]  /*75d0*/  BRA `(.L_x_13918) ;  /* 0x0000000400147947 */ /* 0x000fea0003800000 */
.L_x_13931:
        /* <DEDUP_REMOVED lines=21> */
.L_x_13936:
[----:B------:R-:W-:Y:S05]  /*7730*/  BSYNC.RECONVERGENT B0 ;  /* 0x0000000000007941 */ /* 0x000fea0003800200 */
.L_x_13935:
[----:B------:R-:W-:Y:S02]  /*7740*/  SHF.L.U32 R0, R0, 0x15, RZ ;  /* 0x0000001500007819 */ /* 0x000fe400000006ff */
[----:B------:R-:W-:-:S04]  /*7750*/  LEA R2, R2, 0x37800000, 0x17 ;  /* 0x3780000002027811 */ /* 0x000fc800078eb8ff */
[----:B------:R-:W-:-:S05]  /*7760*/  LOP3.LUT R0, R2, R0, R7, 0xfe, !PT ;  /* 0x0000000002007212 */ /* 0x000fca00078efe07 */
[----:B------:R-:W-:-:S04]  /*7770*/  FMUL.FTZ R0, R0, 1 ;  /* 0x3f80000000007820 */ /* 0x000fc80000410000 */
[----:B------:R0:W3:Y:S01]  /*7780*/  F2F.F64.F32 R4, R0 ;  /* 0x0000000000047310 */ /* 0x0000e20000201800 */
[----:B------:R-:W-:Y:S05]  /*7790*/  BRA `(.L_x_13918) ;  /* 0x0000000000a47947 */ /* 0x000fea0003800000 */
.L_x_13930:
        /* <DEDUP_REMOVED lines=18> */
.L_x_13917:
        /* <DEDUP_REMOVED lines=16> */
.L_x_13939:
[----:B------:R-:W-:Y:S01]  /*79c0*/  CS2R R4, SRZ ;  /* 0x0000000000047805 */ /* 0x000fe2000001ff00 */
[----:B------:R-:W-:Y:S06]  /*79d0*/  BRA `(.L_x_13918) ;  /* 0x0000000000147947 */ /* 0x000fec0003800000 */
.L_x_13938:
[----:B0-----:R-:W3:Y:S02]  /*79e0*/  LDG.E.64 R4, desc[UR36][R22.64] ;  /* 0x0000002416047981 */ /* 0x001ee4000c1e1b00 */
[----:B---3--:R-:W0:Y:S01]  /*79f0*/  I2F.F64.U64 R4, R4 ;  /* 0x0000000400047312 */ /* 0x008e220000301800 */
[----:B------:R-:W-:Y:S05]  /*7a00*/  BRA `(.L_x_13918) ;  /* 0x0000000000087947 */ /* 0x000fea0003800000 */
.L_x_13937:
[----:B------:R-:W0:Y:S02]  /*7a10*/  LDG.E R4, desc[UR36][R22.64] ;  /* 0x0000002416047981 */ /* 0x000e24000c1e1900 */
[----:B0-----:R-:W0:Y:S02]  /*7a20*/  I2F.F64.U32 R4, R4 ;  /* 0x0000000400047312 */ /* 0x001e240000201800 */
.L_x_13918:
[----:B------:R-:W-:Y:S05]  /*7a30*/  BSYNC.RECONVERGENT B6 ;  /* 0x0000000000067941 */ /* 0x000fea0003800200 */
.L_x_13912:
[----:B------:R-:W1:Y:S01]  /*7a40*/  LDCU.64 UR6, c[0x0][0x5e8] ;  /* 0x0000bd00ff0677ac */ /* 0x000e620008000a00 */
[----:B0--3-5:R-:W-:Y:S01]  /*7a50*/  DADD R2, -R4, 1 ;  /* 0x3ff0000004027429 */ /* 0x029fe20000000100 */
[----:B------:R-:W-:-:S04]  /*7a60*/  UPRMT UR4, UR43, 0x9910, URZ ;  /* 0x000099102b047896 */ /* 0x000fc800080000ff */
[----:B------:R-:W-:-:S03]  /*7a70*/  UISETP.GT.AND UP0, UPT, UR4, 0x9, UPT ;  /* 0x000000090400788c */ /* 0x000fc6000bf04270 */
[----:B-12-4-:R-:W-:-:S08]  /*7a80*/  DMUL R16, R2, R16 ;  /* 0x0000001002107228 */ /* 0x016fd00000000000 */
[----:B------:R-:W-:Y:S01]  /*7a90*/  DMUL R4, R16, R4 ;  /* 0x0000000410047228 */ /* 0x000fe20000000000 */
        /* <DEDUP_REMOVED lines=14> */
.L_x_13943:
[----:B------:R-:W0:Y:S02]  /*7b80*/  F2I.S64.F64.TRUNC R4, R4 ;  /* 0x0000000400047311 */ /* 0x000e24000030d900 */
[----:B0-----:R-:W-:-:S05]  /*7b90*/  MOV R7, R4 ;  /* 0x0000000400077202 */ /* 0x001fca0000000f00 */
[----:B------:R0:W-:Y:S01]  /*7ba0*/  STG.E.U8 desc[UR36][R2.64], R7 ;  /* 0x0000000702007986 */ /* 0x0001e2000c101124 */
[----:B------:R-:W-:Y:S05]  /*7bb0*/  BRA `(.L_x_13945) ;  /* 0x0000000c00e07947 */ /* 0x000fea0003800000 */
.L_x_13942:
        /* <DEDUP_REMOVED lines=9> */
.L_x_13947:
[----:B------:R-:W0:Y:S02]  /*7c50*/  F2I.F64.TRUNC R5, R4 ;  /* 0x0000000400057311 */ /* 0x000e24000030d100 */
[----:B0-----:R0:W-:Y:S01]  /*7c60*/  STG.E desc[UR36][R2.64], R5 ;  /* 0x0000000502007986 */ /* 0x0011e2000c101924 */
[----:B------:R-:W-:Y:S05]  /*7c70*/  BRA `(.L_x_13945) ;  /* 0x0000000c00b07947 */ /* 0x000fea0003800000 */
.L_x_13946:
[----:B------:R-:W0:Y:S02]  /*7c80*/  F2I.F64.TRUNC R5, R4 ;  /* 0x0000000400057311 */ /* 0x000e24000030d100 */
[----:B0-----:R0:W-:Y:S01]  /*7c90*/  STG.E.U16 desc[UR36][R2.64], R5 ;  /* 0x0000000502007986 */ /* 0x0011e2000c101524 */
[----:B------:R-:W-:Y:S05]  /*7ca0*/  BRA `(.L_x_13945) ;  /* 0x0000000c00a47947 */ /* 0x000fea0003800000 */
.L_x_13941:
        /* <DEDUP_REMOVED lines=13> */
.L_x_13949:
        /* <DEDUP_REMOVED lines=8> */
.L_x_13948:
        /* <DEDUP_REMOVED lines=14> */
.L_x_13951:
        /* <DEDUP_REMOVED lines=9> */
.L_x_13950:
[----:B------:R0:W-:Y:S01]  /*7f70*/  STG.E.64 desc[UR36][R2.64], R4 ;  /* 0x0000000402007986 */ /* 0x0001e2000c101b24 */
[----:B------:R-:W-:Y:S05]  /*7f80*/  BRA `(.L_x_13945) ;  /* 0x0000000800ec7947 */ /* 0x000fea0003800000 */
.L_x_13940:
        /* <DEDUP_REMOVED lines=13> */
.L_x_13955:
        /* <DEDUP_REMOVED lines=22> */
.L_x_13958:
[----:B------:R-:W-:-:S04]  /*81c0*/  SHF.R.U32.HI R5, RZ, 0x18, R7 ;  /* 0x00000018ff057819 */ /* 0x000fc80000011607 */
[----:B------:R-:W-:-:S07]  /*81d0*/  LOP3.LUT R0, R0, 0x80, R5, 0xf8, !PT ;  /* 0x0000008000007812 */ /* 0x000fce00078ef805 */
.L_x_13957:
[----:B------:R-:W-:Y:S05]  /*81e0*/  BSYNC.RECONVERGENT B0 ;  /* 0x0000000000007941 */ /* 0x000fea0003800200 */
.L_x_13956:
[----:B------:R0:W-:Y:S01]  /*81f0*/  STG.E.U8 desc[UR36][R2.64], R0 ;  /* 0x0000000002007986 */ /* 0x0001e2000c101124 */
[----:B------:R-:W-:Y:S05]  /*8200*/  BRA `(.L_x_13945) ;  /* 0x00000008004c7947 */ /* 0x000fea0003800000 */
.L_x_13954:
        /* <DEDUP_REMOVED lines=22> */
.L_x_13961:
[----:B------:R-:W-:-:S04]  /*8370*/  SHF.R.U32.HI R5, RZ, 0x18, R7 ;  /* 0x00000018ff057819 */ /* 0x000fc80000011607 */
[----:B------:R-:W-:-:S07]  /*8380*/  LOP3.LUT R0, R0, 0x80, R5, 0xf8, !PT ;  /* 0x0000008000007812 */ /* 0x000fce00078ef805 */
.L_x_13960:
[----:B------:R-:W-:Y:S05]  /*8390*/  BSYNC.RECONVERGENT B0 ;  /* 0x0000000000007941 */ /* 0x000fea0003800200 */
.L_x_13959:
[----:B------:R0:W-:Y:S01]  /*83a0*/  STG.E.U8 desc[UR36][R2.64], R0 ;  /* 0x0000000002007986 */ /* 0x0001e2000c101124 */
[----:B------:R-:W-:Y:S05]  /*83b0*/  BRA `(.L_x_13945) ;  /* 0x0000000400e07947 */ /* 0x000fea0003800000 */
.L_x_13953:
        /* <DEDUP_REMOVED lines=26> */
.L_x_13963:
[----:B------:R-:W0:Y:S02]  /*8560*/  F2I.U64.F64.TRUNC R4, R4 ;  /* 0x0000000400047311 */ /* 0x000e24000030d800 */
[----:B0-----:R0:W-:Y:S01]  /*8570*/  STG.E.64 desc[UR36][R2.64], R4 ;  /* 0x0000000402007986 */ /* 0x0011e2000c101b24 */
[----:B------:R-:W-:Y:S05]  /*8580*/  BRA `(.L_x_13945) ;  /* 0x00000004006c7947 */ /* 0x000fea0003800000 */
.L_x_13962:
[----:B------:R-:W0:Y:S02]  /*8590*/  F2I.U32.F64.TRUNC R5, R4 ;  /* 0x0000000400057311 */ /* 0x000e24000030d000 */
[----:B0-----:R0:W-:Y:S01]  /*85a0*/  STG.E desc[UR36][R2.64], R5 ;  /* 0x0000000502007986 */ /* 0x0011e2000c101924 */
[----:B------:R-:W-:Y:S05]  /*85b0*/  BRA `(.L_x_13945) ;  /* 0x0000000400607947 */ /* 0x000fea0003800000 */
.L_x_13952:
        /* <DEDUP_REMOVED lines=10> */
.L_x_13965:
[----:B------:R-:W-:-:S05]  /*8660*/  CS2R R6, SRZ ;  /* 0x0000000000067805 */ /* 0x000fca000001ff00 */
[----:B------:R4:W-:Y:S01]  /*8670*/  STG.E.128 desc[UR36][R2.64], R4 ;  /* 0x0000000402007986 */ /* 0x0009e2000c101d24 */
[----:B------:R-:W-:Y:S05]  /*8680*/  BRA `(.L_x_13945) ;  /* 0x00000004002c7947 */ /* 0x000fea0003800000 */
.L_x_13964:
[----:B------:R-:W-:-:S09]  /*8690*/  UISETP.NE.AND UP0, UPT, UR4, 0xf, UPT ;  /* 0x0000000f0400788c */ /* 0x000fd2000bf05270 */
[----:B------:R-:W-:Y:S05]  /*86a0*/  BRA.U !UP0, `(.L_x_13966) ;  /* 0x0000000508087547 */ /* 0x000fea000b800000 */
[----:B------:R-:W-:-:S09]  /*86b0*/  UISETP.NE.AND UP0, UPT, UR4, 0x17, UPT ;  /* 0x000000170400788c */ /* 0x000fd2000bf05270 */
[----:B------:R-:W-:Y:S05]  /*86c0*/  BRA.U !UP0, `(.L_x_13967) ;  /* 0x0000000108a07547 */ /* 0x000fea000b800000 */
[----:B------:R-:W-:-:S09]  /*86d0*/  UISETP.NE.AND UP0, UPT, UR4, 0x18, UPT ;  /* 0x000000180400788c */ /* 0x000fd2000bf05270 */
[----:B------:R-:W-:Y:S05]  /*86e0*/  BRA.U !UP0, `(.L_x_13968) ;  /* 0x0000000108447547 */ /* 0x000fea000b800000 */
.L_x_13944:
        /* <DEDUP_REMOVED lines=16> */
.L_x_13969:
[----:B------:R-:W-:Y:S05]  /*87f0*/  BRA `(.L_x_13945) ;  /* 0x0000000000d07947 */ /* 0x000fea0003800000 */
.L_x_13968:
        /* <DEDUP_REMOVED lines=17> */
.L_x_13971:
[----:B------:R-:W-:Y:S05]  /*8910*/  BSYNC.RECONVERGENT B0 ;  /* 0x0000000000007941 */ /* 0x000fea0003800200 */
.L_x_13970:
[----:B------:R-:W-:-:S05]  /*8920*/  LOP3.LUT R7, R0, 0x80, R7, 0xf8, !PT ;  /* 0x0000008000077812 */ /* 0x000fca00078ef807 */
[----:B------:R2:W-:Y:S01]  /*8930*/  STG.E.U8 desc[UR36][R2.64], R7 ;  /* 0x0000000702007986 */ /* 0x0005e2000c101124 */
[----:B------:R-:W-:Y:S05]  /*8940*/  BRA `(.L_x_13945) ;  /* 0x00000000007c7947 */ /* 0x000fea0003800000 */
.L_x_13967:
        /* <DEDUP_REMOVED lines=16> */
.L_x_13973:
[----:B------:R-:W-:Y:S02]  /*8a50*/  ISETP.GT.U32.AND P0, PT, R6, 0x7f800000, PT ;  /* 0x7f8000000600780c */ /* 0x000fe40003f04070 */
[----:B------:R-:W-:-:S04]  /*8a60*/  MOV R0, 0x7f ;  /* 0x0000007f00007802 */ /* 0x000fc80000000f00 */
[----:B------:R-:W-:-:S07]  /*8a70*/  SEL R0, R0, 0x7c, P0 ;  /* 0x0000007c00007807 */ /* 0x000fce0000000000 */
.L_x_13974:
[----:B------:R-:W-:Y:S05]  /*8a80*/  BSYNC.RECONVERGENT B0 ;  /* 0x0000000000007941 */ /* 0x000fea0003800200 */
.L_x_13972:
[----:B------:R-:W-:-:S04]  /*8a90*/  SHF.R.U32.HI R5, RZ, 0x18, R7 ;  /* 0x00000018ff057819 */ /* 0x000fc80000011607 */
[----:B------:R-:W-:-:S05]  /*8aa0*/  LOP3.LUT R5, R0, 0x80, R5, 0xf8, !PT ;  /* 0x0000008000057812 */ /* 0x000fca00078ef805 */
[----:B------:R1:W-:Y:S01]  /*8ab0*/  STG.E.U8 desc[UR36][R2.64], R5 ;  /* 0x0000000502007986 */ /* 0x0003e2000c101124 */
[----:B------:R-:W-:Y:S05]  /*8ac0*/  BRA `(.L_x_13945) ;  /* 0x00000000001c7947 */ /* 0x000fea0003800000 */
.L_x_13966:
[----:B------:R-:W-:Y:S01]  /*8ad0*/  UMOV UR4, 0xf0000000 ;  /* 0xf000000000047882 */ /* 0x000fe20000000000 */
[----:B------:R-:W-:Y:S01]  /*8ae0*/  UMOV UR5, 0x380fffff ;  /* 0x380fffff00057882 */ /* 0x000fe20000000000 */
[----:B------:R-:W0:Y:S01]  /*8af0*/  F2F.F32.F64 R0, R4 ;  /* 0x0000000400007310 */ /* 0x000e220000301000 */
[----:B------:R-:W-:-:S14]  /*8b00*/  DSETP.GEU.AND P0, PT, |R4|, UR4, PT ;  /* 0x0000000404007e2a */ /* 0x000fdc000bf0e200 */
[----:B0-----:R-:W-:-:S05]  /*8b10*/  @!P0 FMUL R0, R0, 1.175494350822287508e-38 ;  /* 0x0080000000008820 */ /* 0x001fca0000400000 */
[----:B------:R-:W-:-:S05]  /*8b20*/  F2FP.BF16.F32.PACK_AB R0, RZ, R0 ;  /* 0x00000000ff00723e */ /* 0x000fca00000010ff */
[----:B------:R0:W-:Y:S02]  /*8b30*/  STG.E.U16 desc[UR36][R2.64], R0 ;  /* 0x0000000002007986 */ /* 0x0001e4000c101524 */
.L_x_13945:
[----:B------:R-:W-:-:S07]  /*8b40*/  VIADD R19, R19, 0x80 ;  /* 0x0000008013137836 */ /* 0x000fce0000000000 */
.L_x_13882:
[----:B------:R-:W-:Y:S05]  /*8b50*/  BSYNC.RECONVERGENT B7 ;  /* 0x0000000000077941 */ /* 0x000fea0003800200 */
.L_x_13881:
        /* <DEDUP_REMOVED lines=358> */
.L_x_13977:
        /* <DEDUP_REMOVED lines=18> */
.L_x_13982:
[----:B------:R-:W2:Y:S02]  /*a2e0*/  LDG.E.U8 R2, desc[UR36][R2.64] ;  /* 0x0000002402027981 */ /* 0x000ea4000c1e1100 */
[----:B--2---:R0:W1:Y:S01]  /*a2f0*/  I2F.F64.U16 R16, R2 ;  /* 0x0000000200107312 */ /* 0x0040620000101800 */
[----:B------:R-:W-:Y:S05]  /*a300*/  BRA `(.L_x_13984) ;  /* 0x0000000c00607947 */ /* 0x000fea0003800000 */
.L_x_13981:
        /* <DEDUP_REMOVED lines=9> */
.L_x_13986:
[----:B------:R-:W2:Y:S02]  /*a3a0*/  LDG.E R2, desc[UR36][R2.64] ;  /* 0x0000002402027981 */ /* 0x000ea4000c1e1900 */
[----:B--2---:R0:W1:Y:S01]  /*a3b0*/  I2F.F64 R16, R2 ;  /* 0x0000000200107312 */ /* 0x0040620000201c00 */
[----:B------:R-:W-:Y:S05]  /*a3c0*/  BRA `(.L_x_13984) ;  /* 0x0000000c00307947 */ /* 0x000fea0003800000 */
.L_x_13985:
[----:B------:R-:W2:Y:S02]  /*a3d0*/  LDG.E.U16 R2, desc[UR36][R2.64] ;  /* 0x0000002402027981 */ /* 0x000ea4000c1e1500 */
[----:B--2---:R0:W1:Y:S01]  /*a3e0*/  I2F.F64.S16 R16, R2 ;  /* 0x0000000200107312 */ /* 0x0040620000101c00 */
[----:B------:R-:W-:Y:S05]  /*a3f0*/  BRA `(.L_x_13984) ;  /* 0x0000000c00247947 */ /* 0x000fea0003800000 */
.L_x_13980:
        /* <DEDUP_REMOVED lines=10> */
.L_x_13988:
[----:B------:R-:W2:Y:S02]  /*a4a0*/  LDG.E.U16 R0, desc[UR36][R2.64] ;  /* 0x0000002402007981 */ /* 0x000ea4000c1e1500 */
[----:B--2---:R-:W-:-:S05]  /*a4b0*/  HADD2.F32 R0, -RZ, R0.H0_H0 ;  /* 0x20000000ff007230 */ /* 0x004fca0000004100 */
[----:B------:R-:W-:-:S04]  /*a4c0*/  FMUL.FTZ R0, R0, 1 ;  /* 0x3f80000000007820 */ /* 0x000fc80000410000 */
[----:B------:R0:W1:Y:S01]  /*a4d0*/  F2F.F64.F32 R16, R0 ;  /* 0x0000000000107310 */ /* 0x0000620000201800 */
[----:B------:R-:W-:Y:S05]  /*a4e0*/  BRA `(.L_x_13984) ;  /* 0x0000000800e87947 */ /* 0x000fea0003800000 */
.L_x_13987:
        /* <DEDUP_REMOVED lines=10> */
.L_x_13990:
[----:B------:R-:W2:Y:S02]  /*a590*/  LDG.E.U16 R2, desc[UR36][R2.64] ;  /* 0x0000002402027981 */ /* 0x000ea4000c1e1500 */
[----:B--2---:R-:W-:-:S05]  /*a5a0*/  HADD2.F32 R0, -RZ, R2.H0_H0 ;  /* 0x20000002ff007230 */ /* 0x004fca0000004100 */
[----:B------:R-:W-:-:S04]  /*a5b0*/  FMUL.FTZ R0, R0, 1 ;  /* 0x3f80000000007820 */ /* 0x000fc80000410000 */
[----:B------:R0:W1:Y:S01]  /*a5c0*/  F2F.F64.F32 R16, R0 ;  /* 0x0000000000107310 */ /* 0x0000620000201800 */
[----:B------:R-:W-:Y:S05]  /*a5d0*/  BRA `(.L_x_13984) ;  /* 0x0000000800ac7947 */ /* 0x000fea0003800000 */
.L_x_13989:
[----:B------:R0:W5:Y:S01]  /*a5e0*/  LDG.E.64 R16, desc[UR36][R2.64] ;  /* 0x0000002402107981 */ /* 0x000162000c1e1b00 */
[----:B------:R-:W-:Y:S05]  /*a5f0*/  BRA `(.L_x_13984) ;  /* 0x0000000800a47947 */ /* 0x000fea0003800000 */
.L_x_13979:
        /* <DEDUP_REMOVED lines=13> */
.L_x_13993:
[----:B------:R0:W5:Y:S01]  /*a6d0*/  LDG.E.64 R16, desc[UR36][R2.64] ;  /* 0x0000002402107981 */ /* 0x000162000c1e1b00 */
[----:B------:R-:W-:Y:S05]  /*a6e0*/  BRA `(.L_x_13984) ;  /* 0x0000000800687947 */ /* 0x000fea0003800000 */
.L_x_13992:
        /* <DEDUP_REMOVED lines=27> */
.L_x_13995:
        /* <DEDUP_REMOVED lines=14> */
.L_x_13994:
[----:B------:R-:W2:Y:S02]  /*a980*/  LDG.E.U16 R0, desc[UR36][R2.64] ;  /* 0x0000002402007981 */ /* 0x000ea4000c1e1500 */
[----:B--2---:R-:W-:-:S05]  /*a990*/  SHF.L.U32 R0, R0, 0x10, RZ ;  /* 0x0000001000007819 */ /* 0x004fca00000006ff */
[----:B------:R-:W-:-:S04]  /*a9a0*/  FMUL.FTZ R0, R0, 1 ;  /* 0x3f80000000007820 */ /* 0x000fc80000410000 */
[----:B------:R0:W1:Y:S01]  /*a9b0*/  F2F.F64.F32 R16, R0 ;  /* 0x0000000000107310 */ /* 0x0000620000201800 */
[----:B------:R-:W-:Y:S05]  /*a9c0*/  BRA `(.L_x_13984) ;  /* 0x0000000400b07947 */ /* 0x000fea0003800000 */
.L_x_13991:
        /* <DEDUP_REMOVED lines=11> */
.L_x_13998:
        /* <DEDUP_REMOVED lines=21> */
.L_x_14000:
[----:B------:R-:W-:Y:S05]  /*abd0*/  BSYNC.RECONVERGENT B0 ;  /* 0x0000000000007941 */ /* 0x000fea0003800200 */
.L_x_13999:
[----:B------:R-:W-:Y:S01]  /*abe0*/  IMAD.SHL.U32 R0, R0, 0x100000, RZ ;  /* 0x0010000000007824 */ /* 0x000fe200078e00ff */
[----:B------:R-:W-:-:S04]  /*abf0*/  LEA R2, R2, 0x3b800000, 0x17 ;  /* 0x3b80000002027811 */ /* 0x000fc800078eb8ff */
[----:B------:R-:W-:-:S05]  /*ac00*/  LOP3.LUT R0, R2, R0, R7, 0xfe, !PT ;  /* 0x0000000002007212 */ /* 0x000fca00078efe07 */
[----:B------:R-:W-:-:S04]  /*ac10*/  FMUL.FTZ R0, R0, 1 ;  /* 0x3f80000000007820 */ /* 0x000fc80000410000 */
[----:B------:R0:W1:Y:S01]  /*ac20*/  F2F.F64.F32 R16, R0 ;  /* 0x0000000000107310 */ /* 0x0000620000201800 */
[----:B------:R-:W-:Y:S05]  /*ac30*/  BRA `(.L_x_13984) ;  /* 0x0000000400147947 */ /* 0x000fea0003800000 */
.L_x_13997:
        /* <DEDUP_REMOVED lines=21> */
.L_x_14002:
[----:B------:R-:W-:Y:S05]  /*ad90*/  BSYNC.RECONVERGENT B0 ;  /* 0x0000000000007941 */ /* 0x000fea0003800200 */
.L_x_14001:
[----:B------:R-:W-:Y:S02]  /*ada0*/  SHF.L.U32 R0, R0, 0x15, RZ ;  /* 0x0000001500007819 */ /* 0x000fe400000006ff */
[----:B------:R-:W-:-:S04]  /*adb0*/  LEA R2, R2, 0x37800000, 0x17 ;  /* 0x3780000002027811 */ /* 0x000fc800078eb8ff */
[----:B------:R-:W-:-:S05]  /*adc0*/  LOP3.LUT R0, R2, R0, R7, 0xfe, !PT ;  /* 0x0000000002007212 */ /* 0x000fca00078efe07 */
[----:B------:R-:W-:-:S04]  /*add0*/  FMUL.FTZ R0, R0, 1 ;  /* 0x3f80000000007820 */ /* 0x000fc80000410000 */
[----:B------:R0:W1:Y:S01]  /*ade0*/  F2F.F64.F32 R16, R0 ;  /* 0x0000000000107310 */ /* 0x0000620000201800 */
[----:B------:R-:W-:Y:S05]  /*adf0*/  BRA `(.L_x_13984) ;  /* 0x0000000000a47947 */ /* 0x000fea0003800000 */
.L_x_13996:
        /* <DEDUP_REMOVED lines=18> */
.L_x_13983:
        /* <DEDUP_REMOVED lines=16> */
.L_x_14005:
[----:B------:R-:W-:Y:S01]  /*b020*/  CS2R R16, SRZ ;  /* 0x0000000000107805 */ /* 0x000fe2000001ff00 */
[----:B------:R-:W-:Y:S06]  /*b030*/  BRA `(.L_x_13984) ;  /* 0x0000000000147947 */ /* 0x000fec0003800000 */
.L_x_14004:
[----:B------:R-:W2:Y:S02]  /*b040*/  LDG.E.64 R16, desc[UR36][R2.64] ;  /* 0x0000002402107981 */ /* 0x000ea4000c1e1b00 */
[----:B--2---:R-:W0:Y:S01]  /*b050*/  I2F.F64.U64 R16, R16 ;  /* 0x0000001000107312 */ /* 0x004e220000301800 */
[----:B------:R-:W-:Y:S05]  /*b060*/  BRA `(.L_x_13984) ;  /* 0x0000000000087947 */ /* 0x000fea0003800000 */
.L_x_14003:
[----:B------:R-:W2:Y:S02]  /*b070*/  LDG.E R2, desc[UR36][R2.64] ;  /* 0x0000002402027981 */ /* 0x000ea4000c1e1900 */
[----:B--2---:R3:W4:Y:S02]  /*b080*/  I2F.F64.U32 R16, R2 ;  /* 0x0000000200107312 */ /* 0x0047240000201800 */
.L_x_13984:
[----:B------:R-:W-:Y:S05]  /*b090*/  BSYNC.RECONVERGENT B6 ;  /* 0x0000000000067941 */ /* 0x000fea0003800200 */
.L_x_13978:
        /* <DEDUP_REMOVED lines=18> */
.L_x_14010:
[----:B------:R-:W0:Y:S02]  /*b1c0*/  LDG.E.U8 R4, desc[UR36][R22.64] ;  /* 0x0000002416047981 */ /* 0x000e24000c1e1100 */
[----:B0-----:R-:W0:Y:S01]  /*b1d0*/  I2F.F64.U16 R4, R4 ;  /* 0x0000000400047312 */ /* 0x001e220000101800 */
[----:B------:R-:W-:Y:S05]  /*b1e0*/  BRA `(.L_x_14012) ;  /* 0x0000000c00607947 */ /* 0x000fea0003800000 */
.L_x_14009:
        /* <DEDUP_REMOVED lines=9> */
.L_x_14014:
[----:B------:R-:W0:Y:S02]  /*b280*/  LDG.E R4, desc[UR36][R22.64] ;  /* 0x0000002416047981 */ /* 0x000e24000c1e1900 */
[----:B0-----:R-:W0:Y:S01]  /*b290*/  I2F.F64 R4, R4 ;  /* 0x0000000400047312 */ /* 0x001e220000201c00 */
[----:B------:R-:W-:Y:S05]  /*b2a0*/  BRA `(.L_x_14012) ;  /* 0x0000000c00307947 */ /* 0x000fea0003800000 */
.L_x_14013:
[----:B------:R-:W0:Y:S02]  /*b2b0*/  LDG.E.U16 R4, desc[UR36][R22.64] ;  /* 0x0000002416047981 */ /* 0x000e24000c1e1500 */
[----:B0-----:R-:W0:Y:S01]  /*b2c0*/  I2F.F64.S16 R4, R4 ;  /* 0x0000000400047312 */ /* 0x001e220000101c00 */
[----:B------:R-:W-:Y:S05]  /*b2d0*/  BRA `(.L_x_14012) ;  /* 0x0000000c00247947 */ /* 0x000fea0003800000 */
.L_x_14008:
        /* <DEDUP_REMOVED lines=10> */
.L_x_14016:
[----:B01----:R-:W3:Y:S02]  /*b380*/  LDG.E.U16 R0, desc[UR36][R22.64] ;  /* 0x0000002416007981 */ /* 0x003ee4000c1e1500 */
[----:B---3--:R-:W-:-:S05]  /*b390*/  HADD2.F32 R0, -RZ, R0.H0_H0 ;  /* 0x20000000ff007230 */ /* 0x008fca0000004100 */
[----:B------:R-:W-:-:S04]  /*b3a0*/  FMUL.FTZ R0, R0, 1 ;  /* 0x3f80000000007820 */ /* 0x000fc80000410000 */
[----:B------:R0:W1:Y:S01]  /*b3b0*/  F2F.F64.F32 R4, R0 ;  /* 0x0000000000047310 */ /* 0x0000620000201800 */
[----:B------:R-:W-:Y:S05]  /*b3c0*/  BRA `(.L_x_14012) ;  /* 0x0000000800e87947 */ /* 0x000fea0003800000 */
.L_x_14015:
        /* <DEDUP_REMOVED lines=8> */
[----:B0-----:R-:W3:Y:S01]  /*b450*/  F2F.F64.F32 R4, R4 ;  /* 0x0000000400047310 */ /* 0x001ee20000201800 */
[----:B------:R-:W-:Y:S05]  /*b460*/  BRA `(.L_x_14012) ;  /* 0x0000000800c07947 */ /* 0x000fea0003800000 */
.L_x_14018:
[----:B------:R-:W0:Y:S02]  /*b470*/  LDG.E.U16 R22, desc[UR36][R22.64] ;  /* 0x0000002416167981 */ /* 0x000e24000c1e1500 */
[----:B01----:R-:W-:-:S05]  /*b480*/  HADD2.F32 R0, -RZ, R22.H0_H0 ;  /* 0x20000016ff007230 */ /* 0x003fca0000004100 */
[----:B------:R-:W-:-:S04]  /*b490*/  FMUL.FTZ R0, R0, 1 ;  /* 0x3f80000000007820 */ /* 0x000fc80000410000 */
[----:B------:R0:W1:Y:S01]  /*b4a0*/  F2F.F64.F32 R4, R0 ;  /* 0x0000000000047310 */ /* 0x0000620000201800 */
[----:B------:R-:W-:Y:S05]  /*b4b0*/  BRA `(.L_x_14012) ;  /* 0x0000000800ac7947 */ /* 0x000fea0003800000 */
.L_x_14017:
[----:B0-----:R0:W5:Y:S01]  /*b4c0*/  LDG.E.64 R4, desc[UR36][R22.64] ;  /* 0x0000002416047981 */ /* 0x001162000c1e1b00 */
[----:B------:R-:W-:Y:S05]  /*b4d0*/  BRA `(.L_x_14012) ;  /* 0x0000000800a47947 */ /* 0x000fea0003800000 */
.L_x_14007:
        /* <DEDUP_REMOVED lines=9> */
[----:B------:R-:W-:Y:S01]  /*b570*/  HFMA2 R4, -RZ, RZ, 0, 0 ;  /* 0x00000000ff047431 */ /* 0x000fe200000001ff */
[----:B---3--:R-:W-:-:S04]  /*b580*/  ISETP.NE.AND P0, PT, R22, RZ, PT ;  /* 0x000000ff1600720c */ /* 0x008fc80003f05270 */
[----:B0-----:R-:W-:Y:S01]  /*b590*/  FSEL R5, RZ, 1.875, !P0 ;  /* 0x3ff00000ff057808 */ /* 0x001fe20004000000 */
[----:B------:R-:W-:Y:S08]  /*b5a0*/  BRA `(.L_x_14012) ;  /* 0x0000000800707947 */ /* 0x000ff00003800000 */
.L_x_14021:
[----:B0-----:R0:W5:Y:S01]  /*b5b0*/  LDG.E.64 R4, desc[UR36][R22.64] ;  /* 0x0000002416047981 */ /* 0x001162000c1e1b00 */
[----:B------:R-:W-:Y:S05]  /*b5c0*/  BRA `(.L_x_14012) ;  /* 0x0000000800687947 */ /* 0x000fea0003800000 */
.L_x_14020:
        /* <DEDUP_REMOVED lines=27> */
.L_x_14023:
        /* <DEDUP_REMOVED lines=14> */
.L_x_14022:
[----:B01----:R-:W3:Y:S02]  /*b860*/  LDG.E.U16 R0, desc[UR36][R22.64] ;  /* 0x0000002416007981 */ /* 0x003ee4000c1e1500 */
[----:B---3--:R-:W-:-:S05]  /*b870*/  SHF.L.U32 R0, R0, 0x10, RZ ;  /* 0x0000001000007819 */ /* 0x008fca00000006ff */
[----:B------:R-:W-:-:S04]  /*b880*/  FMUL.FTZ R0, R0, 1 ;  /* 0x3f80000000007820 */ /* 0x000fc80000410000 */
[----:B------:R0:W1:Y:S01]  /*b890*/  F2F.F64.F32 R4, R0 ;  /* 0x0000000000047310 */ /* 0x0000620000201800 */
[----:B------:R-:W-:Y:S05]  /*b8a0*/  BRA `(.L_x_14012) ;  /* 0x0000000400b07947 */ /* 0x000fea0003800000 */
.L_x_14019:
        /* <DEDUP_REMOVED lines=11> */
.L_x_14026:
        /* <DEDUP_REMOVED lines=21> */
.L_x_14028:
[----:B------:R-:W-:Y:S05]  /*bab0*/  BSYNC.RECONVERGENT B0 ;  /* 0x0000000000007941 */ /* 0x000fea0003800200 */
.L_x_14027:
[----:B------:R-:W-:Y:S01]  /*bac0*/  IMAD.SHL.U32 R0, R0, 0x100000, RZ ;  /* 0x0010000000007824 */ /* 0x000fe200078e00ff */
[----:B------:R-:W-:-:S04]  /*bad0*/  LEA R2, R2, 0x3b800000, 0x17 ;  /* 0x3b80000002027811 */ /* 0x000fc800078eb8ff */
[----:B------:R-:W-:-:S05]  /*bae0*/  LOP3.LUT R0, R2, R0, R7, 0xfe, !PT ;  /* 0x0000000002007212 */ /* 0x000fca00078efe07 */
[----:B------:R-:W-:-:S04]  /*baf0*/  FMUL.FTZ R0, R0, 1 ;  /* 0x3f80000000007820 */ /* 0x000fc80000410000 */
[----:B------:R0:W1:Y:S01]  /*bb00*/  F2F.F64.F32 R4, R0 ;  /* 0x0000000000047310 */ /* 0x0000620000201800 */
[----:B------:R-:W-:Y:S05]  /*bb10*/  BRA `(.L_x_14012) ;  /* 0x0000000400147947 */ /* 0x000fea0003800000 */
.L_x_14025:
        /* <DEDUP_REMOVED lines=21> */
.L_x_14030:
[----:B------:R-:W-:Y:S05]  /*bc70*/  BSYNC.RECONVERGENT B0 ;  /* 0x0000000000007941 */ /* 0x000fea0003800200 */
.L_x_14029:
[----:B------:R-:W-:Y:S02]  /*bc80*/  SHF.L.U32 R0, R0, 0x15, RZ ;  /* 0x0000001500007819 */ /* 0x000fe400000006ff */
[----:B------:R-:W-:-:S04]  /*bc90*/  LEA R2, R2, 0x37800000, 0x17 ;  /* 0x3780000002027811 */ /* 0x000fc800078eb8ff */
[----:B------:R-:W-:-:S05]  /*bca0*/  LOP3.LUT R0, R2, R0, R7, 0xfe, !PT ;  /* 0x0000000002007212 */ /* 0x000fca00078efe07 */
[----:B------:R-:W-:-:S04]  /*bcb0*/  FMUL.FTZ R0, R0, 1 ;  /* 0x3f80000000007820 */ /* 0x000fc80000410000 */
[----:B------:R0:W1:Y:S01]  /*bcc0*/  F2F.F64.F32 R4, R0 ;  /* 0x0000000000047310 */ /* 0x0000620000201800 */
[----:B------:R-:W-:Y:S05]  /*bcd0*/  BRA `(.L_x_14012) ;  /* 0x0000000000a47947 */ /* 0x000fea0003800000 */
.L_x_14024:
        /* <DEDUP_REMOVED lines=18> */
.L_x_14011:
        /* <DEDUP_REMOVED lines=16> */
.L_x_14033:
[----:B------:R-:W-:Y:S01]  /*bf00*/  CS2R R4, SRZ ;  /* 0x0000000000047805 */ /* 0x000fe2000001ff00 */
[----:B------:R-:W-:Y:S06]  /*bf10*/  BRA `(.L_x_14012) ;  /* 0x0000000000147947 */ /* 0x000fec0003800000 */
.L_x_14032:
[----:B0-----:R-:W3:Y:S02]  /*bf20*/  LDG.E.64 R4, desc[UR36][R22.64] ;  /* 0x0000002416047981 */ /* 0x001ee4000c1e1b00 */
[----:B---3--:R-:W0:Y:S01]  /*bf30*/  I2F.F64.U64 R4, R4 ;  /* 0x0000000400047312 */ /* 0x008e220000301800 */
[----:B------:R-:W-:Y:S05]  /*bf40*/  BRA `(.L_x_14012) ;  /* 0x0000000000087947 */ /* 0x000fea0003800000 */
.L_x_14031:
[----:B------:R-:W0:Y:S02]  /*bf50*/  LDG.E R4, desc[UR36][R22.64] ;  /* 0x0000002416047981 */ /* 0x000e24000c1e1900 */
[----:B0-----:R-:W0:Y:S02]  /*bf60*/  I2F.F64.U32 R4, R4 ;  /* 0x0000000400047312 */ /* 0x001e240000201800 */
.L_x_14012:
[----:B------:R-:W-:Y:S05]  /*bf70*/  BSYNC.RECONVERGENT B6 ;  /* 0x0000000000067941 */ /* 0x000fea0003800200 */
.L_x_14006:
[----:B------:R-:W2:Y:S01]  /*bf80*/  LDCU.64 UR6, c[0x0][0x5e8] ;  /* 0x0000bd00ff0677ac */ /* 0x000ea20008000a00 */
[----:B01-3-5:R-:W-:Y:S01]  /*bf90*/  DADD R2, -R4, 1 ;  /* 0x3ff0000004027429 */ /* 0x02bfe20000000100 */
[----:B------:R-:W-:-:S04]  /*bfa0*/  UPRMT UR4, UR43, 0x9910, URZ ;  /* 0x000099102b047896 */ /* 0x000fc800080000ff */
[----:B------:R-:W-:-:S03]  /*bfb0*/  UISETP.GT.AND UP0, UPT, UR4, 0x9, UPT ;  /* 0x000000090400788c */ /* 0x000fc6000bf04270 */
[----:B--2-4-:R-:W-:-:S08]  /*bfc0*/  DMUL R16, R2, R16 ;  /* 0x0000001002107228 */ /* 0x014fd00000000000 */
        /* <DEDUP_REMOVED lines=15> */
.L_x_14037:
[----:B------:R-:W0:Y:S02]  /*c0c0*/  F2I.S64.F64.TRUNC R4, R4 ;  /* 0x0000000400047311 */ /* 0x000e24000030d900 */
[----:B0-----:R-:W-:-:S05]  /*c0d0*/  MOV R7, R4 ;  /* 0x0000000400077202 */ /* 0x001fca0000000f00 */
[----:B------:R0:W-:Y:S01]  /*c0e0*/  STG.E.U8 desc[UR36][R2.64], R7 ;  /* 0x0000000702007986 */ /* 0x0001e2000c101124 */
[----:B------:R-:W-:Y:S05]  /*c0f0*/  BRA `(.L_x_14039) ;  /* 0x0000000c00e07947 */ /* 0x000fea0003800000 */
.L_x_14036:
        /* <DEDUP_REMOVED lines=9> */
.L_x_14041:
[----:B------:R-:W0:Y:S02]  /*c190*/  F2I.F64.TRUNC R5, R4 ;  /* 0x0000000400057311 */ /* 0x000e24000030d100 */
[----:B0-----:R0:W-:Y:S01]  /*c1a0*/  STG.E desc[UR36][R2.64], R5 ;  /* 0x0000000502007986 */ /* 0x0011e2000c101924 */
[----:B------:R-:W-:Y:S05]  /*c1b0*/  BRA `(.L_x_14039) ;  /* 0x0000000c00b07947 */ /* 0x000fea0003800000 */
.L_x_14040:
[----:B------:R-:W0:Y:S02]  /*c1c0*/  F2I.F64.TRUNC R5, R4 ;  /* 0x0000000400057311 */ /* 0x000e24000030d100 */
[----:B0-----:R0:W-:Y:S01]  /*c1d0*/  STG.E.U16 desc[UR36][R2.64], R5 ;  /* 0x0000000502007986 */ /* 0x0011e2000c101524 */
[----:B------:R-:W-:Y:S05]  /*c1e0*/  BRA `(.L_x_14039) ;  /* 0x0000000c00a47947 */ /* 0x000fea0003800000 */
.L_x_14035:
        /* <DEDUP_REMOVED lines=13> */
.L_x_14043:
        /* <DEDUP_REMOVED lines=8> */
.L_x_14042:
        /* <DEDUP_REMOVED lines=14> */
.L_x_14045:
        /* <DEDUP_REMOVED lines=9> */
.L_x_14044:
[----:B------:R4:W-:Y:S01]  /*c4b0*/  STG.E.64 desc[UR36][R2.64], R4 ;  /* 0x0000000402007986 */ /* 0x0009e2000c101b24 */
[----:B------:R-:W-:Y:S05]  /*c4c0*/  BRA `(.L_x_14039) ;  /* 0x0000000800ec7947 */ /* 0x000fea0003800000 */
.L_x_14034:
        /* <DEDUP_REMOVED lines=13> */
.L_x_14049:
        /* <DEDUP_REMOVED lines=22> */
.L_x_14052:
[----:B------:R-:W-:-:S04]  /*c700*/  SHF.R.U32.HI R5, RZ, 0x18, R7 ;  /* 0x00000018ff057819 */ /* 0x000fc80000011607 */
[----:B------:R-:W-:-:S07]  /*c710*/  LOP3.LUT R0, R0, 0x80, R5, 0xf8, !PT ;  /* 0x0000008000007812 */ /* 0x000fce00078ef805 */
.L_x_14051:
[----:B------:R-:W-:Y:S05]  /*c720*/  BSYNC.RECONVERGENT B0 ;  /* 0x0000000000007941 */ /* 0x000fea0003800200 */
.L_x_14050:
[----:B------:R0:W-:Y:S01]  /*c730*/  STG.E.U8 desc[UR36][R2.64], R0 ;  /* 0x0000000002007986 */ /* 0x0001e2000c101124 */
[----:B------:R-:W-:Y:S05]  /*c740*/  BRA `(.L_x_14039) ;  /* 0x00000008004c7947 */ /* 0x000fea0003800000 */
.L_x_14048:
        /* <DEDUP_REMOVED lines=22> */
.L_x_14055:
[----:B------:R-:W-:-:S04]  /*c8b0*/  SHF.R.U32.HI R5, RZ, 0x18, R7 ;  /* 0x00000018ff057819 */ /* 0x000fc80000011607 */
[----:B------:R-:W-:-:S07]  /*c8c0*/  LOP3.LUT R0, R0, 0x80, R5, 0xf8, !PT ;  /* 0x0000008000007812 */ /* 0x000fce00078ef805 */
.L_x_14054:
[----:B------:R-:W-:Y:S05]  /*c8d0*/  BSYNC.RECONVERGENT B0 ;  /* 0x0000000000007941 */ /* 0x000fea0003800200 */
.L_x_14053:
[----:B------:R0:W-:Y:S01]  /*c8e0*/  STG.E.U8 desc[UR36][R2.64], R0 ;  /* 0x0000000002007986 */ /* 0x0001e2000c101124 */
[----:B------:R-:W-:Y:S05]  /*c8f0*/  BRA `(.L_x_14039) ;  /* 0x0000000400e07947 */ /* 0x000fea0003800000 */
.L_x_14047:
        /* <DEDUP_REMOVED lines=26> */
.L_x_14057:
[----:B------:R-:W0:Y:S02]  /*caa0*/  F2I.U64.F64.TRUNC R4, R4 ;  /* 0x0000000400047311 */ /* 0x000e24000030d800 */
[----:B0-----:R0:W-:Y:S01]  /*cab0*/  STG.E.64 desc[UR36][R2.64], R4 ;  /* 0x0000000402007986 */ /* 0x0011e2000c101b24 */
[----:B------:R-:W-:Y:S05]  /*cac0*/  BRA `(.L_x_14039) ;  /* 0x00000004006c7947 */ /* 0x000fea0003800000 */
.L_x_14056:
[----:B------:R-:W0:Y:S02]  /*cad0*/  F2I.U32.F64.TRUNC R5, R4 ;  /* 0x0000000400057311 */ /* 0x000e24000030d000 */
[----:B0-----:R0:W-:Y:S01]  /*cae0*/  STG.E desc[UR36][R2.64], R5 ;  /* 0x0000000502007986 */ /* 0x0011e2000c101924 */
[----:B------:R-:W-:Y:S05]  /*caf0*/  BRA `(.L_x_14039) ;  /* 0x0000000400607947 */ /* 0x000fea0003800000 */
.L_x_14046:
        /* <DEDUP_REMOVED lines=10> */
.L_x_14059:
[----:B------:R-:W-:-:S05]  /*cba0*/  CS2R R6, SRZ ;  /* 0x0000000000067805 */ /* 0x000fca000001ff00 */
[----:B------:R0:W-:Y:S01]  /*cbb0*/  STG.E.128 desc[UR36][R2.64], R4 ;  /* 0x0000000402007986 */ /* 0x0001e2000c101d24 */
[----:B------:R-:W-:Y:S05]  /*cbc0*/  BRA `(.L_x_14039) ;  /* 0x00000004002c7947 */ /* 0x000fea0003800000 */
.L_x_14058:
[----:B------:R-:W-:-:S09]  /*cbd0*/  UISETP.NE.AND UP0, UPT, UR4, 0xf, UPT ;  /* 0x0000000f0400788c */ /* 0x000fd2000bf05270 */
[----:B------:R-:W-:Y:S05]  /*cbe0*/  BRA.U !UP0, `(.L_x_14060) ;  /* 0x0000000508087547 */ /* 0x000fea000b800000 */
[----:B------:R-:W-:-:S09]  /*cbf0*/  UISETP.NE.AND UP0, UPT, UR4, 0x17, UPT ;  /* 0x000000170400788c */ /* 0x000fd2000bf05270 */
[----:B------:R-:W-:Y:S05]  /*cc00*/  BRA.U !UP0, `(.L_x_14061) ;  /* 0x0000000108a07547 */ /* 0x000fea000b800000 */
[----:B------:R-:W-:-:S09]  /*cc10*/  UISETP.NE.AND UP0, UPT, UR4, 0x18, UPT ;  /* 0x000000180400788c */ /* 0x000fd2000bf05270 */
[----:B------:R-:W-:Y:S05]  /*cc20*/  BRA.U !UP0, `(.L_x_14062) ;  /* 0x0000000108447547 */ /* 0x000fea000b800000 */
.L_x_14038:
        /* <DEDUP_REMOVED lines=16> */
.L_x_14063:
[----:B------:R-:W-:Y:S05]  /*cd30*/  BRA `(.L_x_14039) ;  /* 0x0000000000d07947 */ /* 0x000fea0003800000 */
.L_x_14062:
        /* <DEDUP_REMOVED lines=17> */
.L_x_14065:
[----:B------:R-:W-:Y:S05]  /*ce50*/  BSYNC.RECONVERGENT B0 ;  /* 0x0000000000007941 */ /* 0x000fea0003800200 */
.L_x_14064:
[----:B------:R-:W-:-:S05]  /*ce60*/  LOP3.LUT R7, R0, 0x80, R7, 0xf8, !PT ;  /* 0x0000008000077812 */ /* 0x000fca00078ef807 */
[----:B------:R0:W-:Y:S01]  /*ce70*/  STG.E.U8 desc[UR36][R2.64], R7 ;  /* 0x0000000702007986 */ /* 0x0001e2000c101124 */
[----:B------:R-:W-:Y:S05]  /*ce80*/  BRA `(.L_x_14039) ;  /* 0x00000000007c7947 */ /* 0x000fea0003800000 */
.L_x_14061:
        /* <DEDUP_REMOVED lines=16> */
.L_x_14067:
[----:B------:R-:W-:Y:S02]  /*cf90*/  ISETP.GT.U32.AND P0, PT, R6, 0x7f800000, PT ;  /* 0x7f8000000600780c */ /* 0x000fe40003f04070 */
[----:B------:R-:W-:-:S04]  /*cfa0*/  MOV R0, 0x7f ;  /* 0x0000007f00007802 */ /* 0x000fc80000000f00 */
[----:B------:R-:W-:-:S07]  /*cfb0*/  SEL R0, R0, 0x7c, P0 ;  /* 0x0000007c00007807 */ /* 0x000fce0000000000 */
.L_x_14068:
[----:B------:R-:W-:Y:S05]  /*cfc0*/  BSYNC.RECONVERGENT B0 ;  /* 0x0000000000007941 */ /* 0x000fea0003800200 */
.L_x_14066:
[----:B------:R-:W-:-:S04]  /*cfd0*/  SHF.R.U32.HI R5, RZ, 0x18, R7 ;  /* 0x00000018ff057819 */ /* 0x000fc80000011607 */
[----:B------:R-:W-:-:S05]  /*cfe0*/  LOP3.LUT R5, R0, 0x80, R5, 0xf8, !PT ;  /* 0x0000008000057812 */ /* 0x000fca00078ef805 */
[----:B------:R0:W-:Y:S01]  /*cff0*/  STG.E.U8 desc[UR36][R2.64], R5 ;  /* 0x0000000502007986 */ /* 0x0001e2000c101124 */
[----:B------:R-:W-:Y:S05]  /*d000*/  BRA `(.L_x_14039) ;  /* 0x00000000001c7947 */ /* 0x000fea0003800000 */
.L_x_14060:
[----:B------:R-:W-:Y:S01]  /*d010*/  UMOV UR4, 0xf0000000 ;  /* 0xf000000000047882 */ /* 0x000fe20000000000 */
[----:B------:R-:W-:Y:S01]  /*d020*/  UMOV UR5, 0x380fffff ;  /* 0x380fffff00057882 */ /* 0x000fe20000000000 */
[----:B------:R-:W0:Y:S01]  /*d030*/  F2F.F32.F64 R0, R4 ;  /* 0x0000000400007310 */ /* 0x000e220000301000 */
[----:B------:R-:W-:-:S14]  /*d040*/  DSETP.GEU.AND P0, PT, |R4|, UR4, PT ;  /* 0x0000000404007e2a */ /* 0x000fdc000bf0e200 */
[----:B0-----:R-:W-:-:S05]  /*d050*/  @!P0 FMUL R0, R0, 1.175494350822287508e-38 ;  /* 0x0080000000008820 */ /* 0x001fca0000400000 */
[----:B------:R-:W-:-:S05]  /*d060*/  F2FP.BF16.F32.PACK_AB R0, RZ, R0 ;  /* 0x00000000ff00723e */ /* 0x000fca00000010ff */
[----:B------:R0:W-:Y:S02]  /*d070*/  STG.E.U16 desc[UR36][R2.64], R0 ;  /* 0x0000000002007986 */ /* 0x0001e4000c101524 */
.L_x_14039:
[----:B------:R-:W-:-:S07]  /*d080*/  VIADD R19, R19, 0x80 ;  /* 0x0000008013137836 */ /* 0x000fce0000000000 */
.L_x_13976:
[----:B------:R-:W-:Y:S05]  /*d090*/  BSYNC.RECONVERGENT B7 ;  /* 0x0000000000077941 */ /* 0x000fea0003800200 */
.L_x_13975:
        /* <DEDUP_REMOVED lines=357> */
.L_x_14069:
        /* <DEDUP_REMOVED lines=21> */
.L_x_14074:
[----:B------:R-:W2:Y:S02]  /*e840*/  LDG.E.U8 R2, desc[UR36][R2.64] ;  /* 0x0000002402027981 */ /* 0x000ea4000c1e1100 */
[----:B--2---:R0:W1:Y:S01]  /*e850*/  I2F.F64.U16 R18, R2 ;  /* 0x0000000200127312 */ /* 0x0040620000101800 */
[----:B------:R-:W-:Y:S05]  /*e860*/  BRA `(.L_x_14076) ;  /* 0x0000000c00607947 */ /* 0x000fea0003800000 */
.L_x_14073:
        /* <DEDUP_REMOVED lines=9> */
.L_x_14078:
[----:B------:R-:W2:Y:S02]  /*e900*/  LDG.E R2, desc[UR36][R2.64] ;  /* 0x0000002402027981 */ /* 0x000ea4000c1e1900 */
[----:B--2---:R0:W1:Y:S01]  /*e910*/  I2F.F64 R18, R2 ;  /* 0x0000000200127312 */ /* 0x0040620000201c00 */
[----:B------:R-:W-:Y:S05]  /*e920*/  BRA `(.L_x_14076) ;  /* 0x0000000c00307947 */ /* 0x000fea0003800000 */
.L_x_14077:
[----:B------:R-:W2:Y:S02]  /*e930*/  LDG.E.U16 R2, desc[UR36][R2.64] ;  /* 0x0000002402027981 */ /* 0x000ea4000c1e1500 */
[----:B--2---:R0:W1:Y:S01]  /*e940*/  I2F.F64.S16 R18, R2 ;  /* 0x0000000200127312 */ /* 0x0040620000101c00 */
[----:B------:R-:W-:Y:S05]  /*e950*/  BRA `(.L_x_14076) ;  /* 0x0000000c00247947 */ /* 0x000fea0003800000 */
.L_x_14072:
        /* <DEDUP_REMOVED lines=10> */
.L_x_14080:
[----:B------:R-:W2:Y:S02]  /*ea00*/  LDG.E.U16 R0, desc[UR36][R2.64] ;  /* 0x0000002402007981 */ /* 0x000ea4000c1e1500 */
[----:B--2---:R-:W-:-:S05]  /*ea10*/  HADD2.F32 R0, -RZ, R0.H0_H0 ;  /* 0x20000000ff007230 */ /* 0x004fca0000004100 */
[----:B------:R-:W-:-:S04]  /*ea20*/  FMUL.FTZ R0, R0, 1 ;  /* 0x3f80000000007820 */ /* 0x000fc80000410000 */
[----:B------:R1:W2:Y:S01]  /*ea30*/  F2F.F64.F32 R18, R0 ;  /* 0x0000000000127310 */ /* 0x0002a20000201800 */
[----:B------:R-:W-:Y:S05]  /*ea40*/  BRA `(.L_x_14076) ;  /* 0x0000000800e87947 */ /* 0x000fea0003800000 */
.L_x_14079:
        /* <DEDUP_REMOVED lines=10> */
.L_x_14082:
[----:B------:R-:W2:Y:S02]  /*eaf0*/  LDG.E.U16 R2, desc[UR36][R2.64] ;  /* 0x0000002402027981 */ /* 0x000ea4000c1e1500 */
[----:B--2---:R-:W-:-:S05]  /*eb00*/  HADD2.F32 R0, -RZ, R2.H0_H0 ;  /* 0x20000002ff007230 */ /* 0x004fca0000004100 */
[----:B------:R-:W-:-:S04]  /*eb10*/  FMUL.FTZ R0, R0, 1 ;  /* 0x3f80000000007820 */ /* 0x000fc80000410000 */
[----:B------:R0:W1:Y:S01]  /*eb20*/  F2F.F64.F32 R18, R0 ;  /* 0x0000000000127310 */ /* 0x0000620000201800 */
[----:B------:R-:W-:Y:S05]  /*eb30*/  BRA `(.L_x_14076) ;  /* 0x0000000800ac7947 */ /* 0x000fea0003800000 */
.L_x_14081:
[----:B------:R3:W5:Y:S01]  /*eb40*/  LDG.E.64 R18, desc[UR36][R2.64] ;  /* 0x0000002402127981 */ /* 0x000762000c1e1b00 */
[----:B------:R-:W-:Y:S05]  /*eb50*/  BRA `(.L_x_14076) ;  /* 0x0000000800a47947 */ /* 0x000fea0003800000 */
.L_x_14071:
        /* <DEDUP_REMOVED lines=13> */
.L_x_14085:
[----:B------:R0:W5:Y:S01]  /*ec30*/  LDG.E.64 R18, desc[UR36][R2.64] ;  /* 0x0000002402127981 */ /* 0x000162000c1e1b00 */
[----:B------:R-:W-:Y:S05]  /*ec40*/  BRA `(.L_x_14076) ;  /* 0x0000000800687947 */ /* 0x000fea0003800000 */
.L_x_14084:
        /* <DEDUP_REMOVED lines=27> */
.L_x_14087:
        /* <DEDUP_REMOVED lines=14> */
.L_x_14086:
[----:B------:R-:W2:Y:S02]  /*eee0*/  LDG.E.U16 R0, desc[UR36][R2.64] ;  /* 0x0000002402007981 */ /* 0x000ea4000c1e1500 */
[----:B--2---:R-:W-:-:S04]  /*eef0*/  IMAD.U32 R0, R0, 0x10000, RZ ;  /* 0x0001000000007824 */ /* 0x004fc800078e00ff */
[----:B------:R-:W-:-:S04]  /*ef00*/  FMUL.FTZ R0, R0, 1 ;  /* 0x3f80000000007820 */ /* 0x000fc80000410000 */
[----:B------:R0:W1:Y:S01]  /*ef10*/  F2F.F64.F32 R18, R0 ;  /* 0x0000000000127310 */ /* 0x0000620000201800 */
[----:B------:R-:W-:Y:S05]  /*ef20*/  BRA `(.L_x_14076) ;  /* 0x0000000400b07947 */ /* 0x000fea0003800000 */
.L_x_14083:
        /* <DEDUP_REMOVED lines=11> */
.L_x_14090:
        /* <DEDUP_REMOVED lines=21> */
.L_x_14092:
[----:B------:R-:W-:Y:S05]  /*f130*/  BSYNC.RECONVERGENT B0 ;  /* 0x0000000000007941 */ /* 0x000fea0003800200 */
.L_x_14091:
[----:B------:R-:W-:Y:S02]  /*f140*/  SHF.L.U32 R0, R0, 0x14, RZ ;  /* 0x0000001400007819 */ /* 0x000fe400000006ff */
[----:B------:R-:W-:-:S04]  /*f150*/  LEA R2, R2, 0x3b800000, 0x17 ;  /* 0x3b80000002027811 */ /* 0x000fc800078eb8ff */
[----:B------:R-:W-:-:S05]  /*f160*/  LOP3.LUT R0, R2, R0, R7, 0xfe, !PT ;  /* 0x0000000002007212 */ /* 0x000fca00078efe07 */
[----:B------:R-:W-:-:S04]  /*f170*/  FMUL.FTZ R0, R0, 1 ;  /* 0x3f80000000007820 */ /* 0x000fc80000410000 */
[----:B------:R0:W1:Y:S01]  /*f180*/  F2F.F64.F32 R18, R0 ;  /* 0x0000000000127310 */ /* 0x0000620000201800 */
[----:B------:R-:W-:Y:S05]  /*f190*/  BRA `(.L_x_14076) ;  /* 0x0000000400147947 */ /* 0x000fea0003800000 */
.L_x_14089:
        /* <DEDUP_REMOVED lines=21> */
.L_x_14094:
[----:B------:R-:W-:Y:S05]  /*f2f0*/  BSYNC.RECONVERGENT B0 ;  /* 0x0000000000007941 */ /* 0x000fea0003800200 */
.L_x_14093:
[----:B------:R-:W-:Y:S01]  /*f300*/  IMAD.SHL.U32 R0, R0, 0x200000, RZ ;  /* 0x0020000000007824 */ /* 0x000fe200078e00ff */
[----:B------:R-:W-:-:S04]  /*f310*/  LEA R2, R2, 0x37800000, 0x17 ;  /* 0x3780000002027811 */ /* 0x000fc800078eb8ff */
[----:B------:R-:W-:-:S05]  /*f320*/  LOP3.LUT R0, R2, R0, R7, 0xfe, !PT ;  /* 0x0000000002007212 */ /* 0x000fca00078efe07 */
[----:B------:R-:W-:-:S04]  /*f330*/  FMUL.FTZ R0, R0, 1 ;  /* 0x3f80000000007820 */ /* 0x000fc80000410000 */
[----:B------:R0:W1:Y:S01]  /*f340*/  F2F.F64.F32 R18, R0 ;  /* 0x0000000000127310 */ /* 0x0000620000201800 */
[----:B------:R-:W-:Y:S05]  /*f350*/  BRA `(.L_x_14076) ;  /* 0x0000000000a47947 */ /* 0x000fea0003800000 */
.L_x_14088:
        /* <DEDUP_REMOVED lines=18> */
.L_x_14075:
        /* <DEDUP_REMOVED lines=16> */
.L_x_14097:
[----:B------:R-:W-:Y:S01]  /*f580*/  CS2R R18, SRZ ;  /* 0x0000000000127805 */ /* 0x000fe2000001ff00 */
[----:B------:R-:W-:Y:S06]  /*f590*/  BRA `(.L_x_14076) ;  /* 0x0000000000147947 */ /* 0x000fec0003800000 */
.L_x_14096:
[----:B------:R-:W2:Y:S02]  /*f5a0*/  LDG.E.64 R18, desc[UR36][R2.64] ;  /* 0x0000002402127981 */ /* 0x000ea4000c1e1b00 */
[----:B--2---:R-:W0:Y:S01]  /*f5b0*/  I2F.F64.U64 R18, R18 ;  /* 0x0000001200127312 */ /* 0x004e220000301800 */
[----:B------:R-:W-:Y:S05]  /*f5c0*/  BRA `(.L_x_14076) ;  /* 0x0000000000087947 */ /* 0x000fea0003800000 */
.L_x_14095:
[----:B------:R-:W2:Y:S02]  /*f5d0*/  LDG.E R2, desc[UR36][R2.64] ;  /* 0x0000002402027981 */ /* 0x000ea4000c1e1900 */
[----:B--2---:R0:W1:Y:S02]  /*f5e0*/  I2F.F64.U32 R18, R2 ;  /* 0x0000000200127312 */ /* 0x0040640000201800 */
.L_x_14076:
[----:B------:R-:W-:Y:S05]  /*f5f0*/  BSYNC.RECONVERGENT B6 ;  /* 0x0000000000067941 */ /* 0x000fea0003800200 */
.L_x_14070:
        /* <DEDUP_REMOVED lines=18> */
.L_x_14102:
[----:B------:R-:W0:Y:S02]  /*f720*/  LDG.E.U8 R4, desc[UR36][R22.64] ;  /* 0x0000002416047981 */ /* 0x000e24000c1e1100 */
[----:B0-----:R-:W0:Y:S01]  /*f730*/  I2F.F64.U16 R4, R4 ;  /* 0x0000000400047312 */ /* 0x001e220000101800 */
[----:B------:R-:W-:Y:S05]  /*f740*/  BRA `(.L_x_14104) ;  /* 0x0000000c00607947 */ /* 0x000fea0003800000 */
.L_x_14101:
        /* <DEDUP_REMOVED lines=9> */
.L_x_14106:
[----:B------:R-:W0:Y:S02]  /*f7e0*/  LDG.E R4, desc[UR36][R22.64] ;  /* 0x0000002416047981 */ /* 0x000e24000c1e1900 */
[----:B0-----:R-:W0:Y:S01]  /*f7f0*/  I2F.F64 R4, R4 ;  /* 0x0000000400047312 */ /* 0x001e220000201c00 */
[----:B------:R-:W-:Y:S05]  /*f800*/  BRA `(.L_x_14104) ;  /* 0x0000000c00307947 */ /* 0x000fea0003800000 */
.L_x_14105:
[----:B------:R-:W0:Y:S02]  /*f810*/  LDG.E.U16 R4, desc[UR36][R22.64] ;  /* 0x0000002416047981 */ /* 0x000e24000c1e1500 */
[----:B0-----:R-:W0:Y:S01]  /*f820*/  I2F.F64.S16 R4, R4 ;  /* 0x0000000400047312 */ /* 0x001e220000101c00 */
[----:B------:R-:W-:Y:S05]  /*f830*/  BRA `(.L_x_14104) ;  /* 0x0000000c00247947 */ /* 0x000fea0003800000 */
.L_x_14100:
        /* <DEDUP_REMOVED lines=10> */
.L_x_14108:
[----:B01----:R-:W3:Y:S02]  /*f8e0*/  LDG.E.U16 R0, desc[UR36][R22.64] ;  /* 0x0000002416007981 */ /* 0x003ee4000c1e1500 */
[----:B---3--:R-:W-:-:S05]  /*f8f0*/  HADD2.F32 R0, -RZ, R0.H0_H0 ;  /* 0x20000000ff007230 */ /* 0x008fca0000004100 */
[----:B------:R-:W-:-:S04]  /*f900*/  FMUL.FTZ R0, R0, 1 ;  /* 0x3f80000000007820 */ /* 0x000fc80000410000 */
[----:B------:R3:W0:Y:S01]  /*f910*/  F2F.F64.F32 R4, R0 ;  /* 0x0000000000047310 */ /* 0x0006220000201800 */
[----:B------:R-:W-:Y:S05]  /*f920*/  BRA `(.L_x_14104) ;  /* 0x0000000800e87947 */ /* 0x000fea0003800000 */
.L_x_14107:
        /* <DEDUP_REMOVED lines=10> */
.L_x_14110:
[----:B------:R-:W0:Y:S02]  /*f9d0*/  LDG.E.U16 R22, desc[UR36][R22.64] ;  /* 0x0000002416167981 */ /* 0x000e24000c1e1500 */
[----:B01----:R-:W-:-:S05]  /*f9e0*/  HADD2.F32 R0, -RZ, R22.H0_H0 ;  /* 0x20000016ff007230 */ /* 0x003fca0000004100 */
[----:B------:R-:W-:-:S04]  /*f9f0*/  FMUL.FTZ R0, R0, 1 ;  /* 0x3f80000000007820 */ /* 0x000fc80000410000 */
[----:B------:R0:W1:Y:S01]  /*fa00*/  F2F.F64.F32 R4, R0 ;  /* 0x0000000000047310 */ /* 0x0000620000201800 */
[----:B------:R-:W-:Y:S05]  /*fa10*/  BRA `(.L_x_14104) ;  /* 0x0000000800ac7947 */ /* 0x000fea0003800000 */
.L_x_14109:
[----:B0-----:R0:W5:Y:S01]  /*fa20*/  LDG.E.64 R4, desc[UR36][R22.64] ;  /* 0x0000002416047981 */ /* 0x001162000c1e1b00 */
[----:B------:R-:W-:Y:S05]  /*fa30*/  BRA `(.L_x_14104) ;  /* 0x0000000800a47947 */ /* 0x000fea0003800000 */
.L_x_14099:
        /* <DEDUP_REMOVED lines=11> */
[----:B0-----:R-:W-:Y:S01]  /*faf0*/  FSEL R5, RZ, 1.875, !P0 ;  /* 0x3ff00000ff057808 */ /* 0x001fe20004000000 */
[----:B------:R-:W-:Y:S08]  /*fb00*/  BRA `(.L_x_14104) ;  /* 0x0000000800707947 */ /* 0x000ff00003800000 */
.L_x_14113:
[----:B0-----:R0:W5:Y:S01]  /*fb10*/  LDG.E.64 R4, desc[UR36][R22.64] ;  /* 0x0000002416047981 */ /* 0x001162000c1e1b00 */
[----:B------:R-:W-:Y:S05]  /*fb20*/  BRA `(.L_x_14104) ;  /* 0x0000000800687947 */ /* 0x000fea0003800000 */
.L_x_14112:
        /* <DEDUP_REMOVED lines=27> */
.L_x_14115:
        /* <DEDUP_REMOVED lines=14> */
.L_x_14114:
[----:B01----:R-:W3:Y:S02]  /*fdc0*/  LDG.E.U16 R0, desc[UR36][R22.64] ;  /* 0x0000002416007981 */ /* 0x003ee4000c1e1500 */
[----:B---3--:R-:W-:-:S04]  /*fdd0*/  IMAD.U32 R0, R0, 0x10000, RZ ;  /* 0x0001000000007824 */ /* 0x008fc800078e00ff */
[----:B------:R-:W-:-:S04]  /*fde0*/  FMUL.FTZ R0, R0, 1 ;  /* 0x3f80000000007820 */ /* 0x000fc80000410000 */
[----:B------:R0:W1:Y:S01]  /*fdf0*/  F2F.F64.F32 R4, R0 ;  /* 0x0000000000047310 */ /* 0x0000620000201800 */
[----:B------:R-:W-:Y:S05]  /*fe00*/  BRA `(.L_x_14104) ;  /* 0x0000000400b07947 */ /* 0x000fea0003800000 */
.L_x_14111:
        /* <DEDUP_REMOVED lines=11> */
.L_x_14118:
        /* <DEDUP_REMOVED lines=21> */
.L_x_14120:
[----:B------:R-:W-:Y:S05]  /*10010*/  BSYNC.RECONVERGENT B0 ;  /* 0x0000000000007941 */ /* 0x000fea0003800200 */
.L_x_14119:
[----:B------:R-:W-:Y:S02]  /*10020*/  SHF.L.U32 R0, R0, 0x14, RZ ;  /* 0x0000001400007819 */ /* 0x000fe400000006ff */
[----:B------:R-:W-:-:S04]  /*10030*/  LEA R2, R2, 0x3b800000, 0x17 ;  /* 0x3b80000002027811 */ /* 0x000fc800078eb8ff */
[----:B------:R-:W-:-:S05]  /*10040*/  LOP3.LUT R0, R2, R0, R7, 0xfe, !PT ;  /* 0x0000000002007212 */ /* 0x000fca00078efe07 */
[----:B------:R-:W-:-:S04]  /*10050*/  FMUL.FTZ R0, R0, 1 ;  /* 0x3f80000000007820 */ /* 0x000fc80000410000 */
[----:B------:R0:W1:Y:S01]  /*10060*/  F2F.F64.F32 R4, R0 ;  /* 0x0000000000047310 */ /* 0x0000620000201800 */
[----:B------:R-:W-:Y:S05]  /*10070*/  BRA `(.L_x_14104) ;  /* 0x0000000400147947 */ /* 0x000fea0003800000 */
.L_x_14117:
        /* <DEDUP_REMOVED lines=21> */
.L_x_14122:
[----:B------:R-:W-:Y:S05]  /*101d0*/  BSYNC.RECONVERGENT B0 ;  /* 0x0000000000007941 */ /* 0x000fea0003800200 */
.L_x_14121:
[----:B------:R-:W-:Y:S01]  /*101e0*/  IMAD.SHL.U32 R0, R0, 0x200000, RZ ;  /* 0x0020000000007824 */ /* 0x000fe200078e00ff */
[----:B------:R-:W-:-:S04]  /*101f0*/  LEA R2, R2, 0x37800000, 0x17 ;  /* 0x3780000002027811 */ /* 0x000fc800078eb8ff */
[----:B------:R-:W-:-:S05]  /*10200*/  LOP3.LUT R0, R2, R0, R7, 0xfe, !PT ;  /* 0x0000000002007212 */ /* 0x000fca00078efe07 */
[----:B------:R-:W-:-:S04]  /*10210*/  FMUL.FTZ R0, R0, 1 ;  /* 0x3f80000000007820 */ /* 0x000fc80000410000 */
[----:B------:R0:W1:Y:S01]  /*10220*/  F2F.F64.F32 R4, R0 ;  /* 0x0000000000047310 */ /* 0x0000620000201800 */
[----:B------:R-:W-:Y:S05]  /*10230*/  BRA `(.L_x_14104) ;  /* 0x0000000000a47947 */ /* 0x000fea0003800000 */
.L_x_14116:
        /* <DEDUP_REMOVED lines=18> */
.L_x_14103:
        /* <DEDUP_REMOVED lines=16> */
.L_x_14125:
[----:B------:R-:W-:Y:S01]  /*10460*/  CS2R R4, SRZ ;  /* 0x0000000000047805 */ /* 0x000fe2000001ff00 */
[----:B------:R-:W-:Y:S06]  /*10470*/  BRA `(.L_x_14104) ;  /* 0x0000000000147947 */ /* 0x000fec0003800000 */
.L_x_14124:
[----:B0-----:R-:W3:Y:S02]  /*10480*/  LDG.E.64 R4, desc[UR36][R22.64] ;  /* 0x0000002416047981 */ /* 0x001ee4000c1e1b00 */
[----:B---3--:R-:W0:Y:S01]  /*10490*/  I2F.F64.U64 R4, R4 ;  /* 0x0000000400047312 */ /* 0x008e220000301800 */
[----:B------:R-:W-:Y:S05]  /*104a0*/  BRA `(.L_x_14104) ;  /* 0x0000000000087947 */ /* 0x000fea0003800000 */
.L_x_14123:
[----:B------:R-:W0:Y:S02]  /*104b0*/  LDG.E R4, desc[UR36][R22.64] ;  /* 0x0000002416047981 */ /* 0x000e24000c1e1900 */
[----:B0-----:R-:W0:Y:S02]  /*104c0*/  I2F.F64.U32 R4, R4 ;  /* 0x0000000400047312 */ /* 0x001e240000201800 */
.L_x_14104:
[----:B------:R-:W-:Y:S05]  /*104d0*/  BSYNC.RECONVERGENT B6 ;  /* 0x0000000000067941 */ /* 0x000fea0003800200 */
.L_x_14098:
[----:B01---5:R-:W-:Y:S01]  /*104e0*/  DADD R2, -R4, 1 ;  /* 0x3ff0000004027429 */ /* 0x023fe20000000100 */
[----:B------:R-:W-:-:S04]  /*104f0*/  UPRMT UR4, UR43, 0x9910, URZ ;  /* 0x000099102b047896 */ /* 0x000fc800080000ff */
[----:B------:R-:W-:-:S03]  /*10500*/  UISETP.GT.AND UP0, UPT, UR4, 0x9, UPT ;  /* 0x000000090400788c */ /* 0x000fc6000bf04270 */
[----:B--2-4-:R-:W-:-:S08]  /*10510*/  DMUL R2, R2, R18 ;  /* 0x0000001202027228 */ /* 0x014fd00000000000 */
[----:B------:R-:W-:Y:S01]  /*10520*/  DMUL R4, R2, R4 ;  /* 0x0000000402047228 */ /* 0x000fe20000000000 */
[----:B------:R-:W-:Y:S10]  /*10530*/  BRA.U UP0, `(.L_x_14126) ;  /* 0x0000000500307547 */ /* 0x000ff4000b800000 */
        /* <DEDUP_REMOVED lines=11> */
.L_x_14129:
[----:B------:R-:W0:Y:S02]  /*105f0*/  F2I.S64.F64.TRUNC R4, R4 ;  /* 0x0000000400047311 */ /* 0x000e24000030d900 */
[----:B0-----:R-:W-:-:S05]  /*10600*/  MOV R3, R4 ;  /* 0x0000000400037202 */ /* 0x001fca0000000f00 */
[----:B------:R-:W-:Y:S01]  /*10610*/  STG.E.U8 desc[UR36][R16.64], R3 ;  /* 0x0000000310007986 */ /* 0x000fe2000c101124 */
[----:B------:R-:W-:Y:S05]  /*10620*/  EXIT ;  /* 0x000000000000794d */ /* 0x000fea0003800000 */
.L_x_14128:
        /* <DEDUP_REMOVED lines=9> */
.L_x_14132:
[----:B------:R-:W0:Y:S02]  /*106c0*/  F2I.F64.TRUNC R5, R4 ;  /* 0x0000000400057311 */ /* 0x000e24000030d100 */
[----:B0-----:R-:W-:Y:S01]  /*106d0*/  STG.E desc[UR36][R16.64], R5 ;  /* 0x0000000510007986 */ /* 0x001fe2000c101924 */
[----:B------:R-:W-:Y:S05]  /*106e0*/  EXIT ;  /* 0x000000000000794d */ /* 0x000fea0003800000 */
.L_x_14131:
[----:B------:R-:W0:Y:S02]  /*106f0*/  F2I.F64.TRUNC R5, R4 ;  /* 0x0000000400057311 */ /* 0x000e24000030d100 */
[----:B0-----:R-:W-:Y:S01]  /*10700*/  STG.E.U16 desc[UR36][R16.64], R5 ;  /* 0x0000000510007986 */ /* 0x001fe2000c101524 */
[----:B------:R-:W-:Y:S05]  /*10710*/  EXIT ;  /* 0x000000000000794d */ /* 0x000fea0003800000 */
.L_x_14127:
        /* <DEDUP_REMOVED lines=13> */
.L_x_14134:
        /* <DEDUP_REMOVED lines=8> */
.L_x_14133:
        /* <DEDUP_REMOVED lines=14> */
.L_x_14136:
        /* <DEDUP_REMOVED lines=9> */
.L_x_14135:
[----:B------:R-:W-:Y:S01]  /*109e0*/  STG.E.64 desc[UR36][R16.64], R4 ;  /* 0x0000000410007986 */ /* 0x000fe2000c101b24 */
[----:B------:R-:W-:Y:S05]  /*109f0*/  EXIT ;  /* 0x000000000000794d */ /* 0x000fea0003800000 */
.L_x_14126:
        /* <DEDUP_REMOVED lines=13> */
.L_x_14140:
        /* <DEDUP_REMOVED lines=21> */
.L_x_14143:
[----:B------:R-:W-:-:S04]  /*10c20*/  SHF.R.U32.HI R3, RZ, 0x18, R3 ;  /* 0x00000018ff037819 */ /* 0x000fc80000011603 */
[----:B------:R-:W-:-:S04]  /*10c30*/  LOP3.LUT R0, R0, 0x80, R3, 0xf8, !PT ;  /* 0x0000008000007812 */ /* 0x000fc800078ef803 */
[----:B------:R-:W-:-:S07]  /*10c40*/  PRMT R8, R0, 0x7610, R8 ;  /* 0x0000761000087816 */ /* 0x000fce0000000008 */
.L_x_14142:
[----:B------:R-:W-:Y:S05]  /*10c50*/  BSYNC.RECONVERGENT B0 ;  /* 0x0000000000007941 */ /* 0x000fea0003800200 */
.L_x_14141:
[----:B------:R-:W-:Y:S01]  /*10c60*/  STG.E.U8 desc[UR36][R16.64], R8 ;  /* 0x0000000810007986 */ /* 0x000fe2000c101124 */
[----:B------:R-:W-:Y:S05]  /*10c70*/  EXIT ;  /* 0x000000000000794d */ /* 0x000fea0003800000 */
.L_x_14139:
        /* <DEDUP_REMOVED lines=21> */
.L_x_14146:
[----:B------:R-:W-:-:S04]  /*10dd0*/  SHF.R.U32.HI R3, RZ, 0x18, R3 ;  /* 0x00000018ff037819 */ /* 0x000fc80000011603 */
[----:B------:R-:W-:-:S04]  /*10de0*/  LOP3.LUT R0, R0, 0x80, R3, 0xf8, !PT ;  /* 0x0000008000007812 */ /* 0x000fc800078ef803 */
[----:B------:R-:W-:-:S07]  /*10df0*/  PRMT R8, R0, 0x7610, R8 ;  /* 0x0000761000087816 */ /* 0x000fce0000000008 */
.L_x_14145:
[----:B------:R-:W-:Y:S05]  /*10e00*/  BSYNC.RECONVERGENT B0 ;  /* 0x0000000000007941 */ /* 0x000fea0003800200 */
.L_x_14144:
[----:B------:R-:W-:Y:S01]  /*10e10*/  STG.E.U8 desc[UR36][R16.64], R8 ;  /* 0x0000000810007986 */ /* 0x000fe2000c101124 */
[----:B------:R-:W-:Y:S05]  /*10e20*/  EXIT ;  /* 0x000000000000794d */ /* 0x000fea0003800000 */
.L_x_14138:
        /* <DEDUP_REMOVED lines=26> */
.L_x_14148:
[----:B------:R-:W0:Y:S02]  /*10fd0*/  F2I.U64.F64.TRUNC R4, R4 ;  /* 0x0000000400047311 */ /* 0x000e24000030d800 */
[----:B0-----:R-:W-:Y:S01]  /*10fe0*/  STG.E.64 desc[UR36][R16.64], R4 ;  /* 0x0000000410007986 */ /* 0x001fe2000c101b24 */
[----:B------:R-:W-:Y:S05]  /*10ff0*/  EXIT ;  /* 0x000000000000794d */ /* 0x000fea0003800000 */
.L_x_14147:
[----:B------:R-:W0:Y:S02]  /*11000*/  F2I.U32.F64.TRUNC R5, R4 ;  /* 0x0000000400057311 */ /* 0x000e24000030d000 */
[----:B0-----:R-:W-:Y:S01]  /*11010*/  STG.E desc[UR36][R16.64], R5 ;  /* 0x0000000510007986 */ /* 0x001fe2000c101924 */
[----:B------:R-:W-:Y:S05]  /*11020*/  EXIT ;  /* 0x000000000000794d */ /* 0x000fea0003800000 */
.L_x_14137:
        /* <DEDUP_REMOVED lines=10> */
.L_x_14150:
[----:B------:R-:W-:-:S05]  /*110d0*/  CS2R R6, SRZ ;  /* 0x0000000000067805 */ /* 0x000fca000001ff00 */
[----:B------:R-:W-:Y:S01]  /*110e0*/  STG.E.128 desc[UR36][R16.64], R4 ;  /* 0x0000000410007986 */ /* 0x000fe2000c101d24 */
[----:B------:R-:W-:Y:S05]  /*110f0*/  EXIT ;  /* 0x000000000000794d */ /* 0x000fea0003800000 */
.L_x_14149:
[----:B------:R-:W-:-:S09]  /*11100*/  UISETP.NE.AND UP0, UPT, UR4, 0xf, UPT ;  /* 0x0000000f0400788c */ /* 0x000fd2000bf05270 */
[----:B------:R-:W-:Y:S05]  /*11110*/  BRA.U !UP0, `(.L_x_14151) ;  /* 0x0000000508087547 */ /* 0x000fea000b800000 */
[----:B------:R-:W-:-:S09]  /*11120*/  UISETP.NE.AND UP0, UPT, UR4, 0x17, UPT ;  /* 0x000000170400788c */ /* 0x000fd2000bf05270 */
[----:B------:R-:W-:Y:S05]  /*11130*/  BRA.U !UP0, `(.L_x_14152) ;  /* 0x0000000108a07547 */ /* 0x000fea000b800000 */
[----:B------:R-:W-:-:S09]  /*11140*/  UISETP.NE.AND UP0, UPT, UR4, 0x18, UPT ;  /* 0x000000180400788c */ /* 0x000fd2000bf05270 */
[----:B------:R-:W-:Y:S05]  /*11150*/  BRA.U !UP0, `(.L_x_14153) ;  /* 0x0000000108447547 */ /* 0x000fea000b800000 */
.L_x_14130:
        /* <DEDUP_REMOVED lines=16> */
.L_x_14154:
[----:B------:R-:W-:Y:S05]  /*11260*/  EXIT ;  /* 0x000000000000794d */ /* 0x000fea0003800000 */
.L_x_14153:
        /* <DEDUP_REMOVED lines=17> */
.L_x_14156:
[----:B------:R-:W-:Y:S05]  /*11380*/  BSYNC.RECONVERGENT B0 ;  /* 0x0000000000007941 */ /* 0x000fea0003800200 */
.L_x_14155:
[----:B------:R-:W-:-:S05]  /*11390*/  LOP3.LUT R3, R0, 0x80, R3, 0xf8, !PT ;  /* 0x0000008000037812 */ /* 0x000fca00078ef803 */
[----:B------:R-:W-:Y:S01]  /*113a0*/  STG.E.U8 desc[UR36][R16.64], R3 ;  /* 0x0000000310007986 */ /* 0x000fe2000c101124 */
[----:B------:R-:W-:Y:S05]  /*113b0*/  EXIT ;  /* 0x000000000000794d */ /* 0x000fea0003800000 */
.L_x_14152:
        /* <DEDUP_REMOVED lines=16> */
.L_x_14158:
[----:B------:R-:W-:Y:S02]  /*114c0*/  ISETP.GT.U32.AND P0, PT, R2, 0x7f800000, PT ;  /* 0x7f8000000200780c */ /* 0x000fe40003f04070 */
[----:B---3--:R-:W-:-:S04]  /*114d0*/  MOV R0, 0x7f ;  /* 0x0000007f00007802 */ /* 0x008fc80000000f00 */
[----:B------:R-:W-:-:S07]  /*114e0*/  SEL R0, R0, 0x7c, P0 ;  /* 0x0000007c00007807 */ /* 0x000fce0000000000 */
.L_x_14159:
[----:B------:R-:W-:Y:S05]  /*114f0*/  BSYNC.RECONVERGENT B0 ;  /* 0x0000000000007941 */ /* 0x000fea0003800200 */
.L_x_14157:
[----:B------:R-:W-:-:S04]  /*11500*/  SHF.R.U32.HI R3, RZ, 0x18, R3 ;  /* 0x00000018ff037819 */ /* 0x000fc80000011603 */
[----:B------:R-:W-:-:S05]  /*11510*/  LOP3.LUT R3, R0, 0x80, R3, 0xf8, !PT ;  /* 0x0000008000037812 */ /* 0x000fca00078ef803 */
[----:B------:R-:W-:Y:S01]  /*11520*/  STG.E.U8 desc[UR36][R16.64], R3 ;  /* 0x0000000310007986 */ /* 0x000fe2000c101124 */
[----:B------:R-:W-:Y:S05]  /*11530*/  EXIT ;  /* 0x000000000000794d */ /* 0x000fea0003800000 */
.L_x_14151:
        /* <DEDUP_REMOVED lines=8> */
.L_x_14160:
        /* <DEDUP_REMOVED lines=12> */
.L_x_14697:


//--------------------- .text._ZN2at6native27unrolled_elementwise_kernelIZZZNS0_28sigmoid_backward_kernel_cudaERNS_18TensorIteratorBaseEENKUlvE0_clEvENKUlvE_clEvEUlddE_St5arrayIPcLm3EELi4E23TrivialOffsetCalculatorILi2EjESA_ILi1EjENS0_6memory12LoadWithCastILi2EEENSD_13StoreWithCastILi1EEEEEviT_T0_T2_T3_T4_T5_ --------------------------
	.section	.text._ZN2at6native27unrolled_elementwise_kernelIZZZNS0_28sigmoid_backward_kernel_cudaERNS_18TensorIteratorBaseEENKUlvE0_clEvENKUlvE_clEvEUlddE_St5arrayIPcLm3EELi4E23TrivialOffsetCalculatorILi2EjESA_ILi1EjENS0_6memory12LoadWithCastILi2EEENSD_13StoreWithCastILi1EEEEEviT_T0_T2_T3_T4_T5_,"ax",@progbits
	.align	128
        .global         _ZN2at6native27unrolled_elementwise_kernelIZZZNS0_28sigmoid_backward_kernel_cudaERNS_18TensorIteratorBaseEENKUlvE0_clEvENKUlvE_clEvEUlddE_St5arrayIPcLm3EELi4E23TrivialOffsetCalculatorILi2EjESA_ILi1EjENS0_6memory12LoadWithCastILi2EEENSD_13StoreWithCastILi1EEEEEviT_T0_T2_T3_T4_T5_
        .type           _ZN2at6native27unrolled_elementwise_kernelIZZZNS0_28sigmoid_backward_kernel_cudaERNS_18TensorIteratorBaseEENKUlvE0_clEvENKUlvE_clEvEUlddE_St5arrayIPcLm3EELi4E23TrivialOffsetCalculatorILi2EjESA_ILi1EjENS0_6memory12LoadWithCastILi2EEENSD_13StoreWithCastILi1EEEEEviT_T0_T2_T3_T4_T5_,@function
        .size           _ZN2at6native27unrolled_elementwise_kernelIZZZNS0_28sigmoid_backward_kernel_cudaERNS_18TensorIteratorBaseEENKUlvE0_clEvENKUlvE_clEvEUlddE_St5arrayIPcLm3EELi4E23TrivialOffsetCalculatorILi2EjESA_ILi1EjENS0_6memory12LoadWithCastILi2EEENSD_13StoreWithCastILi1EEEEEviT_T0_T2_T3_T4_T5_,(.L_x_14698 - _ZN2at6native27unrolled_elementwise_kernelIZZZNS0_28sigmoid_backward_kernel_cudaERNS_18TensorIteratorBaseEENKUlvE0_clEvENKUlvE_clEvEUlddE_St5arrayIPcLm3EELi4E23TrivialOffsetCalculatorILi2EjESA_ILi1EjENS0_6memory12LoadWithCastILi2EEENSD_13StoreWithCastILi1EEEEEviT_T0_T2_T3_T4_T5_)
        .other          _ZN2at6native27unrolled_elementwise_kernelIZZZNS0_28sigmoid_backward_kernel_cudaERNS_18TensorIteratorBaseEENKUlvE0_clEvENKUlvE_clEvEUlddE_St5arrayIPcLm3EELi4E23TrivialOffsetCalculatorILi2EjESA_ILi1EjENS0_6memory12LoadWithCastILi2EEENSD_13StoreWithCastILi1EEEEEviT_T0_T2_T3_T4_T5_,@"STO_CUDA_ENTRY STV_DEFAULT"
_ZN2at6native27unrolled_elementwise_kernelIZZZNS0_28sigmoid_backward_kernel_cudaERNS_18TensorIteratorBaseEENKUlvE0_clEvENKUlvE_clEvEUlddE_St5arrayIPcLm3EELi4E23TrivialOffsetCalculatorILi2EjESA_ILi1EjENS0_6memory12LoadWithCastILi2EEENSD_13StoreWithCastILi1EEEEEviT_T0_T2_T3_T4_T5_:
.text._ZN2at6native27unrolled_elementwise_kernelIZZZNS0_28sigmoid_backward_kernel_cudaERNS_18TensorIteratorBaseEENKUlvE0_clEvENKUlvE_clEvEUlddE_St5arrayIPcLm3EELi4E23TrivialOffsetCalculatorILi2EjESA_ILi1EjENS0_6memory12LoadWithCastILi2EEENSD_13StoreWithCastILi1EEEEEviT_T0_T2_T3_T4_T5_:
        /* <DEDUP_REMOVED lines=35> */
.L_x_14167:
[----:B------:R-:W2:Y:S02]  /*0230*/  LDG.E.U8 R4, desc[UR36][R4.64] ;  /* 0x0000002404047981 */ /* 0x000ea4000c1e1100 */
[----:B--2---:R0:W1:Y:S01]  /*0240*/  I2F.F64.U16 R36, R4 ;  /* 0x0000000400247312 */ /* 0x0040620000101800 */
[----:B------:R-:W-:Y:S05]  /*0250*/  BRA `(.L_x_14169) ;  /* 0x0000000c00647947 */ /* 0x000fea0003800000 */
.L_x_14166:
        /* <DEDUP_REMOVED lines=9> */
.L_x_14171:
[----:B------:R-:W2:Y:S02]  /*02f0*/  LDG.E R4, desc[UR36][R4.64] ;  /* 0x0000002404047981 */ /* 0x000ea4000c1e1900 */
[----:B--2---:R1:W2:Y:S01]  /*0300*/  I2F.F64 R36, R4 ;  /* 0x0000000400247312 */ /* 0x0042a20000201c00 */
[----:B------:R-:W-:Y:S05]  /*0310*/  BRA `(.L_x_14169) ;  /* 0x0000000c00347947 */ /* 0x000fea0003800000 */
.L_x_14170:
[----:B------:R-:W2:Y:S02]  /*0320*/  LDG.E.U16 R4, desc[UR36][R4.64] ;  /* 0x0000002404047981 */ /* 0x000ea4000c1e1500 */
[----:B--2---:R3:W4:Y:S01]  /*0330*/  I2F.F64.S16 R36, R4 ;  /* 0x0000000400247312 */ /* 0x0047220000101c00 */
[----:B------:R-:W-:Y:S05]  /*0340*/  BRA `(.L_x_14169) ;  /* 0x0000000c00287947 */ /* 0x000fea0003800000 */
.L_x_14165:
        /* <DEDUP_REMOVED lines=10> */
.L_x_14173:
[----:B------:R-:W2:Y:S02]  /*03f0*/  LDG.E.U16 R0, desc[UR36][R4.64] ;  /* 0x0000002404007981 */ /* 0x000ea4000c1e1500 */
[----:B--2---:R-:W-:-:S05]  /*0400*/  HADD2.F32 R0, -RZ, R0.H0_H0 ;  /* 0x20000000ff007230 */ /* 0x004fca0000004100 */
[----:B------:R-:W-:-:S04]  /*0410*/  FMUL.FTZ R0, R0, 1 ;  /* 0x3f80000000007820 */ /* 0x000fc80000410000 */
[----:B------:R0:W1:Y:S01]  /*0420*/  F2F.F64.F32 R36, R0 ;  /* 0x0000000000247310 */ /* 0x0000620000201800 */
[----:B------:R-:W-:Y:S05]  /*0430*/  BRA `(.L_x_14169) ;  /* 0x0000000800ec7947 */ /* 0x000fea0003800000 */
.L_x_14172:
        /* <DEDUP_REMOVED lines=10> */
.L_x_14175:
[----:B------:R-:W2:Y:S02]  /*04e0*/  LDG.E.U16 R4, desc[UR36][R4.64] ;  /* 0x0000002404047981 */ /* 0x000ea4000c1e1500 */
[----:B--2---:R-:W-:-:S05]  /*04f0*/  HADD2.F32 R0, -RZ, R4.H0_H0 ;  /* 0x20000004ff007230 */ /* 0x004fca0000004100 */
[----:B------:R-:W-:-:S04]  /*0500*/  FMUL.FTZ R0, R0, 1 ;  /* 0x3f80000000007820 */ /* 0x000fc80000410000 */
[----:B------:R0:W1:Y:S01]  /*0510*/  F2F.F64.F32 R36, R0 ;  /* 0x0000000000247310 */ /* 0x0000620000201800 */
[----:B------:R-:W-:Y:S05]  /*0520*/  BRA `(.L_x_14169) ;  /* 0x0000000800b07947 */ /* 0x000fea0003800000 */
.L_x_14174:
[----:B------:R0:W5:Y:S01]  /*0530*/  LDG.E.64 R36, desc[UR36][R4.64] ;  /* 0x0000002404247981 */ /* 0x000162000c1e1b00 */
[----:B------:R-:W-:Y:S05]  /*0540*/  BRA `(.L_x_14169) ;  /* 0x0000000800a87947 */ /* 0x000fea0003800000 */
.L_x_14164:
        /* <DEDUP_REMOVED lines=13> */
.L_x_14178:
[----:B------:R0:W5:Y:S01]  /*0620*/  LDG.E.64 R36, desc[UR36][R4.64] ;  /* 0x0000002404247981 */ /* 0x000162000c1e1b00 */
[----:B------:R-:W-:Y:S05]  /*0630*/  BRA `(.L_x_14169) ;  /* 0x00000008006c7947 */ /* 0x000fea0003800000 */
.L_x_14177:
        /* <DEDUP_REMOVED lines=27> */
.L_x_14180:
        /* <DEDUP_REMOVED lines=15> */
.L_x_14179:
[----:B------:R-:W2:Y:S02]  /*08e0*/  LDG.E.U16 R0, desc[UR36][R4.64] ;  /* 0x0000002404007981 */ /* 0x000ea4000c1e1500 */
[----:B--2---:R-:W-:-:S04]  /*08f0*/  IMAD.U32 R0, R0, 0x10000, RZ ;  /* 0x0001000000007824 */ /* 0x004fc800078e00ff */
[----:B------:R-:W-:-:S04]  /*0900*/  FMUL.FTZ R0, R0, 1 ;  /* 0x3f80000000007820 */ /* 0x000fc80000410000 */
[----:B------:R0:W1:Y:S01]  /*0910*/  F2F.F64.F32 R36, R0 ;  /* 0x0000000000247310 */ /* 0x0000620000201800 */
[----:B------:R-:W-:Y:S05]  /*0920*/  BRA `(.L_x_14169) ;  /* 0x0000000400b07947 */ /* 0x000fea0003800000 */
.L_x_14176:
        /* <DEDUP_REMOVED lines=11> */
.L_x_14183:
        /* <DEDUP_REMOVED lines=21> */
.L_x_14185:
[----:B------:R-:W-:Y:S05]  /*0b30*/  BSYNC.RECONVERGENT B0 ;  /* 0x0000000000007941 */ /* 0x000fea0003800200 */
.L_x_14184:
[----:B------:R-:W-:Y:S01]  /*0b40*/  IMAD.SHL.U32 R0, R0, 0x100000, RZ ;  /* 0x0010000000007824 */ /* 0x000fe200078e00ff */
[----:B------:R-:W-:-:S04]  /*0b50*/  LEA R3, R3, 0x3b800000, 0x17 ;  /* 0x3b80000003037811 */ /* 0x000fc800078eb8ff */
[----:B------:R-:W-:-:S05]  /*0b60*/  LOP3.LUT R0, R3, R0, R7, 0xfe, !PT ;  /* 0x0000000003007212 */ /* 0x000fca00078efe07 */
[----:B------:R-:W-:-:S04]  /*0b70*/  FMUL.FTZ R0, R0, 1 ;  /* 0x3f80000000007820 */ /* 0x000fc80000410000 */
[----:B------:R0:W1:Y:S01]  /*0b80*/  F2F.F64.F32 R36, R0 ;  /* 0x0000000000247310 */ /* 0x0000620000201800 */
[----:B------:R-:W-:Y:S05]  /*0b90*/  BRA `(.L_x_14169) ;  /* 0x0000000400147947 */ /* 0x000fea0003800000 */
.L_x_14182:
        /* <DEDUP_REMOVED lines=21> */
.L_x_14187:
[----:B------:R-:W-:Y:S05]  /*0cf0*/  BSYNC.RECONVERGENT B0 ;  /* 0x0000000000007941 */ /* 0x000fea0003800200 */
.L_x_14186:
[----:B------:R-:W-:Y:S01]  /*0d00*/  IMAD.SHL.U32 R0, R0, 0x200000, RZ ;  /* 0x0020000000007824 */ /* 0x000fe200078e00ff */
[----:B------:R-:W-:-:S04]  /*0d10*/  LEA R3, R3, 0x37800000, 0x17 ;  /* 0x3780000003037811 */ /* 0x000fc800078eb8ff */
[----:B------:R-:W-:-:S05]  /*0d20*/  LOP3.LUT R0, R3, R0, R7, 0xfe, !PT ;  /* 0x0000000003007212 */ /* 0x000fca00078efe07 */
[----:B------:R-:W-:-:S04]  /*0d30*/  FMUL.FTZ R0, R0, 1 ;  /* 0x3f80000000007820 */ /* 0x000fc80000410000 */
[----:B------:R0:W1:Y:S01]  /*0d40*/  F2F.F64.F32 R36, R0 ;  /* 0x0000000000247310 */ /* 0x0000620000201800 */
[----:B------:R-:W-:Y:S05]  /*0d50*/  BRA `(.L_x_14169) ;  /* 0x0000000000a47947 */ /* 0x000fea0003800000 */
.L_x_14181:
[----:B------:R-:W-:-:S09]  /*0d60*/  UISETP.NE.AND UP0, UPT, UR4, 0x1c, UPT ;  /* 0x0000001c0400788c */ /* 0x000fd2000bf05270 */
[----:B------:R-:W-:Y:S05]  /*0d70*/  BRA.U !UP0, `(.L_x_14188) ;  /* 0x0000000108947547 */ /* 0x000fea000b800000 */
[----:B------:R-:W-:-:S09]  /*0d80*/  UISETP.NE.AND UP0, UPT, UR4, 0x1d, UPT ;  /* 0x0000001d0400788c */ /* 0x000fd2000bf05270 */
[----:B------:R-:W-:Y:S05]  /*0d90*/  BRA.U !UP0, `(.L_x_14189) ;  /* 0x0000000108807547 */ /* 0x000fea000b800000 */
[----:B------:R-:W-:-:S09]  /*0da0*/  UISETP.NE.AND UP0, UPT, UR4, 0x2c, UPT ;  /* 0x0000002c0400788c */ /* 0x000fd2000bf05270 */
[----:B------:R-:W-:Y:S05]  /*0db0*/  BRA.U !UP0, `(.L_x_14190) ;  /* 0x0000000108487547 */ /* 0x000fea000b800000 */
.L_x_14168:
        /* <DEDUP_REMOVED lines=16> */
.L_x_14191:
[----:B------:R-:W-:Y:S01]  /*0ec0*/  CS2R R36, SRZ ;  /* 0x0000000000247805 */ /* 0x000fe2000001ff00 */
[----:B------:R-:W-:Y:S06]  /*0ed0*/  BRA `(.L_x_14169) ;  /* 0x0000000000447947 */ /* 0x000fec0003800000 */
.L_x_14190:
        /* <DEDUP_REMOVED lines=12> */
.L_x_14189:
[----:B------:R-:W2:Y:S02]  /*0fa0*/  LDG.E.64 R36, desc[UR36][R4.64] ;  /* 0x0000002404247981 */ /* 0x000ea4000c1e1b00 */
[----:B--2---:R-:W0:Y:S01]  /*0fb0*/  I2F.F64.U64 R36, R36 ;  /* 0x0000002400247312 */ /* 0x004e220000301800 */
[----:B------:R-:W-:Y:S05]  /*0fc0*/  BRA `(.L_x_14169) ;  /* 0x0000000000087947 */ /* 0x000fea0003800000 */
.L_x_14188:
[----:B------:R-:W2:Y:S02]  /*0fd0*/  LDG.E R4, desc[UR36][R4.64] ;  /* 0x0000002404047981 */ /* 0x000ea4000c1e1900 */
[----:B--2---:R0:W1:Y:S02]  /*0fe0*/  I2F.F64.U32 R36, R4 ;  /* 0x0000000400247312 */ /* 0x0040640000201800 */
.L_x_14169:
[----:B------:R-:W-:Y:S05]  /*0ff0*/  BSYNC.RECONVERGENT B6 ;  /* 0x0000000000067941 */ /* 0x000fea0003800200 */
.L_x_14163:
        /* <DEDUP_REMOVED lines=20> */
.L_x_14196:
[----:B------:R-:W3:Y:S02]  /*1140*/  LDG.E.U8 R4, desc[UR36][R4.64] ;  /* 0x0000002404047981 */ /* 0x000ee4000c1e1100 */
[----:B---3--:R0:W1:Y:S01]  /*1150*/  I2F.F64.U16 R32, R4 ;  /* 0x0000000400207312 */ /* 0x0080620000101800 */
[----:B------:R-:W-:Y:S05]  /*1160*/  BRA `(.L_x_14198) ;  /* 0x0000000c00647947 */ /* 0x000fea0003800000 */
.L_x_14195:
        /* <DEDUP_REMOVED lines=9> */
.L_x_14200:
[----:B------:R-:W3:Y:S02]  /*1200*/  LDG.E R4, desc[UR36][R4.64] ;  /* 0x0000002404047981 */ /* 0x000ee4000c1e1900 */
[----:B---3--:R0:W1:Y:S01]  /*1210*/  I2F.F64 R32, R4 ;  /* 0x0000000400207312 */ /* 0x0080620000201c00 */
[----:B------:R-:W-:Y:S05]  /*1220*/  BRA `(.L_x_14198) ;  /* 0x0000000c00347947 */ /* 0x000fea0003800000 */
.L_x_14199:
[----:B------:R-:W3:Y:S02]  /*1230*/  LDG.E.U16 R4, desc[UR36][R4.64] ;  /* 0x0000002404047981 */ /* 0x000ee4000c1e1500 */
[----:B---3--:R0:W1:Y:S01]  /*1240*/  I2F.F64.S16 R32, R4 ;  /* 0x0000000400207312 */ /* 0x0080620000101c00 */
[----:B------:R-:W-:Y:S05]  /*1250*/  BRA `(.L_x_14198) ;  /* 0x0000000c00287947 */ /* 0x000fea0003800000 */
.L_x_14194:
        /* <DEDUP_REMOVED lines=10> */
.L_x_14202:
[----:B------:R-:W3:Y:S02]  /*1300*/  LDG.E.U16 R0, desc[UR36][R4.64] ;  /* 0x0000002404007981 */ /* 0x000ee4000c1e1500 */
[----:B---3--:R-:W-:-:S05]  /*1310*/  HADD2.F32 R0, -RZ, R0.H0_H0 ;  /* 0x20000000ff007230 */ /* 0x008fca0000004100 */
[----:B------:R-:W-:-:S04]  /*1320*/  FMUL.FTZ R0, R0, 1 ;  /* 0x3f80000000007820 */ /* 0x000fc80000410000 */
[----:B------:R0:W1:Y:S01]  /*1330*/  F2F.F64.F32 R32, R0 ;  /* 0x0000000000207310 */ /* 0x0000620000201800 */
[----:B------:R-:W-:Y:S05]  /*1340*/  BRA `(.L_x_14198) ;  /* 0x0000000800ec7947 */ /* 0x000fea0003800000 */
.L_x_14201:
        /* <DEDUP_REMOVED lines=10> */
.L_x_14204:
[----:B------:R-:W3:Y:S02]  /*13f0*/  LDG.E.U16 R4, desc[UR36][R4.64] ;  /* 0x0000002404047981 */ /* 0x000ee4000c1e1500 */
[----:B---3--:R-:W-:-:S05]  /*1400*/  HADD2.F32 R0, -RZ, R4.H0_H0 ;  /* 0x20000004ff007230 */ /* 0x008fca0000004100 */
[----:B------:R-:W-:-:S04]  /*1410*/  FMUL.FTZ R0, R0, 1 ;  /* 0x3f80000000007820 */ /* 0x000fc80000410000 */
[----:B------:R0:W1:Y:S01]  /*1420*/  F2F.F64.F32 R32, R0 ;  /* 0x0000000000207310 */ /* 0x0000620000201800 */
[----:B------:R-:W-:Y:S05]  /*1430*/  BRA `(.L_x_14198) ;  /* 0x0000000800b07947 */ /* 0x000fea0003800000 */
.L_x_14203:
[----:B------:R0:W5:Y:S01]  /*1440*/  LDG.E.64 R32, desc[UR36][R4.64] ;  /* 0x0000002404207981 */ /* 0x000162000c1e1b00 */
[----:B------:R-:W-:Y:S05]  /*1450*/  BRA `(.L_x_14198) ;  /* 0x0000000800a87947 */ /* 0x000fea0003800000 */
.L_x_14193:
        /* <DEDUP_REMOVED lines=13> */
.L_x_14207:
[----:B------:R0:W5:Y:S01]  /*1530*/  LDG.E.64 R32, desc[UR36][R4.64] ;  /* 0x0000002404207981 */ /* 0x000162000c1e1b00 */
[----:B------:R-:W-:Y:S05]  /*1540*/  BRA `(.L_x_14198) ;  /* 0x00000008006c7947 */ /* 0x000fea0003800000 */
.L_x_14206:
        /* <DEDUP_REMOVED lines=27> */
.L_x_14209:
        /* <DEDUP_REMOVED lines=15> */
.L_x_14208:
[----:B------:R-:W3:Y:S02]  /*17f0*/  LDG.E.U16 R0, desc[UR36][R4.64] ;  /* 0x0000002404007981 */ /* 0x000ee4000c1e1500 */
[----:B---3--:R-:W-:-:S04]  /*1800*/  IMAD.U32 R0, R0, 0x10000, RZ ;  /* 0x0001000000007824 */ /* 0x008fc800078e00ff */
[----:B------:R-:W-:-:S04]  /*1810*/  FMUL.FTZ R0, R0, 1 ;  /* 0x3f80000000007820 */ /* 0x000fc80000410000 */
[----:B------:R0:W1:Y:S01]  /*1820*/  F2F.F64.F32 R32, R0 ;  /* 0x0000000000207310 */ /* 0x0000620000201800 */
[----:B------:R-:W-:Y:S05]  /*1830*/  BRA `(.L_x_14198) ;  /* 0x0000000400b07947 */ /* 0x000fea0003800000 */
.L_x_14205:
        /* <DEDUP_REMOVED lines=11> */
.L_x_14212:
        /* <DEDUP_REMOVED lines=21> */
.L_x_14214:
[----:B------:R-:W-:Y:S05]  /*1a40*/  BSYNC.RECONVERGENT B0 ;  /* 0x0000000000007941 */ /* 0x000fea0003800200 */
.L_x_14213:
[----:B------:R-:W-:Y:S01]  /*1a50*/  IMAD.SHL.U32 R0, R0, 0x100000, RZ ;  /* 0x0010000000007824 */ /* 0x000fe200078e00ff */
[----:B------:R-:W-:-:S04]  /*1a60*/  LEA R3, R3, 0x3b800000, 0x17 ;  /* 0x3b80000003037811 */ /* 0x000fc800078eb8ff */
[----:B------:R-:W-:-:S05]  /*1a70*/  LOP3.LUT R0, R3, R0, R7, 0xfe, !PT ;  /* 0x0000000003007212 */ /* 0x000fca00078efe07 */
[----:B------:R-:W-:-:S04]  /*1a80*/  FMUL.FTZ R0, R0, 1 ;  /* 0x3f80000000007820 */ /* 0x000fc80000410000 */
[----:B------:R0:W1:Y:S01]  /*1a90*/  F2F.F64.F32 R32, R0 ;  /* 0x0000000000207310 */ /* 0x0000620000201800 */
[----:B------:R-:W-:Y:S05]  /*1aa0*/  BRA `(.L_x_14198) ;  /* 0x0000000400147947 */ /* 0x000fea0003800000 */
.L_x_14211:
        /* <DEDUP_REMOVED lines=21> */
.L_x_14216:
[----:B------:R-:W-:Y:S05]  /*1c00*/  BSYNC.RECONVERGENT B0 ;  /* 0x0000000000007941 */ /* 0x000fea0003800200 */
.L_x_14215:
[----:B------:R-:W-:Y:S01]  /*1c10*/  IMAD.SHL.U32 R0, R0, 0x200000, RZ ;  /* 0x0020000000007824 */ /* 0x000fe200078e00ff */
[----:B------:R-:W-:-:S04]  /*1c20*/  LEA R3, R3, 0x37800000, 0x17 ;  /* 0x3780000003037811 */ /* 0x000fc800078eb8ff */
[----:B------:R-:W-:-:S05]  /*1c30*/  LOP3.LUT R0, R3, R0, R7, 0xfe, !PT ;  /* 0x0000000003007212 */ /* 0x000fca00078efe07 */
[----:B------:R-:W-:-:S04]  /*1c40*/  FMUL.FTZ R0, R0, 1 ;  /* 0x3f80000000007820 */ /* 0x000fc80000410000 */
[----:B------:R0:W1:Y:S01]  /*1c50*/  F2F.F64.F32 R32, R0 ;  /* 0x0000000000207310 */ /* 0x0000620000201800 */
[----:B------:R-:W-:Y:S05]  /*1c60*/  BRA `(.L_x_14198) ;  /* 0x0000000000a47947 */ /* 0x000fea0003800000 */
.L_x_14210:
[----:B------:R-:W-:-:S09]  /*1c70*/  UISETP.NE.AND UP0, UPT, UR4, 0x1c, UPT ;  /* 0x0000001c0400788c */ /* 0x000fd2000bf05270 */
[----:B------:R-:W-:Y:S05]  /*1c80*/  BRA.U !UP0, `(.L_x_14217) ;  /* 0x0000000108947547 */ /* 0x000fea000b800000 */
[----:B------:R-:W-:-:S09]  /*1c90*/  UISETP.NE.AND UP0, UPT, UR4, 0x1d, UPT ;  /* 0x0000001d0400788c */ /* 0x000fd2000bf05270 */
[----:B------:R-:W-:Y:S05]  /*1ca0*/  BRA.U !UP0, `(.L_x_14218) ;  /* 0x0000000108807547 */ /* 0x000fea000b800000 */
[----:B------:R-:W-:-:S09]  /*1cb0*/  UISETP.NE.AND UP0, UPT, UR4, 0x2c, UPT ;  /* 0x0000002c0400788c */ /* 0x000fd2000bf05270 */
[----:B------:R-:W-:Y:S05]  /*1cc0*/  BRA.U !UP0, `(.L_x_14219) ;  /* 0x0000000108487547 */ /* 0x000fea000b800000 */
.L_x_14197:
        /* <DEDUP_REMOVED lines=16> */
.L_x_14220:
[----:B------:R-:W-:Y:S01]  /*1dd0*/  CS2R R32, SRZ ;  /* 0x0000000000207805 */ /* 0x000fe2000001ff00 */
[----:B------:R-:W-:Y:S06]  /*1de0*/  BRA `(.L_x_14198) ;  /* 0x0000000000447947 */ /* 0x000fec0003800000 */
.L_x_14219:
        /* <DEDUP_REMOVED lines=12> */
.L_x_14218:
[----:B------:R-:W3:Y:S02]  /*1eb0*/  LDG.E.64 R32, desc[UR36][R4.64] ;  /* 0x0000002404207981 */ /* 0x000ee4000c1e1b00 */
[----:B---3--:R-:W0:Y:S01]  /*1ec0*/  I2F.F64.U64 R32, R32 ;  /* 0x0000002000207312 */ /* 0x008e220000301800 */
[----:B------:R-:W-:Y:S05]  /*1ed0*/  BRA `(.L_x_14198) ;  /* 0x0000000000087947 */ /* 0x000fea0003800000 */
.L_x_14217:
[----:B------:R-:W3:Y:S02]  /*1ee0*/  LDG.E R4, desc[UR36][R4.64] ;  /* 0x0000002404047981 */ /* 0x000ee4000c1e1900 */
[----:B---3--:R0:W1:Y:S02]  /*1ef0*/  I2F.F64.U32 R32, R4 ;  /* 0x0000000400207312 */ /* 0x0080640000201800 */
.L_x_14198:
[----:B------:R-:W-:Y:S05]  /*1f00*/  BSYNC.RECONVERGENT B6 ;  /* 0x0000000000067941 */ /* 0x000fea0003800200 */
.L_x_14192:
[----:B------:R-:W-:-:S07]  /*1f10*/  VIADD R19, R23, 0x80 ;  /* 0x0000008017137836 */ /* 0x000fce0000000000 */
.L_x_14162:
[----:B------:R-:W-:Y:S05]  /*1f20*/  BSYNC.RECONVERGENT B7 ;  /* 0x0000000000077941 */ /* 0x000fea0003800200 */
.L_x_14161:
        /* <DEDUP_REMOVED lines=26> */
.L_x_14227:
[----:B------:R-:W2:Y:S02]  /*20d0*/  LDG.E.U8 R4, desc[UR36][R4.64] ;  /* 0x0000002404047981 */ /* 0x000ea4000c1e1100 */
[----:B--2---:R0:W1:Y:S01]  /*20e0*/  I2F.F64.U16 R34, R4 ;  /* 0x0000000400227312 */ /* 0x0040620000101800 */
[----:B------:R-:W-:Y:S05]  /*20f0*/  BRA `(.L_x_14229) ;  /* 0x0000000c00647947 */ /* 0x000fea0003800000 */
.L_x_14226:
        /* <DEDUP_REMOVED lines=9> */
.L_x_14231:
[----:B------:R-:W2:Y:S02]  /*2190*/  LDG.E R4, desc[UR36][R4.64] ;  /* 0x0000002404047981 */ /* 0x000ea4000c1e1900 */
[----:B--2---:R0:W1:Y:S01]  /*21a0*/  I2F.F64 R34, R4 ;  /* 0x0000000400227312 */ /* 0x0040620000201c00 */
[----:B------:R-:W-:Y:S05]  /*21b0*/  BRA `(.L_x_14229) ;  /* 0x0000000c00347947 */ /* 0x000fea0003800000 */
.L_x_14230:
[----:B------:R-:W2:Y:S02]  /*21c0*/  LDG.E.U16 R4, desc[UR36][R4.64] ;  /* 0x0000002404047981 */ /* 0x000ea4000c1e1500 */
[----:B--2---:R0:W1:Y:S01]  /*21d0*/  I2F.F64.S16 R34, R4 ;  /* 0x0000000400227312 */ /* 0x0040620000101c00 */
[----:B------:R-:W-:Y:S05]  /*21e0*/  BRA `(.L_x_14229) ;  /* 0x0000000c00287947 */ /* 0x000fea0003800000 */
.L_x_14225:
        /* <DEDUP_REMOVED lines=10> */
.L_x_14233:
[----:B---3--:R-:W3:Y:S02]  /*2290*/  LDG.E.U16 R0, desc[UR36][R4.64] ;  /* 0x0000002404007981 */ /* 0x008ee4000c1e1500 */
[----:B---3--:R-:W-:-:S05]  /*22a0*/  HADD2.F32 R0, -RZ, R0.H0_H0 ;  /* 0x20000000ff007230 */ /* 0x008fca0000004100 */
[----:B------:R-:W-:-:S04]  /*22b0*/  FMUL.FTZ R0, R0, 1 ;  /* 0x3f80000000007820 */ /* 0x000fc80000410000 */
[----:B------:R0:W1:Y:S01]  /*22c0*/  F2F.F64.F32 R34, R0 ;  /* 0x0000000000227310 */ /* 0x0000620000201800 */
[----:B------:R-:W-:Y:S05]  /*22d0*/  BRA `(.L_x_14229) ;  /* 0x0000000800ec7947 */ /* 0x000fea0003800000 */
.L_x_14232:
        /* <DEDUP_REMOVED lines=10> */
.L_x_14235:
[----:B------:R-:W3:Y:S02]  /*2380*/  LDG.E.U16 R4, desc[UR36][R4.64] ;  /* 0x0000002404047981 */ /* 0x000ee4000c1e1500 */
[----:B---3--:R-:W-:-:S05]  /*2390*/  HADD2.F32 R0, -RZ, R4.H0_H0 ;  /* 0x20000004ff007230 */ /* 0x008fca0000004100 */
[----:B------:R-:W-:-:S04]  /*23a0*/  FMUL.FTZ R0, R0, 1 ;  /* 0x3f80000000007820 */ /* 0x000fc80000410000 */
[----:B------:R0:W1:Y:S01]  /*23b0*/  F2F.F64.F32 R34, R0 ;  /* 0x0000000000227310 */ /* 0x0000620000201800 */
[----:B------:R-:W-:Y:S05]  /*23c0*/  BRA `(.L_x_14229) ;  /* 0x0000000800b07947 */ /* 0x000fea0003800000 */
.L_x_14234:
[----:B------:R0:W5:Y:S01]  /*23d0*/  LDG.E.64 R34, desc[UR36][R4.64] ;  /* 0x0000002404227981 */ /* 0x000162000c1e1b00 */
[----:B------:R-:W-:Y:S05]  /*23e0*/  BRA `(.L_x_14229) ;  /* 0x0000000800a87947 */ /* 0x000fea0003800000 */
.L_x_14224:
        /* <DEDUP_REMOVED lines=13> */
.L_x_14238:
[----:B------:R0:W5:Y:S01]  /*24c0*/  LDG.E.64 R34, desc[UR36][R4.64] ;  /* 0x0000002404227981 */ /* 0x000162000c1e1b00 */
[----:B------:R-:W-:Y:S05]  /*24d0*/  BRA `(.L_x_14229) ;  /* 0x00000008006c7947 */ /* 0x000fea0003800000 */
.L_x_14237:
        /* <DEDUP_REMOVED lines=27> */
.L_x_14240:
        /* <DEDUP_REMOVED lines=15> */
.L_x_14239:
[----:B---3--:R-:W3:Y:S02]  /*2780*/  LDG.E.U16 R0, desc[UR36][R4.64] ;  /* 0x0000002404007981 */ /* 0x008ee4000c1e1500 */
[----:B---3--:R-:W-:-:S04]  /*2790*/  IMAD.U32 R0, R0, 0x10000, RZ ;  /* 0x0001000000007824 */ /* 0x008fc800078e00ff */
[----:B------:R-:W-:-:S04]  /*27a0*/  FMUL.FTZ R0, R0, 1 ;  /* 0x3f80000000007820 */ /* 0x000fc80000410000 */
[----:B------:R0:W1:Y:S01]  /*27b0*/  F2F.F64.F32 R34, R0 ;  /* 0x0000000000227310 */ /* 0x0000620000201800 */
[----:B------:R-:W-:Y:S05]  /*27c0*/  BRA `(.L_x_14229) ;  /* 0x0000000400b07947 */ /* 0x000fea0003800000 */
.L_x_14236:
        /* <DEDUP_REMOVED lines=11> */
.L_x_14243:
        /* <DEDUP_REMOVED lines=21> */
.L_x_14245:
[----:B------:R-:W-:Y:S05]  /*29d0*/  BSYNC.RECONVERGENT B0 ;  /* 0x0000000000007941 */ /* 0x000fea0003800200 */
.L_x_14244:
[----:B------:R-:W-:Y:S01]  /*29e0*/  IMAD.SHL.U32 R0, R0, 0x100000, RZ ;  /* 0x0010000000007824 */ /* 0x000fe200078e00ff */
[----:B------:R-:W-:-:S04]  /*29f0*/  LEA R3, R3, 0x3b800000, 0x17 ;  /* 0x3b80000003037811 */ /* 0x000fc800078eb8ff */
[----:B------:R-:W-:-:S05]  /*2a00*/  LOP3.LUT R0, R3, R0, R7, 0xfe, !PT ;  /* 0x0000000003007212 */ /* 0x000fca00078efe07 */
[----:B------:R-:W-:-:S04]  /*2a10*/  FMUL.FTZ R0, R0, 1 ;  /* 0x3f80000000007820 */ /* 0x000fc80000410000 */
[----:B------:R0:W1:Y:S01]  /*2a20*/  F2F.F64.F32 R34, R0 ;  /* 0x0000000000227310 */ /* 0x0000620000201800 */
[----:B------:R-:W-:Y:S05]  /*2a30*/  BRA `(.L_x_14229) ;  /* 0x0000000400147947 */ /* 0x000fea0003800000 */
.L_x_14242:
        /* <DEDUP_REMOVED lines=21> */
.L_x_14247:
[----:B------:R-:W-:Y:S05]  /*2b90*/  BSYNC.RECONVERGENT B0 ;  /* 0x0000000000007941 */ /* 0x000fea0003800200 */
.L_x_14246:
[----:B------:R-:W-:Y:S01]  /*2ba0*/  IMAD.SHL.U32 R0, R0, 0x200000, RZ ;  /* 0x0020000000007824 */ /* 0x000fe200078e00ff */
[----:B------:R-:W-:-:S04]  /*2bb0*/  LEA R3, R3, 0x37800000, 0x17 ;  /* 0x3780000003037811 */ /* 0x000fc800078eb8ff */
[----:B------:R-:W-:-:S05]  /*2bc0*/  LOP3.LUT R0, R3, R0, R7, 0xfe, !PT ;  /* 0x0000000003007212 */ /* 0x000fca00078efe07 */
[----:B------:R-:W-:-:S04]  /*2bd0*/  FMUL.FTZ R0, R0, 1 ;  /* 0x3f80000000007820 */ /* 0x000fc80000410000 */
[----:B------:R0:W1:Y:S01]  /*2be0*/  F2F.F64.F32 R34, R0 ;  /* 0x0000000000227310 */ /* 0x0000620000201800 */
[----:B------:R-:W-:Y:S05]  /*2bf0*/  BRA `(.L_x_14229) ;  /* 0x0000000000a47947 */ /* 0x000fea0003800000 */
.L_x_14241:
        /* <DEDUP_REMOVED lines=18> */
.L_x_14228:
        /* <DEDUP_REMOVED lines=16> */
.L_x_14250:
[----:B------:R-:W-:Y:S01]  /*2e20*/  CS2R R34, SRZ ;  /* 0x0000000000227805 */ /* 0x000fe2000001ff00 */
[----:B------:R-:W-:Y:S06]  /*2e30*/  BRA `(.L_x_14229) ;  /* 0x0000000000147947 */ /* 0x000fec0003800000 */
.L_x_14249:
[----:B------:R-:W2:Y:S02]  /*2e40*/  LDG.E.64 R34, desc[UR36][R4.64] ;  /* 0x0000002404227981 */ /* 0x000ea4000c1e1b00 */
[----:B--2---:R-:W0:Y:S01]  /*2e50*/  I2F.F64.U64 R34, R34 ;  /* 0x0000002200227312 */ /* 0x004e220000301800 */
[----:B------:R-:W-:Y:S05]  /*2e60*/  BRA `(.L_x_14229) ;  /* 0x0000000000087947 */ /* 0x000fea0003800000 */
.L_x_14248:
[----:B------:R-:W2:Y:S02]  /*2e70*/  LDG.E R4, desc[UR36][R4.64] ;  /* 0x0000002404047981 */ /* 0x000ea4000c1e1900 */
[----:B--2---:R0:W1:Y:S02]  /*2e80*/  I2F.F64.U32 R34, R4 ;  /* 0x0000000400227312 */ /* 0x0040640000201800 */
.L_x_14229:
[----:B------:R-:W-:Y:S05]  /*2e90*/  BSYNC.RECONVERGENT B6 ;  /* 0x0000000000067941 */ /* 0x000fea0003800200 */
.L_x_14223:
        /* <DEDUP_REMOVED lines=20> */
.L_x_14255:
[----:B------:R-:W2:Y:S02]  /*2fe0*/  LDG.E.U8 R4, desc[UR36][R4.64] ;  /* 0x0000002404047981 */ /* 0x000ea4000c1e1100 */
[----:B--2---:R0:W2:Y:S01]  /*2ff0*/  I2F.F64.U16 R28, R4 ;  /* 0x00000004001c7312 */ /* 0x0040a20000101800 */
[----:B------:R-:W-:Y:S05]  /*3000*/  BRA `(.L_x_14257) ;  /* 0x0000000c00647947 */ /* 0x000fea0003800000 */
.L_x_14254:
        /* <DEDUP_REMOVED lines=9> */
.L_x_14259:
[----:B------:R-:W2:Y:S02]  /*30a0*/  LDG.E R4, desc[UR36][R4.64] ;  /* 0x0000002404047981 */ /* 0x000ea4000c1e1900 */
[----:B--2---:R0:W2:Y:S01]  /*30b0*/  I2F.F64 R28, R4 ;  /* 0x00000004001c7312 */ /* 0x0040a20000201c00 */
[----:B------:R-:W-:Y:S05]  /*30c0*/  BRA `(.L_x_14257) ;  /* 0x0000000c00347947 */ /* 0x000fea0003800000 */
.L_x_14258:
[----:B------:R-:W2:Y:S02]  /*30d0*/  LDG.E.U16 R4, desc[UR36][R4.64] ;  /* 0x0000002404047981 */ /* 0x000ea4000c1e1500 */
[----:B--2---:R0:W2:Y:S01]  /*30e0*/  I2F.F64.S16 R28, R4 ;  /* 0x00000004001c7312 */ /* 0x0040a20000101c00 */
[----:B------:R-:W-:Y:S05]  /*30f0*/  BRA `(.L_x_14257) ;  /* 0x0000000c00287947 */ /* 0x000fea0003800000 */
.L_x_14253:
        /* <DEDUP_REMOVED lines=10> */
.L_x_14261:
[----:B-1-3--:R-:W2:Y:S02]  /*31a0*/  LDG.E.U16 R0, desc[UR36][R4.64] ;  /* 0x0000002404007981 */ /* 0x00aea4000c1e1500 */
[----:B--2---:R-:W-:-:S05]  /*31b0*/  HADD2.F32 R0, -RZ, R0.H0_H0 ;  /* 0x20000000ff007230 */ /* 0x004fca0000004100 */
[----:B------:R-:W-:-:S04]  /*31c0*/  FMUL.FTZ R0, R0, 1 ;  /* 0x3f80000000007820 */ /* 0x000fc80000410000 */
[----:B------:R0:W1:Y:S01]  /*31d0*/  F2F.F64.F32 R28, R0 ;  /* 0x00000000001c7310 */ /* 0x0000620000201800 */
[----:B------:R-:W-:Y:S05]  /*31e0*/  BRA `(.L_x_14257) ;  /* 0x0000000800ec7947 */ /* 0x000fea0003800000 */
.L_x_14260:
        /* <DEDUP_REMOVED lines=10> */
.L_x_14263:
[----:B------:R-:W1:Y:S02]  /*3290*/  LDG.E.U16 R4, desc[UR36][R4.64] ;  /* 0x0000002404047981 */ /* 0x000e64000c1e1500 */
[----:B-1-3--:R-:W-:-:S05]  /*32a0*/  HADD2.F32 R0, -RZ, R4.H0_H0 ;  /* 0x20000004ff007230 */ /* 0x00afca0000004100 */
[----:B------:R-:W-:-:S04]  /*32b0*/  FMUL.FTZ R0, R0, 1 ;  /* 0x3f80000000007820 */ /* 0x000fc80000410000 */
[----:B------:R0:W1:Y:S01]  /*32c0*/  F2F.F64.F32 R28, R0 ;  /* 0x00000000001c7310 */ /* 0x0000620000201800 */
[----:B------:R-:W-:Y:S05]  /*32d0*/  BRA `(.L_x_14257) ;  /* 0x0000000800b07947 */ /* 0x000fea0003800000 */
.L_x_14262:
[----:B------:R0:W5:Y:S01]  /*32e0*/  LDG.E.64 R28, desc[UR36][R4.64] ;  /* 0x00000024041c7981 */ /* 0x000162000c1e1b00 */
[----:B------:R-:W-:Y:S05]  /*32f0*/  BRA `(.L_x_14257) ;  /* 0x0000000800a87947 */ /* 0x000fea0003800000 */
.L_x_14252:
        /* <DEDUP_REMOVED lines=13> */
.L_x_14266:
[----:B------:R0:W5:Y:S01]  /*33d0*/  LDG.E.64 R28, desc[UR36][R4.64] ;  /* 0x00000024041c7981 */ /* 0x000162000c1e1b00 */
[----:B------:R-:W-:Y:S05]  /*33e0*/  BRA `(.L_x_14257) ;  /* 0x00000008006c7947 */ /* 0x000fea0003800000 */
.L_x_14265:
        /* <DEDUP_REMOVED lines=27> */
.L_x_14268:
        /* <DEDUP_REMOVED lines=15> */
.L_x_14267:
[----:B-1-3--:R-:W2:Y:S02]  /*3690*/  LDG.E.U16 R0, desc[UR36][R4.64] ;  /* 0x0000002404007981 */ /* 0x00aea4000c1e1500 */
[----:B--2---:R-:W-:-:S04]  /*36a0*/  IMAD.U32 R0, R0, 0x10000, RZ ;  /* 0x0001000000007824 */ /* 0x004fc800078e00ff */
[----:B------:R-:W-:-:S04]  /*36b0*/  FMUL.FTZ R0, R0, 1 ;  /* 0x3f80000000007820 */ /* 0x000fc80000410000 */
[----:B------:R0:W1:Y:S01]  /*36c0*/  F2F.F64.F32 R28, R0 ;  /* 0x00000000001c7310 */ /* 0x0000620000201800 */
[----:B------:R-:W-:Y:S05]  /*36d0*/  BRA `(.L_x_14257) ;  /* 0x0000000400b07947 */ /* 0x000fea0003800000 */
.L_x_14264:
        /* <DEDUP_REMOVED lines=11> */
.L_x_14271:
        /* <DEDUP_REMOVED lines=21> */
.L_x_14273:
[----:B------:R-:W-:Y:S05]  /*38e0*/  BSYNC.RECONVERGENT B0 ;  /* 0x0000000000007941 */ /* 0x000fea0003800200 */
.L_x_14272:
[----:B------:R-:W-:Y:S01]  /*38f0*/  IMAD.SHL.U32 R0, R0, 0x100000, RZ ;  /* 0x0010000000007824 */ /* 0x000fe200078e00ff */
[----:B------:R-:W-:-:S04]  /*3900*/  LEA R3, R3, 0x3b800000, 0x17 ;  /* 0x3b80000003037811 */ /* 0x000fc800078eb8ff */
[----:B------:R-:W-:-:S05]  /*3910*/  LOP3.LUT R0, R3, R0, R7, 0xfe, !PT ;  /* 0x0000000003007212 */ /* 0x000fca00078efe07 */
[----:B------:R-:W-:-:S04]  /*3920*/  FMUL.FTZ R0, R0, 1 ;  /* 0x3f80000000007820 */ /* 0x000fc80000410000 */
[----:B------:R0:W1:Y:S01]  /*3930*/  F2F.F64.F32 R28, R0 ;  /* 0x00000000001c7310 */ /* 0x0000620000201800 */
[----:B------:R-:W-:Y:S05]  /*3940*/  BRA `(.L_x_14257) ;  /* 0x0000000400147947 */ /* 0x000fea0003800000 */
.L_x_14270:
        /* <DEDUP_REMOVED lines=21> */
.L_x_14275:
[----:B------:R-:W-:Y:S05]  /*3aa0*/  BSYNC.RECONVERGENT B0 ;  /* 0x0000000000007941 */ /* 0x000fea0003800200 */
.L_x_14274:
[----:B------:R-:W-:Y:S01]  /*3ab0*/  IMAD.SHL.U32 R0, R0, 0x200000, RZ ;  /* 0x0020000000007824 */ /* 0x000fe200078e00ff */
[----:B------:R-:W-:-:S04]  /*3ac0*/  LEA R3, R3, 0x37800000, 0x17 ;  /* 0x3780000003037811 */ /* 0x000fc800078eb8ff */
[----:B------:R-:W-:-:S05]  /*3ad0*/  LOP3.LUT R0, R3, R0, R7, 0xfe, !PT ;  /* 0x0000000003007212 */ /* 0x000fca00078efe07 */
[----:B------:R-:W-:-:S04]  /*3ae0*/  FMUL.FTZ R0, R0, 1 ;  /* 0x3f80000000007820 */ /* 0x000fc80000410000 */
[----:B------:R0:W1:Y:S01]  /*3af0*/  F2F.F64.F32 R28, R0 ;  /* 0x00000000001c7310 */ /* 0x0000620000201800 */
[----:B------:R-:W-:Y:S05]  /*3b00*/  BRA `(.L_x_14257) ;  /* 0x0000000000a47947 */ /* 0x000fea0003800000 */
.L_x_14269:
        /* <DEDUP_REMOVED lines=18> */
.L_x_14256:
        /* <DEDUP_REMOVED lines=16> */
.L_x_14278:
[----:B------:R-:W-:Y:S01]  /*3d30*/  CS2R R28, SRZ ;  /* 0x00000000001c7805 */ /* 0x000fe2000001ff00 */
[----:B------:R-:W-:Y:S06]  /*3d40*/  BRA `(.L_x_14257) ;  /* 0x0000000000147947 */ /* 0x000fec0003800000 */
.L_x_14277:
[----:B------:R-:W2:Y:S02]  /*3d50*/  LDG.E.64 R28, desc[UR36][R4.64] ;  /* 0x00000024041c7981 */ /* 0x000ea4000c1e1b00 */
[----:B--2---:R-:W0:Y:S01]  /*3d60*/  I2F.F64.U64 R28, R28 ;  /* 0x0000001c001c7312 */ /* 0x004e220000301800 */
[----:B------:R-:W-:Y:S05]  /*3d70*/  BRA `(.L_x_14257) ;  /* 0x0000000000087947 */ /* 0x000fea0003800000 */
.L_x_14276:
[----:B------:R-:W2:Y:S02]  /*3d80*/  LDG.E R4, desc[UR36][R4.64] ;  /* 0x0000002404047981 */ /* 0x000ea4000c1e1900 */
[----:B--2---:R0:W2:Y:S02]  /*3d90*/  I2F.F64.U32 R28, R4 ;  /* 0x00000004001c7312 */ /* 0x0040a40000201800 */
.L_x_14257:
[----:B------:R-:W-:Y:S05]  /*3da0*/  BSYNC.RECONVERGENT B6 ;  /* 0x0000000000067941 */ /* 0x000fea0003800200 */
.L_x_14251:
[----:B------:R-:W-:-:S07]  /*3db0*/  VIADD R19, R19, 0x80 ;  /* 0x0000008013137836 */ /* 0x000fce0000000000 */
.L_x_14222:
[----:B------:R-:W-:Y:S05]  /*3dc0*/  BSYNC.RECONVERGENT B7 ;  /* 0x0000000000077941 */ /* 0x000fea0003800200 */
.L_x_14221:
        /* <DEDUP_REMOVED lines=26> */
.L_x_14285:
[----:B------:R-:W2:Y:S02]  /*3f70*/  LDG.E.U8 R4, desc[UR36][R4.64] ;  /* 0x0000002404047981 */ /* 0x000ea4000c1e1100 */
[----:B--2---:R0:W1:Y:S01]  /*3f80*/  I2F.F64.U16 R30, R4 ;  /* 0x00000004001e7312 */ /* 0x0040620000101800 */
[----:B------:R-:W-:Y:S05]  /*3f90*/  BRA `(.L_x_14287) ;  /* 0x0000000c00647947 */ /* 0x000fea0003800000 */
.L_x_14284:
        /* <DEDUP_REMOVED lines=9> */
.L_x_14289:
[----:B------:R-:W2:Y:S02]  /*4030*/  LDG.E R4, desc[UR36][R4.64] ;  /* 0x0000002404047981 */ /* 0x000ea4000c1e1900 */
[----:B--2---:R0:W1:Y:S01]  /*4040*/  I2F.F64 R30, R4 ;  /* 0x00000004001e7312 */ /* 0x0040620000201c00 */
[----:B------:R-:W-:Y:S05]  /*4050*/  BRA `(.L_x_14287) ;  /* 0x0000000c00347947 */ /* 0x000fea0003800000 */
.L_x_14288:
[----:B------:R-:W2:Y:S02]  /*4060*/  LDG.E.U16 R4, desc[UR36][R4.64] ;  /* 0x0000002404047981 */ /* 0x000ea4000c1e1500 */
[----:B--2---:R0:W1:Y:S01]  /*4070*/  I2F.F64.S16 R30, R4 ;  /* 0x00000004001e7312 */ /* 0x0040620000101c00 */
[----:B------:R-:W-:Y:S05]  /*4080*/  BRA `(.L_x_14287) ;  /* 0x0000000c00287947 */ /* 0x000fea0003800000 */
.L_x_14283:
        /* <DEDUP_REMOVED lines=10> */
.L_x_14291:
[----:B---3--:R-:W3:Y:S02]  /*4130*/  LDG.E.U16 R0, desc[UR36][R4.64] ;  /* 0x0000002404007981 */ /* 0x008ee4000c1e1500 */
[----:B---3--:R-:W-:-:S05]  /*4140*/  HADD2.F32 R0, -RZ, R0.H0_H0 ;  /* 0x20000000ff007230 */ /* 0x008fca0000004100 */
[----:B------:R-:W-:-:S04]  /*4150*/  FMUL.FTZ R0, R0, 1 ;  /* 0x3f80000000007820 */ /* 0x000fc80000410000 */
[----:B------:R0:W1:Y:S01]  /*4160*/  F2F.F64.F32 R30, R0 ;  /* 0x00000000001e7310 */ /* 0x0000620000201800 */
[----:B------:R-:W-:Y:S05]  /*4170*/  BRA `(.L_x_14287) ;  /* 0x0000000800ec7947 */ /* 0x000fea0003800000 */
.L_x_14290:
        /* <DEDUP_REMOVED lines=10> */
.L_x_14293:
[----:B------:R-:W3:Y:S02]  /*4220*/  LDG.E.U16 R4, desc[UR36][R4.64] ;  /* 0x0000002404047981 */ /* 0x000ee4000c1e1500 */
[----:B---3--:R-:W-:-:S05]  /*4230*/  HADD2.F32 R0, -RZ, R4.H0_H0 ;  /* 0x20000004ff007230 */ /* 0x008fca0000004100 */
[----:B------:R-:W-:-:S04]  /*4240*/  FMUL.FTZ R0, R0, 1 ;  /* 0x3f80000000007820 */ /* 0x000fc80000410000 */
[----:B------:R0:W1:Y:S01]  /*4250*/  F2F.F64.F32 R30, R0 ;  /* 0x00000000001e7310 */ /* 0x0000620000201800 */
[----:B------:R-:W-:Y:S05]  /*4260*/  BRA `(.L_x_14287) ;  /* 0x0000000800b07947 */ /* 0x000fea0003800000 */
.L_x_14292:
[----:B------:R0:W5:Y:S01]  /*4270*/  LDG.E.64 R30, desc[UR36][R4.64] ;  /* 0x00000024041e7981 */ /* 0x000162000c1e1b00 */
[----:B------:R-:W-:Y:S05]  /*4280*/  BRA `(.L_x_14287) ;  /* 0x0000000800a87947 */ /* 0x000fea0003800000 */
.L_x_14282:
        /* <DEDUP_REMOVED lines=13> */
.L_x_14296:
[----:B------:R0:W5:Y:S01]  /*4360*/  LDG.E.64 R30, desc[UR36][R4.64] ;  /* 0x00000024041e7981 */ /* 0x000162000c1e1b00 */
[----:B------:R-:W-:Y:S05]  /*4370*/  BRA `(.L_x_14287) ;  /* 0x00000008006c7947 */ /* 0x000fea0003800000 */
.L_x_14295:
        /* <DEDUP_REMOVED lines=27> */
.L_x_14298:
        /* <DEDUP_REMOVED lines=15> */
.L_x_14297:
[----:B---3--:R-:W3:Y:S02]  /*4620*/  LDG.E.U16 R0, desc[UR36][R4.64] ;  /* 0x0000002404007981 */ /* 0x008ee4000c1e1500 */
[----:B---3--:R-:W-:-:S04]  /*4630*/  IMAD.U32 R0, R0, 0x10000, RZ ;  /* 0x0001000000007824 */ /* 0x008fc800078e00ff */
[----:B------:R-:W-:-:S04]  /*4640*/  FMUL.FTZ R0, R0, 1 ;  /* 0x3f80000000007820 */ /* 0x000fc80000410000 */
[----:B------:R0:W1:Y:S01]  /*4650*/  F2F.F64.F32 R30, R0 ;  /* 0x00000000001e7310 */ /* 0x0000620000201800 */
[----:B------:R-:W-:Y:S05]  /*4660*/  BRA `(.L_x_14287) ;  /* 0x0000000400b07947 */ /* 0x000fea0003800000 */
.L_x_14294:
        /* <DEDUP_REMOVED lines=11> */
.L_x_14301:
        /* <DEDUP_REMOVED lines=21> */
.L_x_14303:
[----:B------:R-:W-:Y:S05]  /*4870*/  BSYNC.RECONVERGENT B0 ;  /* 0x0000000000007941 */ /* 0x000fea0003800200 */
.L_x_14302:
[----:B------:R-:W-:Y:S01]  /*4880*/  IMAD.SHL.U32 R0, R0, 0x100000, RZ ;  /* 0x0010000000007824 */ /* 0x000fe200078e00ff */
[----:B------:R-:W-:-:S04]  /*4890*/  LEA R3, R3, 0x3b800000, 0x17 ;  /* 0x3b80000003037811 */ /* 0x000fc800078eb8ff */
[----:B------:R-:W-:-:S05]  /*48a0*/  LOP3.LUT R0, R3, R0, R7, 0xfe, !PT ;  /* 0x0000000003007212 */ /* 0x000fca00078efe07 */
[----:B------:R-:W-:-:S04]  /*48b0*/  FMUL.FTZ R0, R0, 1 ;  /* 0x3f80000000007820 */ /* 0x000fc80000410000 */
[----:B------:R0:W1:Y:S01]  /*48c0*/  F2F.F64.F32 R30, R0 ;  /* 0x00000000001e7310 */ /* 0x0000620000201800 */
[----:B------:R-:W-:Y:S05]  /*48d0*/  BRA `(.L_x_14287) ;  /* 0x0000000400147947 */ /* 0x000fea0003800000 */
.L_x_14300:
        /* <DEDUP_REMOVED lines=21> */
.L_x_14305:
[----:B------:R-:W-:Y:S05]  /*4a30*/  BSYNC.RECONVERGENT B0 ;  /* 0x0000000000007941 */ /* 0x000fea0003800200 */
.L_x_14304:
[----:B------:R-:W-:Y:S01]  /*4a40*/  IMAD.SHL.U32 R0, R0, 0x200000, RZ ;  /* 0x0020000000007824 */ /* 0x000fe200078e00ff */
[----:B------:R-:W-:-:S04]  /*4a50*/  LEA R3, R3, 0x37800000, 0x17 ;  /* 0x3780000003037811 */ /* 0x000fc800078eb8ff */
[----:B------:R-:W-:-:S05]  /*4a60*/  LOP3.LUT R0, R3, R0, R7, 0xfe, !PT ;  /* 0x0000000003007212 */ /* 0x000fca00078efe07 */
[----:B------:R-:W-:-:S04]  /*4a70*/  FMUL.FTZ R0, R0, 1 ;  /* 0x3f80000000007820 */ /* 0x000fc80000410000 */
[----:B------:R0:W1:Y:S01]  /*4a80*/  F2F.F64.F32 R30, R0 ;  /* 0x00000000001e7310 */ /* 0x0000620000201800 */
[----:B------:R-:W-:Y:S05]  /*4a90*/  BRA `(.L_x_14287) ;  /* 0x0000000000a47947 */ /* 0x000fea0003800000 */
.L_x_14299:
        /* <DEDUP_REMOVED lines=18> */
.L_x_14286:
        /* <DEDUP_REMOVED lines=16> */
.L_x_14308:
[----:B------:R-:W-:Y:S01]  /*4cc0*/  CS2R R30, SRZ ;  /* 0x00000000001e7805 */ /* 0x000fe2000001ff00 */
[----:B------:R-:W-:Y:S06]  /*4cd0*/  BRA `(.L_x_14287) ;  /* 0x0000000000147947 */ /* 0x000fec0003800000 */
.L_x_14307:
[----:B------:R-:W2:Y:S02]  /*4ce0*/  LDG.E.64 R30, desc[UR36][R4.64] ;  /* 0x00000024041e7981 */ /* 0x000ea4000c1e1b00 */
[----:B--2---:R-:W0:Y:S01]  /*4cf0*/  I2F.F64.U64 R30, R30 ;  /* 0x0000001e001e7312 */ /* 0x004e220000301800 */
[----:B------:R-:W-:Y:S05]  /*4d00*/  BRA `(.L_x_14287) ;  /* 0x0000000000087947 */ /* 0x000fea0003800000 */
.L_x_14306:
[----:B------:R-:W2:Y:S02]  /*4d10*/  LDG.E R4, desc[UR36][R4.64] ;  /* 0x0000002404047981 */ /* 0x000ea4000c1e1900 */
[----:B--2---:R0:W1:Y:S02]  /*4d20*/  I2F.F64.U32 R30, R4 ;  /* 0x00000004001e7312 */ /* 0x0040640000201800 */
.L_x_14287:
[----:B------:R-:W-:Y:S05]  /*4d30*/  BSYNC.RECONVERGENT B6 ;  /* 0x0000000000067941 */ /* 0x000fea0003800200 */
.L_x_14281:
        /* <DEDUP_REMOVED lines=20> */
.L_x_14313:
[----:B------:R-:W3:Y:S02]  /*4e80*/  LDG.E.U8 R4, desc[UR36][R4.64] ;  /* 0x0000002404047981 */ /* 0x000ee4000c1e1100 */
[----:B---3--:R0:W3:Y:S01]  /*4e90*/  I2F.F64.U16 R24, R4 ;  /* 0x0000000400187312 */ /* 0x0080e20000101800 */
[----:B------:R-:W-:Y:S05]  /*4ea0*/  BRA `(.L_x_14315) ;  /* 0x0000000c00647947 */ /* 0x000fea0003800000 */
.L_x_14312:
        /* <DEDUP_REMOVED lines=9> */
.L_x_14317:
[----:B------:R-:W3:Y:S02]  /*4f40*/  LDG.E R4, desc[UR36][R4.64] ;  /* 0x0000002404047981 */ /* 0x000ee4000c1e1900 */
[----:B---3--:R0:W3:Y:S01]  /*4f50*/  I2F.F64 R24, R4 ;  /* 0x0000000400187312 */ /* 0x0080e20000201c00 */
[----:B------:R-:W-:Y:S05]  /*4f60*/  BRA `(.L_x_14315) ;  /* 0x0000000c00347947 */ /* 0x000fea0003800000 */
.L_x_14316:
[----:B------:R-:W3:Y:S02]  /*4f70*/  LDG.E.U16 R4, desc[UR36][R4.64] ;  /* 0x0000002404047981 */ /* 0x000ee4000c1e1500 */
[----:B---3--:R0:W3:Y:S01]  /*4f80*/  I2F.F64.S16 R24, R4 ;  /* 0x0000000400187312 */ /* 0x0080e20000101c00 */
[----:B------:R-:W-:Y:S05]  /*4f90*/  BRA `(.L_x_14315) ;  /* 0x0000000c00287947 */ /* 0x000fea0003800000 */
.L_x_14311:
        /* <DEDUP_REMOVED lines=10> */
.L_x_14319:
[----:B------:R-:W3:Y:S02]  /*5040*/  LDG.E.U16 R0, desc[UR36][R4.64] ;  /* 0x0000002404007981 */ /* 0x000ee4000c1e1500 */
[----:B---3--:R-:W-:-:S05]  /*5050*/  HADD2.F32 R0, -RZ, R0.H0_H0 ;  /* 0x20000000ff007230 */ /* 0x008fca0000004100 */
[----:B------:R-:W-:-:S04]  /*5060*/  FMUL.FTZ R0, R0, 1 ;  /* 0x3f80000000007820 */ /* 0x000fc80000410000 */
[----:B------:R0:W3:Y:S01]  /*5070*/  F2F.F64.F32 R24, R0 ;  /* 0x0000000000187310 */ /* 0x0000e20000201800 */
[----:B------:R-:W-:Y:S05]  /*5080*/  BRA `(.L_x_14315) ;  /* 0x0000000800ec7947 */ /* 0x000fea0003800000 */
.L_x_14318:
        /* <DEDUP_REMOVED lines=10> */
.L_x_14321:
[----:B------:R-:W3:Y:S02]  /*5130*/  LDG.E.U16 R4, desc[UR36][R4.64] ;  /* 0x0000002404047981 */ /* 0x000ee4000c1e1500 */
[----:B---3--:R-:W-:-:S05]  /*5140*/  HADD2.F32 R0, -RZ, R4.H0_H0 ;  /* 0x20000004ff007230 */ /* 0x008fca0000004100 */
[----:B------:R-:W-:-:S04]  /*5150*/  FMUL.FTZ R0, R0, 1 ;  /* 0x3f80000000007820 */ /* 0x000fc80000410000 */
[----:B------:R0:W3:Y:S01]  /*5160*/  F2F.F64.F32 R24, R0 ;  /* 0x0000000000187310 */ /* 0x0000e20000201800 */
[----:B------:R-:W-:Y:S05]  /*5170*/  BRA `(.L_x_14315) ;  /* 0x0000000800b07947 */ /* 0x000fea0003800000 */
.L_x_14320:
[----:B------:R0:W5:Y:S01]  /*5180*/  LDG.E.64 R24, desc[UR36][R4.64] ;  /* 0x0000002404187981 */ /* 0x000162000c1e1b00 */
[----:B------:R-:W-:Y:S05]  /*5190*/  BRA `(.L_x_14315) ;  /* 0x0000000800a87947 */ /* 0x000fea0003800000 */
.L_x_14310:
        /* <DEDUP_REMOVED lines=13> */
.L_x_14324:
[----:B------:R0:W5:Y:S01]  /*5270*/  LDG.E.64 R24, desc[UR36][R4.64] ;  /* 0x0000002404187981 */ /* 0x000162000c1e1b00 */
[----:B------:R-:W-:Y:S05]  /*5280*/  BRA `(.L_x_14315) ;  /* 0x00000008006c7947 */ /* 0x000fea0003800000 */
.L_x_14323:
        /* <DEDUP_REMOVED lines=27> */
.L_x_14326:
        /* <DEDUP_REMOVED lines=15> */
.L_x_14325:
[----:B------:R-:W3:Y:S02]  /*5530*/  LDG.E.U16 R0, desc[UR36][R4.64] ;  /* 0x0000002404007981 */ /* 0x000ee4000c1e1500 */
[----:B---3--:R-:W-:-:S04]  /*5540*/  IMAD.U32 R0, R0, 0x10000, RZ ;  /* 0x0001000000007824 */ /* 0x008fc800078e00ff */
[----:B------:R-:W-:-:S04]  /*5550*/  FMUL.FTZ R0, R0, 1 ;  /* 0x3f80000000007820 */ /* 0x000fc80000410000 */
[----:B------:R0:W3:Y:S01]  /*5560*/  F2F.F64.F32 R24, R0 ;  /* 0x0000000000187310 */ /* 0x0000e20000201800 */
[----:B------:R-:W-:Y:S05]  /*5570*/  BRA `(.L_x_14315) ;  /* 0x0000000400b07947 */ /* 0x000fea0003800000 */
.L_x_14322:
        /* <DEDUP_REMOVED lines=11> */
.L_x_14329:
        /* <DEDUP_REMOVED lines=21> */
.L_x_14331:
[----:B------:R-:W-:Y:S05]  /*5780*/  BSYNC.RECONVERGENT B0 ;  /* 0x0000000000007941 */ /* 0x000fea0003800200 */
.L_x_14330:
[----:B------:R-:W-:Y:S01]  /*5790*/  IMAD.SHL.U32 R0, R0, 0x100000, RZ ;  /* 0x0010000000007824 */ /* 0x000fe200078e00ff */
[----:B------:R-:W-:-:S04]  /*57a0*/  LEA R3, R3, 0x3b800000, 0x17 ;  /* 0x3b80000003037811 */ /* 0x000fc800078eb8ff */
[----:B------:R-:W-:-:S05]  /*57b0*/  LOP3.LUT R0, R3, R0, R7, 0xfe, !PT ;  /* 0x0000000003007212 */ /* 0x000fca00078efe07 */
[----:B------:R-:W-:-:S04]  /*57c0*/  FMUL.FTZ R0, R0, 1 ;  /* 0x3f80000000007820 */ /* 0x000fc80000410000 */
[----:B------:R0:W3:Y:S01]  /*57d0*/  F2F.F64.F32 R24, R0 ;  /* 0x0000000000187310 */ /* 0x0000e20000201800 */
[----:B------:R-:W-:Y:S05]  /*57e0*/  BRA `(.L_x_14315) ;  /* 0x0000000400147947 */ /* 0x000fea0003800000 */
.L_x_14328:
        /* <DEDUP_REMOVED lines=21> */
.L_x_14333:
[----:B------:R-:W-:Y:S05]  /*5940*/  BSYNC.RECONVERGENT B0 ;  /* 0x0000000000007941 */ /* 0x000fea0003800200 */
.L_x_14332:
[----:B------:R-:W-:Y:S01]  /*5950*/  IMAD.SHL.U32 R0, R0, 0x200000, RZ ;  /* 0x0020000000007824 */ /* 0x000fe200078e00ff */
[----:B------:R-:W-:-:S04]  /*5960*/  LEA R3, R3, 0x37800000, 0x17 ;  /* 0x3780000003037811 */ /* 0x000fc800078eb8ff */
[----:B------:R-:W-:-:S05]  /*5970*/  LOP3.LUT R0, R3, R0, R7, 0xfe, !PT ;  /* 0x0000000003007212 */ /* 0x000fca00078efe07 */
[----:B------:R-:W-:-:S04]  /*5980*/  FMUL.FTZ R0, R0, 1 ;  /* 0x3f80000000007820 */ /* 0x000fc80000410000 */
[----:B------:R0:W3:Y:S01]  /*5990*/  F2F.F64.F32 R24, R0 ;  /* 0x0000000000187310 */ /* 0x0000e20000201800 */
[----:B------:R-:W-:Y:S05]  /*59a0*/  BRA `(.L_x_14315) ;  /* 0x0000000000a47947 */ /* 0x000fea0003800000 */
.L_x_14327:
        /* <DEDUP_REMOVED lines=18> */
.L_x_14314:
        /* <DEDUP_REMOVED lines=16> */
.L_x_14336:
[----:B------:R-:W-:Y:S01]  /*5bd0*/  CS2R R24, SRZ ;  /* 0x0000000000187805 */ /* 0x000fe2000001ff00 */
[----:B------:R-:W-:Y:S06]  /*5be0*/  BRA `(.L_x_14315) ;  /* 0x0000000000147947 */ /* 0x000fec0003800000 */
.L_x_14335:
[----:B------:R-:W3:Y:S02]  /*5bf0*/  LDG.E.64 R24, desc[UR36][R4.64] ;  /* 0x0000002404187981 */ /* 0x000ee4000c1e1b00 */
[----:B---3--:R-:W0:Y:S01]  /*5c00*/  I2F.F64.U64 R24, R24 ;  /* 0x0000001800187312 */ /* 0x008e220000301800 */
[----:B------:R-:W-:Y:S05]  /*5c10*/  BRA `(.L_x_14315) ;  /* 0x0000000000087947 */ /* 0x000fea0003800000 */
.L_x_14334:
[----:B------:R-:W3:Y:S02]  /*5c20*/  LDG.E R4, desc[UR36][R4.64] ;  /* 0x0000002404047981 */ /* 0x000ee4000c1e1900 */
[----:B---3--:R0:W3:Y:S02]  /*5c30*/  I2F.F64.U32 R24, R4 ;  /* 0x0000000400187312 */ /* 0x0080e40000201800 */
.L_x_14315:
[----:B------:R-:W-:Y:S05]  /*5c40*/  BSYNC.RECONVERGENT B6 ;  /* 0x0000000000067941 */ /* 0x000fea0003800200 */
.L_x_14309:
[----:B------:R-:W-:-:S07]  /*5c50*/  VIADD R19, R19, 0x80 ;  /* 0x0000008013137836 */ /* 0x000fce0000000000 */
.L_x_14280:
[----:B------:R-:W-:Y:S05]  /*5c60*/  BSYNC.RECONVERGENT B7 ;  /* 0x0000000000077941 */ /* 0x000fea0003800200 */
.L_x_14279:
        /* <DEDUP_REMOVED lines=26> */
.L_x_14343:
[----:B------:R-:W2:Y:S02]  /*5e10*/  LDG.E.U8 R4, desc[UR36][R4.64] ;  /* 0x0000002404047981 */ /* 0x000ea4000c1e1100 */
[----:B--2---:R0:W1:Y:S01]  /*5e20*/  I2F.F64.U16 R26, R4 ;  /* 0x00000004001a7312 */ /* 0x0040620000101800 */
[----:B------:R-:W-:Y:S05]  /*5e30*/  BRA `(.L_x_14345) ;  /* 0x0000000c00647947 */ /* 0x000fea0003800000 */
.L_x_14342:
        /* <DEDUP_REMOVED lines=9> */
.L_x_14347:
[----:B------:R-:W2:Y:S02]  /*5ed0*/  LDG.E R4, desc[UR36][R4.64] ;  /* 0x0000002404047981 */ /* 0x000ea4000c1e1900 */
[----:B--2---:R0:W1:Y:S01]  /*5ee0*/  I2F.F64 R26, R4 ;  /* 0x00000004001a7312 */ /* 0x0040620000201c00 */
[----:B------:R-:W-:Y:S05]  /*5ef0*/  BRA `(.L_x_14345) ;  /* 0x0000000c00347947 */ /* 0x000fea0003800000 */
.L_x_14346:
[----:B------:R-:W2:Y:S02]  /*5f00*/  LDG.E.U16 R4, desc[UR36][R4.64] ;  /* 0x0000002404047981 */ /* 0x000ea4000c1e1500 */
[----:B--2---:R0:W1:Y:S01]  /*5f10*/  I2F.F64.S16 R26, R4 ;  /* 0x00000004001a7312 */ /* 0x0040620000101c00 */
[----:B------:R-:W-:Y:S05]  /*5f20*/  BRA `(.L_x_14345) ;  /* 0x0000000c00287947 */ /* 0x000fea0003800000 */
.L_x_14341:
        /* <DEDUP_REMOVED lines=10> */
.L_x_14349:
[----:B---3--:R-:W3:Y:S02]  /*5fd0*/  LDG.E.U16 R0, desc[UR36][R4.64] ;  /* 0x0000002404007981 */ /* 0x008ee4000c1e1500 */
[----:B---3--:R-:W-:-:S05]  /*5fe0*/  HADD2.F32 R0, -RZ, R0.H0_H0 ;  /* 0x20000000ff007230 */ /* 0x008fca0000004100 */
[----:B------:R-:W-:-:S04]  /*5ff0*/  FMUL.FTZ R0, R0, 1 ;  /* 0x3f80000000007820 */ /* 0x000fc80000410000 */
[----:B------:R0:W1:Y:S01]  /*6000*/  F2F.F64.F32 R26, R0 ;  /* 0x00000000001a7310 */ /* 0x0000620000201800 */
[----:B------:R-:W-:Y:S05]  /*6010*/  BRA `(.L_x_14345) ;  /* 0x0000000800ec7947 */ /* 0x000fea0003800000 */
.L_x_14348:
        /* <DEDUP_REMOVED lines=10> */
.L_x_14351:
[----:B------:R-:W3:Y:S02]  /*60c0*/  LDG.E.U16 R4, desc[UR36][R4.64] ;  /* 0x0000002404047981 */ /* 0x000ee4000c1e1500 */
[----:B---3--:R-:W-:-:S05]  /*60d0*/  HADD2.F32 R0, -RZ, R4.H0_H0 ;  /* 0x20000004ff007230 */ /* 0x008fca0000004100 */
[----:B------:R-:W-:-:S04]  /*60e0*/  FMUL.FTZ R0, R0, 1 ;  /* 0x3f80000000007820 */ /* 0x000fc80000410000 */
[----:B------:R0:W1:Y:S01]  /*60f0*/  F2F.F64.F32 R26, R0 ;  /* 0x00000000001a7310 */ /* 0x0000620000201800 */
[----:B------:R-:W-:Y:S05]  /*6100*/  BRA `(.L_x_14345) ;  /* 0x0000000800b07947 */ /* 0x000fea0003800000 */
.L_x_14350:
[----:B------:R0:W5:Y:S01]  /*6110*/  LDG.E.64 R26, desc[UR36][R4.64] ;  /* 0x00000024041a7981 */ /* 0x000162000c1e1b00 */
[----:B------:R-:W-:Y:S05]  /*6120*/  BRA `(.L_x_14345) ;  /* 0x0000000800a87947 */ /* 0x000fea0003800000 */
.L_x_14340:
        /* <DEDUP_REMOVED lines=13> */
.L_x_14354:
[----:B------:R0:W5:Y:S01]  /*6200*/  LDG.E.64 R26, desc[UR36][R4.64] ;  /* 0x00000024041a7981 */ /* 0x000162000c1e1b00 */
[----:B------:R-:W-:Y:S05]  /*6210*/  BRA `(.L_x_14345) ;  /* 0x00000008006c7947 */ /* 0x000fea0003800000 */
.L_x_14353:
        /* <DEDUP_REMOVED lines=27> */
.L_x_14356:
        /* <DEDUP_REMOVED lines=15> */
.L_x_14355:
[----:B---3--:R-:W3:Y:S02]  /*64c0*/  LDG.E.U16 R0, desc[UR36][R4.64] ;  /* 0x0000002404007981 */ /* 0x008ee4000c1e1500 */
[----:B---3--:R-:W-:-:S04]  /*64d0*/  IMAD.U32 R0, R0, 0x10000, RZ ;  /* 0x0001000000007824 */ /* 0x008fc800078e00ff */
[----:B------:R-:W-:-:S04]  /*64e0*/  FMUL.FTZ R0, R0, 1 ;  /* 0x3f80000000007820 */ /* 0x000fc80000410000 */
[----:B------:R0:W1:Y:S01]  /*64f0*/  F2F.F64.F32 R26, R0 ;  /* 0x00000000001a7310 */ /* 0x0000620000201800 */
[----:B------:R-:W-:Y:S05]  /*6500*/  BRA `(.L_x_14345) ;  /* 0x0000000400b07947 */ /* 0x000fea0003800000 */
.L_x_14352:
        /* <DEDUP_REMOVED lines=11> */
.L_x_14359:
        /* <DEDUP_REMOVED lines=21> */
.L_x_14361:
[----:B------:R-:W-:Y:S05]  /*6710*/  BSYNC.RECONVERGENT B0 ;  /* 0x0000000000007941 */ /* 0x000fea0003800200 */
.L_x_14360:
[----:B------:R-:W-:Y:S01]  /*6720*/  IMAD.SHL.U32 R0, R0, 0x100000, RZ ;  /* 0x0010000000007824 */ /* 0x000fe200078e00ff */
[----:B------:R-:W-:-:S04]  /*6730*/  LEA R3, R3, 0x3b800000, 0x17 ;  /* 0x3b80000003037811 */ /* 0x000fc800078eb8ff */
[----:B------:R-:W-:-:S05]  /*6740*/  LOP3.LUT R0, R3, R0, R7, 0xfe, !PT ;  /* 0x0000000003007212 */ /* 0x000fca00078efe07 */
[----:B------:R-:W-:-:S04]  /*6750*/  FMUL.FTZ R0, R0, 1 ;  /* 0x3f80000000007820 */ /* 0x000fc80000410000 */
[----:B------:R0:W1:Y:S01]  /*6760*/  F2F.F64.F32 R26, R0 ;  /* 0x00000000001a7310 */ /* 0x0000620000201800 */
[----:B------:R-:W-:Y:S05]  /*6770*/  BRA `(.L_x_14345) ;  /* 0x0000000400147947 */ /* 0x000fea0003800000 */
.L_x_14358:
        /* <DEDUP_REMOVED lines=21> */
.L_x_14363:
[----:B------:R-:W-:Y:S05]  /*68d0*/  BSYNC.RECONVERGENT B0 ;  /* 0x0000000000007941 */ /* 0x000fea0003800200 */
.L_x_14362:
[----:B------:R-:W-:Y:S01]  /*68e0*/  IMAD.SHL.U32 R0, R0, 0x200000, RZ ;  /* 0x0020000000007824 */ /* 0x000fe200078e00ff */
[----:B------:R-:W-:-:S04]  /*68f0*/  LEA R3, R3, 0x37800000, 0x17 ;  /* 0x3780000003037811 */ /* 0x000fc800078eb8ff */
[----:B------:R-:W-:-:S05]  /*6900*/  LOP3.LUT R0, R3, R0, R7, 0xfe, !PT ;  /* 0x0000000003007212 */ /* 0x000fca00078efe07 */
[----:B------:R-:W-:-:S04]  /*6910*/  FMUL.FTZ R0, R0, 1 ;  /* 0x3f80000000007820 */ /* 0x000fc80000410000 */
[----:B------:R0:W1:Y:S01]  /*6920*/  F2F.F64.F32 R26, R0 ;  /* 0x00000000001a7310 */ /* 0x0000620000201800 */
[----:B------:R-:W-:Y:S05]  /*6930*/  BRA `(.L_x_14345) ;  /* 0x0000000000a47947 */ /* 0x000fea0003800000 */
.L_x_14357:
        /* <DEDUP_REMOVED lines=18> */
.L_x_14344:
        /* <DEDUP_REMOVED lines=16> */
.L_x_14366:
[----:B------:R-:W-:Y:S01]  /*6b60*/  CS2R R26, SRZ ;  /* 0x00000000001a7805 */ /* 0x000fe2000001ff00 */
[----:B------:R-:W-:Y:S06]  /*6b70*/  BRA `(.L_x_14345) ;  /* 0x0000000000147947 */ /* 0x000fec0003800000 */
.L_x_14365:
[----:B------:R-:W2:Y:S02]  /*6b80*/  LDG.E.64 R26, desc[UR36][R4.64] ;  /* 0x00000024041a7981 */ /* 0x000ea4000c1e1b00 */
[----:B--2---:R-:W0:Y:S01]  /*6b90*/  I2F.F64.U64 R26, R26 ;  /* 0x0000001a001a7312 */ /* 0x004e220000301800 */
[----:B------:R-:W-:Y:S05]  /*6ba0*/  BRA `(.L_x_14345) ;  /* 0x0000000000087947 */ /* 0x000fea0003800000 */
.L_x_14364:
[----:B------:R-:W2:Y:S02]  /*6bb0*/  LDG.E R4, desc[UR36][R4.64] ;  /* 0x0000002404047981 */ /* 0x000ea4000c1e1900 */
[----:B--2---:R0:W1:Y:S02]  /*6bc0*/  I2F.F64.U32 R26, R4 ;  /* 0x00000004001a7312 */ /* 0x0040640000201800 */
.L_x_14345:
[----:B------:R-:W-:Y:S05]  /*6bd0*/  BSYNC.RECONVERGENT B6 ;  /* 0x0000000000067941 */ /* 0x000fea0003800200 */
.L_x_14339:
        /* <DEDUP_REMOVED lines=19> */
.L_x_14370:
[----:B------:R-:W3:Y:S02]  /*6d10*/  LDG.E.U8 R4, desc[UR36][R4.64] ;  /* 0x0000002404047981 */ /* 0x000ee4000c1e1100 */
[----:B---3--:R0:W3:Y:S01]  /*6d20*/  I2F.F64.U16 R16, R4 ;  /* 0x0000000400107312 */ /* 0x0080e20000101800 */
[----:B------:R-:W-:Y:S05]  /*6d30*/  BRA `(.L_x_14338) ;  /* 0x0000000c00587947 */ /* 0x000fea0003800000 */
.L_x_14369:
        /* <DEDUP_REMOVED lines=9> */
.L_x_14373:
[----:B------:R-:W3:Y:S02]  /*6dd0*/  LDG.E R4, desc[UR36][R4.64] ;  /* 0x0000002404047981 */ /* 0x000ee4000c1e1900 */
[----:B---3--:R0:W3:Y:S01]  /*6de0*/  I2F.F64 R16, R4 ;  /* 0x0000000400107312 */ /* 0x0080e20000201c00 */
[----:B------:R-:W-:Y:S05]  /*6df0*/  BRA `(.L_x_14338) ;  /* 0x0000000c00287947 */ /* 0x000fea0003800000 */
.L_x_14372:
[----:B------:R-:W3:Y:S02]  /*6e00*/  LDG.E.U16 R4, desc[UR36][R4.64] ;  /* 0x0000002404047981 */ /* 0x000ee4000c1e1500 */
[----:B---3--:R0:W3:Y:S01]  /*6e10*/  I2F.F64.S16 R16, R4 ;  /* 0x0000000400107312 */ /* 0x0080e20000101c00 */
[----:B------:R-:W-:Y:S05]  /*6e20*/  BRA `(.L_x_14338) ;  /* 0x0000000c001c7947 */ /* 0x000fea0003800000 */
.L_x_14368:
        /* <DEDUP_REMOVED lines=10> */
.L_x_14375:
[----:B------:R-:W3:Y:S02]  /*6ed0*/  LDG.E.U16 R0, desc[UR36][R4.64] ;  /* 0x0000002404007981 */ /* 0x000ee4000c1e1500 */
[----:B---3--:R-:W-:-:S05]  /*6ee0*/  HADD2.F32 R0, -RZ, R0.H0_H0 ;  /* 0x20000000ff007230 */ /* 0x008fca0000004100 */
[----:B------:R-:W-:-:S04]  /*6ef0*/  FMUL.FTZ R0, R0, 1 ;  /* 0x3f80000000007820 */ /* 0x000fc80000410000 */
[----:B------:R0:W3:Y:S01]  /*6f00*/  F2F.F64.F32 R16, R0 ;  /* 0x0000000000107310 */ /* 0x0000e20000201800 */
[----:B------:R-:W-:Y:S05]  /*6f10*/  BRA `(.L_x_14338) ;  /* 0x0000000800e07947 */ /* 0x000fea0003800000 */
.L_x_14374:
        /* <DEDUP_REMOVED lines=10> */
.L_x_14377:
[----:B------:R-:W3:Y:S02]  /*6fc0*/  LDG.E.U16 R4, desc[UR36][R4.64] ;  /* 0x0000002404047981 */ /* 0x000ee4000c1e1500 */
[----:B---3--:R-:W-:-:S05]  /*6fd0*/  HADD2.F32 R0, -RZ, R4.H0_H0 ;  /* 0x20000004ff007230 */ /* 0x008fca0000004100 */
[----:B------:R-:W-:-:S04]  /*6fe0*/  FMUL.FTZ R0, R0, 1 ;  /* 0x3f80000000007820 */ /* 0x000fc80000410000 */
[----:B------:R0:W3:Y:S01]  /*6ff0*/  F2F.F64.F32 R16, R0 ;  /* 0x0000000000107310 */ /* 0x0000e20000201800 */
[----:B------:R-:W-:Y:S05]  /*7000*/  BRA `(.L_x_14338) ;  /* 0x0000000800a47947 */ /* 0x000fea0003800000 */
.L_x_14376:
[----:B------:R0:W5:Y:S01]  /*7010*/  LDG.E.64 R16, desc[UR36][R4.64] ;  /* 0x0000002404107981 */ /* 0x000162000c1e1b00 */
[----:B------:R-:W-:Y:S05]  /*7020*/  BRA `(.L_x_14338) ;  /* 0x00000008009c7947 */ /* 0x000fea0003800000 */
.L_x_14367:
        /* <DEDUP_REMOVED lines=13> */
.L_x_14380:
[----:B------:R0:W5:Y:S01]  /*7100*/  LDG.E.64 R16, desc[UR36][R4.64] ;  /* 0x0000002404107981 */ /* 0x000162000c1e1b00 */
[----:B------:R-:W-:Y:S05]  /*7110*/  BRA `(.L_x_14338) ;  /* 0x0000000800607947 */ /* 0x000fea0003800000 */
.L_x_14379:
        /* <DEDUP_REMOVED lines=27> */
.L_x_14382:
        /* <DEDUP_REMOVED lines=15> */
.L_x_14381:
[----:B------:R-:W3:Y:S02]  /*73c0*/  LDG.E.U16 R0, desc[UR36][R4.64] ;  /* 0x0000002404007981 */ /* 0x000ee4000c1e1500 */
[----:B---3--:R-:W-:-:S04]  /*73d0*/  IMAD.U32 R0, R0, 0x10000, RZ ;  /* 0x0001000000007824 */ /* 0x008fc800078e00ff */
[----:B------:R-:W-:-:S04]  /*73e0*/  FMUL.FTZ R0, R0, 1 ;  /* 0x3f80000000007820 */ /* 0x000fc80000410000 */
[----:B------:R0:W3:Y:S01]  /*73f0*/  F2F.F64.F32 R16, R0 ;  /* 0x0000000000107310 */ /* 0x0000e20000201800 */
[----:B------:R-:W-:Y:S05]  /*7400*/  BRA `(.L_x_14338) ;  /* 0x0000000400a47947 */ /* 0x000fea0003800000 */
.L_x_14378:
        /* <DEDUP_REMOVED lines=11> */
.L_x_14385:
        /* <DEDUP_REMOVED lines=20> */
.L_x_14387:
[----:B------:R-:W-:Y:S05]  /*7600*/  BSYNC.RECONVERGENT B0 ;  /* 0x0000000000007941 */ /* 0x000fea0003800200 */
.L_x_14386:
[----:B------:R-:W-:Y:S01]  /*7610*/  IMAD.SHL.U32 R0, R0, 0x100000, RZ ;  /* 0x0010000000007824 */ /* 0x000fe200078e00ff */
[----:B------:R-:W-:-:S04]  /*7620*/  LEA R3, R3, 0x3b800000, 0x17 ;  /* 0x3b80000003037811 */ /* 0x000fc800078eb8ff */
[----:B------:R-:W-:-:S05]  /*7630*/  LOP3.LUT R0, R3, R0, R7, 0xfe, !PT ;  /* 0x0000000003007212 */ /* 0x000fca00078efe07 */
[----:B------:R-:W-:-:S04]  /*7640*/  FMUL.FTZ R0, R0, 1 ;  /* 0x3f80000000007820 */ /* 0x000fc80000410000 */
[----:B------:R0:W3:Y:S01]  /*7650*/  F2F.F64.F32 R16, R0 ;  /* 0x0000000000107310 */ /* 0x0000e20000201800 */
[----:B------:R-:W-:Y:S05]  /*7660*/  BRA `(.L_x_14338) ;  /* 0x00000004000c7947 */ /* 0x000fea0003800000 */
.L_x_14384:
        /* <DEDUP_REMOVED lines=20> */
.L_x_14389:
[----:B------:R-:W-:Y:S05]  /*77b0*/  BSYNC.RECONVERGENT B0 ;  /* 0x0000000000007941 */ /* 0x000fea0003800200 */
.L_x_14388:
[----:B------:R-:W-:Y:S01]  /*77c0*/  IMAD.SHL.U32 R0, R0, 0x200000, RZ ;  /* 0x0020000000007824 */ /* 0x000fe200078e00ff */
[----:B------:R-:W-:-:S04]  /*77d0*/  LEA R3, R3, 0x37800000, 0x17 ;  /* 0x3780000003037811 */ /* 0x000fc800078eb8ff */
[----:B------:R-:W-:-:S05]  /*77e0*/  LOP3.LUT R0, R3, R0, R7, 0xfe, !PT ;  /* 0x0000000003007212 */ /* 0x000fca00078efe07 */
[----:B------:R-:W-:-:S04]  /*77f0*/  FMUL.FTZ R0, R0, 1 ;  /* 0x3f80000000007820 */ /* 0x000fc80000410000 */
[----:B------:R0:W3:Y:S01]  /*7800*/  F2F.F64.F32 R16, R0 ;  /* 0x0000000000107310 */ /* 0x0000e20000201800 */
[----:B------:R-:W-:Y:S05]  /*7810*/  BRA `(.L_x_14338) ;  /* 0x0000000000a07947 */ /* 0x000fea0003800000 */
.L_x_14383:
        /* <DEDUP_REMOVED lines=18> */
.L_x_14371:
        /* <DEDUP_REMOVED lines=16> */
.L_x_14392:
[----:B------:R-:W-:Y:S05]  /*7a40*/  BRA `(.L_x_14338) ;  /* 0x0000000000147947 */ /* 0x000fea0003800000 */
.L_x_14391:
[----:B------:R-:W3:Y:S02]  /*7a50*/  LDG.E.64 R16, desc[UR36][R4.64] ;  /* 0x0000002404107981 */ /* 0x000ee4000c1e1b00 */
[----:B---3--:R-:W0:Y:S01]  /*7a60*/  I2F.F64.U64 R16, R16 ;  /* 0x0000001000107312 */ /* 0x008e220000301800 */
[----:B------:R-:W-:Y:S05]  /*7a70*/  BRA `(.L_x_14338) ;  /* 0x0000000000087947 */ /* 0x000fea0003800000 */
.L_x_14390:
[----:B------:R-:W3:Y:S02]  /*7a80*/  LDG.E R4, desc[UR36][R4.64] ;  /* 0x0000002404047981 */ /* 0x000ee4000c1e1900 */
[----:B---3--:R0:W3:Y:S02]  /*7a90*/  I2F.F64.U32 R16, R4 ;  /* 0x0000000400107312 */ /* 0x0080e40000201800 */
.L_x_14338:
[----:B------:R-:W-:Y:S05]  /*7aa0*/  BSYNC.RECONVERGENT B7 ;  /* 0x0000000000077941 */ /* 0x000fea0003800200 */
.L_x_14337:
[----:B------:R-:W4:Y:S01]  /*7ab0*/  LDC.U8 R19, c[0x0][0x3b0] ;  /* 0x0000ec00ff137b82 */ /* 0x000f220000000000 */
[----:B01---5:R-:W-:Y:S01]  /*7ac0*/  DADD R4, -R32, 1 ;  /* 0x3ff0000020047429 */ /* 0x023fe20000000100 */
[----:B------:R-:W-:Y:S01]  /*7ad0*/  ISETP.GE.AND P0, PT, R23, R2, PT ;  /* 0x000000021700720c */ /* 0x000fe20003f06270 */
[----:B--2---:R-:W-:Y:S01]  /*7ae0*/  DADD R6, -R28, 1 ;  /* 0x3ff000001c067429 */ /* 0x004fe20000000100 */
[----:B------:R-:W-:Y:S01]  /*7af0*/  BSSY.RECONVERGENT B7, `(.L_x_14393) ;  /* 0x0000349000077945 */ /* 0x000fe20003800200 */
[----:B---3--:R-:W-:-:S03]  /*7b00*/  DADD R8, -R24, 1 ;  /* 0x3ff0000018087429 */ /* 0x008fc60000000100 */
[----:B------:R-:W-:Y:S01]  /*7b10*/  BSSY.RELIABLE B6, `(.L_x_14394) ;  /* 0x0000234000067945 */ /* 0x000fe20003800100 */
[----:B------:R-:W-:Y:S02]  /*7b20*/  DADD R10, -R16, 1 ;  /* 0x3ff00000100a7429 */ /* 0x000fe40000000100 */
[----:B----4-:R-:W-:Y:S02]  /*7b30*/  DMUL R4, R4, R36 ;  /* 0x0000002404047228 */ /* 0x010fe40000000000 */
[----:B------:R-:W-:Y:S02]  /*7b40*/  DMUL R6, R6, R34 ;  /* 0x0000002206067228 */ /* 0x000fe40000000000 */
[----:B------:R-:W-:Y:S02]  /*7b50*/  DMUL R8, R8, R30 ;  /* 0x0000001e08087228 */ /* 0x000fe40000000000 */
[----:B------:R-:W-:Y:S02]  /*7b60*/  DMUL R10, R10, R26 ;  /* 0x0000001a0a0a7228 */ /* 0x000fe40000000000 */
[----:B------:R-:W-:-:S02]  /*7b70*/  DMUL R4, R4, R32 ;  /* 0x0000002004047228 */ /* 0x000fc40000000000 */
        /* <DEDUP_REMOVED lines=26> */
.L_x_14399:
[----:B------:R-:W0:Y:S02]  /*7d20*/  F2I.S64.F64.TRUNC R4, R4 ;  /* 0x0000000400047311 */ /* 0x000e24000030d900 */
[----:B0-----:R-:W-:-:S05]  /*7d30*/  IMAD.MOV.U32 R3, RZ, RZ, R4 ;  /* 0x000000ffff037224 */ /* 0x001fca00078e0004 */
[----:B------:R0:W-:Y:S01]  /*7d40*/  STG.E.U8 desc[UR36][R8.64], R3 ;  /* 0x0000000308007986 */ /* 0x0001e2000c101124 */
[----:B------:R-:W-:Y:S05]  /*7d50*/  BRA `(.L_x_14401) ;  /* 0x0000000c00dc7947 */ /* 0x000fea0003800000 */
.L_x_14398:
        /* <DEDUP_REMOVED lines=9> */
.L_x_14403:
[----:B------:R-:W0:Y:S02]  /*7df0*/  F2I.F64.TRUNC R5, R4 ;  /* 0x0000000400057311 */ /* 0x000e24000030d100 */
[----:B0-----:R0:W-:Y:S01]  /*7e00*/  STG.E desc[UR36][R8.64], R5 ;  /* 0x0000000508007986 */ /* 0x0011e2000c101924 */
[----:B------:R-:W-:Y:S05]  /*7e10*/  BRA `(.L_x_14401) ;  /* 0x0000000c00ac7947 */ /* 0x000fea0003800000 */
.L_x_14402:
[----:B------:R-:W0:Y:S02]  /*7e20*/  F2I.F64.TRUNC R5, R4 ;  /* 0x0000000400057311 */ /* 0x000e24000030d100 */
[----:B0-----:R0:W-:Y:S01]  /*7e30*/  STG.E.U16 desc[UR36][R8.64], R5 ;  /* 0x0000000508007986 */ /* 0x0011e2000c101524 */
[----:B------:R-:W-:Y:S05]  /*7e40*/  BRA `(.L_x_14401) ;  /* 0x0000000c00a07947 */ /* 0x000fea0003800000 */
.L_x_14397:
        /* <DEDUP_REMOVED lines=13> */
.L_x_14405:
        /* <DEDUP_REMOVED lines=8> */
.L_x_14404:
        /* <DEDUP_REMOVED lines=14> */
.L_x_14407:
        /* <DEDUP_REMOVED lines=9> */
.L_x_14406:
[----:B------:R0:W-:Y:S01]  /*8110*/  STG.E.64 desc[UR36][R8.64], R4 ;  /* 0x0000000408007986 */ /* 0x0001e2000c101b24 */
[----:B------:R-:W-:Y:S05]  /*8120*/  BRA `(.L_x_14401) ;  /* 0x0000000800e87947 */ /* 0x000fea0003800000 */
.L_x_14396:
        /* <DEDUP_REMOVED lines=12> */
.L_x_14410:
[----:B------:R-:W-:-:S05]  /*81f0*/  CS2R R6, SRZ ;  /* 0x0000000000067805 */ /* 0x000fca000001ff00 */
[----:B------:R0:W-:Y:S01]  /*8200*/  STG.E.128 desc[UR36][R8.64], R4 ;  /* 0x0000000408007986 */ /* 0x0001e2000c101d24 */
[----:B------:R-:W-:Y:S05]  /*8210*/  BRA `(.L_x_14401) ;  /* 0x0000000800ac7947 */ /* 0x000fea0003800000 */
.L_x_14409:
        /* <DEDUP_REMOVED lines=23> */
.L_x_14414:
[----:B------:R-:W-:Y:S05]  /*8390*/  BSYNC.RECONVERGENT B0 ;  /* 0x0000000000007941 */ /* 0x000fea0003800200 */
.L_x_14413:
[----:B------:R-:W-:-:S05]  /*83a0*/  LOP3.LUT R7, R0, 0x80, R7, 0xf8, !PT ;  /* 0x0000008000077812 */ /* 0x000fca00078ef807 */
[----:B------:R0:W-:Y:S01]  /*83b0*/  STG.E.U8 desc[UR36][R8.64], R7 ;  /* 0x0000000708007986 */ /* 0x0001e2000c101124 */
[----:B------:R-:W-:Y:S05]  /*83c0*/  BRA `(.L_x_14401) ;  /* 0x0000000800407947 */ /* 0x000fea0003800000 */
.L_x_14412:
        /* <DEDUP_REMOVED lines=19> */
.L_x_14416:
[----:B------:R-:W-:Y:S05]  /*8500*/  BSYNC.RECONVERGENT B0 ;  /* 0x0000000000007941 */ /* 0x000fea0003800200 */
.L_x_14415:
[----:B------:R-:W-:-:S05]  /*8510*/  LOP3.LUT R7, R0, 0x80, R7, 0xf8, !PT ;  /* 0x0000008000077812 */ /* 0x000fca00078ef807 */
[----:B------:R0:W-:Y:S01]  /*8520*/  STG.E.U8 desc[UR36][R8.64], R7 ;  /* 0x0000000708007986 */ /* 0x0001e2000c101124 */
[----:B------:R-:W-:Y:S05]  /*8530*/  BRA `(.L_x_14401) ;  /* 0x0000000400e47947 */ /* 0x000fea0003800000 */
.L_x_14411:
        /* <DEDUP_REMOVED lines=8> */
.L_x_14408:
        /* <DEDUP_REMOVED lines=11> */
.L_x_14419:
        /* <DEDUP_REMOVED lines=17> */
.L_x_14422:
[----:B------:R-:W-:-:S04]  /*8780*/  SHF.R.U32.HI R0, RZ, 0x14, R7 ;  /* 0x00000014ff007819 */ /* 0x000fc80000011607 */
[----:B------:R-:W-:-:S04]  /*8790*/  LOP3.LUT R0, R0, 0x1, RZ, 0xc0, !PT ;  /* 0x0000000100007812 */ /* 0x000fc800078ec0ff */
[----:B------:R-:W-:-:S04]  /*87a0*/  IADD3 R0, PT, PT, R7, 0x487ffff, R0 ;  /* 0x0487ffff07007810 */ /* 0x000fc80007ffe000 */
[----:B------:R-:W-:-:S04]  /*87b0*/  SHF.R.U32.HI R0, RZ, 0x14, R0 ;  /* 0x00000014ff007819 */ /* 0x000fc80000011600 */
[----:B------:R-:W-:-:S07]  /*87c0*/  LOP3.LUT R3, R0, 0xff, RZ, 0xc0, !PT ;  /* 0x000000ff00037812 */ /* 0x000fce00078ec0ff */
.L_x_14423:
[----:B------:R-:W-:-:S04]  /*87d0*/  SHF.R.U32.HI R0, RZ, 0x18, R7 ;  /* 0x00000018ff007819 */ /* 0x000fc80000011607 */
[----:B------:R-:W-:-:S07]  /*87e0*/  LOP3.LUT R0, R3, 0x80, R0, 0xf8, !PT ;  /* 0x0000008003007812 */ /* 0x000fce00078ef800 */
.L_x_14421:
[----:B------:R-:W-:Y:S05]  /*87f0*/  BSYNC.RECONVERGENT B0 ;  /* 0x0000000000007941 */ /* 0x000fea0003800200 */
.L_x_14420:
[----:B------:R0:W-:Y:S01]  /*8800*/  STG.E.U8 desc[UR36][R8.64], R0 ;  /* 0x0000000008007986 */ /* 0x0001e2000c101124 */
[----:B------:R-:W-:Y:S05]  /*8810*/  BRA `(.L_x_14401) ;  /* 0x00000004002c7947 */ /* 0x000fea0003800000 */
.L_x_14418:
        /* <DEDUP_REMOVED lines=17> */
.L_x_14426:
[----:B------:R-:W-:-:S04]  /*8930*/  SHF.R.U32.HI R0, RZ, 0x15, R7 ;  /* 0x00000015ff007819 */ /* 0x000fc80000011607 */
[----:B------:R-:W-:-:S04]  /*8940*/  LOP3.LUT R0, R0, 0x1, RZ, 0xc0, !PT ;  /* 0x0000000100007812 */ /* 0x000fc800078ec0ff */
[----:B------:R-:W-:-:S04]  /*8950*/  IADD3 R0, PT, PT, R7, 0x88fffff, R0 ;  /* 0x088fffff07007810 */ /* 0x000fc80007ffe000 */
[----:B------:R-:W-:-:S04]  /*8960*/  SHF.R.U32.HI R0, RZ, 0x15, R0 ;  /* 0x00000015ff007819 */ /* 0x000fc80000011600 */
[----:B------:R-:W-:-:S07]  /*8970*/  LOP3.LUT R3, R0, 0xff, RZ, 0xc0, !PT ;  /* 0x000000ff00037812 */ /* 0x000fce00078ec0ff */
.L_x_14427:
[----:B------:R-:W-:-:S04]  /*8980*/  SHF.R.U32.HI R0, RZ, 0x18, R7 ;  /* 0x00000018ff007819 */ /* 0x000fc80000011607 */
[----:B------:R-:W-:-:S07]  /*8990*/  LOP3.LUT R0, R3, 0x80, R0, 0xf8, !PT ;  /* 0x0000008003007812 */ /* 0x000fce00078ef800 */
.L_x_14425:
[----:B------:R-:W-:Y:S05]  /*89a0*/  BSYNC.RECONVERGENT B0 ;  /* 0x0000000000007941 */ /* 0x000fea0003800200 */
.L_x_14424:
[----:B------:R0:W-:Y:S01]  /*89b0*/  STG.E.U8 desc[UR36][R8.64], R0 ;  /* 0x0000000008007986 */ /* 0x0001e2000c101124 */
[----:B------:R-:W-:Y:S05]  /*89c0*/  BRA `(.L_x_14401) ;  /* 0x0000000000c07947 */ /* 0x000fea0003800000 */
.L_x_14417:
[----:B------:R-:W-:-:S13]  /*89d0*/  ISETP.NE.AND P0, PT, R0, 0x1c, PT ;  /* 0x0000001c0000780c */ /* 0x000fda0003f05270 */
[----:B------:R-:W-:Y:S05]  /*89e0*/  @!P0 BRA `(.L_x_14428) ;  /* 0x0000000000b08947 */ /* 0x000fea0003800000 */
[----:B------:R-:W-:-:S13]  /*89f0*/  ISETP.NE.AND P0, PT, R0, 0x1d, PT ;  /* 0x0000001d0000780c */ /* 0x000fda0003f05270 */
[----:B------:R-:W-:Y:S05]  /*8a00*/  @!P0 BRA `(.L_x_14429) ;  /* 0x00000000009c8947 */ /* 0x000fea0003800000 */
[----:B------:R-:W-:-:S13]  /*8a10*/  ISETP.NE.AND P0, PT, R0, 0x2c, PT ;  /* 0x0000002c0000780c */ /* 0x000fda0003f05270 */
[----:B------:R-:W-:Y:S05]  /*8a20*/  @!P0 BRA `(.L_x_14430) ;  /* 0x0000000000448947 */ /* 0x000fea0003800000 */
.L_x_14400:
        /* <DEDUP_REMOVED lines=16> */
.L_x_14431:
[----:B------:R-:W-:Y:S05]  /*8b30*/  BRA `(.L_x_14401) ;  /* 0x0000000000647947 */ /* 0x000fea0003800000 */
.L_x_14430:
        /* <DEDUP_REMOVED lines=20> */
.L_x_14429:
[----:B------:R-:W0:Y:S02]  /*8c80*/  F2I.U64.F64.TRUNC R4, R4 ;  /* 0x0000000400047311 */ /* 0x000e24000030d800 */
[----:B0-----:R0:W-:Y:S01]  /*8c90*/  STG.E.64 desc[UR36][R8.64], R4 ;  /* 0x0000000408007986 */ /* 0x0011e2000c101b24 */
[----:B------:R-:W-:Y:S05]  /*8ca0*/  BRA `(.L_x_14401) ;  /* 0x0000000000087947 */ /* 0x000fea0003800000 */
.L_x_14428:
[----:B------:R-:W0:Y:S02]  /*8cb0*/  F2I.U32.F64.TRUNC R5, R4 ;  /* 0x0000000400057311 */ /* 0x000e24000030d000 */
[----:B0-----:R0:W-:Y:S02]  /*8cc0*/  STG.E desc[UR36][R8.64], R5 ;  /* 0x0000000508007986 */ /* 0x0011e4000c101924 */
.L_x_14401:
        /* <DEDUP_REMOVED lines=24> */
.L_x_14436:
[----:B------:R-:W0:Y:S02]  /*8e50*/  F2I.S64.F64.TRUNC R28, R28 ;  /* 0x0000001c001c7311 */ /* 0x000e24000030d900 */
[----:B0-----:R-:W-:-:S05]  /*8e60*/  IMAD.MOV.U32 R3, RZ, RZ, R28 ;  /* 0x000000ffff037224 */ /* 0x001fca00078e001c */
[----:B------:R0:W-:Y:S01]  /*8e70*/  STG.E.U8 desc[UR36][R4.64], R3 ;  /* 0x0000000304007986 */ /* 0x0001e2000c101124 */
[----:B------:R-:W-:Y:S05]  /*8e80*/  BRA `(.L_x_14438) ;  /* 0x0000000c00e07947 */ /* 0x000fea0003800000 */
.L_x_14435:
        /* <DEDUP_REMOVED lines=9> */
.L_x_14440:
[----:B------:R-:W0:Y:S02]  /*8f20*/  F2I.F64.TRUNC R29, R28 ;  /* 0x0000001c001d7311 */ /* 0x000e24000030d100 */
[----:B0-----:R0:W-:Y:S01]  /*8f30*/  STG.E desc[UR36][R4.64], R29 ;  /* 0x0000001d04007986 */ /* 0x0011e2000c101924 */
[----:B------:R-:W-:Y:S05]  /*8f40*/  BRA `(.L_x_14438) ;  /* 0x0000000c00b07947 */ /* 0x000fea0003800000 */
.L_x_14439:
[----:B------:R-:W0:Y:S02]  /*8f50*/  F2I.F64.TRUNC R29, R28 ;  /* 0x0000001c001d7311 */ /* 0x000e24000030d100 */
[----:B0-----:R0:W-:Y:S01]  /*8f60*/  STG.E.U16 desc[UR36][R4.64], R29 ;  /* 0x0000001d04007986 */ /* 0x0011e2000c101524 */
[----:B------:R-:W-:Y:S05]  /*8f70*/  BRA `(.L_x_14438) ;  /* 0x0000000c00a47947 */ /* 0x000fea0003800000 */
.L_x_14434:
        /* <DEDUP_REMOVED lines=13> */
.L_x_14442:
        /* <DEDUP_REMOVED lines=8> */
.L_x_14441:
        /* <DEDUP_REMOVED lines=14> */
.L_x_14444:
        /* <DEDUP_REMOVED lines=9> */
.L_x_14443:
[----:B------:R0:W-:Y:S01]  /*9240*/  STG.E.64 desc[UR36][R4.64], R28 ;  /* 0x0000001c04007986 */ /* 0x0001e2000c101b24 */
[----:B------:R-:W-:Y:S05]  /*9250*/  BRA `(.L_x_14438) ;  /* 0x0000000800ec7947 */ /* 0x000fea0003800000 */
.L_x_14433:
        /* <DEDUP_REMOVED lines=13> */
.L_x_14448:
        /* <DEDUP_REMOVED lines=22> */
.L_x_14451:
[----:B------:R-:W-:-:S04]  /*9490*/  SHF.R.U32.HI R3, RZ, 0x18, R7 ;  /* 0x00000018ff037819 */ /* 0x000fc80000011607 */
[----:B------:R-:W-:-:S07]  /*94a0*/  LOP3.LUT R0, R0, 0x80, R3, 0xf8, !PT ;  /* 0x0000008000007812 */ /* 0x000fce00078ef803 */
.L_x_14450:
[----:B------:R-:W-:Y:S05]  /*94b0*/  BSYNC.RECONVERGENT B0 ;  /* 0x0000000000007941 */ /* 0x000fea0003800200 */
.L_x_14449:
[----:B------:R0:W-:Y:S01]  /*94c0*/  STG.E.U8 desc[UR36][R4.64], R0 ;  /* 0x0000000004007986 */ /* 0x0001e2000c101124 */
[----:B------:R-:W-:Y:S05]  /*94d0*/  BRA `(.L_x_14438) ;  /* 0x00000008004c7947 */ /* 0x000fea0003800000 */
.L_x_14447:
        /* <DEDUP_REMOVED lines=22> */
.L_x_14454:
[----:B------:R-:W-:-:S04]  /*9640*/  SHF.R.U32.HI R3, RZ, 0x18, R7 ;  /* 0x00000018ff037819 */ /* 0x000fc80000011607 */
[----:B------:R-:W-:-:S07]  /*9650*/  LOP3.LUT R0, R0, 0x80, R3, 0xf8, !PT ;  /* 0x0000008000007812 */ /* 0x000fce00078ef803 */
.L_x_14453:
[----:B------:R-:W-:Y:S05]  /*9660*/  BSYNC.RECONVERGENT B0 ;  /* 0x0000000000007941 */ /* 0x000fea0003800200 */
.L_x_14452:
[----:B------:R0:W-:Y:S01]  /*9670*/  STG.E.U8 desc[UR36][R4.64], R0 ;  /* 0x0000000004007986 */ /* 0x0001e2000c101124 */
[----:B------:R-:W-:Y:S05]  /*9680*/  BRA `(.L_x_14438) ;  /* 0x0000000400e07947 */ /* 0x000fea0003800000 */
.L_x_14446:
        /* <DEDUP_REMOVED lines=26> */
.L_x_14456:
[----:B------:R-:W0:Y:S02]  /*9830*/  F2I.U64.F64.TRUNC R28, R28 ;  /* 0x0000001c001c7311 */ /* 0x000e24000030d800 */
[----:B0-----:R0:W-:Y:S01]  /*9840*/  STG.E.64 desc[UR36][R4.64], R28 ;  /* 0x0000001c04007986 */ /* 0x0011e2000c101b24 */
[----:B------:R-:W-:Y:S05]  /*9850*/  BRA `(.L_x_14438) ;  /* 0x00000004006c7947 */ /* 0x000fea0003800000 */
.L_x_14455:
[----:B------:R-:W0:Y:S02]  /*9860*/  F2I.U32.F64.TRUNC R29, R28 ;  /* 0x0000001c001d7311 */ /* 0x000e24000030d000 */
[----:B0-----:R0:W-:Y:S01]  /*9870*/  STG.E desc[UR36][R4.64], R29 ;  /* 0x0000001d04007986 */ /* 0x0011e2000c101924 */
[----:B------:R-:W-:Y:S05]  /*9880*/  BRA `(.L_x_14438) ;  /* 0x0000000400607947 */ /* 0x000fea0003800000 */
.L_x_14445:
        /* <DEDUP_REMOVED lines=10> */
.L_x_14458:
[----:B------:R-:W-:-:S05]  /*9930*/  CS2R R30, SRZ ;  /* 0x00000000001e7805 */ /* 0x000fca000001ff00 */
[----:B------:R1:W-:Y:S01]  /*9940*/  STG.E.128 desc[UR36][R4.64], R28 ;  /* 0x0000001c04007986 */ /* 0x0003e2000c101d24 */
[----:B------:R-:W-:Y:S05]  /*9950*/  BRA `(.L_x_14438) ;  /* 0x00000004002c7947 */ /* 0x000fea0003800000 */
.L_x_14457:
[----:B------:R-:W-:-:S13]  /*9960*/  ISETP.NE.AND P0, PT, R0, 0xf, PT ;  /* 0x0000000f0000780c */ /* 0x000fda0003f05270 */
[----:B------:R-:W-:Y:S05]  /*9970*/  @!P0 BRA `(.L_x_14459) ;  /* 0x0000000400088947 */ /* 0x000fea0003800000 */
[----:B------:R-:W-:-:S13]  /*9980*/  ISETP.NE.AND P0, PT, R0, 0x17, PT ;  /* 0x000000170000780c */ /* 0x000fda0003f05270 */
[----:B------:R-:W-:Y:S05]  /*9990*/  @!P0 BRA `(.L_x_14460) ;  /* 0x0000000000a08947 */ /* 0x000fea0003800000 */
[----:B------:R-:W-:-:S13]  /*99a0*/  ISETP.NE.AND P0, PT, R0, 0x18, PT ;  /* 0x000000180000780c */ /* 0x000fda0003f05270 */
[----:B------:R-:W-:Y:S05]  /*99b0*/  @!P0 BRA `(.L_x_14461) ;  /* 0x0000000000448947 */ /* 0x000fea0003800000 */
.L_x_14437:
        /* <DEDUP_REMOVED lines=16> */
.L_x_14462:
[----:B------:R-:W-:Y:S05]  /*9ac0*/  BRA `(.L_x_14438) ;  /* 0x0000000000d07947 */ /* 0x000fea0003800000 */
.L_x_14461:
        /* <DEDUP_REMOVED lines=17> */
.L_x_14464:
[----:B------:R-:W-:Y:S05]  /*9be0*/  BSYNC.RECONVERGENT B0 ;  /* 0x0000000000007941 */ /* 0x000fea0003800200 */
.L_x_14463:
[----:B------:R-:W-:-:S05]  /*9bf0*/  LOP3.LUT R3, R0, 0x80, R3, 0xf8, !PT ;  /* 0x0000008000037812 */ /* 0x000fca00078ef803 */
[----:B------:R3:W-:Y:S01]  /*9c00*/  STG.E.U8 desc[UR36][R4.64], R3 ;  /* 0x0000000304007986 */ /* 0x0007e2000c101124 */
[----:B------:R-:W-:Y:S05]  /*9c10*/  BRA `(.L_x_14438) ;  /* 0x00000000007c7947 */ /* 0x000fea0003800000 */
.L_x_14460:
        /* <DEDUP_REMOVED lines=16> */
.L_x_14466:
[----:B------:R-:W-:Y:S01]  /*9d20*/  IMAD.MOV.U32 R0, RZ, RZ, 0x7f ;  /* 0x0000007fff007424 */ /* 0x000fe200078e00ff */
[----:B------:R-:W-:-:S04]  /*9d30*/  ISETP.GT.U32.AND P0, PT, R3, 0x7f800000, PT ;  /* 0x7f8000000300780c */ /* 0x000fc80003f04070 */
[----:B------:R-:W-:-:S09]  /*9d40*/  SEL R0, R0, 0x7c, P0 ;  /* 0x0000007c00007807 */ /* 0x000fd20000000000 */
.L_x_14467:
[----:B------:R-:W-:Y:S05]  /*9d50*/  BSYNC.RECONVERGENT B0 ;  /* 0x0000000000007941 */ /* 0x000fea0003800200 */
.L_x_14465:
[----:B------:R-:W-:-:S04]  /*9d60*/  SHF.R.U32.HI R3, RZ, 0x18, R7 ;  /* 0x00000018ff037819 */ /* 0x000fc80000011607 */
[----:B------:R-:W-:-:S05]  /*9d70*/  LOP3.LUT R3, R0, 0x80, R3, 0xf8, !PT ;  /* 0x0000008000037812 */ /* 0x000fca00078ef803 */
[----:B------:R2:W-:Y:S01]  /*9d80*/  STG.E.U8 desc[UR36][R4.64], R3 ;  /* 0x0000000304007986 */ /* 0x0005e2000c101124 */
[----:B------:R-:W-:Y:S05]  /*9d90*/  BRA `(.L_x_14438) ;  /* 0x00000000001c7947 */ /* 0x000fea0003800000 */
.L_x_14459:
[----:B------:R-:W-:Y:S01]  /*9da0*/  UMOV UR4, 0xf0000000 ;  /* 0xf000000000047882 */ /* 0x000fe20000000000 */
[----:B------:R-:W-:Y:S01]  /*9db0*/  UMOV UR5, 0x380fffff ;  /* 0x380fffff00057882 */ /* 0x000fe20000000000 */
[----:B------:R-:W0:Y:S01]  /*9dc0*/  F2F.F32.F64 R0, R28 ;  /* 0x0000001c00007310 */ /* 0x000e220000301000 */
[----:B------:R-:W-:-:S14]  /*9dd0*/  DSETP.GEU.AND P0, PT, |R28|, UR4, PT ;  /* 0x000000041c007e2a */ /* 0x000fdc000bf0e200 */
[----:B0-----:R-:W-:-:S05]  /*9de0*/  @!P0 FMUL R0, R0, 1.175494350822287508e-38 ;  /* 0x0080000000008820 */ /* 0x001fca0000400000 */
[----:B------:R-:W-:-:S05]  /*9df0*/  F2FP.BF16.F32.PACK_AB R0, RZ, R0 ;  /* 0x00000000ff00723e */ /* 0x000fca00000010ff */
[----:B------:R4:W-:Y:S02]  /*9e00*/  STG.E.U16 desc[UR36][R4.64], R0 ;  /* 0x0000000004007986 */ /* 0x0009e4000c101524 */
.L_x_14438:
[----:B------:R-:W-:-:S07]  /*9e10*/  VIADD R23, R23, 0x80 ;  /* 0x0000008017177836 */ /* 0x000fce0000000000 */
.L_x_14395:
[----:B------:R-:W-:-:S13]  /*9e20*/  ISETP.GE.AND P0, PT, R23, R2, PT ;  /* 0x000000021700720c */ /* 0x000fda0003f06270 */
[----:B------:R-:W-:Y:S05]  /*9e30*/  @P0 BREAK.RELIABLE B6 ;  /* 0x0000000000060942 */ /* 0x000fea0003800100 */
[----:B------:R-:W-:Y:S05]  /*9e40*/  @P0 BRA `(.L_x_14432) ;  /* 0x00000010004c0947 */ /* 0x000fea0003800000 */
[----:B------:R-:W-:Y:S05]  /*9e50*/  BSYNC.RELIABLE B6 ;  /* 0x0000000000067941 */ /* 0x000fea0003800100 */
.L_x_14394:
        /* <DEDUP_REMOVED lines=21> */
.L_x_14471:
[----:B------:R-:W0:Y:S02]  /*9fb0*/  F2I.S64.F64.TRUNC R24, R24 ;  /* 0x0000001800187311 */ /* 0x000e24000030d900 */
[----:B0-----:R-:W-:-:S05]  /*9fc0*/  IMAD.MOV.U32 R3, RZ, RZ, R24 ;  /* 0x000000ffff037224 */ /* 0x001fca00078e0018 */
[----:B------:R0:W-:Y:S01]  /*9fd0*/  STG.E.U8 desc[UR36][R4.64], R3 ;  /* 0x0000000304007986 */ /* 0x0001e2000c101124 */
[----:B------:R-:W-:Y:S05]  /*9fe0*/  BRA `(.L_x_14473) ;  /* 0x0000000c00e07947 */ /* 0x000fea0003800000 */
.L_x_14470:
        /* <DEDUP_REMOVED lines=9> */
.L_x_14475:
[----:B------:R-:W0:Y:S02]  /*a080*/  F2I.F64.TRUNC R25, R24 ;  /* 0x0000001800197311 */ /* 0x000e24000030d100 */
[----:B0-----:R0:W-:Y:S01]  /*a090*/  STG.E desc[UR36][R4.64], R25 ;  /* 0x0000001904007986 */ /* 0x0011e2000c101924 */
[----:B------:R-:W-:Y:S05]  /*a0a0*/  BRA `(.L_x_14473) ;  /* 0x0000000c00b07947 */ /* 0x000fea0003800000 */
.L_x_14474:
[----:B------:R-:W0:Y:S02]  /*a0b0*/  F2I.F64.TRUNC R25, R24 ;  /* 0x0000001800197311 */ /* 0x000e24000030d100 */
[----:B0-----:R0:W-:Y:S01]  /*a0c0*/  STG.E.U16 desc[UR36][R4.64], R25 ;  /* 0x0000001904007986 */ /* 0x0011e2000c101524 */
[----:B------:R-:W-:Y:S05]  /*a0d0*/  BRA `(.L_x_14473) ;  /* 0x0000000c00a47947 */ /* 0x000fea0003800000 */
.L_x_14469:
        /* <DEDUP_REMOVED lines=13> */
.L_x_14477:
        /* <DEDUP_REMOVED lines=8> */
.L_x_14476:
        /* <DEDUP_REMOVED lines=14> */
.L_x_14479:
        /* <DEDUP_REMOVED lines=9> */
.L_x_14478:
[----:B------:R0:W-:Y:S01]  /*a3a0*/  STG.E.64 desc[UR36][R4.64], R24 ;  /* 0x0000001804007986 */ /* 0x0001e2000c101b24 */
[----:B------:R-:W-:Y:S05]  /*a3b0*/  BRA `(.L_x_14473) ;  /* 0x0000000800ec7947 */ /* 0x000fea0003800000 */
.L_x_14468:
        /* <DEDUP_REMOVED lines=13> */
.L_x_14483:
        /* <DEDUP_REMOVED lines=22> */
.L_x_14486:
[----:B------:R-:W-:-:S04]  /*a5f0*/  SHF.R.U32.HI R3, RZ, 0x18, R7 ;  /* 0x00000018ff037819 */ /* 0x000fc80000011607 */
[----:B------:R-:W-:-:S07]  /*a600*/  LOP3.LUT R0, R0, 0x80, R3, 0xf8, !PT ;  /* 0x0000008000007812 */ /* 0x000fce00078ef803 */
.L_x_14485:
[----:B------:R-:W-:Y:S05]  /*a610*/  BSYNC.RECONVERGENT B0 ;  /* 0x0000000000007941 */ /* 0x000fea0003800200 */
.L_x_14484:
[----:B------:R0:W-:Y:S01]  /*a620*/  STG.E.U8 desc[UR36][R4.64], R0 ;  /* 0x0000000004007986 */ /* 0x0001e2000c101124 */
[----:B------:R-:W-:Y:S05]  /*a630*/  BRA `(.L_x_14473) ;  /* 0x00000008004c7947 */ /* 0x000fea0003800000 */
.L_x_14482:
        /* <DEDUP_REMOVED lines=22> */
.L_x_14489:
[----:B------:R-:W-:-:S04]  /*a7a0*/  SHF.R.U32.HI R3, RZ, 0x18, R7 ;  /* 0x00000018ff037819 */ /* 0x000fc80000011607 */
[----:B------:R-:W-:-:S07]  /*a7b0*/  LOP3.LUT R0, R0, 0x80, R3, 0xf8, !PT ;  /* 0x0000008000007812 */ /* 0x000fce00078ef803 */
.L_x_14488:
[----:B------:R-:W-:Y:S05]  /*a7c0*/  BSYNC.RECONVERGENT B0 ;  /* 0x0000000000007941 */ /* 0x000fea0003800200 */
.L_x_14487:
[----:B------:R0:W-:Y:S01]  /*a7d0*/  STG.E.U8 desc[UR36][R4.64], R0 ;  /* 0x0000000004007986 */ /* 0x0001e2000c101124 */
[----:B------:R-:W-:Y:S05]  /*a7e0*/  BRA `(.L_x_14473) ;  /* 0x0000000400e07947 */ /* 0x000fea0003800000 */
.L_x_14481:
        /* <DEDUP_REMOVED lines=26> */
.L_x_14491:
[----:B------:R-:W0:Y:S02]  /*a990*/  F2I.U64.F64.TRUNC R24, R24 ;  /* 0x0000001800187311 */ /* 0x000e24000030d800 */
[----:B0-----:R0:W-:Y:S01]  /*a9a0*/  STG.E.64 desc[UR36][R4.64], R24 ;  /* 0x0000001804007986 */ /* 0x0011e2000c101b24 */
[----:B------:R-:W-:Y:S05]  /*a9b0*/  BRA `(.L_x_14473) ;  /* 0x00000004006c7947 */ /* 0x000fea0003800000 */
.L_x_14490:
[----:B------:R-:W0:Y:S02]  /*a9c0*/  F2I.U32.F64.TRUNC R25, R24 ;  /* 0x0000001800197311 */ /* 0x000e24000030d000 */
[----:B0-----:R0:W-:Y:S01]  /*a9d0*/  STG.E desc[UR36][R4.64], R25 ;  /* 0x0000001904007986 */ /* 0x0011e2000c101924 */
[----:B------:R-:W-:Y:S05]  /*a9e0*/  BRA `(.L_x_14473) ;  /* 0x0000000400607947 */ /* 0x000fea0003800000 */
.L_x_14480:
        /* <DEDUP_REMOVED lines=10> */
.L_x_14493:
[----:B------:R-:W-:-:S05]  /*aa90*/  CS2R R26, SRZ ;  /* 0x00000000001a7805 */ /* 0x000fca000001ff00 */
[----:B------:R4:W-:Y:S01]  /*aaa0*/  STG.E.128 desc[UR36][R4.64], R24 ;  /* 0x0000001804007986 */ /* 0x0009e2000c101d24 */
[----:B------:R-:W-:Y:S05]  /*aab0*/  BRA `(.L_x_14473) ;  /* 0x00000004002c7947 */ /* 0x000fea0003800000 */
.L_x_14492:
[----:B------:R-:W-:-:S13]  /*aac0*/  ISETP.NE.AND P0, PT, R0, 0xf, PT ;  /* 0x0000000f0000780c */ /* 0x000fda0003f05270 */
[----:B------:R-:W-:Y:S05]  /*aad0*/  @!P0 BRA `(.L_x_14494) ;  /* 0x0000000400088947 */ /* 0x000fea0003800000 */
[----:B------:R-:W-:-:S13]  /*aae0*/  ISETP.NE.AND P0, PT, R0, 0x17, PT ;  /* 0x000000170000780c */ /* 0x000fda0003f05270 */
[----:B------:R-:W-:Y:S05]  /*aaf0*/  @!P0 BRA `(.L_x_14495) ;  /* 0x0000000000a08947 */ /* 0x000fea0003800000 */
[----:B------:R-:W-:-:S13]  /*ab00*/  ISETP.NE.AND P0, PT, R0, 0x18, PT ;  /* 0x000000180000780c */ /* 0x000fda0003f05270 */
[----:B------:R-:W-:Y:S05]  /*ab10*/  @!P0 BRA `(.L_x_14496) ;  /* 0x0000000000448947 */ /* 0x000fea0003800000 */
.L_x_14472:
        /* <DEDUP_REMOVED lines=16> */
.L_x_14497:
[----:B------:R-:W-:Y:S05]  /*ac20*/  BRA `(.L_x_14473) ;  /* 0x0000000000d07947 */ /* 0x000fea0003800000 */
.L_x_14496:
        /* <DEDUP_REMOVED lines=17> */
.L_x_14499:
[----:B------:R-:W-:Y:S05]  /*ad40*/  BSYNC.RECONVERGENT B0 ;  /* 0x0000000000007941 */ /* 0x000fea0003800200 */
.L_x_14498:
[----:B------:R-:W-:-:S05]  /*ad50*/  LOP3.LUT R3, R0, 0x80, R3, 0xf8, !PT ;  /* 0x0000008000037812 */ /* 0x000fca00078ef803 */
[----:B------:R1:W-:Y:S01]  /*ad60*/  STG.E.U8 desc[UR36][R4.64], R3 ;  /* 0x0000000304007986 */ /* 0x0003e2000c101124 */
[----:B------:R-:W-:Y:S05]  /*ad70*/  BRA `(.L_x_14473) ;  /* 0x00000000007c7947 */ /* 0x000fea0003800000 */
.L_x_14495:
        /* <DEDUP_REMOVED lines=16> */
.L_x_14501:
[----:B------:R-:W-:Y:S01]  /*ae80*/  IMAD.MOV.U32 R0, RZ, RZ, 0x7f ;  /* 0x0000007fff007424 */ /* 0x000fe200078e00ff */
[----:B------:R-:W-:-:S04]  /*ae90*/  ISETP.GT.U32.AND P0, PT, R3, 0x7f800000, PT ;  /* 0x7f8000000300780c */ /* 0x000fc80003f04070 */
[----:B------:R-:W-:-:S09]  /*aea0*/  SEL R0, R0, 0x7c, P0 ;  /* 0x0000007c00007807 */ /* 0x000fd20000000000 */
.L_x_14502:
[----:B------:R-:W-:Y:S05]  /*aeb0*/  BSYNC.RECONVERGENT B0 ;  /* 0x0000000000007941 */ /* 0x000fea0003800200 */
.L_x_14500:
[----:B------:R-:W-:-:S04]  /*aec0*/  SHF.R.U32.HI R3, RZ, 0x18, R7 ;  /* 0x00000018ff037819 */ /* 0x000fc80000011607 */
[----:B------:R-:W-:-:S05]  /*aed0*/  LOP3.LUT R3, R0, 0x80, R3, 0xf8, !PT ;  /* 0x0000008000037812 */ /* 0x000fca00078ef803 */
[----:B------:R0:W-:Y:S01]  /*aee0*/  STG.E.U8 desc[UR36][R4.64], R3 ;  /* 0x0000000304007986 */ /* 0x0001e2000c101124 */
[----:B------:R-:W-:Y:S05]  /*aef0*/  BRA `(.L_x_14473) ;  /* 0x00000000001c7947 */ /* 0x000fea0003800000 */
.L_x_14494:
[----:B------:R-:W-:Y:S01]  /*af00*/  UMOV UR4, 0xf0000000 ;  /* 0xf000000000047882 */ /* 0x000fe20000000000 */
[----:B------:R-:W-:Y:S01]  /*af10*/  UMOV UR5, 0x380fffff ;  /* 0x380fffff00057882 */ /* 0x000fe20000000000 */
[----:B------:R-:W0:Y:S01]  /*af20*/  F2F.F32.F64 R0, R24 ;  /* 0x0000001800007310 */ /* 0x000e220000301000 */
[----:B------:R-:W-:-:S14]  /*af30*/  DSETP.GEU.AND P0, PT, |R24|, UR4, PT ;  /* 0x0000000418007e2a */ /* 0x000fdc000bf0e200 */
[----:B0-----:R-:W-:-:S05]  /*af40*/  @!P0 FMUL R0, R0, 1.175494350822287508e-38 ;  /* 0x0080000000008820 */ /* 0x001fca0000400000 */
[----:B------:R-:W-:-:S05]  /*af50*/  F2FP.BF16.F32.PACK_AB R0, RZ, R0 ;  /* 0x00000000ff00723e */ /* 0x000fca00000010ff */
[----:B------:R2:W-:Y:S02]  /*af60*/  STG.E.U16 desc[UR36][R4.64], R0 ;  /* 0x0000000004007986 */ /* 0x0005e4000c101524 */
.L_x_14473:
[----:B------:R-:W-:-:S07]  /*af70*/  VIADD R23, R23, 0x80 ;  /* 0x0000008017177836 */ /* 0x000fce0000000000 */
.L_x_14432:
[----:B------:R-:W-:Y:S05]  /*af80*/  BSYNC.RECONVERGENT B7 ;  /* 0x0000000000077941 */ /* 0x000fea0003800200 */
.L_x_14393:
        /* <DEDUP_REMOVED lines=22> */
.L_x_14506:
[----:B------:R-:W0:Y:S02]  /*b0f0*/  F2I.S64.F64.TRUNC R16, R16 ;  /* 0x0000001000107311 */ /* 0x000e24000030d900 */
[----:B0-----:R-:W-:-:S05]  /*b100*/  IMAD.MOV.U32 R5, RZ, RZ, R16 ;  /* 0x000000ffff057224 */ /* 0x001fca00078e0010 */
[----:B------:R-:W-:Y:S01]  /*b110*/  STG.E.U8 desc[UR36][R2.64], R5 ;  /* 0x0000000502007986 */ /* 0x000fe2000c101124 */
[----:B------:R-:W-:Y:S05]  /*b120*/  EXIT ;  /* 0x000000000000794d */ /* 0x000fea0003800000 */
.L_x_14505:
        /* <DEDUP_REMOVED lines=9> */
.L_x_14509:
[----:B------:R-:W0:Y:S02]  /*b1c0*/  F2I.F64.TRUNC R17, R16 ;  /* 0x0000001000117311 */ /* 0x000e24000030d100 */
[----:B0-----:R-:W-:Y:S01]  /*b1d0*/  STG.E desc[UR36][R2.64], R17 ;  /* 0x0000001102007986 */ /* 0x001fe2000c101924 */
[----:B------:R-:W-:Y:S05]  /*b1e0*/  EXIT ;  /* 0x000000000000794d */ /* 0x000fea0003800000 */
.L_x_14508:
[----:B------:R-:W0:Y:S02]  /*b1f0*/  F2I.F64.TRUNC R17, R16 ;  /* 0x0000001000117311 */ /* 0x000e24000030d100 */
[----:B0-----:R-:W-:Y:S01]  /*b200*/  STG.E.U16 desc[UR36][R2.64], R17 ;  /* 0x0000001102007986 */ /* 0x001fe2000c101524 */
[----:B------:R-:W-:Y:S05]  /*b210*/  EXIT ;  /* 0x000000000000794d */ /* 0x000fea0003800000 */
.L_x_14504:
        /* <DEDUP_REMOVED lines=13> */
.L_x_14511:
        /* <DEDUP_REMOVED lines=8> */
.L_x_14510:
        /* <DEDUP_REMOVED lines=14> */
.L_x_14513:
        /* <DEDUP_REMOVED lines=9> */
.L_x_14512:
[----:B------:R-:W-:Y:S01]  /*b4e0*/  STG.E.64 desc[UR36][R2.64], R16 ;  /* 0x0000001002007986 */ /* 0x000fe2000c101b24 */
[----:B------:R-:W-:Y:S05]  /*b4f0*/  EXIT ;  /* 0x000000000000794d */ /* 0x000fea0003800000 */
.L_x_14503:
        /* <DEDUP_REMOVED lines=13> */
.L_x_14517:
        /* <DEDUP_REMOVED lines=22> */
.L_x_14520:
[----:B------:R-:W-:-:S04]  /*b730*/  SHF.R.U32.HI R5, RZ, 0x18, R5 ;  /* 0x00000018ff057819 */ /* 0x000fc80000011605 */
[----:B------:R-:W-:-:S07]  /*b740*/  LOP3.LUT R0, R0, 0x80, R5, 0xf8, !PT ;  /* 0x0000008000007812 */ /* 0x000fce00078ef805 */
.L_x_14519:
[----:B------:R-:W-:Y:S05]  /*b750*/  BSYNC.RECONVERGENT B0 ;  /* 0x0000000000007941 */ /* 0x000fea0003800200 */
.L_x_14518:
[----:B------:R-:W-:Y:S01]  /*b760*/  STG.E.U8 desc[UR36][R2.64], R0 ;  /* 0x0000000002007986 */ /* 0x000fe2000c101124 */
[----:B------:R-:W-:Y:S05]  /*b770*/  EXIT ;  /* 0x000000000000794d */ /* 0x000fea0003800000 */
.L_x_14516:
        /* <DEDUP_REMOVED lines=22> */
.L_x_14523:
[----:B------:R-:W-:-:S04]  /*b8e0*/  SHF.R.U32.HI R5, RZ, 0x18, R5 ;  /* 0x00000018ff057819 */ /* 0x000fc80000011605 */
[----:B------:R-:W-:-:S07]  /*b8f0*/  LOP3.LUT R0, R0, 0x80, R5, 0xf8, !PT ;  /* 0x0000008000007812 */ /* 0x000fce00078ef805 */
.L_x_14522:
[----:B------:R-:W-:Y:S05]  /*b900*/  BSYNC.RECONVERGENT B0 ;  /* 0x0000000000007941 */ /* 0x000fea0003800200 */
.L_x_14521:
[----:B------:R-:W-:Y:S01]  /*b910*/  STG.E.U8 desc[UR36][R2.64], R0 ;  /* 0x0000000002007986 */ /* 0x000fe2000c101124 */
[----:B------:R-:W-:Y:S05]  /*b920*/  EXIT ;  /* 0x000000000000794d */ /* 0x000fea0003800000 */
.L_x_14515:
        /* <DEDUP_REMOVED lines=26> */
.L_x_14525:
[----:B------:R-:W0:Y:S02]  /*bad0*/  F2I.U64.F64.TRUNC R16, R16 ;  /* 0x0000001000107311 */ /* 0x000e24000030d800 */
[----:B0-----:R-:W-:Y:S01]  /*bae0*/  STG.E.64 desc[UR36][R2.64], R16 ;  /* 0x0000001002007986 */ /* 0x001fe2000c101b24 */
[----:B------:R-:W-:Y:S05]  /*baf0*/  EXIT ;  /* 0x000000000000794d */ /* 0x000fea0003800000 */
.L_x_14524:
[----:B------:R-:W0:Y:S02]  /*bb00*/  F2I.U32.F64.TRUNC R17, R16 ;  /* 0x0000001000117311 */ /* 0x000e24000030d000 */
[----:B0-----:R-:W-:Y:S01]  /*bb10*/  STG.E desc[UR36][R2.64], R17 ;  /* 0x0000001102007986 */ /* 0x001fe2000c101924 */
[----:B------:R-:W-:Y:S05]  /*bb20*/  EXIT ;  /* 0x000000000000794d */ /* 0x000fea0003800000 */
.L_x_14514:
        /* <DEDUP_REMOVED lines=10> */
.L_x_14527:
[----:B------:R-:W-:-:S05]  /*bbd0*/  CS2R R18, SRZ ;  /* 0x0000000000127805 */ /* 0x000fca000001ff00 */
[----:B------:R-:W-:Y:S01]  /*bbe0*/  STG.E.128 desc[UR36][R2.64], R16 ;  /* 0x0000001002007986 */ /* 0x000fe2000c101d24 */
[----:B------:R-:W-:Y:S05]  /*bbf0*/  EXIT ;  /* 0x000000000000794d */ /* 0x000fea0003800000 */
.L_x_14526:
[----:B------:R-:W-:-:S13]  /*bc00*/  ISETP.NE.AND P0, PT, R0, 0xf, PT ;  /* 0x0000000f0000780c */ /* 0x000fda0003f05270 */
[----:B------:R-:W-:Y:S05]  /*bc10*/  @!P0 BRA `(.L_x_14528) ;  /* 0x0000000400088947 */ /* 0x000fea0003800000 */
[----:B------:R-:W-:-:S13]  /*bc20*/  ISETP.NE.AND P0, PT, R0, 0x17, PT ;  /* 0x000000170000780c */ /* 0x000fda0003f05270 */
[----:B------:R-:W-:Y:S05]  /*bc30*/  @!P0 BRA `(.L_x_14529) ;  /* 0x0000000000a08947 */ /* 0x000fea0003800000 */
[----:B------:R-:W-:-:S13]  /*bc40*/  ISETP.NE.AND P0, PT, R0, 0x18, PT ;  /* 0x000000180000780c */ /* 0x000fda0003f05270 */
[----:B------:R-:W-:Y:S05]  /*bc50*/  @!P0 BRA `(.L_x_14530) ;  /* 0x0000000000448947 */ /* 0x000fea0003800000 */
.L_x_14507:
        /* <DEDUP_REMOVED lines=16> */
.L_x_14531:
[----:B------:R-:W-:Y:S05]  /*bd60*/  EXIT ;  /* 0x000000000000794d */ /* 0x000fea0003800000 */
.L_x_14530:
        /* <DEDUP_REMOVED lines=17> */
.L_x_14533:
[----:B------:R-:W-:Y:S05]  /*be80*/  BSYNC.RECONVERGENT B0 ;  /* 0x0000000000007941 */ /* 0x000fea0003800200 */
.L_x_14532:
[----:B------:R-:W-:-:S05]  /*be90*/  LOP3.LUT R5, R0, 0x80, R5, 0xf8, !PT ;  /* 0x0000008000057812 */ /* 0x000fca00078ef805 */
[----:B------:R-:W-:Y:S01]  /*bea0*/  STG.E.U8 desc[UR36][R2.64], R5 ;  /* 0x0000000502007986 */ /* 0x000fe2000c101124 */
[----:B------:R-:W-:Y:S05]  /*beb0*/  EXIT ;  /* 0x000000000000794d */ /* 0x000fea0003800000 */
.L_x_14529:
        /* <DEDUP_REMOVED lines=16> */
.L_x_14535:
[----:B------:R-:W-:Y:S01]  /*bfc0*/  IMAD.MOV.U32 R0, RZ, RZ, 0x7f ;  /* 0x0000007fff007424 */ /* 0x000fe200078e00ff */
[----:B------:R-:W-:-:S04]  /*bfd0*/  ISETP.GT.U32.AND P0, PT, R4, 0x7f800000, PT ;  /* 0x7f8000000400780c */ /* 0x000fc80003f04070 */
[----:B------:R-:W-:-:S09]  /*bfe0*/  SEL R0, R0, 0x7c, P0 ;  /* 0x0000007c00007807 */ /* 0x000fd20000000000 */
.L_x_14536:
[----:B------:R-:W-:Y:S05]  /*bff0*/  BSYNC.RECONVERGENT B0 ;  /* 0x0000000000007941 */ /* 0x000fea0003800200 */
.L_x_14534:
[----:B------:R-:W-:-:S04]  /*c000*/  SHF.R.U32.HI R5, RZ, 0x18, R5 ;  /* 0x00000018ff057819 */ /* 0x000fc80000011605 */
[----:B------:R-:W-:-:S05]  /*c010*/  LOP3.LUT R5, R0, 0x80, R5, 0xf8, !PT ;  /* 0x0000008000057812 */ /* 0x000fca00078ef805 */
[----:B------:R-:W-:Y:S01]  /*c020*/  STG.E.U8 desc[UR36][R2.64], R5 ;  /* 0x0000000502007986 */ /* 0x000fe2000c101124 */
[----:B------:R-:W-:Y:S05]  /*c030*/  EXIT ;  /* 0x000000000000794d */ /* 0x000fea0003800000 */
.L_x_14528:
        /* <DEDUP_REMOVED lines=8> */
.L_x_14537:
        /* <DEDUP_REMOVED lines=12> */
.L_x_14698:


//--------------------- .text._ZN2at6native18elementwise_kernelILi128ELi2EZNS0_22gpu_kernel_impl_nocastIZZZNS0_28sigmoid_backward_kernel_cudaERNS_18TensorIteratorBaseEENKUlvE0_clEvENKUlvE_clEvEUlddE_EEvS4_RKT_EUliE_EEviT1_ --------------------------
	.section	.text._ZN2at6native18elementwise_kernelILi128ELi2EZNS0_22gpu_kernel_impl_nocastIZZZNS0_28sigmoid_backward_kernel_cudaERNS_18TensorIteratorBaseEENKUlvE0_clEvENKUlvE_clEvEUlddE_EEvS4_RKT_EUliE_EEviT1_,"ax",@progbits
	.align	128
        .global         _ZN2at6native18elementwise_kernelILi128ELi2EZNS0_22gpu_kernel_impl_nocastIZZZNS0_28sigmoid_backward_kernel_cudaERNS_18TensorIteratorBaseEENKUlvE0_clEvENKUlvE_clEvEUlddE_EEvS4_RKT_EUliE_EEviT1_
        .type           _ZN2at6native18elementwise_kernelILi128ELi2EZNS0_22gpu_kernel_impl_nocastIZZZNS0_28sigmoid_backward_kernel_cudaERNS_18TensorIteratorBaseEENKUlvE0_clEvENKUlvE_clEvEUlddE_EEvS4_RKT_EUliE_EEviT1_,@function
        .size           _ZN2at6native18elementwise_kernelILi128ELi2EZNS0_22gpu_kernel_impl_nocastIZZZNS0_28sigmoid_backward_kernel_cudaERNS_18TensorIteratorBaseEENKUlvE0_clEvENKUlvE_clEvEUlddE_EEvS4_RKT_EUliE_EEviT1_,(.L_x_14699 - _ZN2at6native18elementwise_kernelILi128ELi2EZNS0_22gpu_kernel_impl_nocastIZZZNS0_28sigmoid_backward_kernel_cudaERNS_18TensorIteratorBaseEENKUlvE0_clEvENKUlvE_clEvEUlddE_EEvS4_RKT_EUliE_EEviT1_)
        .other          _ZN2at6native18elementwise_kernelILi128ELi2EZNS0_22gpu_kernel_impl_nocastIZZZNS0_28sigmoid_backward_kernel_cudaERNS_18TensorIteratorBaseEENKUlvE0_clEvENKUlvE_clEvEUlddE_EEvS4_RKT_EUliE_EEviT1_,@"STO_CUDA_ENTRY STV_DEFAULT"
_ZN2at6native18elementwise_kernelILi128ELi2EZNS0_22gpu_kernel_impl_nocastIZZZNS0_28sigmoid_backward_kernel_cudaERNS_18TensorIteratorBaseEENKUlvE0_clEvENKUlvE_clEvEUlddE_EEvS4_RKT_EUliE_EEviT1_:
.text._ZN2at6native18elementwise_kernelILi128ELi2EZNS0_22gpu_kernel_impl_nocastIZZZNS0_28sigmoid_backward_kernel_cudaERNS_18TensorIteratorBaseEENKUlvE0_clEvENKUlvE_clEvEUlddE_EEvS4_RKT_EUliE_EEviT1_:
        /* <DEDUP_REMOVED lines=19> */
[----:B--2---:R-:W-:-:S08]  /*0130*/  DADD R8, -R6, 1 ;  /* 0x3ff0000006087429 */ /* 0x004fd00000000100 */
[----:B---3--:R-:W-:-:S08]  /*0140*/  DMUL R8, R4, R8 ;  /* 0x0000000804087228 */ /* 0x008fd00000000000 */
[----:B------:R-:W-:-:S07]  /*0150*/  DMUL R8, R6, R8 ;  /* 0x0000000806087228 */ /* 0x000fce0000000000 */
[----:B0-----:R0:W-:Y:S04]  /*0160*/  STG.E.64 desc[UR6][R10.64], R8 ;  /* 0x000000080a007986 */ /* 0x0011e8000c101b06 */
.L_x_14540:
[----:B------:R-:W-:Y:S05]  /*0170*/  BSYNC.RECONVERGENT B0 ;  /* 0x0000000000007941 */ /* 0x000fea0003800200 */
.L_x_14539:
[----:B------:R-:W-:-:S13]  /*0180*/  ISETP.GE.AND P0, PT, R3, UR4, PT ;  /* 0x0000000403007c0c */ /* 0x000fda000bf06270 */
[----:B------:R-:W-:Y:S05]  /*0190*/  @P0 EXIT ;  /* 0x000000000000094d */ /* 0x000fea0003800000 */
[----:B------:R-:W1:Y:S08]  /*01a0*/  LDC.64 R4, c[0x0][0x5f8] ;  /* 0x00017e00ff047b82 */ /* 0x000e700000000a00 */
[----:B0-----:R-:W0:Y:S01]  /*01b0*/  LDC.64 R8, c[0x0][0x5f0] ;  /* 0x00017c00ff087b82 */ /* 0x001e220000000a00 */
[----:B-1----:R-:W2:Y:S04]  /*01c0*/  LDG.E.64 R4, desc[UR6][R4.64] ;  /* 0x0000000604047981 */ /* 0x002ea8000c1e1b00 */
[----:B0-----:R-:W3:Y:S03]  /*01d0*/  LDG.E.64 R2, desc[UR6][R8.64] ;  /* 0x0000000608027981 */ /* 0x001ee6000c1e1b00 */
[----:B------:R-:W0:Y:S01]  /*01e0*/  LDC.64 R10, c[0x0][0x5e8] ;  /* 0x00017a00ff0a7b82 */ /* 0x000e220000000a00 */
[----:B--2---:R-:W-:-:S08]  /*01f0*/  DADD R6, -R4, 1 ;  /* 0x3ff0000004067429 */ /* 0x004fd00000000100 */
[----:B---3--:R-:W-:-:S08]  /*0200*/  DMUL R2, R2, R6 ;  /* 0x0000000602027228 */ /* 0x008fd00000000000 */
[----:B------:R-:W-:-:S07]  /*0210*/  DMUL R2, R4, R2 ;  /* 0x0000000204027228 */ /* 0x000fce0000000000 */
[----:B0-----:R-:W-:Y:S01]  /*0220*/  STG.E.64 desc[UR6][R10.64], R2 ;  /* 0x000000020a007986 */ /* 0x001fe2000c101b06 */
[----:B------:R-:W-:Y:S05]  /*0230*/  EXIT ;  /* 0x000000000000794d */ /* 0x000fea0003800000 */
.L_x_14538:
        /* <DEDUP_REMOVED lines=355> */
.L_x_14543:
[----:B------:R-:W0:Y:S02]  /*1870*/  LDCU.128 UR8, c[0x0][0x5f0] ;  /* 0x0000be00ff0877ac */ /* 0x000e240008000c00 */
[----:B0-----:R-:W-:-:S04]  /*1880*/  IADD3 R8, P0, PT, R6, UR10, RZ ;  /* 0x0000000a06087c10 */ /* 0x001fc8000ff1e0ff */
[----:B------:R-:W-:Y:S02]  /*1890*/  IADD3.X R9, PT, PT, RZ, UR11, RZ, P0, !PT ;  /* 0x0000000bff097c10 */ /* 0x000fe400087fe4ff */
[----:B------:R-:W-:-:S04]  /*18a0*/  IADD3 R12, P0, PT, R4, UR8, RZ ;  /* 0x00000008040c7c10 */ /* 0x000fc8000ff1e0ff */
[----:B------:R-:W2:Y:S01]  /*18b0*/  LDG.E.64 R8, desc[UR6][R8.64] ;  /* 0x0000000608087981 */ /* 0x000ea2000c1e1b00 */
[----:B------:R-:W-:Y:S01]  /*18c0*/  IADD3.X R13, PT, PT, RZ, UR9, RZ, P0, !PT ;  /* 0x00000009ff0d7c10 */ /* 0x000fe200087fe4ff */
[----:B------:R-:W0:Y:S04]  /*18d0*/  LDCU.64 UR8, c[0x0][0x5e8] ;  /* 0x0000bd00ff0877ac */ /* 0x000e280008000a00 */
[----:B------:R-:W3:Y:S01]  /*18e0*/  LDG.E.64 R6, desc[UR6][R12.64] ;  /* 0x000000060c067981 */ /* 0x000ee2000c1e1b00 */
[----:B------:R-:W-:Y:S02]  /*18f0*/  IADD3 R3, PT, PT, R3, 0x80, RZ ;  /* 0x0000008003037810 */ /* 0x000fe40007ffe0ff */
[----:B0-----:R-:W-:-:S04]  /*1900*/  IADD3 R4, P0, PT, R5, UR8, RZ ;  /* 0x0000000805047c10 */ /* 0x001fc8000ff1e0ff */
[----:B------:R-:W-:Y:S01]  /*1910*/  IADD3.X R5, PT, PT, RZ, UR9, RZ, P0, !PT ;  /* 0x00000009ff057c10 */ /* 0x000fe200087fe4ff */
[----:B--2---:R-:W-:-:S08]  /*1920*/  DADD R10, -R8, 1 ;  /* 0x3ff00000080a7429 */ /* 0x004fd00000000100 */
[----:B---3--:R-:W-:-:S08]  /*1930*/  DMUL R6, R6, R10 ;  /* 0x0000000a06067228 */ /* 0x008fd00000000000 */
[----:B------:R-:W-:-:S07]  /*1940*/  DMUL R6, R8, R6 ;  /* 0x0000000608067228 */ /* 0x000fce0000000000 */
[----:B------:R0:W-:Y:S04]  /*1950*/  STG.E.64 desc[UR6][R4.64], R6 ;  /* 0x0000000604007986 */ /* 0x0001e8000c101b06 */
.L_x_14542:
[----:B------:R-:W-:Y:S05]  /*1960*/  BSYNC.RECONVERGENT B0 ;  /* 0x0000000000007941 */ /* 0x000fea0003800200 */
.L_x_14541:
        /* <DEDUP_REMOVED lines=350> */
.L_x_14544:
[----:B------:R-:W0:Y:S01]  /*2f50*/  LDCU.128 UR8, c[0x0][0x5f0] ;  /* 0x0000be00ff0877ac */ /* 0x000e220008000c00 */
[----:B------:R-:W1:Y:S01]  /*2f60*/  LDCU.64 UR4, c[0x0][0x5e8] ;  /* 0x0000bd00ff0477ac */ /* 0x000e620008000a00 */
[----:B0-----:R-:W-:-:S04]  /*2f70*/  IADD3 R6, P0, PT, R4, UR10, RZ ;  /* 0x0000000a04067c10 */ /* 0x001fc8000ff1e0ff */
[----:B------:R-:W-:Y:S02]  /*2f80*/  IADD3.X R7, PT, PT, RZ, UR11, RZ, P0, !PT ;  /* 0x0000000bff077c10 */ /* 0x000fe400087fe4ff */
[----:B------:R-:W-:-:S04]  /*2f90*/  IADD3 R10, P0, PT, R2, UR8, RZ ;  /* 0x00000008020a7c10 */ /* 0x000fc8000ff1e0ff */
[----:B------:R-:W2:Y:S01]  /*2fa0*/  LDG.E.64 R6, desc[UR6][R6.64] ;  /* 0x0000000606067981 */ /* 0x000ea2000c1e1b00 */
[----:B------:R-:W-:-:S05]  /*2fb0*/  IADD3.X R11, PT, PT, RZ, UR9, RZ, P0, !PT ;  /* 0x00000009ff0b7c10 */ /* 0x000fca00087fe4ff */
[----:B------:R-:W3:Y:S01]  /*2fc0*/  LDG.E.64 R4, desc[UR6][R10.64] ;  /* 0x000000060a047981 */ /* 0x000ee2000c1e1b00 */
[----:B-1----:R-:W-:-:S04]  /*2fd0*/  IADD3 R2, P0, PT, R3, UR4, RZ ;  /* 0x0000000403027c10 */ /* 0x002fc8000ff1e0ff */
[----:B------:R-:W-:Y:S01]  /*2fe0*/  IADD3.X R3, PT, PT, RZ, UR5, RZ, P0, !PT ;  /* 0x00000005ff037c10 */ /* 0x000fe200087fe4ff */
[----:B--2---:R-:W-:-:S08]  /*2ff0*/  DADD R8, -R6, 1 ;  /* 0x3ff0000006087429 */ /* 0x004fd00000000100 */
[----:B---3--:R-:W-:-:S08]  /*3000*/  DMUL R4, R4, R8 ;  /* 0x0000000804047228 */ /* 0x008fd00000000000 */
[----:B------:R-:W-:-:S07]  /*3010*/  DMUL R4, R6, R4 ;  /* 0x0000000406047228 */ /* 0x000fce0000000000 */
[----:B------:R-:W-:Y:S01]  /*3020*/  STG.E.64 desc[UR6][R2.64], R4 ;  /* 0x0000000402007986 */ /* 0x000fe2000c101b06 */
[----:B------:R-:W-:Y:S05]  /*3030*/  EXIT ;  /* 0x000000000000794d */ /* 0x000fea0003800000 */
.L_x_14545:
        /* <DEDUP_REMOVED lines=12> */
.L_x_14699:


//--------------------- .text._ZN2at6native27unrolled_elementwise_kernelIZZZNS0_28sigmoid_backward_kernel_cudaERNS_18TensorIteratorBaseEENKUlvE0_clEvENKUlvE_clEvEUlddE_St5arrayIPcLm3EELi4E23TrivialOffsetCalculatorILi2EjESA_ILi1EjENS0_6memory15LoadWithoutCastENSD_16StoreWithoutCastEEEviT_T0_T2_T3_T4_T5_ --------------------------
	.section	.text._ZN2at6native27unrolled_elementwise_kernelIZZZNS0_28sigmoid_backward_kernel_cudaERNS_18TensorIteratorBaseEENKUlvE0_clEvENKUlvE_clEvEUlddE_St5arrayIPcLm3EELi4E23TrivialOffsetCalculatorILi2EjESA_ILi1EjENS0_6memory15LoadWithoutCastENSD_16StoreWithoutCastEEEviT_T0_T2_T3_T4_T5_,"ax",@progbits
	.align	128
        .global         _ZN2at6native27unrolled_elementwise_kernelIZZZNS0_28sigmoid_backward_kernel_cudaERNS_18TensorIteratorBaseEENKUlvE0_clEvENKUlvE_clEvEUlddE_St5arrayIPcLm3EELi4E23TrivialOffsetCalculatorILi2EjESA_ILi1EjENS0_6memory15LoadWithoutCastENSD_16StoreWithoutCastEEEviT_T0_T2_T3_T4_T5_
        .type           _ZN2at6native27unrolled_elementwise_kernelIZZZNS0_28sigmoid_backward_kernel_cudaERNS_18TensorIteratorBaseEENKUlvE0_clEvENKUlvE_clEvEUlddE_St5arrayIPcLm3EELi4E23TrivialOffsetCalculatorILi2EjESA_ILi1EjENS0_6memory15LoadWithoutCastENSD_16StoreWithoutCastEEEviT_T0_T2_T3_T4_T5_,@function
        .size           _ZN2at6native27unrolled_elementwise_kernelIZZZNS0_28sigmoid_backward_kernel_cudaERNS_18TensorIteratorBaseEENKUlvE0_clEvENKUlvE_clEvEUlddE_St5arrayIPcLm3EELi4E23TrivialOffsetCalculatorILi2EjESA_ILi1EjENS0_6memory15LoadWithoutCastENSD_16StoreWithoutCastEEEviT_T0_T2_T3_T4_T5_,(.L_x_14700 - _ZN2at6native27unrolled_elementwise_kernelIZZZNS0_28sigmoid_backward_kernel_cudaERNS_18TensorIteratorBaseEENKUlvE0_clEvENKUlvE_clEvEUlddE_St5arrayIPcLm3EELi4E23TrivialOffsetCalculatorILi2EjESA_ILi1EjENS0_6memory15LoadWithoutCastENSD_16StoreWithoutCastEEEviT_T0_T2_T3_T4_T5_)
        .other          _ZN2at6native27unrolled_elementwise_kernelIZZZNS0_28sigmoid_backward_kernel_cudaERNS_18TensorIteratorBaseEENKUlvE0_clEvENKUlvE_clEvEUlddE_St5arrayIPcLm3EELi4E23TrivialOffsetCalculatorILi2EjESA_ILi1EjENS0_6memory15LoadWithoutCastENSD_16StoreWithoutCastEEEviT_T0_T2_T3_T4_T5_,@"STO_CUDA_ENTRY STV_DEFAULT"
_ZN2at6native27unrolled_elementwise_kernelIZZZNS0_28sigmoid_backward_kernel_cudaERNS_18TensorIteratorBaseEENKUlvE0_clEvENKUlvE_clEvEUlddE_St5arrayIPcLm3EELi4E23TrivialOffsetCalculatorILi2EjESA_ILi1EjENS0_6memory15LoadWithoutCastENSD_16StoreWithoutCastEEEviT_T0_T2_T3_T4_T5_:
.text._ZN2at6native27unrolled_elementwise_kernelIZZZNS0_28sigmoid_backward_kernel_cudaERNS_18TensorIteratorBaseEENKUlvE0_clEvENKUlvE_clEvEUlddE_St5arrayIPcLm3EELi4E23TrivialOffsetCalculatorILi2EjESA_ILi1EjENS0_6memory15LoadWithoutCastENSD_16StoreWithoutCastEEEviT_T0_T2_T3_T4_T5_:
        /* <DEDUP_REMOVED lines=37> */
[----:B------:R2:W5:Y:S03]  /*0250*/  @!P3 LDG.E.64 R26, desc[UR4][R6.64] ;  /* 0x00000004061ab981 */ /* 0x000566000c1e1b00 */
        /* <DEDUP_REMOVED lines=9> */
[----:B------:R5:W3:Y:S04]  /*02f0*/  @!P1 LDG.E.64 R22, desc[UR4][R10.64] ;  /* 0x000000040a169981 */ /* 0x000ae8000c1e1b00 */
[----:B------:R-:W3:Y:S04]  /*0300*/  @!P3 LDG.E.64 R4, desc[UR4][R14.64] ;  /* 0x000000040e04b981 */ /* 0x000ee8000c1e1b00 */
[----:B------:R0:W3:Y:S01]  /*0310*/  @!P2 LDG.E.64 R16, desc[UR4][R20.64] ;  /* 0x000000041410a981 */ /* 0x0000e2000c1e1b00 */
[----:B------:R-:W-:Y:S01]  /*0320*/  ISETP.GE.AND P0, PT, R3, R2, PT ;  /* 0x000000020300720c */ /* 0x000fe20003f06270 */
[----:B------:R-:W-:Y:S04]  /*0330*/  BSSY.RECONVERGENT B0, `(.L_x_14546) ;  /* 0x0000023000007945 */ /* 0x000fe80003800200 */
[----:B------:R-:W-:Y:S01]  /*0340*/  BSSY.RELIABLE B1, `(.L_x_14547) ;  /* 0x000001b000017945 */ /* 0x000fe20003800100 */
[----:B--2---:R-:W-:-:S08]  /*0350*/  DADD R6, -R18, 1 ;  /* 0x3ff0000012067429 */ /* 0x004fd00000000100 */
[----:B------:R-:W-:Y:S02]  /*0360*/  DMUL R8, R6, R8 ;  /* 0x0000000806087228 */ /* 0x000fe40000000000 */
[----:B-----5:R-:W-:Y:S02]  /*0370*/  DADD R10, -R24, 1 ;  /* 0x3ff00000180a7429 */ /* 0x020fe40000000100 */
[----:B0-----:R-:W-:Y:S02]  /*0380*/  DADD R20, -R26, 1 ;  /* 0x3ff000001a147429 */ /* 0x001fe40000000100 */
[----:B----4-:R-:W-:-:S04]  /*0390*/  DADD R6, -R28, 1 ;  /* 0x3ff000001c067429 */ /* 0x010fc80000000100 */
[----:B---3--:R-:W-:Y:S02]  /*03a0*/  DMUL R22, R10, R22 ;  /* 0x000000160a167228 */ /* 0x008fe40000000000 */
[----:B------:R-:W-:Y:S02]  /*03b0*/  DMUL R4, R20, R4 ;  /* 0x0000000414047228 */ /* 0x000fe40000000000 */
[----:B------:R-:W-:Y:S02]  /*03c0*/  DMUL R6, R6, R16 ;  /* 0x0000001006067228 */ /* 0x000fe40000000000 */
[----:B------:R-:W-:Y:S02]  /*03d0*/  DMUL R8, R8, R18 ;  /* 0x0000001208087228 */ /* 0x000fe40000000000 */
[----:B------:R-:W-:Y:S02]  /*03e0*/  DMUL R22, R22, R24 ;  /* 0x0000001816167228 */ /* 0x000fe40000000000 */
[----:B------:R-:W-:-:S02]  /*03f0*/  DMUL R4, R4, R26 ;  /* 0x0000001a04047228 */ /* 0x000fc40000000000 */
        /* <DEDUP_REMOVED lines=15> */
.L_x_14548:
[----:B------:R-:W-:Y:S05]  /*04f0*/  BSYNC.RELIABLE B1 ;  /* 0x0000000000017941 */ /* 0x000fea0003800100 */
.L_x_14547:
[----:B------:R-:W-:-:S13]  /*0500*/  ISETP.GE.AND P0, PT, R3, R2, PT ;  /* 0x000000020300720c */ /* 0x000fda0003f06270 */
[----:B0-----:R-:W0:Y:S01]  /*0510*/  @!P0 LDC.64 R6, c[0x0][0x388] ;  /* 0x0000e200ff068b82 */ /* 0x001e220000000a00 */
[----:B------:R-:W-:Y:S01]  /*0520*/  @!P0 LEA R9, R0, R3, 0x9 ;  /* 0x0000000300098211 */ /* 0x000fe200078e48ff */
[----:B------:R-:W-:-:S04]  /*0530*/  @!P0 VIADD R3, R3, 0x80 ;  /* 0x0000008003038836 */ /* 0x000fc80000000000 */
[----:B0-----:R-:W-:-:S05]  /*0540*/  @!P0 IMAD.WIDE.U32 R6, R9, 0x8, R6 ;  /* 0x0000000809068825 */ /* 0x001fca00078e0006 */
[----:B------:R1:W-:Y:S02]  /*0550*/  @!P0 STG.E.64 desc[UR4][R6.64], R4 ;  /* 0x0000000406008986 */ /* 0x0003e4000c101b04 */
.L_x_14549:
[----:B------:R-:W-:Y:S05]  /*0560*/  BSYNC.RECONVERGENT B0 ;  /* 0x0000000000007941 */ /* 0x000fea0003800200 */
.L_x_14546:
        /* <DEDUP_REMOVED lines=8> */
.L_x_14550:
        /* <DEDUP_REMOVED lines=9> */
.L_x_14700:


//--------------------- .text._ZN2at6native29vectorized_elementwise_kernelILi2EZZZNS0_28sigmoid_backward_kernel_cudaERNS_18TensorIteratorBaseEENKUlvE0_clEvENKUlvE_clEvEUlddE_St5arrayIPcLm3EEEEviT0_T1_ --------------------------
	.section	.text._ZN2at6native29vectorized_elementwise_kernelILi2EZZZNS0_28sigmoid_backward_kernel_cudaERNS_18TensorIteratorBaseEENKUlvE0_clEvENKUlvE_clEvEUlddE_St5arrayIPcLm3EEEEviT0_T1_,"ax",@progbits
	.align	128
        .global         _ZN2at6native29vectorized_elementwise_kernelILi2EZZZNS0_28sigmoid_backward_kernel_cudaERNS_18TensorIteratorBaseEENKUlvE0_clEvENKUlvE_clEvEUlddE_St5arrayIPcLm3EEEEviT0_T1_
        .type           _ZN2at6native29vectorized_elementwise_kernelILi2EZZZNS0_28sigmoid_backward_kernel_cudaERNS_18TensorIteratorBaseEENKUlvE0_clEvENKUlvE_clEvEUlddE_St5arrayIPcLm3EEEEviT0_T1_,@function
        .size           _ZN2at6native29vectorized_elementwise_kernelILi2EZZZNS0_28sigmoid_backward_kernel_cudaERNS_18TensorIteratorBaseEENKUlvE0_clEvENKUlvE_clEvEUlddE_St5arrayIPcLm3EEEEviT0_T1_,(.L_x_14701 - _ZN2at6native29vectorized_elementwise_kernelILi2EZZZNS0_28sigmoid_backward_kernel_cudaERNS_18TensorIteratorBaseEENKUlvE0_clEvENKUlvE_clEvEUlddE_St5arrayIPcLm3EEEEviT0_T1_)
        .other          _ZN2at6native29vectorized_elementwise_kernelILi2EZZZNS0_28sigmoid_backward_kernel_cudaERNS_18TensorIteratorBaseEENKUlvE0_clEvENKUlvE_clEvEUlddE_St5arrayIPcLm3EEEEviT0_T1_,@"STO_CUDA_ENTRY STV_DEFAULT"
_ZN2at6native29vectorized_elementwise_kernelILi2EZZZNS0_28sigmoid_backward_kernel_cudaERNS_18TensorIteratorBaseEENKUlvE0_clEvENKUlvE_clEvEUlddE_St5arrayIPcLm3EEEEviT0_T1_:
.text._ZN2at6native29vectorized_elementwise_kernelILi2EZZZNS0_28sigmoid_backward_kernel_cudaERNS_18TensorIteratorBaseEENKUlvE0_clEvENKUlvE_clEvEUlddE_St5arrayIPcLm3EEEEviT0_T1_:
        /* <DEDUP_REMOVED lines=21> */
[----:B------:R-:W-:-:S07]  /*0150*/  ISETP.GE.U32.AND P4, PT, R29, R36, PT ;  /* 0x000000241d00720c */ /* 0x000fce0003f86070 */
[----:B------:R-:W5:Y:S06]  /*0160*/  LDC.64 R16, c[0x0][0x398] ;  /* 0x0000e600ff107b82 */ /* 0x000f6c0000000a00 */
[----:B------:R-:W-:Y:S01]  /*0170*/  @!P4 LEA R3, R0, R29, 0xa ;  /* 0x0000001d0003c211 */ /* 0x000fe200078e50ff */
[----:B------:R-:W-:Y:S01]  /*0180*/  @!P4 VIADD R29, R29, 0x80 ;  /* 0x000000801d1dc836 */ /* 0x000fe20000000000 */
[----:B------:R-:W5:Y:S03]  /*0190*/  LDC.64 R34, c[0x0][0x390] ;  /* 0x0000e400ff227b82 */ /* 0x000f660000000a00 */
[----:B-1----:R-:W-:Y:S01]  /*01a0*/  @!P4 IMAD.WIDE.U32 R12, R3, 0x8, R12 ;  /* 0x00000008030cc825 */ /* 0x002fe200078e000c */
[----:B------:R-:W-:-:S03]  /*01b0*/  ISETP.GE.U32.AND P1, PT, R29, R36, PT ;  /* 0x000000241d00720c */ /* 0x000fc60003f26070 */
[----:B--2---:R-:W-:Y:S01]  /*01c0*/  @!P4 IMAD.WIDE.U32 R14, R3, 0x8, R14 ;  /* 0x00000008030ec825 */ /* 0x004fe200078e000e */
[----:B------:R-:W-:-:S04]  /*01d0*/  CS2R R2, SRZ ;  /* 0x0000000000027805 */ /* 0x000fc8000001ff00 */
[----:B------:R-:W2:Y:S04]  /*01e0*/  @!P4 LDG.E.64 R4, desc[UR4][R14.64] ;  /* 0x000000040e04c981 */ /* 0x000ea8000c1e1b00 */
[----:B------:R-:W2:Y:S01]  /*01f0*/  @!P4 LDG.E.64 R2, desc[UR4][R12.64] ;  /* 0x000000040c02c981 */ /* 0x000ea2000c1e1b00 */
[----:B------:R-:W-:Y:S01]  /*0200*/  @!P1 LEA R27, R0, R29, 0xa ;  /* 0x0000001d001b9211 */ /* 0x000fe200078e50ff */
[----:B------:R-:W-:-:S04]  /*0210*/  @!P1 VIADD R29, R29, 0x80 ;  /* 0x000000801d1d9836 */ /* 0x000fc80000000000 */
[----:B---3--:R-:W-:Y:S01]  /*0220*/  @!P1 IMAD.WIDE.U32 R10, R27, 0x8, R10 ;  /* 0x000000081b0a9825 */ /* 0x008fe200078e000a */
[----:B------:R-:W-:-:S03]  /*0230*/  ISETP.GE.U32.AND P2, PT, R29, R36, PT ;  /* 0x000000241d00720c */ /* 0x000fc60003f46070 */
[----:B----4-:R-:W-:Y:S01]  /*0240*/  @!P1 IMAD.WIDE.U32 R20, R27, 0x8, R20 ;  /* 0x000000081b149825 */ /* 0x010fe200078e0014 */
[----:B------:R1:W3:Y:S01]  /*0250*/  @!P1 LDG.E.64 R6, desc[UR4][R10.64] ;  /* 0x000000040a069981 */ /* 0x0002e2000c1e1b00 */
[----:B------:R-:W4:Y:S08]  /*0260*/  LDC.64 R26, c[0x0][0x398] ;  /* 0x0000e600ff1a7b82 */ /* 0x000f300000000a00 */
[----:B------:R-:W-:Y:S01]  /*0270*/  @!P2 LEA R9, R0, R29, 0xa ;  /* 0x0000001d0009a211 */ /* 0x000fe200078e50ff */
[----:B------:R-:W-:-:S05]  /*0280*/  @!P2 VIADD R29, R29, 0x80 ;  /* 0x000000801d1da836 */ /* 0x000fca0000000000 */
[----:B------:R-:W-:-:S13]  /*0290*/  ISETP.GE.U32.AND P3, PT, R29, R36, PT ;  /* 0x000000241d00720c */ /* 0x000fda0003f66070 */
[----:B------:R-:W-:Y:S01]  /*02a0*/  @!P3 LEA R31, R0, R29, 0xa ;  /* 0x0000001d001fb211 */ /* 0x000fe200078e50ff */
[----:B------:R-:W-:-:S05]  /*02b0*/  @!P3 VIADD R29, R29, 0x80 ;  /* 0x000000801d1db836 */ /* 0x000fca0000000000 */
[----:B------:R-:W-:Y:S02]  /*02c0*/  ISETP.GE.U32.AND P4, PT, R29, R36, PT ;  /* 0x000000241d00720c */ /* 0x000fe40003f86070 */
[----:B-1----:R-:W-:Y:S02]  /*02d0*/  CS2R R10, SRZ ;  /* 0x00000000000a7805 */ /* 0x002fe4000001ff00 */
[----:B------:R-:W-:Y:S01]  /*02e0*/  CS2R R12, SRZ ;  /* 0x00000000000c7805 */ /* 0x000fe2000001ff00 */
[----:B0-----:R-:W-:-:S04]  /*02f0*/  @!P2 IMAD.WIDE.U32 R22, R9, 0x8, R22 ;  /* 0x000000080916a825 */ /* 0x001fc800078e0016 */
[----:B-----5:R-:W-:Y:S01]  /*0300*/  @!P2 IMAD.WIDE.U32 R24, R9, 0x8, R24 ;  /* 0x000000080918a825 */ /* 0x020fe200078e0018 */
[----:B------:R-:W-:Y:S01]  /*0310*/  CS2R R8, SRZ ;  /* 0x0000000000087805 */ /* 0x000fe2000001ff00 */
[----:B------:R0:W5:Y:S02]  /*0320*/  @!P2 LDG.E.64 R10, desc[UR4][R22.64] ;  /* 0x00000004160aa981 */ /* 0x000164000c1e1b00 */
[----:B------:R-:W-:Y:S01]  /*0330*/  @!P4 LEA R28, R0, R29, 0xa ;  /* 0x0000001d001cc211 */ /* 0x000fe200078e50ff */
[----:B------:R-:W-:Y:S01]  /*0340*/  @!P4 VIADD R29, R29, 0x80 ;  /* 0x000000801d1dc836 */ /* 0x000fe20000000000 */
[----:B------:R1:W5:Y:S04]  /*0350*/  @!P2 LDG.E.64 R12, desc[UR4][R24.64] ;  /* 0x00000004180ca981 */ /* 0x000368000c1e1b00 */
[----:B------:R-:W-:Y:S01]  /*0360*/  ISETP.GE.U32.AND P2, PT, R29, R36, PT ;  /* 0x000000241d00720c */ /* 0x000fe20003f46070 */
[----:B------:R1:W3:Y:S01]  /*0370*/  @!P1 LDG.E.64 R8, desc[UR4][R20.64] ;  /* 0x0000000414089981 */ /* 0x0002e2000c1e1b00 */
[----:B----4-:R-:W-:-:S04]  /*0380*/  @!P4 IMAD.WIDE.U32 R26, R28, 0x8, R26 ;  /* 0x000000081c1ac825 */ /* 0x010fc800078e001a */
[C---:B0-----:R-:W-:Y:S01]  /*0390*/  @!P3 IMAD.WIDE.U32 R22, R31.reuse, 0x8, R18 ;  /* 0x000000081f16b825 */ /* 0x041fe200078e0012 */
[----:B-1----:R-:W0:Y:S01]  /*03a0*/  LDC.64 R24, c[0x0][0x398] ;  /* 0x0000e600ff187b82 */ /* 0x002e220000000a00 */
[----:B------:R-:W-:Y:S02]  /*03b0*/  CS2R R20, SRZ ;  /* 0x0000000000147805 */ /* 0x000fe4000001ff00 */
[----:B------:R-:W-:-:S05]  /*03c0*/  @!P3 IMAD.WIDE.U32 R18, R31, 0x8, R16 ;  /* 0x000000081f12b825 */ /* 0x000fca00078e0010 */
[----:B------:R-:W1:Y:S01]  /*03d0*/  LDC.64 R30, c[0x0][0x390] ;  /* 0x0000e400ff1e7b82 */ /* 0x000e620000000a00 */
[----:B------:R-:W-:Y:S01]  /*03e0*/  @!P4 IMAD.WIDE.U32 R34, R28, 0x8, R34 ;  /* 0x000000081c22c825 */ /* 0x000fe200078e0022 */
[----:B------:R4:W5:Y:S01]  /*03f0*/  @!P4 LDG.E.64 R20, desc[UR4][R26.64] ;  /* 0x000000041a14c981 */ /* 0x000962000c1e1b00 */
[----:B------:R-:W-:Y:S02]  /*0400*/  @!P2 LEA R28, R0, R29, 0xa ;  /* 0x0000001d001ca211 */ /* 0x000fe400078e50ff */
[----:B------:R-:W-:-:S03]  /*0410*/  @!P2 VIADD R29, R29, 0x80 ;  /* 0x000000801d1da836 */ /* 0x000fc60000000000 */
[----:B----4-:R-:W4:Y:S02]  /*0420*/  LDC.64 R26, c[0x0][0x390] ;  /* 0x0000e400ff1a7b82 */ /* 0x010f240000000a00 */
[----:B------:R-:W-:Y:S02]  /*0430*/  ISETP.GE.U32.AND P1, PT, R29, R36, PT ;  /* 0x000000241d00720c */ /* 0x000fe40003f26070 */
[----:B------:R-:W-:-:S06]  /*0440*/  CS2R R16, SRZ ;  /* 0x0000000000107805 */ /* 0x000fcc000001ff00 */
[----:B------:R0:W5:Y:S05]  /*0450*/  @!P3 LDG.E.64 R16, desc[UR4][R18.64] ;  /* 0x000000041210b981 */ /* 0x00016a000c1e1b00 */
[----:B------:R-:W-:Y:S02]  /*0460*/  @!P1 LEA R32, R0, R29, 0xa ;  /* 0x0000001d00209211 */ /* 0x000fe400078e50ff */
[----:B0-----:R-:W-:Y:S01]  /*0470*/  CS2R R18, SRZ ;  /* 0x0000000000127805 */ /* 0x001fe2000001ff00 */
[----:B-1----:R-:W-:-:S05]  /*0480*/  @!P2 IMAD.WIDE.U32 R30, R28, 0x8, R30 ;  /* 0x000000081c1ea825 */ /* 0x002fca00078e001e */
[----:B------:R0:W5:Y:S02]  /*0490*/  @!P4 LDG.E.64 R18, desc[UR4][R34.64] ;  /* 0x000000042212c981 */ /* 0x000164000c1e1b00 */
[----:B0-----:R-:W-:-:S04]  /*04a0*/  @!P2 IMAD.WIDE.U32 R34, R28, 0x8, R24 ;  /* 0x000000081c22a825 */ /* 0x001fc800078e0018 */
[----:B----4-:R-:W-:Y:S01]  /*04b0*/  @!P1 IMAD.WIDE.U32 R28, R32, 0x8, R26 ;  /* 0x00000008201c9825 */ /* 0x010fe200078e001a */
[----:B------:R-:W-:-:S06]  /*04c0*/  CS2R R26, SRZ ;  /* 0x00000000001a7805 */ /* 0x000fcc000001ff00 */
[----:B------:R0:W4:Y:S02]  /*04d0*/  @!P1 LDG.E.64 R26, desc[UR4][R28.64] ;  /* 0x000000041c1a9981 */ /* 0x000124000c1e1b00 */
[----:B0-----:R-:W0:Y:S01]  /*04e0*/  LDC.64 R28, c[0x0][0x398] ;  /* 0x0000e600ff1c7b82 */ /* 0x001e220000000a00 */
[----:B------:R-:W-:-:S06]  /*04f0*/  CS2R R14, SRZ ;  /* 0x00000000000e7805 */ /* 0x000fcc000001ff00 */
[----:B------:R1:W4:Y:S02]  /*0500*/  @!P3 LDG.E.64 R14, desc[UR4][R22.64] ;  /* 0x00000004160eb981 */ /* 0x000324000c1e1b00 */
[----:B-1----:R-:W-:-:S06]  /*0510*/  CS2R R22, SRZ ;  /* 0x0000000000167805 */ /* 0x002fcc000001ff00 */
[----:B------:R0:W4:Y:S02]  /*0520*/  @!P2 LDG.E.64 R22, desc[UR4][R30.64] ;  /* 0x000000041e16a981 */ /* 0x000124000c1e1b00 */
[----:B0-----:R-:W-:Y:S01]  /*0530*/  @!P1 IMAD.WIDE.U32 R30, R32, 0x8, R28 ;  /* 0x00000008201e9825 */ /* 0x001fe200078e001c */
[----:B------:R-:W-:-:S06]  /*0540*/  CS2R R28, SRZ ;  /* 0x00000000001c7805 */ /* 0x000fcc000001ff00 */
[----:B------:R0:W4:Y:S02]  /*0550*/  @!P1 LDG.E.64 R28, desc[UR4][R30.64] ;  /* 0x000000041e1c9981 */ /* 0x000124000c1e1b00 */
[----:B0-----:R-:W0:Y:S01]  /*0560*/  LDC.64 R30, c[0x0][0x390] ;  /* 0x0000e400ff1e7b82 */ /* 0x001e220000000a00 */
[----:B------:R-:W-:-:S06]  /*0570*/  CS2R R24, SRZ ;  /* 0x0000000000187805 */ /* 0x000fcc000001ff00 */
[----:B------:R0:W4:Y:S02]  /*0580*/  @!P2 LDG.E.64 R24, desc[UR4][R34.64] ;  /* 0x000000042218a981 */ /* 0x000124000c1e1b00 */
[----:B0-----:R-:W-:Y:S01]  /*0590*/  @!P0 IMAD.WIDE.U32 R34, R33, 0x8, R30 ;  /* 0x0000000821228825 */ /* 0x001fe200078e001e */
[----:B------:R-:W-:-:S06]  /*05a0*/  CS2R R30, SRZ ;  /* 0x00000000001e7805 */ /* 0x000fcc000001ff00 */
[----:B------:R0:W2:Y:S02]  /*05b0*/  @!P0 LDG.E.64 R30, desc[UR4][R34.64] ;  /* 0x00000004221e8981 */ /* 0x0000a4000c1e1b00 */
[----:B0-----:R-:W0:Y:S02]  /*05c0*/  LDC.64 R34, c[0x0][0x398] ;  /* 0x0000e600ff227b82 */ /* 0x001e240000000a00 */
[----:B0-----:R-:W-:Y:S01]  /*05d0*/  @!P0 IMAD.WIDE.U32 R34, R33, 0x8, R34 ;  /* 0x0000000821228825 */ /* 0x001fe200078e0022 */
[----:B------:R-:W-:-:S06]  /*05e0*/  CS2R R32, SRZ ;  /* 0x0000000000207805 */ /* 0x000fcc000001ff00 */
[----:B------:R-:W3:Y:S01]  /*05f0*/  @!P0 LDG.E.64 R32, desc[UR4][R34.64] ;  /* 0x0000000422208981 */ /* 0x000ee2000c1e1b00 */
[----:B------:R-:W-:Y:S04]  /*0600*/  BSSY.RECONVERGENT B0, `(.L_x_14552) ;  /* 0x000004b000007945 */ /* 0x000fe80003800200 */
[----:B------:R-:W-:Y:S01]  /*0610*/  BSSY.RELIABLE B1, `(.L_x_14553) ;  /* 0x0000043000017945 */ /* 0x000fe20003800100 */
[----:B---3--:R-:W-:-:S08]  /*0620*/  DADD R34, -R32, 1 ;  /* 0x3ff0000020227429 */ /* 0x008fd00000000100 */
[----:B--2---:R-:W-:-:S08]  /*0630*/  DMUL R30, R34, R30 ;  /* 0x0000001e221e7228 */ /* 0x004fd00000000000 */
[----:B------:R-:W-:Y:S02]  /*0640*/  DMUL R32, R30, R32 ;  /* 0x000000201e207228 */ /* 0x000fe40000000000 */
[----:B------:R-:W-:-:S08]  /*0650*/  DADD R30, -R4, 1 ;  /* 0x3ff00000041e7429 */ /* 0x000fd00000000100 */
[----:B------:R-:W-:-:S08]  /*0660*/  DMUL R2, R30, R2 ;  /* 0x000000021e027228 */ /* 0x000fd00000000000 */
[----:B------:R-:W-:Y:S02]  /*0670*/  DMUL R4, R2, R4 ;  /* 0x0000000402047228 */ /* 0x000fe40000000000 */
[----:B------:R-:W-:-:S08]  /*0680*/  DADD R2, -R8, 1 ;  /* 0x3ff0000008027429 */ /* 0x000fd00000000100 */
[----:B------:R-:W-:Y:S02]  /*0690*/  DMUL R2, R2, R6 ;  /* 0x0000000602027228 */ /* 0x000fe40000000000 */
[----:B-----5:R-:W-:-:S06]  /*06a0*/  DADD R6, -R12, 1 ;  /* 0x3ff000000c067429 */ /* 0x020fcc0000000100 */
[----:B------:R-:W-:Y:S02]  /*06b0*/  DMUL R8, R2, R8 ;  /* 0x0000000802087228 */ /* 0x000fe40000000000 */
[----:B------:R-:W0:Y:S01]  /*06c0*/  @!P0 LDC.64 R2, c[0x0][0x388] ;  /* 0x0000e200ff028b82 */ /* 0x000e220000000a00 */
[----:B------:R-:W-:Y:S02]  /*06d0*/  DMUL R10, R6, R10 ;  /* 0x0000000a060a7228 */ /* 0x000fe40000000000 */
[----:B------:R-:W-:Y:S02]  /*06e0*/  DADD R6, -R16, 1 ;  /* 0x3ff0000010067429 */ /* 0x000fe40000000100 */
[----:B----4-:R-:W-:-:S06]  /*06f0*/  DADD R30, -R24, 1 ;  /* 0x3ff00000181e7429 */ /* 0x010fcc0000000100 */
[----:B------:R-:W-:Y:S01]  /*0700*/  DMUL R14, R6, R14 ;  /* 0x0000000e060e7228 */ /* 0x000fe20000000000 */
[----:B------:R-:W-:Y:S01]  /*0710*/  @!P0 IMAD R7, R0, 0x400, R37 ;  /* 0x0000040000078824 */ /* 0x000fe200078e0225 */
[----:B------:R-:W-:Y:S01]  /*0720*/  DMUL R22, R30, R22 ;  /* 0x000000161e167228 */ /* 0x000fe20000000000 */
[----:B------:R-:W-:Y:S02]  /*0730*/  IADD3 R30, PT, PT, R37, 0x80, RZ ;  /* 0x00000080251e7810 */ /* 0x000fe40007ffe0ff */
[----:B0-----:R-:W-:Y:S01]  /*0740*/  @!P0 IMAD.WIDE.U32 R2, R7, 0x8, R2 ;  /* 0x0000000807028825 */ /* 0x001fe200078e0002 */
[----:B------:R-:W-:-:S03]  /*0750*/  DADD R6, -R20, 1 ;  /* 0x3ff0000014067429 */ /* 0x000fc60000000100 */
[----:B------:R-:W-:Y:S01]  /*0760*/  @!P0 IMAD.MOV.U32 R37, RZ, RZ, R30 ;  /* 0x000000ffff258224 */ /* 0x000fe200078e001e */
[----:B------:R0:W-:Y:S04]  /*0770*/  @!P0 STG.E.64 desc[UR4][R2.64], R32 ;  /* 0x0000002002008986 */ /* 0x0001e8000c101b04 */
[----:B------:R-:W-:Y:S02]  /*0780*/  DMUL R18, R6, R18 ;  /* 0x0000001206127228 */ /* 0x000fe40000000000 */
[----:B------:R-:W-:Y:S01]  /*0790*/  DADD R6, -R28, 1 ;  /* 0x3ff000001c067429 */ /* 0x000fe20000000100 */
[----:B------:R-:W-:-:S07]  /*07a0*/  ISETP.GE.U32.AND P0, PT, R37, R36, PT ;  /* 0x000000242500720c */ /* 0x000fce0003f06070 */
[----:B------:R-:W-:Y:S02]  /*07b0*/  DMUL R26, R6, R26 ;  /* 0x0000001a061a7228 */ /* 0x000fe40000000000 */
[----:B------:R-:W-:Y:S02]  /*07c0*/  DMUL R10, R10, R12 ;  /* 0x0000000c0a0a7228 */ /* 0x000fe40000000000 */
[----:B------:R-:W-:Y:S02]  /*07d0*/  DMUL R14, R14, R16 ;  /* 0x000000100e0e7228 */ /* 0x000fe40000000000 */
[----:B------:R-:W-:Y:S02]  /*07e0*/  DMUL R18, R18, R20 ;  /* 0x0000001412127228 */ /* 0x000fe40000000000 */
[----:B------:R-:W-:Y:S02]  /*07f0*/  DMUL R22, R22, R24 ;  /* 0x0000001816167228 */ /* 0x000fe40000000000 */
[----:B------:R-:W-:Y:S01]  /*0800*/  DMUL R26, R26, R28 ;  /* 0x0000001c1a1a7228 */ /* 0x000fe20000000000 */
[----:B0-----:R-:W-:Y:S10]  /*0810*/  @P0 BRA `(.L_x_14554) ;  /* 0x0000000000300947 */ /* 0x001ff40003800000 */
        /* <DEDUP_REMOVED lines=12> */
.L_x_14554:
[----:B------:R-:W-:-:S13]  /*08e0*/  ISETP.GE.U32.AND P0, PT, R37, R36, PT ;  /* 0x000000242500720c */ /* 0x000fda0003f06070 */
[----:B------:R-:W-:Y:S05]  /*08f0*/  @P0 BRA `(.L_x_14556) ;  /* 0x0000000000300947 */ /* 0x000fea0003800000 */
[----:B0-----:R-:W0:Y:S01]  /*0900*/  LDC.64 R2, c[0x0][0x388] ;  /* 0x0000e200ff027b82 */ /* 0x001e220000000a00 */
[----:B------:R-:W-:Y:S01]  /*0910*/  LEA R5, R0, R37, 0xa ;  /* 0x0000002500057211 */ /* 0x000fe200078e50ff */
[----:B------:R-:W-:-:S04]  /*0920*/  VIADD R37, R37, 0x80 ;  /* 0x0000008025257836 */ /* 0x000fc80000000000 */
[----:B0-----:R-:W-:-:S05]  /*0930*/  IMAD.WIDE.U32 R2, R5, 0x8, R2 ;  /* 0x0000000805027825 */ /* 0x001fca00078e0002 */
[----:B------:R1:W-:Y:S02]  /*0940*/  STG.E.64 desc[UR4][R2.64], R10 ;  /* 0x0000000a02007986 */ /* 0x0003e4000c101b04 */
.L_x_14555:
[----:B------:R-:W-:-:S13]  /*0950*/  ISETP.GE.U32.AND P0, PT, R37, R36, PT ;  /* 0x000000242500720c */ /* 0x000fda0003f06070 */
[----:B------:R-:W-:Y:S05]  /*0960*/  @P0 BRA `(.L_x_14557) ;  /* 0x0000000000340947 */ /* 0x000fea0003800000 */
[----:B01----:R-:W0:Y:S01]  /*0970*/  LDC.64 R2, c[0x0][0x388] ;  /* 0x0000e200ff027b82 */ /* 0x003e220000000a00 */
[----:B------:R-:W-:Y:S01]  /*0980*/  LEA R5, R0, R37, 0xa ;  /* 0x0000002500057211 */ /* 0x000fe200078e50ff */
[----:B------:R-:W-:-:S04]  /*0990*/  VIADD R37, R37, 0x80 ;  /* 0x0000008025257836 */ /* 0x000fc80000000000 */
[----:B0-----:R-:W-:-:S05]  /*09a0*/  IMAD.WIDE.U32 R2, R5, 0x8, R2 ;  /* 0x0000000805027825 */ /* 0x001fca00078e0002 */
[----:B------:R1:W-:Y:S02]  /*09b0*/  STG.E.64 desc[UR4][R2.64], R14 ;  /* 0x0000000e02007986 */ /* 0x0003e4000c101b04 */
.L_x_14556:
        /* <DEDUP_REMOVED lines=8> */
.L_x_14557:
[----:B------:R-:W-:Y:S05]  /*0a40*/  BSYNC.RELIABLE B1 ;  /* 0x0000000000017941 */ /* 0x000fea0003800100 */
.L_x_14553:
[----:B------:R-:W-:-:S13]  /*0a50*/  ISETP.GE.U32.AND P0, PT, R37, R36, PT ;  /* 0x000000242500720c */ /* 0x000fda0003f06070 */
[----:B012---:R-:W0:Y:S01]  /*0a60*/  @!P0 LDC.64 R2, c[0x0][0x388] ;  /* 0x0000e200ff028b82 */ /* 0x007e220000000a00 */
[----:B------:R-:W-:Y:S01]  /*0a70*/  @!P0 LEA R5, R0, R37, 0xa ;  /* 0x0000002500058211 */ /* 0x000fe200078e50ff */
[----:B------:R-:W-:-:S04]  /*0a80*/  @!P0 VIADD R37, R37, 0x80 ;  /* 0x0000008025258836 */ /* 0x000fc80000000000 */
[----:B0-----:R-:W-:-:S05]  /*0a90*/  @!P0 IMAD.WIDE.U32 R2, R5, 0x8, R2 ;  /* 0x0000000805028825 */ /* 0x001fca00078e0002 */
[----:B------:R2:W-:Y:S02]  /*0aa0*/  @!P0 STG.E.64 desc[UR4][R2.64], R22 ;  /* 0x0000001602008986 */ /* 0x0005e4000c101b04 */
.L_x_14558:
[----:B------:R-:W-:Y:S05]  /*0ab0*/  BSYNC.RECONVERGENT B0 ;  /* 0x0000000000007941 */ /* 0x000fea0003800200 */
.L_x_14552:
        /* <DEDUP_REMOVED lines=8> */
.L_x_14551:
[----:B------:R-:W0:Y:S01]  /*0b40*/  S2R R3, SR_TID.X ;  /* 0x0000000000037919 */ /* 0x000e220000002100 */
[----:B------:R-:W1:Y:S01]  /*0b50*/  LDC.64 R36, c[0x0][0x398] ;  /* 0x0000e600ff247b82 */ /* 0x000e620000000a00 */
[----:B------:R-:W-:-:S07]  /*0b60*/  IMAD.SHL.U32 R0, R0, 0x400, RZ ;  /* 0x0000040000007824 */ /* 0x000fce00078e00ff */
[----:B------:R-:W2:Y:S01]  /*0b70*/  LDC.64 R34, c[0x0][0x390] ;  /* 0x0000e400ff227b82 */ /* 0x000ea20000000a00 */
[----:B-1----:R-:W-:-:S04]  /*0b80*/  IMAD.WIDE.U32 R36, R0, 0x8, R36 ;  /* 0x0000000800247825 */ /* 0x002fc800078e0024 */
[----:B0-----:R-:W-:-:S04]  /*0b90*/  IMAD.WIDE.U32 R36, R3, 0x10, R36 ;  /* 0x0000001003247825 */ /* 0x001fc800078e0024 */
[----:B--2---:R-:W-:Y:S01]  /*0ba0*/  IMAD.WIDE.U32 R34, R0, 0x8, R34 ;  /* 0x0000000800227825 */ /* 0x004fe200078e0022 */
[----:B------:R-:W2:Y:S04]  /*0bb0*/  LDG.E.128 R24, desc[UR4][R36.64] ;  /* 0x0000000424187981 */ /* 0x000ea8000c1e1d00 */
[----:B------:R-:W3:Y:S01]  /*0bc0*/  LDG.E.128 R4, desc[UR4][R36.64+0x800] ;  /* 0x0008000424047981 */ /* 0x000ee2000c1e1d00 */
[----:B------:R-:W-:-:S03]  /*0bd0*/  IMAD.WIDE.U32 R34, R3, 0x10, R34 ;  /* 0x0000001003227825 */ /* 0x000fc600078e0022 */
[----:B------:R-:W4:Y:S04]  /*0be0*/  LDG.E.128 R8, desc[UR4][R36.64+0x1000] ;  /* 0x0010000424087981 */ /* 0x000f28000c1e1d00 */
[----:B------:R-:W5:Y:S04]  /*0bf0*/  LDG.E.128 R20, desc[UR4][R34.64] ;  /* 0x0000000422147981 */ /* 0x000f68000c1e1d00 */
[----:B------:R-:W4:Y:S04]  /*0c00*/  LDG.E.128 R28, desc[UR4][R34.64+0x800] ;  /* 0x00080004221c7981 */ /* 0x000f28000c1e1d00 */
[----:B------:R-:W4:Y:S04]  /*0c10*/  LDG.E.128 R12, desc[UR4][R34.64+0x1000] ;  /* 0x00100004220c7981 */ /* 0x000f28000c1e1d00 */
[----:B------:R-:W4:Y:S01]  /*0c20*/  LDG.E.128 R16, desc[UR4][R36.64+0x1800] ;  /* 0x0018000424107981 */ /* 0x000f22000c1e1d00 */
[----:B--2---:R-:W-:-:S02]  /*0c30*/  DADD R2, -R24, 1 ;  /* 0x3ff0000018027429 */ /* 0x004fc40000000100 */
[----:B------:R-:W-:-:S06]  /*0c40*/  DADD R32, -R26, 1 ;  /* 0x3ff000001a207429 */ /* 0x000fcc0000000100 */
[----:B-----5:R-:W-:Y:S02]  /*0c50*/  DMUL R2, R20, R2 ;  /* 0x0000000214027228 */ /* 0x020fe40000000000 */
[----:B------:R-:W-:Y:S01]  /*0c60*/  DMUL R32, R22, R32 ;  /* 0x0000002016207228 */ /* 0x000fe20000000000 */
[----:B------:R0:W2:Y:S05]  /*0c70*/  LDG.E.128 R20, desc[UR4][R34.64+0x1800] ;  /* 0x0018000422147981 */ /* 0x0000aa000c1e1d00 */
[----:B------:R-:W-:Y:S02]  /*0c80*/  DMUL R24, R24, R2 ;  /* 0x0000000218187228 */ /* 0x000fe40000000000 */
[----:B---3--:R-:W-:-:S02]  /*0c90*/  DADD R2, -R4, 1 ;  /* 0x3ff0000004027429 */ /* 0x008fc40000000100 */
[----:B------:R-:W-:Y:S02]  /*0ca0*/  DMUL R26, R26, R32 ;  /* 0x000000201a1a7228 */ /* 0x000fe40000000000 */
[----:B------:R-:W-:-:S04]  /*0cb0*/  DADD R32, -R6, 1 ;  /* 0x3ff0000006207429 */ /* 0x000fc80000000100 */
[----:B----4-:R-:W-:Y:S02]  /*0cc0*/  DMUL R28, R28, R2 ;  /* 0x000000021c1c7228 */ /* 0x010fe40000000000 */
[----:B------:R-:W-:Y:S02]  /*0cd0*/  DADD R2, -R8, 1 ;  /* 0x3ff0000008027429 */ /* 0x000fe40000000100 */
[----:B------:R-:W-:Y:S02]  /*0ce0*/  DMUL R30, R30, R32 ;  /* 0x000000201e1e7228 */ /* 0x000fe40000000000 */
[----:B------:R-:W-:-:S04]  /*0cf0*/  DADD R32, -R10, 1 ;  /* 0x3ff000000a207429 */ /* 0x000fc80000000100 */
[----:B------:R-:W-:Y:S02]  /*0d00*/  DMUL R12, R12, R2 ;  /* 0x000000020c0c7228 */ /* 0x000fe40000000000 */
[----:B------:R-:W1:Y:S02]  /*0d10*/  S2R R2, SR_TID.X ;  /* 0x0000000000027919 */ /* 0x000e640000002100 */
[----:B------:R-:W-:Y:S02]  /*0d20*/  DMUL R14, R14, R32 ;  /* 0x000000200e0e7228 */ /* 0x000fe40000000000 */
[----:B------:R-:W3:Y:S01]  /*0d30*/  LDC.64 R32, c[0x0][0x388] ;  /* 0x0000e200ff207b82 */ /* 0x000ee20000000a00 */
[----:B0-----:R-:W-:Y:S02]  /*0d40*/  DADD R34, -R16, 1 ;  /* 0x3ff0000010227429 */ /* 0x001fe40000000100 */
[----:B------:R-:W-:Y:S02]  /*0d50*/  DMUL R28, R4, R28 ;  /* 0x0000001c041c7228 */ /* 0x000fe40000000000 */
[----:B------:R-:W-:-:S02]  /*0d60*/  DMUL R30, R6, R30 ;  /* 0x0000001e061e7228 */ /* 0x000fc40000000000 */
[----:B------:R-:W-:Y:S02]  /*0d70*/  DMUL R12, R8, R12 ;  /* 0x0000000c080c7228 */ /* 0x000fe40000000000 */
[----:B------:R-:W-:Y:S01]  /*0d80*/  DMUL R14, R10, R14 ;  /* 0x0000000e0a0e7228 */ /* 0x000fe20000000000 */
[----:B---3--:R-:W-:-:S04]  /*0d90*/  IMAD.WIDE.U32 R32, R0, 0x8, R32 ;  /* 0x0000000800207825 */ /* 0x008fc800078e0020 */
[----:B-1----:R-:W-:-:S05]  /*0da0*/  IMAD.WIDE.U32 R2, R2, 0x10, R32 ;  /* 0x0000001002027825 */ /* 0x002fca00078e0020 */
[----:B------:R-:W-:Y:S04]  /*0db0*/  STG.E.128 desc[UR4][R2.64], R24 ;  /* 0x0000001802007986 */ /* 0x000fe8000c101d04 */
[----:B------:R-:W-:Y:S04]  /*0dc0*/  STG.E.128 desc[UR4][R2.64+0x800], R28 ;  /* 0x0008001c02007986 */ /* 0x000fe8000c101d04 */
[----:B------:R-:W-:Y:S01]  /*0dd0*/  STG.E.128 desc[UR4][R2.64+0x1000], R12 ;  /* 0x0010000c02007986 */ /* 0x000fe2000c101d04 */
[----:B--2---:R-:W-:Y:S02]  /*0de0*/  DMUL R20, R20, R34 ;  /* 0x0000002214147228 */ /* 0x004fe40000000000 */
[----:B------:R-:W-:-:S08]  /*0df0*/  DADD R34, -R18, 1 ;  /* 0x3ff0000012227429 */ /* 0x000fd00000000100 */
[----:B------:R-:W-:Y:S02]  /*0e00*/  DMUL R22, R22, R34 ;  /* 0x0000002216167228 */ /* 0x000fe40000000000 */
[----:B------:R-:W-:-:S06]  /*0e10*/  DMUL R20, R16, R20 ;  /* 0x0000001410147228 */ /* 0x000fcc0000000000 */
[----:B------:R-:W-:-:S07]  /*0e20*/  DMUL R22, R18, R22 ;  /* 0x0000001612167228 */ /* 0x000fce0000000000 */
[----:B------:R-:W-:Y:S01]  /*0e30*/  STG.E.128 desc[UR4][R2.64+0x1800], R20 ;  /* 0x0018001402007986 */ /* 0x000fe2000c101d04 */
[----:B------:R-:W-:Y:S05]  /*0e40*/  EXIT ;  /* 0x000000000000794d */ /* 0x000fea0003800000 */
.L_x_14559:
        /* <DEDUP_REMOVED lines=11> */
.L_x_14701:


//--------------------- .text._ZN2at6native29vectorized_elementwise_kernelILi4EZZZNS0_28sigmoid_backward_kernel_cudaERNS_18TensorIteratorBaseEENKUlvE0_clEvENKUlvE_clEvEUlddE_St5arrayIPcLm3EEEEviT0_T1_ --------------------------
	.section	.text._ZN2at6native29vectorized_elementwise_kernelILi4EZZZNS0_28sigmoid_backward_kernel_cudaERNS_18TensorIteratorBaseEENKUlvE0_clEvENKUlvE_clEvEUlddE_St5arrayIPcLm3EEEEviT0_T1_,"ax",@progbits
	.align	128
        .global         _ZN2at6native29vectorized_elementwise_kernelILi4EZZZNS0_28sigmoid_backward_kernel_cudaERNS_18TensorIteratorBaseEENKUlvE0_clEvENKUlvE_clEvEUlddE_St5arrayIPcLm3EEEEviT0_T1_
        .type           _ZN2at6native29vectorized_elementwise_kernelILi4EZZZNS0_28sigmoid_backward_kernel_cudaERNS_18TensorIteratorBaseEENKUlvE0_clEvENKUlvE_clEvEUlddE_St5arrayIPcLm3EEEEviT0_T1_,@function
        .size           _ZN2at6native29vectorized_elementwise_kernelILi4EZZZNS0_28sigmoid_backward_kernel_cudaERNS_18TensorIteratorBaseEENKUlvE0_clEvENKUlvE_clEvEUlddE_St5arrayIPcLm3EEEEviT0_T1_,(.L_x_14702 - _ZN2at6native29vectorized_elementwise_kernelILi4EZZZNS0_28sigmoid_backward_kernel_cudaERNS_18TensorIteratorBaseEENKUlvE0_clEvENKUlvE_clEvEUlddE_St5arrayIPcLm3EEEEviT0_T1_)
        .other          _ZN2at6native29vectorized_elementwise_kernelILi4EZZZNS0_28sigmoid_backward_kernel_cudaERNS_18TensorIteratorBaseEENKUlvE0_clEvENKUlvE_clEvEUlddE_St5arrayIPcLm3EEEEviT0_T1_,@"STO_CUDA_ENTRY STV_DEFAULT"
_ZN2at6native29vectorized_elementwise_kernelILi4EZZZNS0_28sigmoid_backward_kernel_cudaERNS_18TensorIteratorBaseEENKUlvE0_clEvENKUlvE_clEvEUlddE_St5arrayIPcLm3EEEEviT0_T1_:
.text._ZN2at6native29vectorized_elementwise_kernelILi4EZZZNS0_28sigmoid_backward_kernel_cudaERNS_18TensorIteratorBaseEENKUlvE0_clEvENKUlvE_clEvEUlddE_St5arrayIPcLm3EEEEviT0_T1_:
        /* <DEDUP_REMOVED lines=142> */
.L_x_14563:
[----:B------:R-:W-:-:S13]  /*08e0*/  ISETP.GE.U32.AND P0, PT, R37, R36, PT ;  /* 0x000000242500720c */ /* 0x000fda0003f06070 */
[----:B------:R-:W-:Y:S05]  /*08f0*/  @P0 BRA `(.L_x_14565) ;  /* 0x0000000000300947 */ /* 0x000fea0003800000 */
[----:B0-----:R-:W0:Y:S01]  /*0900*/  LDC.64 R2, c[0x0][0x388] ;  /* 0x0000e200ff027b82 */ /* 0x001e220000000a00 */
[----:B------:R-:W-:Y:S01]  /*0910*/  LEA R5, R0, R37, 0xa ;  /* 0x0000002500057211 */ /* 0x000fe200078e50ff */
[----:B------:R-:W-:-:S04]  /*0920*/  VIADD R37, R37, 0x80 ;  /* 0x0000008025257836 */ /* 0x000fc80000000000 */
[----:B0-----:R-:W-:-:S05]  /*0930*/  IMAD.WIDE.U32 R2, R5, 0x8, R2 ;  /* 0x0000000805027825 */ /* 0x001fca00078e0002 */
[----:B------:R1:W-:Y:S02]  /*0940*/  STG.E.64 desc[UR4][R2.64], R10 ;  /* 0x0000000a02007986 */ /* 0x0003e4000c101b04 */
.L_x_14564:
[----:B------:R-:W-:-:S13]  /*0950*/  ISETP.GE.U32.AND P0, PT, R37, R36, PT ;  /* 0x000000242500720c */ /* 0x000fda0003f06070 */
[----:B------:R-:W-:Y:S05]  /*0960*/  @P0 BRA `(.L_x_14566) ;  /* 0x0000000000340947 */ /* 0x000fea0003800000 */
[----:B01----:R-:W0:Y:S01]  /*0970*/  LDC.64 R2, c[0x0][0x388] ;  /* 0x0000e200ff027b82 */ /* 0x003e220000000a00 */
[----:B------:R-:W-:Y:S01]  /*0980*/  LEA R5, R0, R37, 0xa ;  /* 0x0000002500057211 */ /* 0x000fe200078e50ff */
[----:B------:R-:W-:-:S04]  /*0990*/  VIADD R37, R37, 0x80 ;  /* 0x0000008025257836 */ /* 0x000fc80000000000 */
[----:B0-----:R-:W-:-:S05]  /*09a0*/  IMAD.WIDE.U32 R2, R5, 0x8, R2 ;  /* 0x0000000805027825 */ /* 0x001fca00078e0002 */
[----:B------:R1:W-:Y:S02]  /*09b0*/  STG.E.64 desc[UR4][R2.64], R14 ;  /* 0x0000000e02007986 */ /* 0x0003e4000c101b04 */
.L_x_14565:
        /* <DEDUP_REMOVED lines=8> */
.L_x_14566:
[----:B------:R-:W-:Y:S05]  /*0a40*/  BSYNC.RELIABLE B1 ;  /* 0x0000000000017941 */ /* 0x000fea0003800100 */
.L_x_14562:
[----:B------:R-:W-:-:S13]  /*0a50*/  ISETP.GE.U32.AND P0, PT, R37, R36, PT ;  /* 0x000000242500720c */ /* 0x000fda0003f06070 */
[----:B012---:R-:W0:Y:S01]  /*0a60*/  @!P0 LDC.64 R2, c[0x0][0x388] ;  /* 0x0000e200ff028b82 */ /* 0x007e220000000a00 */
[----:B------:R-:W-:Y:S01]  /*0a70*/  @!P0 LEA R5, R0, R37, 0xa ;  /* 0x0000002500058211 */ /* 0x000fe200078e50ff */
[----:B------:R-:W-:-:S04]  /*0a80*/  @!P0 VIADD R37, R37, 0x80 ;  /* 0x0000008025258836 */ /* 0x000fc80000000000 */
[----:B0-----:R-:W-:-:S05]  /*0a90*/  @!P0 IMAD.WIDE.U32 R2, R5, 0x8, R2 ;  /* 0x0000000805028825 */ /* 0x001fca00078e0002 */
[----:B------:R2:W-:Y:S02]  /*0aa0*/  @!P0 STG.E.64 desc[UR4][R2.64], R22 ;  /* 0x0000001602008986 */ /* 0x0005e4000c101b04 */
.L_x_14567:
[----:B------:R-:W-:Y:S05]  /*0ab0*/  BSYNC.RECONVERGENT B0 ;  /* 0x0000000000007941 */ /* 0x000fea0003800200 */
.L_x_14561:
        /* <DEDUP_REMOVED lines=8> */
.L_x_14560:
[----:B------:R-:W0:Y:S01]  /*0b40*/  S2R R13, SR_TID.X ;  /* 0x00000000000d7919 */ /* 0x000e220000002100 */
[----:B------:R-:W1:Y:S01]  /*0b50*/  LDC.64 R2, c[0x0][0x398] ;  /* 0x0000e600ff027b82 */ /* 0x000e620000000a00 */
[----:B------:R-:W-:-:S07]  /*0b60*/  IMAD.SHL.U32 R0, R0, 0x400, RZ ;  /* 0x0000040000007824 */ /* 0x000fce00078e00ff */
[----:B------:R-:W2:Y:S01]  /*0b70*/  LDC.64 R4, c[0x0][0x390] ;  /* 0x0000e400ff047b82 */ /* 0x000ea20000000a00 */
[----:B-1----:R-:W-:-:S04]  /*0b80*/  IMAD.WIDE.U32 R2, R0, 0x8, R2 ;  /* 0x0000000800027825 */ /* 0x002fc800078e0002 */
[----:B0-----:R-:W-:-:S04]  /*0b90*/  IMAD.WIDE.U32 R36, R13, 0x20, R2 ;  /* 0x000000200d247825 */ /* 0x001fc800078e0002 */
[----:B--2---:R-:W-:Y:S01]  /*0ba0*/  IMAD.WIDE.U32 R2, R0, 0x8, R4 ;  /* 0x0000000800027825 */ /* 0x004fe200078e0004 */
[----:B------:R-:W2:Y:S04]  /*0bb0*/  LDG.E.ENL2.256 R24, R20, desc[UR4][R36.64+0x1000] ;  /* 0xfe0080042414797e */ /* 0x000ea80008121918 */
[----:B------:R-:W3:Y:S01]  /*0bc0*/  LDG.E.ENL2.256 R8, R4, desc[UR4][R36.64] ;  /* 0xfe0000042404797e */ /* 0x000ee20008121908 */
[----:B------:R-:W-:-:S05]  /*0bd0*/  IMAD.WIDE.U32 R2, R13, 0x20, R2 ;  /* 0x000000200d027825 */ /* 0x000fca00078e0002 */
[----:B------:R-:W4:Y:S04]  /*0be0*/  LDG.E.ENL2.256 R16, R12, desc[UR4][R2.64] ;  /* 0xfe000004020c797e */ /* 0x000f280008121910 */
[----:B------:R3:W5:Y:S02]  /*0bf0*/  LDG.E.ENL2.256 R32, R28, desc[UR4][R2.64+0x1000] ;  /* 0xfe008004021c797e */ /* 0x0007640008121920 */
[----:B---3--:R-:W-:-:S08]  /*0c00*/  DADD R2, -R4, 1 ;  /* 0x3ff0000004027429 */ /* 0x008fd00000000100 */
[----:B----4-:R-:W-:Y:S02]  /*0c10*/  DMUL R12, R12, R2 ;  /* 0x000000020c0c7228 */ /* 0x010fe40000000000 */
[----:B------:R-:W0:Y:S06]  /*0c20*/  LDC.64 R2, c[0x0][0x388] ;  /* 0x0000e200ff027b82 */ /* 0x000e2c0000000a00 */
[----:B------:R-:W-:Y:S02]  /*0c30*/  DMUL R4, R4, R12 ;  /* 0x0000000c04047228 */ /* 0x000fe40000000000 */
[----:B------:R-:W-:-:S08]  /*0c40*/  DADD R12, -R6, 1 ;  /* 0x3ff00000060c7429 */ /* 0x000fd00000000100 */
[----:B------:R-:W-:Y:S02]  /*0c50*/  DMUL R14, R14, R12 ;  /* 0x0000000c0e0e7228 */ /* 0x000fe40000000000 */
[----:B------:R-:W-:-:S08]  /*0c60*/  DADD R12, -R8, 1 ;  /* 0x3ff00000080c7429 */ /* 0x000fd00000000100 */
[----:B------:R-:W-:Y:S02]  /*0c70*/  DMUL R16, R16, R12 ;  /* 0x0000000c10107228 */ /* 0x000fe40000000000 */
[----:B------:R-:W-:Y:S02]  /*0c80*/  DADD R12, -R10, 1 ;  /* 0x3ff000000a0c7429 */ /* 0x000fe40000000100 */
[----:B------:R-:W-:-:S06]  /*0c90*/  DMUL R6, R6, R14 ;  /* 0x0000000e06067228 */ /* 0x000fcc0000000000 */
[----:B------:R-:W-:Y:S02]  /*0ca0*/  DMUL R18, R18, R12 ;  /* 0x0000000c12127228 */ /* 0x000fe40000000000 */
[----:B------:R-:W1:Y:S01]  /*0cb0*/  S2R R12, SR_TID.X ;  /* 0x00000000000c7919 */ /* 0x000e620000002100 */
[----:B------:R-:W-:Y:S02]  /*0cc0*/  DMUL R8, R8, R16 ;  /* 0x0000001008087228 */ /* 0x000fe40000000000 */
[----:B--2---:R-:W-:Y:S02]  /*0cd0*/  DADD R16, -R20, 1 ;  /* 0x3ff0000014107429 */ /* 0x004fe40000000100 */
[----:B------:R-:W-:-:S06]  /*0ce0*/  DADD R14, -R22, 1 ;  /* 0x3ff00000160e7429 */ /* 0x000fcc0000000100 */
[----:B-----5:R-:W-:Y:S02]  /*0cf0*/  DMUL R28, R28, R16 ;  /* 0x000000101c1c7228 */ /* 0x020fe40000000000 */
[----:B------:R-:W-:Y:S02]  /*0d00*/  DMUL R30, R30, R14 ;  /* 0x0000000e1e1e7228 */ /* 0x000fe40000000000 */
[----:B------:R-:W-:Y:S02]  /*0d10*/  DADD R16, -R24, 1 ;  /* 0x3ff0000018107429 */ /* 0x000fe40000000100 */
[----:B------:R-:W-:Y:S01]  /*0d20*/  DADD R14, -R26, 1 ;  /* 0x3ff000001a0e7429 */ /* 0x000fe20000000100 */
[----:B0-----:R-:W-:-:S05]  /*0d30*/  IMAD.WIDE.U32 R2, R0, 0x8, R2 ;  /* 0x0000000800027825 */ /* 0x001fca00078e0002 */
[----:B------:R-:W-:Y:S02]  /*0d40*/  DMUL R32, R32, R16 ;  /* 0x0000001020207228 */ /* 0x000fe40000000000 */
[----:B------:R-:W-:Y:S02]  /*0d50*/  DMUL R34, R34, R14 ;  /* 0x0000000e22227228 */ /* 0x000fe40000000000 */
[----:B------:R-:W-:Y:S02]  /*0d60*/  DMUL R10, R10, R18 ;  /* 0x000000120a0a7228 */ /* 0x000fe40000000000 */
[----:B------:R-:W-:Y:S02]  /*0d70*/  DMUL R28, R20, R28 ;  /* 0x0000001c141c7228 */ /* 0x000fe40000000000 */
[----:B------:R-:W-:Y:S02]  /*0d80*/  DMUL R30, R22, R30 ;  /* 0x0000001e161e7228 */ /* 0x000fe40000000000 */
[----:B------:R-:W-:-:S02]  /*0d90*/  DMUL R32, R24, R32 ;  /* 0x0000002018207228 */ /* 0x000fc40000000000 */
[----:B------:R-:W-:Y:S01]  /*0da0*/  DMUL R34, R26, R34 ;  /* 0x000000221a227228 */ /* 0x000fe20000000000 */
[----:B-1----:R-:W-:-:S05]  /*0db0*/  IMAD.WIDE.U32 R2, R12, 0x20, R2 ;  /* 0x000000200c027825 */ /* 0x002fca00078e0002 */
[----:B------:R-:W-:Y:S04]  /*0dc0*/  STG.E.ENL2.256 desc[UR4][R2.64], R4, R8 ;  /* 0xf80000040208797f */ /* 0x000fe8000f121804 */
[----:B------:R-:W-:Y:S01]  /*0dd0*/  STG.E.ENL2.256 desc[UR4][R2.64+0x1000], R28, R32 ;  /* 0xf800801c0220797f */ /* 0x000fe2000f121804 */
[----:B------:R-:W-:Y:S05]  /*0de0*/  EXIT ;  /* 0x000000000000794d */ /* 0x000fea0003800000 */
.L_x_14568:
        /* <DEDUP_REMOVED lines=9> */
.L_x_14702:


//--------------------- .text._ZN2at6native29vectorized_elementwise_kernelILi8EZZZNS0_28sigmoid_backward_kernel_cudaERNS_18TensorIteratorBaseEENKUlvE0_clEvENKUlvE_clEvEUlddE_St5arrayIPcLm3EEEEviT0_T1_ --------------------------
	.section	.text._ZN2at6native29vectorized_elementwise_kernelILi8EZZZNS0_28sigmoid_backward_kernel_cudaERNS_18TensorIteratorBaseEENKUlvE0_clEvENKUlvE_clEvEUlddE_St5arrayIPcLm3EEEEviT0_T1_,"ax",@progbits
	.align	128
        .global         _ZN2at6native29vectorized_elementwise_kernelILi8EZZZNS0_28sigmoid_backward_kernel_cudaERNS_18TensorIteratorBaseEENKUlvE0_clEvENKUlvE_clEvEUlddE_St5arrayIPcLm3EEEEviT0_T1_
        .type           _ZN2at6native29vectorized_elementwise_kernelILi8EZZZNS0_28sigmoid_backward_kernel_cudaERNS_18TensorIteratorBaseEENKUlvE0_clEvENKUlvE_clEvEUlddE_St5arrayIPcLm3EEEEviT0_T1_,@function
        .size           _ZN2at6native29vectorized_elementwise_kernelILi8EZZZNS0_28sigmoid_backward_kernel_cudaERNS_18TensorIteratorBaseEENKUlvE0_clEvENKUlvE_clEvEUlddE_St5arrayIPcLm3EEEEviT0_T1_,(.L_x_14703 - _ZN2at6native29vectorized_elementwise_kernelILi8EZZZNS0_28sigmoid_backward_kernel_cudaERNS_18TensorIteratorBaseEENKUlvE0_clEvENKUlvE_clEvEUlddE_St5arrayIPcLm3EEEEviT0_T1_)
        .other          _ZN2at6native29vectorized_elementwise_kernelILi8EZZZNS0_28sigmoid_backward_kernel_cudaERNS_18TensorIteratorBaseEENKUlvE0_clEvENKUlvE_clEvEUlddE_St5arrayIPcLm3EEEEviT0_T1_,@"STO_CUDA_ENTRY STV_DEFAULT"
_ZN2at6native29vectorized_elementwise_kernelILi8EZZZNS0_28sigmoid_backward_kernel_cudaERNS_18TensorIteratorBaseEENKUlvE0_clEvENKUlvE_clEvEUlddE_St5arrayIPcLm3EEEEviT0_T1_:
.text._ZN2at6native29vectorized_elementwise_kernelILi8EZZZNS0_28sigmoid_backward_kernel_cudaERNS_18TensorIteratorBaseEENKUlvE0_clEvENKUlvE_clEvEUlddE_St5arrayIPcLm3EEEEviT0_T1_:
        /* <DEDUP_REMOVED lines=142> */
.L_x_14572:
[----:B------:R-:W-:-:S13]  /*08e0*/  ISETP.GE.U32.AND P0, PT, R37, R36, PT ;  /* 0x000000242500720c */ /* 0x000fda0003f06070 */
[----:B------:R-:W-:Y:S05]  /*08f0*/  @P0 BRA `(.L_x_14574) ;  /* 0x0000000000300947 */ /* 0x000fea0003800000 */
[----:B0-----:R-:W0:Y:S01]  /*0900*/  LDC.64 R2, c[0x0][0x388] ;  /* 0x0000e200ff027b82 */ /* 0x001e220000000a00 */
[----:B------:R-:W-:Y:S01]  /*0910*/  LEA R5, R0, R37, 0xa ;  /* 0x0000002500057211 */ /* 0x000fe200078e50ff */
[----:B------:R-:W-:-:S04]  /*0920*/  VIADD R37, R37, 0x80 ;  /* 0x0000008025257836 */ /* 0x000fc80000000000 */
[----:B0-----:R-:W-:-:S05]  /*0930*/  IMAD.WIDE.U32 R2, R5, 0x8, R2 ;  /* 0x0000000805027825 */ /* 0x001fca00078e0002 */
[----:B------:R1:W-:Y:S02]  /*0940*/  STG.E.64 desc[UR4][R2.64], R10 ;  /* 0x0000000a02007986 */ /* 0x0003e4000c101b04 */
.L_x_14573:
[----:B------:R-:W-:-:S13]  /*0950*/  ISETP.GE.U32.AND P0, PT, R37, R36, PT ;  /* 0x000000242500720c */ /* 0x000fda0003f06070 */
[----:B------:R-:W-:Y:S05]  /*0960*/  @P0 BRA `(.L_x_14575) ;  /* 0x0000000000340947 */ /* 0x000fea0003800000 */
[----:B01----:R-:W0:Y:S01]  /*0970*/  LDC.64 R2, c[0x0][0x388] ;  /* 0x0000e200ff027b82 */ /* 0x003e220000000a00 */
[----:B------:R-:W-:Y:S01]  /*0980*/  LEA R5, R0, R37, 0xa ;  /* 0x0000002500057211 */ /* 0x000fe200078e50ff */
[----:B------:R-:W-:-:S04]  /*0990*/  VIADD R37, R37, 0x80 ;  /* 0x0000008025257836 */ /* 0x000fc80000000000 */
[----:B0-----:R-:W-:-:S05]  /*09a0*/  IMAD.WIDE.U32 R2, R5, 0x8, R2 ;  /* 0x0000000805027825 */ /* 0x001fca00078e0002 */
[----:B------:R1:W-:Y:S02]  /*09b0*/  STG.E.64 desc[UR4][R2.64], R14 ;  /* 0x0000000e02007986 */ /* 0x0003e4000c101b04 */
.L_x_14574:
        /* <DEDUP_REMOVED lines=8> */
.L_x_14575:
[----:B------:R-:W-:Y:S05]  /*0a40*/  BSYNC.RELIABLE B1 ;  /* 0x0000000000017941 */ /* 0x000fea0003800100 */
.L_x_14571:
[----:B------:R-:W-:-:S13]  /*0a50*/  ISETP.GE.U32.AND P0, PT, R37, R36, PT ;  /* 0x000000242500720c */ /* 0x000fda0003f06070 */
[----:B012---:R-:W0:Y:S01]  /*0a60*/  @!P0 LDC.64 R2, c[0x0][0x388] ;  /* 0x0000e200ff028b82 */ /* 0x007e220000000a00 */
[----:B------:R-:W-:Y:S01]  /*0a70*/  @!P0 LEA R5, R0, R37, 0xa ;  /* 0x0000002500058211 */ /* 0x000fe200078e50ff */
[----:B------:R-:W-:-:S04]  /*0a80*/  @!P0 VIADD R37, R37, 0x80 ;  /* 0x0000008025258836 */ /* 0x000fc80000000000 */
[----:B0-----:R-:W-:-:S05]  /*0a90*/  @!P0 IMAD.WIDE.U32 R2, R5, 0x8, R2 ;  /* 0x0000000805028825 */ /* 0x001fca00078e0002 */
[----:B------:R2:W-:Y:S02]  /*0aa0*/  @!P0 STG.E.64 desc[UR4][R2.64], R22 ;  /* 0x0000001602008986 */ /* 0x0005e4000c101b04 */
.L_x_14576:
[----:B------:R-:W-:Y:S05]  /*0ab0*/  BSYNC.RECONVERGENT B0 ;  /* 0x0000000000007941 */ /* 0x000fea0003800200 */
.L_x_14570:
        /* <DEDUP_REMOVED lines=8> */
.L_x_14569:
        /* <DEDUP_REMOVED lines=43> */
.L_x_14577:
        /* <DEDUP_REMOVED lines=9> */
.L_x_14703:


//--------------------- .nv.global.init           --------------------------
	.section	.nv.global.init,"aw",@progbits
.nv.global.init:
	.type		$str$8,@object
	.size		$str$8,(__unnamed_1 - $str$8)
$str$8:
        /*0000*/ 	.byte	0x66, 0x61, 0x6c, 0x73, 0x65, 0x00
	.type		__unnamed_1,@object
	.size		__unnamed_1,(__unnamed_5 - __unnamed_1)
__unnamed_1:
        /*0006*/ 	.byte	0x66, 0x65, 0x74, 0x63, 0x68, 0x5f, 0x61, 0x6e, 0x64, 0x5f, 0x63, 0x61, 0x73, 0x74, 0x00
	.type		__unnamed_5,@object
	.size		__unnamed_5,(__unnamed_3 - __unnamed_5)
__unnamed_5:
        /*0015*/ 	.byte	0x66, 0x65, 0x74, 0x63, 0x68, 0x5f, 0x61, 0x6e, 0x64, 0x5f, 0x63, 0x61, 0x73, 0x74, 0x00
	.type		__unnamed_3,@object
	.size		__unnamed_3,(__unnamed_7 - __unnamed_3)
__unnamed_3:
        /*0024*/ 	.byte	0x66, 0x65, 0x74, 0x63, 0x68, 0x5f, 0x61, 0x6e, 0x64, 0x5f, 0x63, 0x61, 0x73, 0x74, 0x00
	.type		__unnamed_7,@object
	.size		__unnamed_7,(__unnamed_2 - __unnamed_7)
__unnamed_7:
        /*0033*/ 	.byte	0x66, 0x65, 0x74, 0x63, 0x68, 0x5f, 0x61, 0x6e, 0x64, 0x5f, 0x63, 0x61, 0x73, 0x74, 0x00
	.type		__unnamed_2,@object
	.size		__unnamed_2,(__unnamed_6 - __unnamed_2)
__unnamed_2:
        /*0042*/ 	.byte	0x63, 0x61, 0x73, 0x74, 0x5f, 0x61, 0x6e, 0x64, 0x5f, 0x73, 0x74, 0x6f, 0x72, 0x65, 0x00
	.type		__unnamed_6,@object
	.size		__unnamed_6,(__unnamed_4 - __unnamed_6)
__unnamed_6:
        /*0051*/ 	.byte	0x63, 0x61, 0x73, 0x74, 0x5f, 0x61, 0x6e, 0x64, 0x5f, 0x73, 0x74, 0x6f, 0x72, 0x65, 0x00
	.type		__unnamed_4,@object
	.size		__unnamed_4,(__unnamed_8 - __unnamed_4)
__unnamed_4:
        /*0060*/ 	.byte	0x63, 0x61, 0x73, 0x74, 0x5f, 0x61, 0x6e, 0x64, 0x5f, 0x73, 0x74, 0x6f, 0x72, 0x65, 0x00
	.type		__unnamed_8,@object
	.size		__unnamed_8,($str$9 - __unnamed_8)
__unnamed_8:
        /*006f*/ 	.byte	0x63, 0x61, 0x73, 0x74, 0x5f, 0x61, 0x6e, 0x64, 0x5f, 0x73, 0x74, 0x6f, 0x72, 0x65, 0x00
	.type		$str$9,@object
	.size		$str$9,(.L_37 - $str$9)
$str$9:
        /*007e*/ 	.byte	0x2f, 0x72, 0x6f, 0x6f, 0x74, 0x2f, 0x2e, 0x70, 0x79, 0x65, 0x6e, 0x76, 0x2f, 0x76, 0x65, 0x72
        /*008e*/ 	.byte	0x73, 0x69, 0x6f, 0x6e, 0x73, 0x2f, 0x33, 0x2e, 0x31, 0x33, 0x2e, 0x31, 0x32, 0x2f, 0x6c, 0x69
        /*009e*/ 	.byte	0x62, 0x2f, 0x70, 0x79, 0x74, 0x68, 0x6f, 0x6e, 0x33, 0x2e, 0x31, 0x33, 0x2f, 0x73, 0x69, 0x74
        /*00ae*/ 	.byte	0x65, 0x2d, 0x70, 0x61, 0x63, 0x6b, 0x61, 0x67, 0x65, 0x73, 0x2f, 0x74, 0x6f, 0x72, 0x63, 0x68
        /*00be*/ 	.byte	0x2f, 0x69, 0x6e, 0x63, 0x6c, 0x75, 0x64, 0x65, 0x2f, 0x63, 0x31, 0x30, 0x2f, 0x63, 0x6f, 0x72
        /*00ce*/ 	.byte	0x65, 0x2f, 0x44, 0x79, 0x6e, 0x61, 0x6d, 0x69, 0x63, 0x43, 0x61, 0x73, 0x74, 0x2e, 0x68, 0x00
.L_37:


//--------------------- .nv.shared.reserved.0     --------------------------
	.section	.nv.shared.reserved.0,"aw",@nobits
	.weak		__nv_reservedSMEM_offset_0_alias
	.size		__nv_reservedSMEM_offset_0_alias, 0, 64
	.other		__nv_reservedSMEM_offset_0_alias,@"STO_CUDA_RESERVED_SHARED STV_DEFAULT"
__nv_reservedSMEM_offset_0_alias:
	.zero		0
	.zero		64


//--------------------- .nv.global                --------------------------
	.section	.nv.global,"aw",@nobits
.nv.global:
	.type		_ZN62_INTERNAL_a6db5d9b_31_BinaryMiscBackwardOpsKernels_cu_ee0d68c74cuda3std3__48in_placeE,@object
	.size		_ZN62_INTERNAL_a6db5d9b_31_BinaryMiscBackwardOpsKernels_cu_ee0d68c74cuda3std3__48in_placeE,(_ZN62_INTERNAL_a6db5d9b_31_BinaryMiscBackwardOpsKernels_cu_ee0d68c74cuda3std6ranges3__45__cpo8distanceE - _ZN62_INTERNAL_a6db5d9b_31_BinaryMiscBackwardOpsKernels_cu_ee0d68c74cuda3std3__48in_placeE)
_ZN62_INTERNAL_a6db5d9b_31_BinaryMiscBackwardOpsKernels_cu_ee0d68c74cuda3std3__48in_placeE:
	.zero		1
	.type		_ZN62_INTERNAL_a6db5d9b_31_BinaryMiscBackwardOpsKernels_cu_ee0d68c74cuda3std6ranges3__45__cpo8distanceE,@object
	.size		_ZN62_INTERNAL_a6db5d9b_31_BinaryMiscBackwardOpsKernels_cu_ee0d68c74cuda3std6ranges3__45__cpo8distanceE,(_ZN62_INTERNAL_a6db5d9b_31_BinaryMiscBackwardOpsKernels_cu_ee0d68c74cuda3std3__45__cpo6cbeginE - _ZN62_INTERNAL_a6db5d9b_31_BinaryMiscBackwardOpsKernels_cu_ee0d68c74cuda3std6ranges3__45__cpo8distanceE)
_ZN62_INTERNAL_a6db5d9b_31_BinaryMiscBackwardOpsKernels_cu_ee0d68c74cuda3std6ranges3__45__cpo8distanceE:
	.zero		1
	.type		_ZN62_INTERNAL_a6db5d9b_31_BinaryMiscBackwardOpsKernels_cu_ee0d68c74cuda3std3__45__cpo6cbeginE,@object
	.size		_ZN62_INTERNAL_a6db5d9b_31_BinaryMiscBackwardOpsKernels_cu_ee0d68c74cuda3std3__45__cpo6cbeginE,(_ZN62_INTERNAL_a6db5d9b_31_BinaryMiscBackwardOpsKernels_cu_ee0d68c74cuda3std6ranges3__45__cpo7advanceE - _ZN62_INTERNAL_a6db5d9b_31_BinaryMiscBackwardOpsKernels_cu_ee0d68c74cuda3std3__45__cpo6cbeginE)
_ZN62_INTERNAL_a6db5d9b_31_BinaryMiscBackwardOpsKernels_cu_ee0d68c74cuda3std3__45__cpo6cbeginE:
	.zero		1
	.type		_ZN62_INTERNAL_a6db5d9b_31_BinaryMiscBackwardOpsKernels_cu_ee0d68c74cuda3std6ranges3__45__cpo7advanceE,@object
	.size		_ZN62_INTERNAL_a6db5d9b_31_BinaryMiscBackwardOpsKernels_cu_ee0d68c74cuda3std6ranges3__45__cpo7advanceE,(_ZN62_INTERNAL_a6db5d9b_31_BinaryMiscBackwardOpsKernels_cu_ee0d68c74cuda3std3__45__cpo7crbeginE - _ZN62_INTERNAL_a6db5d9b_31_BinaryMiscBackwardOpsKernels_cu_ee0d68c74cuda3std6ranges3__45__cpo7advanceE)
_ZN62_INTERNAL_a6db5d9b_31_BinaryMiscBackwardOpsKernels_cu_ee0d68c74cuda3std6ranges3__45__cpo7advanceE:
	.zero		1
	.type		_ZN62_INTERNAL_a6db5d9b_31_BinaryMiscBackwardOpsKernels_cu_ee0d68c74cuda3std3__45__cpo7crbeginE,@object
	.size		_ZN62_INTERNAL_a6db5d9b_31_BinaryMiscBackwardOpsKernels_cu_ee0d68c74cuda3std3__45__cpo7crbeginE,(_ZN62_INTERNAL_a6db5d9b_31_BinaryMiscBackwardOpsKernels_cu_ee0d68c74cuda3std6ranges3__45__cpo4dataE - _ZN62_INTERNAL_a6db5d9b_31_BinaryMiscBackwardOpsKernels_cu_ee0d68c74cuda3std3__45__cpo7crbeginE)
_ZN62_INTERNAL_a6db5d9b_31_BinaryMiscBackwardOpsKernels_cu_ee0d68c74cuda3std3__45__cpo7crbeginE:
	.zero		1
	.type		_ZN62_INTERNAL_a6db5d9b_31_BinaryMiscBackwardOpsKernels_cu_ee0d68c74cuda3std6ranges3__45__cpo4dataE,@object
	.size		_ZN62_INTERNAL_a6db5d9b_31_BinaryMiscBackwardOpsKernels_cu_ee0d68c74cuda3std6ranges3__45__cpo4dataE,(_ZN62_INTERNAL_a6db5d9b_31_BinaryMiscBackwardOpsKernels_cu_ee0d68c74cuda3std6ranges3__45__cpo5beginE - _ZN62_INTERNAL_a6db5d9b_31_BinaryMiscBackwardOpsKernels_cu_ee0d68c74cuda3std6ranges3__45__cpo4dataE)
_ZN62_INTERNAL_a6db5d9b_31_BinaryMiscBackwardOpsKernels_cu_ee0d68c74cuda3std6ranges3__45__cpo4dataE:
	.zero		1
	.type		_ZN62_INTERNAL_a6db5d9b_31_BinaryMiscBackwardOpsKernels_cu_ee0d68c74cuda3std6ranges3__45__cpo5beginE,@object
	.size		_ZN62_INTERNAL_a6db5d9b_31_BinaryMiscBackwardOpsKernels_cu_ee0d68c74cuda3std6ranges3__45__cpo5beginE,(_ZN62_INTERNAL_a6db5d9b_31_BinaryMiscBackwardOpsKernels_cu_ee0d68c74cuda3std3__464_GLOBAL__N__a6db5d9b_31_BinaryMiscBackwardOpsKernels_cu_ee0d68c76ignoreE - _ZN62_INTERNAL_a6db5d9b_31_BinaryMiscBackwardOpsKernels_cu_ee0d68c74cuda3std6ranges3__45__cpo5beginE)
_ZN62_INTERNAL_a6db5d9b_31_BinaryMiscBackwardOpsKernels_cu_ee0d68c74cuda3std6ranges3__45__cpo5beginE:
	.zero		1
	.type		_ZN62_INTERNAL_a6db5d9b_31_BinaryMiscBackwardOpsKernels_cu_ee0d68c74cuda3std3__464_GLOBAL__N__a6db5d9b_31_BinaryMiscBackwardOpsKernels_cu_ee0d68c76ignoreE,@object
	.size		_ZN62_INTERNAL_a6db5d9b_31_BinaryMiscBackwardOpsKernels_cu_ee0d68c74cuda3std3__464_GLOBAL__N__a6db5d9b_31_BinaryMiscBackwardOpsKernels_cu_ee0d68c76ignoreE,(_ZN62_INTERNAL_a6db5d9b_31_BinaryMiscBackwardOpsKernels_cu_ee0d68c74cuda3std6ranges3__45__cpo4sizeE - _ZN62_INTERNAL_a6db5d9b_31_BinaryMiscBackwardOpsKernels_cu_ee0d68c74cuda3std3__464_GLOBAL__N__a6db5d9b_31_BinaryMiscBackwardOpsKernels_cu_ee0d68c76ignoreE)
_ZN62_INTERNAL_a6db5d9b_31_BinaryMiscBackwardOpsKernels_cu_ee0d68c74cuda3std3__464_GLOBAL__N__a6db5d9b_31_BinaryMiscBackwardOpsKernels_cu_ee0d68c76ignoreE:
	.zero		1
	.type		_ZN62_INTERNAL_a6db5d9b_31_BinaryMiscBackwardOpsKernels_cu_ee0d68c74cuda3std6ranges3__45__cpo4sizeE,@object
	.size		_ZN62_INTERNAL_a6db5d9b_31_BinaryMiscBackwardOpsKernels_cu_ee0d68c74cuda3std6ranges3__45__cpo4sizeE,(_ZN62_INTERNAL_a6db5d9b_31_BinaryMiscBackwardOpsKernels_cu_ee0d68c74cuda3std3__45__cpo5beginE - _ZN62_INTERNAL_a6db5d9b_31_BinaryMiscBackwardOpsKernels_cu_ee0d68c74cuda3std6ranges3__45__cpo4sizeE)
_ZN62_INTERNAL_a6db5d9b_31_BinaryMiscBackwardOpsKernels_cu_ee0d68c74cuda3std6ranges3__45__cpo4sizeE:
	.zero		1
	.type		_ZN62_INTERNAL_a6db5d9b_31_BinaryMiscBackwardOpsKernels_cu_ee0d68c74cuda3std3__45__cpo5beginE,@object
	.size		_ZN62_INTERNAL_a6db5d9b_31_BinaryMiscBackwardOpsKernels_cu_ee0d68c74cuda3std3__45__cpo5beginE,(_ZN62_INTERNAL_a6db5d9b_31_BinaryMiscBackwardOpsKernels_cu_ee0d68c74cuda3std6ranges3__45__cpo6cbeginE - _ZN62_INTERNAL_a6db5d9b_31_BinaryMiscBackwardOpsKernels_cu_ee0d68c74cuda3std3__45__cpo5beginE)
_ZN62_INTERNAL_a6db5d9b_31_BinaryMiscBackwardOpsKernels_cu_ee0d68c74cuda3std3__45__cpo5beginE:
	.zero		1
	.type		_ZN62_INTERNAL_a6db5d9b_31_BinaryMiscBackwardOpsKernels_cu_ee0d68c74cuda3std6ranges3__45__cpo6cbeginE,@object
	.size		_ZN62_INTERNAL_a6db5d9b_31_BinaryMiscBackwardOpsKernels_cu_ee0d68c74cuda3std6ranges3__45__cpo6cbeginE,(_ZN62_INTERNAL_a6db5d9b_31_BinaryMiscBackwardOpsKernels_cu_ee0d68c74cuda3std3__45__cpo6rbeginE - _ZN62_INTERNAL_a6db5d9b_31_BinaryMiscBackwardOpsKernels_cu_ee0d68c74cuda3std6ranges3__45__cpo6cbeginE)
_ZN62_INTERNAL_a6db5d9b_31_BinaryMiscBackwardOpsKernels_cu_ee0d68c74cuda3std6ranges3__45__cpo6cbeginE:
	.zero		1
	.type		_ZN62_INTERNAL_a6db5d9b_31_BinaryMiscBackwardOpsKernels_cu_ee0d68c74cuda3std3__45__cpo6rbeginE,@object
	.size		_ZN62_INTERNAL_a6db5d9b_31_BinaryMiscBackwardOpsKernels_cu_ee0d68c74cuda3std3__45__cpo6rbeginE,(_ZN62_INTERNAL_a6db5d9b_31_BinaryMiscBackwardOpsKernels_cu_ee0d68c74cuda3std6ranges3__45__cpo4nextE - _ZN62_INTERNAL_a6db5d9b_31_BinaryMiscBackwardOpsKernels_cu_ee0d68c74cuda3std3__45__cpo6rbeginE)
_ZN62_INTERNAL_a6db5d9b_31_BinaryMiscBackwardOpsKernels_cu_ee0d68c74cuda3std3__45__cpo6rbeginE:
	.zero		1
	.type		_ZN62_INTERNAL_a6db5d9b_31_BinaryMiscBackwardOpsKernels_cu_ee0d68c74cuda3std6ranges3__45__cpo4nextE,@object
	.size		_ZN62_INTERNAL_a6db5d9b_31_BinaryMiscBackwardOpsKernels_cu_ee0d68c74cuda3std6ranges3__45__cpo4nextE,(_ZN62_INTERNAL_a6db5d9b_31_BinaryMiscBackwardOpsKernels_cu_ee0d68c74cuda3std6ranges3__45__cpo4swapE - _ZN62_INTERNAL_a6db5d9b_31_BinaryMiscBackwardOpsKernels_cu_ee0d68c74cuda3std6ranges3__45__cpo4nextE)
_ZN62_INTERNAL_a6db5d9b_31_BinaryMiscBackwardOpsKernels_cu_ee0d68c74cuda3std6ranges3__45__cpo4nextE:
	.zero		1
	.type		_ZN62_INTERNAL_a6db5d9b_31_BinaryMiscBackwardOpsKernels_cu_ee0d68c74cuda3std6ranges3__45__cpo4swapE,@object
	.size		_ZN62_INTERNAL_a6db5d9b_31_BinaryMiscBackwardOpsKernels_cu_ee0d68c74cuda3std6ranges3__45__cpo4swapE,(_ZN62_INTERNAL_a6db5d9b_31_BinaryMiscBackwardOpsKernels_cu_ee0d68c74cuda3std3__420unreachable_sentinelE - _ZN62_INTERNAL_a6db5d9b_31_BinaryMiscBackwardOpsKernels_cu_ee0d68c74cuda3std6ranges3__45__cpo4swapE)
_ZN62_INTERNAL_a6db5d9b_31_BinaryMiscBackwardOpsKernels_cu_ee0d68c74cuda3std6ranges3__45__cpo4swapE:
	.zero		1
	.type		_ZN62_INTERNAL_a6db5d9b_31_BinaryMiscBackwardOpsKernels_cu_ee0d68c74cuda3std3__420unreachable_sentinelE,@object
	.size		_ZN62_INTERNAL_a6db5d9b_31_BinaryMiscBackwardOpsKernels_cu_ee0d68c74cuda3std3__420unreachable_sentinelE,(_ZN62_INTERNAL_a6db5d9b_31_BinaryMiscBackwardOpsKernels_cu_ee0d68c76thrust24THRUST_300001_SM_1000_NS6system6detail10sequential3seqE - _ZN62_INTERNAL_a6db5d9b_31_BinaryMiscBackwardOpsKernels_cu_ee0d68c74cuda3std3__420unreachable_sentinelE)
_ZN62_INTERNAL_a6db5d9b_31_BinaryMiscBackwardOpsKernels_cu_ee0d68c74cuda3std3__420unreachable_sentinelE:
	.zero		1
	.type		_ZN62_INTERNAL_a6db5d9b_31_BinaryMiscBackwardOpsKernels_cu_ee0d68c76thrust24THRUST_300001_SM_1000_NS6system6detail10sequential3seqE,@object
	.size		_ZN62_INTERNAL_a6db5d9b_31_BinaryMiscBackwardOpsKernels_cu_ee0d68c76thrust24THRUST_300001_SM_1000_NS6system6detail10sequential3seqE,(_ZN62_INTERNAL_a6db5d9b_31_BinaryMiscBackwardOpsKernels_cu_ee0d68c74cuda3std3__45__cpo4cendE - _ZN62_INTERNAL_a6db5d9b_31_BinaryMiscBackwardOpsKernels_cu_ee0d68c76thrust24THRUST_300001_SM_1000_NS6system6detail10sequential3seqE)
_ZN62_INTERNAL_a6db5d9b_31_BinaryMiscBackwardOpsKernels_cu_ee0d68c76thrust24THRUST_300001_SM_1000_NS6system6detail10sequential3seqE:
	.zero		1
	.type		_ZN62_INTERNAL_a6db5d9b_31_BinaryMiscBackwardOpsKernels_cu_ee0d68c74cuda3std3__45__cpo4cendE,@object
	.size		_ZN62_INTERNAL_a6db5d9b_31_BinaryMiscBackwardOpsKernels_cu_ee0d68c74cuda3std3__45__cpo4cendE,(_ZN62_INTERNAL_a6db5d9b_31_BinaryMiscBackwardOpsKernels_cu_ee0d68c74cuda3std6ranges3__45__cpo9iter_swapE - _ZN62_INTERNAL_a6db5d9b_31_BinaryMiscBackwardOpsKernels_cu_ee0d68c74cuda3std3__45__cpo4cendE)
_ZN62_INTERNAL_a6db5d9b_31_BinaryMiscBackwardOpsKernels_cu_ee0d68c74cuda3std3__45__cpo4cendE:
	.zero		1
	.type		_ZN62_INTERNAL_a6db5d9b_31_BinaryMiscBackwardOpsKernels_cu_ee0d68c74cuda3std6ranges3__45__cpo9iter_swapE,@object
	.size		_ZN62_INTERNAL_a6db5d9b_31_BinaryMiscBackwardOpsKernels_cu_ee0d68c74cuda3std6ranges3__45__cpo9iter_swapE,(_ZN62_INTERNAL_a6db5d9b_31_BinaryMiscBackwardOpsKernels_cu_ee0d68c74cuda3std3__45__cpo5crendE - _ZN62_INTERNAL_a6db5d9b_31_BinaryMiscBackwardOpsKernels_cu_ee0d68c74cuda3std6ranges3__45__cpo9iter_swapE)
_ZN62_INTERNAL_a6db5d9b_31_BinaryMiscBackwardOpsKernels_cu_ee0d68c74cuda3std6ranges3__45__cpo9iter_swapE:
	.zero		1
	.type		_ZN62_INTERNAL_a6db5d9b_31_BinaryMiscBackwardOpsKernels_cu_ee0d68c74cuda3std3__45__cpo5crendE,@object
	.size		_ZN62_INTERNAL_a6db5d9b_31_BinaryMiscBackwardOpsKernels_cu_ee0d68c74cuda3std3__45__cpo5crendE,(_ZN62_INTERNAL_a6db5d9b_31_BinaryMiscBackwardOpsKernels_cu_ee0d68c74cuda3std6ranges3__45__cpo5cdataE - _ZN62_INTERNAL_a6db5d9b_31_BinaryMiscBackwardOpsKernels_cu_ee0d68c74cuda3std3__45__cpo5crendE)
_ZN62_INTERNAL_a6db5d9b_31_BinaryMiscBackwardOpsKernels_cu_ee0d68c74cuda3std3__45__cpo5crendE:
	.zero		1
	.type		_ZN62_INTERNAL_a6db5d9b_31_BinaryMiscBackwardOpsKernels_cu_ee0d68c74cuda3std6ranges3__45__cpo5cdataE,@object
	.size		_ZN62_INTERNAL_a6db5d9b_31_BinaryMiscBackwardOpsKernels_cu_ee0d68c74cuda3std6ranges3__45__cpo5cdataE,(_ZN62_INTERNAL_a6db5d9b_31_BinaryMiscBackwardOpsKernels_cu_ee0d68c74cuda3std6ranges3__45__cpo3endE - _ZN62_INTERNAL_a6db5d9b_31_BinaryMiscBackwardOpsKernels_cu_ee0d68c74cuda3std6ranges3__45__cpo5cdataE)
_ZN62_INTERNAL_a6db5d9b_31_BinaryMiscBackwardOpsKernels_cu_ee0d68c74cuda3std6ranges3__45__cpo5cdataE:
	.zero		1
	.type		_ZN62_INTERNAL_a6db5d9b_31_BinaryMiscBackwardOpsKernels_cu_ee0d68c74cuda3std6ranges3__45__cpo3endE,@object
	.size		_ZN62_INTERNAL_a6db5d9b_31_BinaryMiscBackwardOpsKernels_cu_ee0d68c74cuda3std6ranges3__45__cpo3endE,(_ZN62_INTERNAL_a6db5d9b_31_BinaryMiscBackwardOpsKernels_cu_ee0d68c74cuda3std3__419piecewise_constructE - _ZN62_INTERNAL_a6db5d9b_31_BinaryMiscBackwardOpsKernels_cu_ee0d68c74cuda3std6ranges3__45__cpo3endE)
_ZN62_INTERNAL_a6db5d9b_31_BinaryMiscBackwardOpsKernels_cu_ee0d68c74cuda3std6ranges3__45__cpo3endE:
	.zero		1
	.type		_ZN62_INTERNAL_a6db5d9b_31_BinaryMiscBackwardOpsKernels_cu_ee0d68c74cuda3std3__419piecewise_constructE,@object
	.size		_ZN62_INTERNAL_a6db5d9b_31_BinaryMiscBackwardOpsKernels_cu_ee0d68c74cuda3std3__419piecewise_constructE,(_ZN62_INTERNAL_a6db5d9b_31_BinaryMiscBackwardOpsKernels_cu_ee0d68c74cuda3std6ranges3__45__cpo5ssizeE - _ZN62_INTERNAL_a6db5d9b_31_BinaryMiscBackwardOpsKernels_cu_ee0d68c74cuda3std3__419piecewise_constructE)
_ZN62_INTERNAL_a6db5d9b_31_BinaryMiscBackwardOpsKernels_cu_ee0d68c74cuda3std3__419piecewise_constructE:
	.zero		1
	.type		_ZN62_INTERNAL_a6db5d9b_31_BinaryMiscBackwardOpsKernels_cu_ee0d68c74cuda3std6ranges3__45__cpo5ssizeE,@object
	.size		_ZN62_INTERNAL_a6db5d9b_31_BinaryMiscBackwardOpsKernels_cu_ee0d68c74cuda3std6ranges3__45__cpo5ssizeE,(_ZN62_INTERNAL_a6db5d9b_31_BinaryMiscBackwardOpsKernels_cu_ee0d68c74cuda3std3__45__cpo3endE - _ZN62_INTERNAL_a6db5d9b_31_BinaryMiscBackwardOpsKernels_cu_ee0d68c74cuda3std6ranges3__45__cpo5ssizeE)
_ZN62_INTERNAL_a6db5d9b_31_BinaryMiscBackwardOpsKernels_cu_ee0d68c74cuda3std6ranges3__45__cpo5ssizeE:
	.zero		1
	.type		_ZN62_INTERNAL_a6db5d9b_31_BinaryMiscBackwardOpsKernels_cu_ee0d68c74cuda3std3__45__cpo3endE,@object
	.size		_ZN62_INTERNAL_a6db5d9b_31_BinaryMiscBackwardOpsKernels_cu_ee0d68c74cuda3std3__45__cpo3endE,(_ZN62_INTERNAL_a6db5d9b_31_BinaryMiscBackwardOpsKernels_cu_ee0d68c74cuda3std6ranges3__45__cpo4cendE - _ZN62_INTERNAL_a6db5d9b_31_BinaryMiscBackwardOpsKernels_cu_ee0d68c74cuda3std3__45__cpo3endE)
_ZN62_INTERNAL_a6db5d9b_31_BinaryMiscBackwardOpsKernels_cu_ee0d68c74cuda3std3__45__cpo3endE:
	.zero		1
	.type		_ZN62_INTERNAL_a6db5d9b_31_BinaryMiscBackwardOpsKernels_cu_ee0d68c74cuda3std6ranges3__45__cpo4cendE,@object
	.size		_ZN62_INTERNAL_a6db5d9b_31_BinaryMiscBackwardOpsKernels_cu_ee0d68c74cuda3std6ranges3__45__cpo4cendE,(_ZN62_INTERNAL_a6db5d9b_31_BinaryMiscBackwardOpsKernels_cu_ee0d68c74cuda3std3__45__cpo4rendE - _ZN62_INTERNAL_a6db5d9b_31_BinaryMiscBackwardOpsKernels_cu_ee0d68c74cuda3std6ranges3__45__cpo4cendE)
_ZN62_INTERNAL_a6db5d9b_31_BinaryMiscBackwardOpsKernels_cu_ee0d68c74cuda3std6ranges3__45__cpo4cendE:
	.zero		1
	.type		_ZN62_INTERNAL_a6db5d9b_31_BinaryMiscBackwardOpsKernels_cu_ee0d68c74cuda3std3__45__cpo4rendE,@object
	.size		_ZN62_INTERNAL_a6db5d9b_31_BinaryMiscBackwardOpsKernels_cu_ee0d68c74cuda3std3__45__cpo4rendE,(_ZN62_INTERNAL_a6db5d9b_31_BinaryMiscBackwardOpsKernels_cu_ee0d68c74cuda3std6ranges3__45__cpo4prevE - _ZN62_INTERNAL_a6db5d9b_31_BinaryMiscBackwardOpsKernels_cu_ee0d68c74cuda3std3__45__cpo4rendE)
_ZN62_INTERNAL_a6db5d9b_31_BinaryMiscBackwardOpsKernels_cu_ee0d68c74cuda3std3__45__cpo4rendE:
	.zero		1
	.type		_ZN62_INTERNAL_a6db5d9b_31_BinaryMiscBackwardOpsKernels_cu_ee0d68c74cuda3std6ranges3__45__cpo4prevE,@object
	.size		_ZN62_INTERNAL_a6db5d9b_31_BinaryMiscBackwardOpsKernels_cu_ee0d68c74cuda3std6ranges3__45__cpo4prevE,(_ZN62_INTERNAL_a6db5d9b_31_BinaryMiscBackwardOpsKernels_cu_ee0d68c74cuda3std6ranges3__45__cpo9iter_moveE - _ZN62_INTERNAL_a6db5d9b_31_BinaryMiscBackwardOpsKernels_cu_ee0d68c74cuda3std6ranges3__45__cpo4prevE)
_ZN62_INTERNAL_a6db5d9b_31_BinaryMiscBackwardOpsKernels_cu_ee0d68c74cuda3std6ranges3__45__cpo4prevE:
	.zero		1
	.type		_ZN62_INTERNAL_a6db5d9b_31_BinaryMiscBackwardOpsKernels_cu_ee0d68c74cuda3std6ranges3__45__cpo9iter_moveE,@object
	.size		_ZN62_INTERNAL_a6db5d9b_31_BinaryMiscBackwardOpsKernels_cu_ee0d68c74cuda3std6ranges3__45__cpo9iter_moveE,(.L_21 - _ZN62_INTERNAL_a6db5d9b_31_BinaryMiscBackwardOpsKernels_cu_ee0d68c74cuda3std6ranges3__45__cpo9iter_moveE)
_ZN62_INTERNAL_a6db5d9b_31_BinaryMiscBackwardOpsKernels_cu_ee0d68c74cuda3std6ranges3__45__cpo9iter_moveE:
	.zero		1
.L_21:


//--------------------- .nv.constant0._ZN2at6native18elementwise_kernelILi128ELi4EZNS0_15gpu_kernel_implIZZZNS0_25tanh_backward_kernel_cudaERNS_18TensorIteratorBaseEENKUlvE0_clEvENKUlvE2_clEvEUlN3c108BFloat16ES8_E_EEvS4_RKT_EUliE_EEviT1_ --------------------------
	.section	.nv.constant0._ZN2at6native18elementwise_kernelILi128ELi4EZNS0_15gpu_kernel_implIZZZNS0_25tanh_backward_kernel_cudaERNS_18TensorIteratorBaseEENKUlvE0_clEvENKUlvE2_clEvEUlN3c108BFloat16ES8_E_EEvS4_RKT_EUliE_EEviT1_,"a",@progbits
	.sectionflags	@""
	.align	4
.nv.constant0._ZN2at6native18elementwise_kernelILi128ELi4EZNS0_15gpu_kernel_implIZZZNS0_25tanh_backward_kernel_cudaERNS_18TensorIteratorBaseEENKUlvE0_clEvENKUlvE2_clEvEUlN3c108BFloat16ES8_E_EEvS4_RKT_EUliE_EEviT1_:
	.zero		1552


//--------------------- .nv.constant0._ZN2at6native27unrolled_elementwise_kernelIZZZNS0_25tanh_backward_kernel_cudaERNS_18TensorIteratorBaseEENKUlvE0_clEvENKUlvE2_clEvEUlN3c108BFloat16ES7_E_St5arrayIPcLm3EELi4E23TrivialOffsetCalculatorILi2EjESC_ILi1EjENS0_6memory12LoadWithCastILi2EEENSF_13StoreWithCastILi1EEEEEviT_T0_T2_T3_T4_T5_ --------------------------
	.section	.nv.constant0._ZN2at6native27unrolled_elementwise_kernelIZZZNS0_25tanh_backward_kernel_cudaERNS_18TensorIteratorBaseEENKUlvE0_clEvENKUlvE2_clEvEUlN3c108BFloat16ES7_E_St5arrayIPcLm3EELi4E23TrivialOffsetCalculatorILi2EjESC_ILi1EjENS0_6memory12LoadWithCastILi2EEENSF_13StoreWithCastILi1EEEEEviT_T0_T2_T3_T4_T5_,"a",@progbits
	.sectionflags	@""
	.align	4
.nv.constant0._ZN2at6native27unrolled_elementwise_kernelIZZZNS0_25tanh_backward_kernel_cudaERNS_18TensorIteratorBaseEENKUlvE0_clEvENKUlvE2_clEvEUlN3c108BFloat16ES7_E_St5arrayIPcLm3EELi4E23TrivialOffsetCalculatorILi2EjESC_ILi1EjENS0_6memory12LoadWithCastILi2EEENSF_13StoreWithCastILi1EEEEEviT_T0_T2_T3_T4_T5_:
	.zero		952


//--------------------- .nv.constant0._ZN2at6native18elementwise_kernelILi128ELi4EZNS0_22gpu_kernel_impl_nocastIZZZNS0_25tanh_backward_kernel_cudaERNS_18TensorIteratorBaseEENKUlvE0_clEvENKUlvE2_clEvEUlN3c108BFloat16ES8_E_EEvS4_RKT_EUliE_EEviT1_ --------------------------
	.section	.nv.constant0._ZN2at6native18elementwise_kernelILi128ELi4EZNS0_22gpu_kernel_impl_nocastIZZZNS0_25tanh_backward_kernel_cudaERNS_18TensorIteratorBaseEENKUlvE0_clEvENKUlvE2_clEvEUlN3c108BFloat16ES8_E_EEvS4_RKT_EUliE_EEviT1_,"a",@progbits
	.sectionflags	@""
	.align	4
.nv.constant0._ZN2at6native18elementwise_kernelILi128ELi4EZNS0_22gpu_kernel_impl_nocastIZZZNS0_25tanh_backward_kernel_cudaERNS_18TensorIteratorBaseEENKUlvE0_clEvENKUlvE2_clEvEUlN3c108BFloat16ES8_E_EEvS4_RKT_EUliE_EEviT1_:
	.zero		1552


//--------------------- .nv.constant0._ZN2at6native27unrolled_elementwise_kernelIZZZNS0_25tanh_backward_kernel_cudaERNS_18TensorIteratorBaseEENKUlvE0_clEvENKUlvE2_clEvEUlN3c108BFloat16ES7_E_St5arrayIPcLm3EELi4E23TrivialOffsetCalculatorILi2EjESC_ILi1EjENS0_6memory15LoadWithoutCastENSF_16StoreWithoutCastEEEviT_T0_T2_T3_T4_T5_ --------------------------
	.section	.nv.constant0._ZN2at6native27unrolled_elementwise_kernelIZZZNS0_25tanh_backward_kernel_cudaERNS_18TensorIteratorBaseEENKUlvE0_clEvENKUlvE2_clEvEUlN3c108BFloat16ES7_E_St5arrayIPcLm3EELi4E23TrivialOffsetCalculatorILi2EjESC_ILi1EjENS0_6memory15LoadWithoutCastENSF_16StoreWithoutCastEEEviT_T0_T2_T3_T4_T5_,"a",@progbits
	.sectionflags	@""
	.align	4
.nv.constant0._ZN2at6native27unrolled_elementwise_kernelIZZZNS0_25tanh_backward_kernel_cudaERNS_18TensorIteratorBaseEENKUlvE0_clEvENKUlvE2_clEvEUlN3c108BFloat16ES7_E_St5arrayIPcLm3EELi4E23TrivialOffsetCalculatorILi2EjESC_ILi1EjENS0_6memory15LoadWithoutCastENSF_16StoreWithoutCastEEEviT_T0_T2_T3_T4_T5_:
	.zero		932


//--------------------- .nv.constant0._ZN2at6native29vectorized_elementwise_kernelILi2EZZZNS0_25tanh_backward_kernel_cudaERNS_18TensorIteratorBaseEENKUlvE0_clEvENKUlvE2_clEvEUlN3c108BFloat16ES7_E_St5arrayIPcLm3EEEEviT0_T1_ --------------------------
	.section	.nv.constant0._ZN2at6native29vectorized_elementwise_kernelILi2EZZZNS0_25tanh_backward_kernel_cudaERNS_18TensorIteratorBaseEENKUlvE0_clEvENKUlvE2_clEvEUlN3c108BFloat16ES7_E_St5arrayIPcLm3EEEEviT0_T1_,"a",@progbits
	.sectionflags	@""
	.align	4
.nv.constant0._ZN2at6native29vectorized_elementwise_kernelILi2EZZZNS0_25tanh_backward_kernel_cudaERNS_18TensorIteratorBaseEENKUlvE0_clEvENKUlvE2_clEvEUlN3c108BFloat16ES7_E_St5arrayIPcLm3EEEEviT0_T1_:
	.zero		928


//--------------------- .nv.constant0._ZN2at6native29vectorized_elementwise_kernelILi4EZZZNS0_25tanh_backward_kernel_cudaERNS_18TensorIteratorBaseEENKUlvE0_clEvENKUlvE2_clEvEUlN3c108BFloat16ES7_E_St5arrayIPcLm3EEEEviT0_T1_ --------------------------
	.section	.nv.constant0._ZN2at6native29vectorized_elementwise_kernelILi4EZZZNS0_25tanh_backward_kernel_cudaERNS_18TensorIteratorBaseEENKUlvE0_clEvENKUlvE2_clEvEUlN3c108BFloat16ES7_E_St5arrayIPcLm3EEEEviT0_T1_,"a",@progbits
	.sectionflags	@""
	.align	4
.nv.constant0._ZN2at6native29vectorized_elementwise_kernelILi4EZZZNS0_25tanh_backward_kernel_cudaERNS_18TensorIteratorBaseEENKUlvE0_clEvENKUlvE2_clEvEUlN3c108BFloat16ES7_E_St5arrayIPcLm3EEEEviT0_T1_:
	.zero		928


//--------------------- .nv.constant0._ZN2at6native29vectorized_elementwise_kernelILi8EZZZNS0_25tanh_backward_kernel_cudaERNS_18TensorIteratorBaseEENKUlvE0_clEvENKUlvE2_clEvEUlN3c108BFloat16ES7_E_St5arrayIPcLm3EEEEviT0_T1_ --------------------------
	.section	.nv.constant0._ZN2at6native29vectorized_elementwise_kernelILi8EZZZNS0_25tanh_backward_kernel_cudaERNS_18TensorIteratorBaseEENKUlvE0_clEvENKUlvE2_clEvEUlN3c108BFloat16ES7_E_St5arrayIPcLm3EEEEviT0_T1_,"a",@progbits
	.sectionflags	@""
	.align	4
.nv.constant0._ZN2at6native29vectorized_elementwise_kernelILi8EZZZNS0_25tanh_backward_kernel_cudaERNS_18TensorIteratorBaseEENKUlvE0_clEvENKUlvE2_clEvEUlN3c108BFloat16ES7_E_St5arrayIPcLm3EEEEviT0_T1_:
	.zero		928


//--------------------- .nv.constant0._ZN2at6native18elementwise_kernelILi128ELi4EZNS0_15gpu_kernel_implIZZZNS0_25tanh_backward_kernel_cudaERNS_18TensorIteratorBaseEENKUlvE0_clEvENKUlvE1_clEvEUlN3c104HalfES8_E_EEvS4_RKT_EUliE_EEviT1_ --------------------------
	.section	.nv.constant0._ZN2at6native18elementwise_kernelILi128ELi4EZNS0_15gpu_kernel_implIZZZNS0_25tanh_backward_kernel_cudaERNS_18TensorIteratorBaseEENKUlvE0_clEvENKUlvE1_clEvEUlN3c104HalfES8_E_EEvS4_RKT_EUliE_EEviT1_,"a",@progbits
	.sectionflags	@""
	.align	4
.nv.constant0._ZN2at6native18elementwise_kernelILi128ELi4EZNS0_15gpu_kernel_implIZZZNS0_25tanh_backward_kernel_cudaERNS_18TensorIteratorBaseEENKUlvE0_clEvENKUlvE1_clEvEUlN3c104HalfES8_E_EEvS4_RKT_EUliE_EEviT1_:
	.zero		1552


//--------------------- .nv.constant0._ZN2at6native27unrolled_elementwise_kernelIZZZNS0_25tanh_backward_kernel_cudaERNS_18TensorIteratorBaseEENKUlvE0_clEvENKUlvE1_clEvEUlN3c104HalfES7_E_St5arrayIPcLm3EELi4E23TrivialOffsetCalculatorILi2EjESC_ILi1EjENS0_6memory12LoadWithCastILi2EEENSF_13StoreWithCastILi1EEEEEviT_T0_T2_T3_T4_T5_ --------------------------
	.section	.nv.constant0._ZN2at6native27unrolled_elementwise_kernelIZZZNS0_25tanh_backward_kernel_cudaERNS_18TensorIteratorBaseEENKUlvE0_clEvENKUlvE1_clEvEUlN3c104HalfES7_E_St5arrayIPcLm3EELi4E23TrivialOffsetCalculatorILi2EjESC_ILi1EjENS0_6memory12LoadWithCastILi2EEENSF_13StoreWithCastILi1EEEEEviT_T0_T2_T3_T4_T5_,"a",@progbits
	.sectionflags	@""
	.align	4
.nv.constant0._ZN2at6native27unrolled_elementwise_kernelIZZZNS0_25tanh_backward_kernel_cudaERNS_18TensorIteratorBaseEENKUlvE0_clEvENKUlvE1_clEvEUlN3c104HalfES7_E_St5arrayIPcLm3EELi4E23TrivialOffsetCalculatorILi2EjESC_ILi1EjENS0_6memory12LoadWithCastILi2EEENSF_13StoreWithCastILi1EEEEEviT_T0_T2_T3_T4_T5_:
	.zero		952


//--------------------- .nv.constant0._ZN2at6native18elementwise_kernelILi128ELi4EZNS0_22gpu_kernel_impl_nocastIZZZNS0_25tanh_backward_kernel_cudaERNS_18TensorIteratorBaseEENKUlvE0_clEvENKUlvE1_clEvEUlN3c104HalfES8_E_EEvS4_RKT_EUliE_EEviT1_ --------------------------
	.section	.nv.constant0._ZN2at6native18elementwise_kernelILi128ELi4EZNS0_22gpu_kernel_impl_nocastIZZZNS0_25tanh_backward_kernel_cudaERNS_18TensorIteratorBaseEENKUlvE0_clEvENKUlvE1_clEvEUlN3c104HalfES8_E_EEvS4_RKT_EUliE_EEviT1_,"a",@progbits
	.sectionflags	@""
	.align	4
.nv.constant0._ZN2at6native18elementwise_kernelILi128ELi4EZNS0_22gpu_kernel_impl_nocastIZZZNS0_25tanh_backward_kernel_cudaERNS_18TensorIteratorBaseEENKUlvE0_clEvENKUlvE1_clEvEUlN3c104HalfES8_E_EEvS4_RKT_EUliE_EEviT1_:
	.zero		1552


//--------------------- .nv.constant0._ZN2at6native27unrolled_elementwise_kernelIZZZNS0_25tanh_backward_kernel_cudaERNS_18TensorIteratorBaseEENKUlvE0_clEvENKUlvE1_clEvEUlN3c104HalfES7_E_St5arrayIPcLm3EELi4E23TrivialOffsetCalculatorILi2EjESC_ILi1EjENS0_6memory15LoadWithoutCastENSF_16StoreWithoutCastEEEviT_T0_T2_T3_T4_T5_ --------------------------
	.section	.nv.constant0._ZN2at6native27unrolled_elementwise_kernelIZZZNS0_25tanh_backward_kernel_cudaERNS_18TensorIteratorBaseEENKUlvE0_clEvENKUlvE1_clEvEUlN3c104HalfES7_E_St5arrayIPcLm3EELi4E23TrivialOffsetCalculatorILi2EjESC_ILi1EjENS0_6memory15LoadWithoutCastENSF_16StoreWithoutCastEEEviT_T0_T2_T3_T4_T5_,"a",@progbits
	.sectionflags	@""
	.align	4
.nv.constant0._ZN2at6native27unrolled_elementwise_kernelIZZZNS0_25tanh_backward_kernel_cudaERNS_18TensorIteratorBaseEENKUlvE0_clEvENKUlvE1_clEvEUlN3c104HalfES7_E_St5arrayIPcLm3EELi4E23TrivialOffsetCalculatorILi2EjESC_ILi1EjENS0_6memory15LoadWithoutCastENSF_16StoreWithoutCastEEEviT_T0_T2_T3_T4_T5_:
	.zero		932


//--------------------- .nv.constant0._ZN2at6native29vectorized_elementwise_kernelILi2EZZZNS0_25tanh_backward_kernel_cudaERNS_18TensorIteratorBaseEENKUlvE0_clEvENKUlvE1_clEvEUlN3c104HalfES7_E_St5arrayIPcLm3EEEEviT0_T1_ --------------------------
	.section	.nv.constant0._ZN2at6native29vectorized_elementwise_kernelILi2EZZZNS0_25tanh_backward_kernel_cudaERNS_18TensorIteratorBaseEENKUlvE0_clEvENKUlvE1_clEvEUlN3c104HalfES7_E_St5arrayIPcLm3EEEEviT0_T1_,"a",@progbits
	.sectionflags	@""
	.align	4
.nv.constant0._ZN2at6native29vectorized_elementwise_kernelILi2EZZZNS0_25tanh_backward_kernel_cudaERNS_18TensorIteratorBaseEENKUlvE0_clEvENKUlvE1_clEvEUlN3c104HalfES7_E_St5arrayIPcLm3EEEEviT0_T1_:
	.zero		928


//--------------------- .nv.constant0._ZN2at6native29vectorized_elementwise_kernelILi4EZZZNS0_25tanh_backward_kernel_cudaERNS_18TensorIteratorBaseEENKUlvE0_clEvENKUlvE1_clEvEUlN3c104HalfES7_E_St5arrayIPcLm3EEEEviT0_T1_ --------------------------
	.section	.nv.constant0._ZN2at6native29vectorized_elementwise_kernelILi4EZZZNS0_25tanh_backward_kernel_cudaERNS_18TensorIteratorBaseEENKUlvE0_clEvENKUlvE1_clEvEUlN3c104HalfES7_E_St5arrayIPcLm3EEEEviT0_T1_,"a",@progbits
	.sectionflags	@""
	.align	4
.nv.constant0._ZN2at6native29vectorized_elementwise_kernelILi4EZZZNS0_25tanh_backward_kernel_cudaERNS_18TensorIteratorBaseEENKUlvE0_clEvENKUlvE1_clEvEUlN3c104HalfES7_E_St5arrayIPcLm3EEEEviT0_T1_:
	.zero		928


//--------------------- .nv.constant0._ZN2at6native29vectorized_elementwise_kernelILi8EZZZNS0_25tanh_backward_kernel_cudaERNS_18TensorIteratorBaseEENKUlvE0_clEvENKUlvE1_clEvEUlN3c104HalfES7_E_St5arrayIPcLm3EEEEviT0_T1_ --------------------------
	.section	.nv.constant0._ZN2at6native29vectorized_elementwise_kernelILi8EZZZNS0_25tanh_backward_kernel_cudaERNS_18TensorIteratorBaseEENKUlvE0_clEvENKUlvE1_clEvEUlN3c104HalfES7_E_St5arrayIPcLm3EEEEviT0_T1_,"a",@progbits
	.sectionflags	@""
	.align	4
.nv.constant0._ZN2at6native29vectorized_elementwise_kernelILi8EZZZNS0_25tanh_backward_kernel_cudaERNS_18TensorIteratorBaseEENKUlvE0_clEvENKUlvE1_clEvEUlN3c104HalfES7_E_St5arrayIPcLm3EEEEviT0_T1_:
	.zero		928


//--------------------- .nv.constant0._ZN2at6native18elementwise_kernelILi128ELi4EZNS0_15gpu_kernel_implIZZZNS0_25tanh_backward_kernel_cudaERNS_18TensorIteratorBaseEENKUlvE0_clEvENKUlvE0_clEvEUlffE_EEvS4_RKT_EUliE_EEviT1_ --------------------------
	.section	.nv.constant0._ZN2at6native18elementwise_kernelILi128ELi4EZNS0_15gpu_kernel_implIZZZNS0_25tanh_backward_kernel_cudaERNS_18TensorIteratorBaseEENKUlvE0_clEvENKUlvE0_clEvEUlffE_EEvS4_RKT_EUliE_EEviT1_,"a",@progbits
	.sectionflags	@""
	.align	4
.nv.constant0._ZN2at6native18elementwise_kernelILi128ELi4EZNS0_15gpu_kernel_implIZZZNS0_25tanh_backward_kernel_cudaERNS_18TensorIteratorBaseEENKUlvE0_clEvENKUlvE0_clEvEUlffE_EEvS4_RKT_EUliE_EEviT1_:
	.zero		1552


//--------------------- .nv.constant0._ZN2at6native27unrolled_elementwise_kernelIZZZNS0_25tanh_backward_kernel_cudaERNS_18TensorIteratorBaseEENKUlvE0_clEvENKUlvE0_clEvEUlffE_St5arrayIPcLm3EELi4E23TrivialOffsetCalculatorILi2EjESA_ILi1EjENS0_6memory12LoadWithCastILi2EEENSD_13StoreWithCastILi1EEEEEviT_T0_T2_T3_T4_T5_ --------------------------
	.section	.nv.constant0._ZN2at6native27unrolled_elementwise_kernelIZZZNS0_25tanh_backward_kernel_cudaERNS_18TensorIteratorBaseEENKUlvE0_clEvENKUlvE0_clEvEUlffE_St5arrayIPcLm3EELi4E23TrivialOffsetCalculatorILi2EjESA_ILi1EjENS0_6memory12LoadWithCastILi2EEENSD_13StoreWithCastILi1EEEEEviT_T0_T2_T3_T4_T5_,"a",@progbits
	.sectionflags	@""
	.align	4
.nv.constant0._ZN2at6native27unrolled_elementwise_kernelIZZZNS0_25tanh_backward_kernel_cudaERNS_18TensorIteratorBaseEENKUlvE0_clEvENKUlvE0_clEvEUlffE_St5arrayIPcLm3EELi4E23TrivialOffsetCalculatorILi2EjESA_ILi1EjENS0_6memory12LoadWithCastILi2EEENSD_13StoreWithCastILi1EEEEEviT_T0_T2_T3_T4_T5_:
	.zero		952


//--------------------- .nv.constant0._ZN2at6native18elementwise_kernelILi128ELi2EZNS0_22gpu_kernel_impl_nocastIZZZNS0_25tanh_backward_kernel_cudaERNS_18TensorIteratorBaseEENKUlvE0_clEvENKUlvE0_clEvEUlffE_EEvS4_RKT_EUliE_EEviT1_ --------------------------
	.section	.nv.constant0._ZN2at6native18elementwise_kernelILi128ELi2EZNS0_22gpu_kernel_impl_nocastIZZZNS0_25tanh_backward_kernel_cudaERNS_18TensorIteratorBaseEENKUlvE0_clEvENKUlvE0_clEvEUlffE_EEvS4_RKT_EUliE_EEviT1_,"a",@progbits
	.sectionflags	@""
	.align	4
.nv.constant0._ZN2at6native18elementwise_kernelILi128ELi2EZNS0_22gpu_kernel_impl_nocastIZZZNS0_25tanh_backward_kernel_cudaERNS_18TensorIteratorBaseEENKUlvE0_clEvENKUlvE0_clEvEUlffE_EEvS4_RKT_EUliE_EEviT1_:
	.zero		1552


//--------------------- .nv.constant0._ZN2at6native27unrolled_elementwise_kernelIZZZNS0_25tanh_backward_kernel_cudaERNS_18TensorIteratorBaseEENKUlvE0_clEvENKUlvE0_clEvEUlffE_St5arrayIPcLm3EELi4E23TrivialOffsetCalculatorILi2EjESA_ILi1EjENS0_6memory15LoadWithoutCastENSD_16StoreWithoutCastEEEviT_T0_T2_T3_T4_T5_ --------------------------
	.section	.nv.constant0._ZN2at6native27unrolled_elementwise_kernelIZZZNS0_25tanh_backward_kernel_cudaERNS_18TensorIteratorBaseEENKUlvE0_clEvENKUlvE0_clEvEUlffE_St5arrayIPcLm3EELi4E23TrivialOffsetCalculatorILi2EjESA_ILi1EjENS0_6memory15LoadWithoutCastENSD_16StoreWithoutCastEEEviT_T0_T2_T3_T4_T5_,"a",@progbits
	.sectionflags	@""
	.align	4
.nv.constant0._ZN2at6native27unrolled_elementwise_kernelIZZZNS0_25tanh_backward_kernel_cudaERNS_18TensorIteratorBaseEENKUlvE0_clEvENKUlvE0_clEvEUlffE_St5arrayIPcLm3EELi4E23TrivialOffsetCalculatorILi2EjESA_ILi1EjENS0_6memory15LoadWithoutCastENSD_16StoreWithoutCastEEEviT_T0_T2_T3_T4_T5_:
	.zero		932


//--------------------- .nv.constant0._ZN2at6native29vectorized_elementwise_kernelILi2EZZZNS0_25tanh_backward_kernel_cudaERNS_18TensorIteratorBaseEENKUlvE0_clEvENKUlvE0_clEvEUlffE_St5arrayIPcLm3EEEEviT0_T1_ --------------------------
	.section	.nv.constant0._ZN2at6native29vectorized_elementwise_kernelILi2EZZZNS0_25tanh_backward_kernel_cudaERNS_18TensorIteratorBaseEENKUlvE0_clEvENKUlvE0_clEvEUlffE_St5arrayIPcLm3EEEEviT0_T1_,"a",@progbits
	.sectionflags	@""
	.align	4
.nv.constant0._ZN2at6native29vectorized_elementwise_kernelILi2EZZZNS0_25tanh_backward_kernel_cudaERNS_18TensorIteratorBaseEENKUlvE0_clEvENKUlvE0_clEvEUlffE_St5arrayIPcLm3EEEEviT0_T1_:
	.zero		928


//--------------------- .nv.constant0._ZN2at6native29vectorized_elementwise_kernelILi4EZZZNS0_25tanh_backward_kernel_cudaERNS_18TensorIteratorBaseEENKUlvE0_clEvENKUlvE0_clEvEUlffE_St5arrayIPcLm3EEEEviT0_T1_ --------------------------
	.section	.nv.constant0._ZN2at6native29vectorized_elementwise_kernelILi4EZZZNS0_25tanh_backward_kernel_cudaERNS_18TensorIteratorBaseEENKUlvE0_clEvENKUlvE0_clEvEUlffE_St5arrayIPcLm3EEEEviT0_T1_,"a",@progbits
	.sectionflags	@""
	.align	4
.nv.constant0._ZN2at6native29vectorized_elementwise_kernelILi4EZZZNS0_25tanh_backward_kernel_cudaERNS_18TensorIteratorBaseEENKUlvE0_clEvENKUlvE0_clEvEUlffE_St5arrayIPcLm3EEEEviT0_T1_:
	.zero		928


//--------------------- .nv.constant0._ZN2at6native29vectorized_elementwise_kernelILi8EZZZNS0_25tanh_backward_kernel_cudaERNS_18TensorIteratorBaseEENKUlvE0_clEvENKUlvE0_clEvEUlffE_St5arrayIPcLm3EEEEviT0_T1_ --------------------------
	.section	.nv.constant0._ZN2at6native29vectorized_elementwise_kernelILi8EZZZNS0_25tanh_backward_kernel_cudaERNS_18TensorIteratorBaseEENKUlvE0_clEvENKUlvE0_clEvEUlffE_St5arrayIPcLm3EEEEviT0_T1_,"a",@progbits
	.sectionflags	@""
	.align	4
.nv.constant0._ZN2at6native29vectorized_elementwise_kernelILi8EZZZNS0_25tanh_backward_kernel_cudaERNS_18TensorIteratorBaseEENKUlvE0_clEvENKUlvE0_clEvEUlffE_St5arrayIPcLm3EEEEviT0_T1_:
	.zero		928


//--------------------- .nv.constant0._ZN2at6native18elementwise_kernelILi128ELi4EZNS0_15gpu_kernel_implIZZZNS0_25tanh_backward_kernel_cudaERNS_18TensorIteratorBaseEENKUlvE0_clEvENKUlvE_clEvEUlddE_EEvS4_RKT_EUliE_EEviT1_ --------------------------
	.section	.nv.constant0._ZN2at6native18elementwise_kernelILi128ELi4EZNS0_15gpu_kernel_implIZZZNS0_25tanh_backward_kernel_cudaERNS_18TensorIteratorBaseEENKUlvE0_clEvENKUlvE_clEvEUlddE_EEvS4_RKT_EUliE_EEviT1_,"a",@progbits
	.sectionflags	@""
	.align	4
.nv.constant0._ZN2at6native18elementwise_kernelILi128ELi4EZNS0_15gpu_kernel_implIZZZNS0_25tanh_backward_kernel_cudaERNS_18TensorIteratorBaseEENKUlvE0_clEvENKUlvE_clEvEUlddE_EEvS4_RKT_EUliE_EEviT1_:
	.zero		1552


//--------------------- .nv.constant0._ZN2at6native27unrolled_elementwise_kernelIZZZNS0_25tanh_backward_kernel_cudaERNS_18TensorIteratorBaseEENKUlvE0_clEvENKUlvE_clEvEUlddE_St5arrayIPcLm3EELi4E23TrivialOffsetCalculatorILi2EjESA_ILi1EjENS0_6memory12LoadWithCastILi2EEENSD_13StoreWithCastILi1EEEEEviT_T0_T2_T3_T4_T5_ --------------------------
	.section	.nv.constant0._ZN2at6native27unrolled_elementwise_kernelIZZZNS0_25tanh_backward_kernel_cudaERNS_18TensorIteratorBaseEENKUlvE0_clEvENKUlvE_clEvEUlddE_St5arrayIPcLm3EELi4E23TrivialOffsetCalculatorILi2EjESA_ILi1EjENS0_6memory12LoadWithCastILi2EEENSD_13StoreWithCastILi1EEEEEviT_T0_T2_T3_T4_T5_,"a",@progbits
	.sectionflags	@""
	.align	4
.nv.constant0._ZN2at6native27unrolled_elementwise_kernelIZZZNS0_25tanh_backward_kernel_cudaERNS_18TensorIteratorBaseEENKUlvE0_clEvENKUlvE_clEvEUlddE_St5arrayIPcLm3EELi4E23TrivialOffsetCalculatorILi2EjESA_ILi1EjENS0_6memory12LoadWithCastILi2EEENSD_13StoreWithCastILi1EEEEEviT_T0_T2_T3_T4_T5_:
	.zero		952


//--------------------- .nv.constant0._ZN2at6native18elementwise_kernelILi128ELi2EZNS0_22gpu_kernel_impl_nocastIZZZNS0_25tanh_backward_kernel_cudaERNS_18TensorIteratorBaseEENKUlvE0_clEvENKUlvE_clEvEUlddE_EEvS4_RKT_EUliE_EEviT1_ --------------------------
	.section	.nv.constant0._ZN2at6native18elementwise_kernelILi128ELi2EZNS0_22gpu_kernel_impl_nocastIZZZNS0_25tanh_backward_kernel_cudaERNS_18TensorIteratorBaseEENKUlvE0_clEvENKUlvE_clEvEUlddE_EEvS4_RKT_EUliE_EEviT1_,"a",@progbits
	.sectionflags	@""
	.align	4
.nv.constant0._ZN2at6native18elementwise_kernelILi128ELi2EZNS0_22gpu_kernel_impl_nocastIZZZNS0_25tanh_backward_kernel_cudaERNS_18TensorIteratorBaseEENKUlvE0_clEvENKUlvE_clEvEUlddE_EEvS4_RKT_EUliE_EEviT1_:
	.zero		1552


//--------------------- .nv.constant0._ZN2at6native27unrolled_elementwise_kernelIZZZNS0_25tanh_backward_kernel_cudaERNS_18TensorIteratorBaseEENKUlvE0_clEvENKUlvE_clEvEUlddE_St5arrayIPcLm3EELi4E23TrivialOffsetCalculatorILi2EjESA_ILi1EjENS0_6memory15LoadWithoutCastENSD_16StoreWithoutCastEEEviT_T0_T2_T3_T4_T5_ --------------------------
	.section	.nv.constant0._ZN2at6native27unrolled_elementwise_kernelIZZZNS0_25tanh_backward_kernel_cudaERNS_18TensorIteratorBaseEENKUlvE0_clEvENKUlvE_clEvEUlddE_St5arrayIPcLm3EELi4E23TrivialOffsetCalculatorILi2EjESA_ILi1EjENS0_6memory15LoadWithoutCastENSD_16StoreWithoutCastEEEviT_T0_T2_T3_T4_T5_,"a",@progbits
	.sectionflags	@""
	.align	4
.nv.constant0._ZN2at6native27unrolled_elementwise_kernelIZZZNS0_25tanh_backward_kernel_cudaERNS_18TensorIteratorBaseEENKUlvE0_clEvENKUlvE_clEvEUlddE_St5arrayIPcLm3EELi4E23TrivialOffsetCalculatorILi2EjESA_ILi1EjENS0_6memory15LoadWithoutCastENSD_16StoreWithoutCastEEEviT_T0_T2_T3_T4_T5_:
	.zero		932


//--------------------- .nv.constant0._ZN2at6native29vectorized_elementwise_kernelILi2EZZZNS0_25tanh_backward_kernel_cudaERNS_18TensorIteratorBaseEENKUlvE0_clEvENKUlvE_clEvEUlddE_St5arrayIPcLm3EEEEviT0_T1_ --------------------------
	.section	.nv.constant0._ZN2at6native29vectorized_elementwise_kernelILi2EZZZNS0_25tanh_backward_kernel_cudaERNS_18TensorIteratorBaseEENKUlvE0_clEvENKUlvE_clEvEUlddE_St5arrayIPcLm3EEEEviT0_T1_,"a",@progbits
	.sectionflags	@""
	.align	4
.nv.constant0._ZN2at6native29vectorized_elementwise_kernelILi2EZZZNS0_25tanh_backward_kernel_cudaERNS_18TensorIteratorBaseEENKUlvE0_clEvENKUlvE_clEvEUlddE_St5arrayIPcLm3EEEEviT0_T1_:
	.zero		928


//--------------------- .nv.constant0._ZN2at6native29vectorized_elementwise_kernelILi4EZZZNS0_25tanh_backward_kernel_cudaERNS_18TensorIteratorBaseEENKUlvE0_clEvENKUlvE_clEvEUlddE_St5arrayIPcLm3EEEEviT0_T1_ --------------------------
	.section	.nv.constant0._ZN2at6native29vectorized_elementwise_kernelILi4EZZZNS0_25tanh_backward_kernel_cudaERNS_18TensorIteratorBaseEENKUlvE0_clEvENKUlvE_clEvEUlddE_St5arrayIPcLm3EEEEviT0_T1_,"a",@progbits
	.sectionflags	@""
	.align	4
.nv.constant0._ZN2at6native29vectorized_elementwise_kernelILi4EZZZNS0_25tanh_backward_kernel_cudaERNS_18TensorIteratorBaseEENKUlvE0_clEvENKUlvE_clEvEUlddE_St5arrayIPcLm3EEEEviT0_T1_:
	.zero		928


//--------------------- .nv.constant0._ZN2at6native29vectorized_elementwise_kernelILi8EZZZNS0_25tanh_backward_kernel_cudaERNS_18TensorIteratorBaseEENKUlvE0_clEvENKUlvE_clEvEUlddE_St5arrayIPcLm3EEEEviT0_T1_ --------------------------
	.section	.nv.constant0._ZN2at6native29vectorized_elementwise_kernelILi8EZZZNS0_25tanh_backward_kernel_cudaERNS_18TensorIteratorBaseEENKUlvE0_clEvENKUlvE_clEvEUlddE_St5arrayIPcLm3EEEEviT0_T1_,"a",@progbits
	.sectionflags	@""
	.align	4
.nv.constant0._ZN2at6native29vectorized_elementwise_kernelILi8EZZZNS0_25tanh_backward_kernel_cudaERNS_18TensorIteratorBaseEENKUlvE0_clEvENKUlvE_clEvEUlddE_St5arrayIPcLm3EEEEviT0_T1_:
	.zero		928


//--------------------- .nv.constant0._ZN2at6native18elementwise_kernelILi128ELi4EZNS0_15gpu_kernel_implIZZZNS0_26logit_backward_kernel_cudaERNS_18TensorIteratorBaseERKN3c106ScalarEENKUlvE_clEvENKUlvE2_clEvEUlNS5_8BFloat16ESB_E0_EEvS4_RKT_EUliE_EEviT1_ --------------------------
	.section	.nv.constant0._ZN2at6native18elementwise_kernelILi128ELi4EZNS0_15gpu_kernel_implIZZZNS0_26logit_backward_kernel_cudaERNS_18TensorIteratorBaseERKN3c106ScalarEENKUlvE_clEvENKUlvE2_clEvEUlNS5_8BFloat16ESB_E0_EEvS4_RKT_EUliE_EEviT1_,"a",@progbits
	.sectionflags	@""
	.align	4
.nv.constant0._ZN2at6native18elementwise_kernelILi128ELi4EZNS0_15gpu_kernel_implIZZZNS0_26logit_backward_kernel_cudaERNS_18TensorIteratorBaseERKN3c106ScalarEENKUlvE_clEvENKUlvE2_clEvEUlNS5_8BFloat16ESB_E0_EEvS4_RKT_EUliE_EEviT1_:
	.zero		1568


//--------------------- .nv.constant0._ZN2at6native27unrolled_elementwise_kernelIZZZNS0_26logit_backward_kernel_cudaERNS_18TensorIteratorBaseERKN3c106ScalarEENKUlvE_clEvENKUlvE2_clEvEUlNS4_8BFloat16ESA_E0_St5arrayIPcLm3EELi4E23TrivialOffsetCalculatorILi2EjESF_ILi1EjENS0_6memory12LoadWithCastILi2EEENSI_13StoreWithCastILi1EEEEEviT_T0_T2_T3_T4_T5_ --------------------------
	.section	.nv.constant0._ZN2at6native27unrolled_elementwise_kernelIZZZNS0_26logit_backward_kernel_cudaERNS_18TensorIteratorBaseERKN3c106ScalarEENKUlvE_clEvENKUlvE2_clEvEUlNS4_8BFloat16ESA_E0_St5arrayIPcLm3EELi4E23TrivialOffsetCalculatorILi2EjESF_ILi1EjENS0_6memory12LoadWithCastILi2EEENSI_13StoreWithCastILi1EEEEEviT_T0_T2_T3_T4_T5_,"a",@progbits
	.sectionflags	@""
	.align	4
.nv.constant0._ZN2at6native27unrolled_elementwise_kernelIZZZNS0_26logit_backward_kernel_cudaERNS_18TensorIteratorBaseERKN3c106ScalarEENKUlvE_clEvENKUlvE2_clEvEUlNS4_8BFloat16ESA_E0_St5arrayIPcLm3EELi4E23TrivialOffsetCalculatorILi2EjESF_ILi1EjENS0_6memory12LoadWithCastILi2EEENSI_13StoreWithCastILi1EEEEEviT_T0_T2_T3_T4_T5_:
	.zero		968


//--------------------- .nv.constant0._ZN2at6native18elementwise_kernelILi128ELi4EZNS0_22gpu_kernel_impl_nocastIZZZNS0_26logit_backward_kernel_cudaERNS_18TensorIteratorBaseERKN3c106ScalarEENKUlvE_clEvENKUlvE2_clEvEUlNS5_8BFloat16ESB_E0_EEvS4_RKT_EUliE_EEviT1_ --------------------------
	.section	.nv.constant0._ZN2at6native18elementwise_kernelILi128ELi4EZNS0_22gpu_kernel_impl_nocastIZZZNS0_26logit_backward_kernel_cudaERNS_18TensorIteratorBaseERKN3c106ScalarEENKUlvE_clEvENKUlvE2_clEvEUlNS5_8BFloat16ESB_E0_EEvS4_RKT_EUliE_EEviT1_,"a",@progbits
	.sectionflags	@""
	.align	4
.nv.constant0._ZN2at6native18elementwise_kernelILi128ELi4EZNS0_22gpu_kernel_impl_nocastIZZZNS0_26logit_backward_kernel_cudaERNS_18TensorIteratorBaseERKN3c106ScalarEENKUlvE_clEvENKUlvE2_clEvEUlNS5_8BFloat16ESB_E0_EEvS4_RKT_EUliE_EEviT1_:
	.zero		1560


//--------------------- .nv.constant0._ZN2at6native27unrolled_elementwise_kernelIZZZNS0_26logit_backward_kernel_cudaERNS_18TensorIteratorBaseERKN3c106ScalarEENKUlvE_clEvENKUlvE2_clEvEUlNS4_8BFloat16ESA_E0_St5arrayIPcLm3EELi4E23TrivialOffsetCalculatorILi2EjESF_ILi1EjENS0_6memory15LoadWithoutCastENSI_16StoreWithoutCastEEEviT_T0_T2_T3_T4_T5_ --------------------------
	.section	.nv.constant0._ZN2at6native27unrolled_elementwise_kernelIZZZNS0_26logit_backward_kernel_cudaERNS_18TensorIteratorBaseERKN3c106ScalarEENKUlvE_clEvENKUlvE2_clEvEUlNS4_8BFloat16ESA_E0_St5arrayIPcLm3EELi4E23TrivialOffsetCalculatorILi2EjESF_ILi1EjENS0_6memory15LoadWithoutCastENSI_16StoreWithoutCastEEEviT_T0_T2_T3_T4_T5_,"a",@progbits
	.sectionflags	@""
	.align	4
.nv.constant0._ZN2at6native27unrolled_elementwise_kernelIZZZNS0_26logit_backward_kernel_cudaERNS_18TensorIteratorBaseERKN3c106ScalarEENKUlvE_clEvENKUlvE2_clEvEUlNS4_8BFloat16ESA_E0_St5arrayIPcLm3EELi4E23TrivialOffsetCalculatorILi2EjESF_ILi1EjENS0_6memory15LoadWithoutCastENSI_16StoreWithoutCastEEEviT_T0_T2_T3_T4_T5_:
	.zero		948


//--------------------- .nv.constant0._ZN2at6native29vectorized_elementwise_kernelILi2EZZZNS0_26logit_backward_kernel_cudaERNS_18TensorIteratorBaseERKN3c106ScalarEENKUlvE_clEvENKUlvE2_clEvEUlNS4_8BFloat16ESA_E0_St5arrayIPcLm3EEEEviT0_T1_ --------------------------
	.section	.nv.constant0._ZN2at6native29vectorized_elementwise_kernelILi2EZZZNS0_26logit_backward_kernel_cudaERNS_18TensorIteratorBaseERKN3c106ScalarEENKUlvE_clEvENKUlvE2_clEvEUlNS4_8BFloat16ESA_E0_St5arrayIPcLm3EEEEviT0_T1_,"a",@progbits
	.sectionflags	@""
	.align	4
.nv.constant0._ZN2at6native29vectorized_elementwise_kernelILi2EZZZNS0_26logit_backward_kernel_cudaERNS_18TensorIteratorBaseERKN3c106ScalarEENKUlvE_clEvENKUlvE2_clEvEUlNS4_8BFloat16ESA_E0_St5arrayIPcLm3EEEEviT0_T1_:
	.zero		944


//--------------------- .nv.constant0._ZN2at6native29vectorized_elementwise_kernelILi4EZZZNS0_26logit_backward_kernel_cudaERNS_18TensorIteratorBaseERKN3c106ScalarEENKUlvE_clEvENKUlvE2_clEvEUlNS4_8BFloat16ESA_E0_St5arrayIPcLm3EEEEviT0_T1_ --------------------------
	.section	.nv.constant0._ZN2at6native29vectorized_elementwise_kernelILi4EZZZNS0_26logit_backward_kernel_cudaERNS_18TensorIteratorBaseERKN3c106ScalarEENKUlvE_clEvENKUlvE2_clEvEUlNS4_8BFloat16ESA_E0_St5arrayIPcLm3EEEEviT0_T1_,"a",@progbits
	.sectionflags	@""
	.align	4
.nv.constant0._ZN2at6native29vectorized_elementwise_kernelILi4EZZZNS0_26logit_backward_kernel_cudaERNS_18TensorIteratorBaseERKN3c106ScalarEENKUlvE_clEvENKUlvE2_clEvEUlNS4_8BFloat16ESA_E0_St5arrayIPcLm3EEEEviT0_T1_:
	.zero		944


//--------------------- .nv.constant0._ZN2at6native29vectorized_elementwise_kernelILi8EZZZNS0_26logit_backward_kernel_cudaERNS_18TensorIteratorBaseERKN3c106ScalarEENKUlvE_clEvENKUlvE2_clEvEUlNS4_8BFloat16ESA_E0_St5arrayIPcLm3EEEEviT0_T1_ --------------------------
	.section	.nv.constant0._ZN2at6native29vectorized_elementwise_kernelILi8EZZZNS0_26logit_backward_kernel_cudaERNS_18TensorIteratorBaseERKN3c106ScalarEENKUlvE_clEvENKUlvE2_clEvEUlNS4_8BFloat16ESA_E0_St5arrayIPcLm3EEEEviT0_T1_,"a",@progbits
	.sectionflags	@""
	.align	4
.nv.constant0._ZN2at6native29vectorized_elementwise_kernelILi8EZZZNS0_26logit_backward_kernel_cudaERNS_18TensorIteratorBaseERKN3c106ScalarEENKUlvE_clEvENKUlvE2_clEvEUlNS4_8BFloat16ESA_E0_St5arrayIPcLm3EEEEviT0_T1_:
	.zero		944


//--------------------- .nv.constant0._ZN2at6native18elementwise_kernelILi128ELi4EZNS0_15gpu_kernel_implIZZZNS0_26logit_backward_kernel_cudaERNS_18TensorIteratorBaseERKN3c106ScalarEENKUlvE_clEvENKUlvE2_clEvEUlNS5_8BFloat16ESB_E_EEvS4_RKT_EUliE_EEviT1_ --------------------------
	.section	.nv.constant0._ZN2at6native18elementwise_kernelILi128ELi4EZNS0_15gpu_kernel_implIZZZNS0_26logit_backward_kernel_cudaERNS_18TensorIteratorBaseERKN3c106ScalarEENKUlvE_clEvENKUlvE2_clEvEUlNS5_8BFloat16ESB_E_EEvS4_RKT_EUliE_EEviT1_,"a",@progbits
	.sectionflags	@""
	.align	4
.nv.constant0._ZN2at6native18elementwise_kernelILi128ELi4EZNS0_15gpu_kernel_implIZZZNS0_26logit_backward_kernel_cudaERNS_18TensorIteratorBaseERKN3c106ScalarEENKUlvE_clEvENKUlvE2_clEvEUlNS5_8BFloat16ESB_E_EEvS4_RKT_EUliE_EEviT1_:
	.zero		1552


//--------------------- .nv.constant0._ZN2at6native27unrolled_elementwise_kernelIZZZNS0_26logit_backward_kernel_cudaERNS_18TensorIteratorBaseERKN3c106ScalarEENKUlvE_clEvENKUlvE2_clEvEUlNS4_8BFloat16ESA_E_St5arrayIPcLm3EELi4E23TrivialOffsetCalculatorILi2EjESF_ILi1EjENS0_6memory12LoadWithCastILi2EEENSI_13StoreWithCastILi1EEEEEviT_T0_T2_T3_T4_T5_ --------------------------
	.section	.nv.constant0._ZN2at6native27unrolled_elementwise_kernelIZZZNS0_26logit_backward_kernel_cudaERNS_18TensorIteratorBaseERKN3c106ScalarEENKUlvE_clEvENKUlvE2_clEvEUlNS4_8BFloat16ESA_E_St5arrayIPcLm3EELi4E23TrivialOffsetCalculatorILi2EjESF_ILi1EjENS0_6memory12LoadWithCastILi2EEENSI_13StoreWithCastILi1EEEEEviT_T0_T2_T3_T4_T5_,"a",@progbits
	.sectionflags	@""
	.align	4
.nv.constant0._ZN2at6native27unrolled_elementwise_kernelIZZZNS0_26logit_backward_kernel_cudaERNS_18TensorIteratorBaseERKN3c106ScalarEENKUlvE_clEvENKUlvE2_clEvEUlNS4_8BFloat16ESA_E_St5arrayIPcLm3EELi4E23TrivialOffsetCalculatorILi2EjESF_ILi1EjENS0_6memory12LoadWithCastILi2EEENSI_13StoreWithCastILi1EEEEEviT_T0_T2_T3_T4_T5_:
	.zero		952


//--------------------- .nv.constant0._ZN2at6native18elementwise_kernelILi128ELi4EZNS0_22gpu_kernel_impl_nocastIZZZNS0_26logit_backward_kernel_cudaERNS_18TensorIteratorBaseERKN3c106ScalarEENKUlvE_clEvENKUlvE2_clEvEUlNS5_8BFloat16ESB_E_EEvS4_RKT_EUliE_EEviT1_ --------------------------
	.section	.nv.constant0._ZN2at6native18elementwise_kernelILi128ELi4EZNS0_22gpu_kernel_impl_nocastIZZZNS0_26logit_backward_kernel_cudaERNS_18TensorIteratorBaseERKN3c106ScalarEENKUlvE_clEvENKUlvE2_clEvEUlNS5_8BFloat16ESB_E_EEvS4_RKT_EUliE_EEviT1_,"a",@progbits
	.sectionflags	@""
	.align	4
.nv.constant0._ZN2at6native18elementwise_kernelILi128ELi4EZNS0_22gpu_kernel_impl_nocastIZZZNS0_26logit_backward_kernel_cudaERNS_18TensorIteratorBaseERKN3c106ScalarEENKUlvE_clEvENKUlvE2_clEvEUlNS5_8BFloat16ESB_E_EEvS4_RKT_EUliE_EEviT1_:
	.zero		1552


//--------------------- .nv.constant0._ZN2at6native27unrolled_elementwise_kernelIZZZNS0_26logit_backward_kernel_cudaERNS_18TensorIteratorBaseERKN3c106ScalarEENKUlvE_clEvENKUlvE2_clEvEUlNS4_8BFloat16ESA_E_St5arrayIPcLm3EELi4E23TrivialOffsetCalculatorILi2EjESF_ILi1EjENS0_6memory15LoadWithoutCastENSI_16StoreWithoutCastEEEviT_T0_T2_T3_T4_T5_ --------------------------
	.section	.nv.constant0._ZN2at6native27unrolled_elementwise_kernelIZZZNS0_26logit_backward_kernel_cudaERNS_18TensorIteratorBaseERKN3c106ScalarEENKUlvE_clEvENKUlvE2_clEvEUlNS4_8BFloat16ESA_E_St5arrayIPcLm3EELi4E23TrivialOffsetCalculatorILi2EjESF_ILi1EjENS0_6memory15LoadWithoutCastENSI_16StoreWithoutCastEEEviT_T0_T2_T3_T4_T5_,"a",@progbits
	.sectionflags	@""
	.align	4
.nv.constant0._ZN2at6native27unrolled_elementwise_kernelIZZZNS0_26logit_backward_kernel_cudaERNS_18TensorIteratorBaseERKN3c106ScalarEENKUlvE_clEvENKUlvE2_clEvEUlNS4_8BFloat16ESA_E_St5arrayIPcLm3EELi4E23TrivialOffsetCalculatorILi2EjESF_ILi1EjENS0_6memory15LoadWithoutCastENSI_16StoreWithoutCastEEEviT_T0_T2_T3_T4_T5_:
	.zero		932


//--------------------- .nv.constant0._ZN2at6native29vectorized_elementwise_kernelILi2EZZZNS0_26logit_backward_kernel_cudaERNS_18TensorIteratorBaseERKN3c106ScalarEENKUlvE_clEvENKUlvE2_clEvEUlNS4_8BFloat16ESA_E_St5arrayIPcLm3EEEEviT0_T1_ --------------------------
	.section	.nv.constant0._ZN2at6native29vectorized_elementwise_kernelILi2EZZZNS0_26logit_backward_kernel_cudaERNS_18TensorIteratorBaseERKN3c106ScalarEENKUlvE_clEvENKUlvE2_clEvEUlNS4_8BFloat16ESA_E_St5arrayIPcLm3EEEEviT0_T1_,"a",@progbits
	.sectionflags	@""
	.align	4
.nv.constant0._ZN2at6native29vectorized_elementwise_kernelILi2EZZZNS0_26logit_backward_kernel_cudaERNS_18TensorIteratorBaseERKN3c106ScalarEENKUlvE_clEvENKUlvE2_clEvEUlNS4_8BFloat16ESA_E_St5arrayIPcLm3EEEEviT0_T1_:
	.zero		928


//--------------------- .nv.constant0._ZN2at6native29vectorized_elementwise_kernelILi4EZZZNS0_26logit_backward_kernel_cudaERNS_18TensorIteratorBaseERKN3c106ScalarEENKUlvE_clEvENKUlvE2_clEvEUlNS4_8BFloat16ESA_E_St5arrayIPcLm3EEEEviT0_T1_ --------------------------
	.section	.nv.constant0._ZN2at6native29vectorized_elementwise_kernelILi4EZZZNS0_26logit_backward_kernel_cudaERNS_18TensorIteratorBaseERKN3c106ScalarEENKUlvE_clEvENKUlvE2_clEvEUlNS4_8BFloat16ESA_E_St5arrayIPcLm3EEEEviT0_T1_,"a",@progbits
	.sectionflags	@""
	.align	4
.nv.constant0._ZN2at6native29vectorized_elementwise_kernelILi4EZZZNS0_26logit_backward_kernel_cudaERNS_18TensorIteratorBaseERKN3c106ScalarEENKUlvE_clEvENKUlvE2_clEvEUlNS4_8BFloat16ESA_E_St5arrayIPcLm3EEEEviT0_T1_:
	.zero		928


//--------------------- .nv.constant0._ZN2at6native29vectorized_elementwise_kernelILi8EZZZNS0_26logit_backward_kernel_cudaERNS_18TensorIteratorBaseERKN3c106ScalarEENKUlvE_clEvENKUlvE2_clEvEUlNS4_8BFloat16ESA_E_St5arrayIPcLm3EEEEviT0_T1_ --------------------------
	.section	.nv.constant0._ZN2at6native29vectorized_elementwise_kernelILi8EZZZNS0_26logit_backward_kernel_cudaERNS_18TensorIteratorBaseERKN3c106ScalarEENKUlvE_clEvENKUlvE2_clEvEUlNS4_8BFloat16ESA_E_St5arrayIPcLm3EEEEviT0_T1_,"a",@progbits
	.sectionflags	@""
	.align	4
.nv.constant0._ZN2at6native29vectorized_elementwise_kernelILi8EZZZNS0_26logit_backward_kernel_cudaERNS_18TensorIteratorBaseERKN3c106ScalarEENKUlvE_clEvENKUlvE2_clEvEUlNS4_8BFloat16ESA_E_St5arrayIPcLm3EEEEviT0_T1_:
	.zero		928


//--------------------- .nv.constant0._ZN2at6native18elementwise_kernelILi128ELi4EZNS0_15gpu_kernel_implIZZZNS0_26logit_backward_kernel_cudaERNS_18TensorIteratorBaseERKN3c106ScalarEENKUlvE_clEvENKUlvE1_clEvEUlNS5_4HalfESB_E0_EEvS4_RKT_EUliE_EEviT1_ --------------------------
	.section	.nv.constant0._ZN2at6native18elementwise_kernelILi128ELi4EZNS0_15gpu_kernel_implIZZZNS0_26logit_backward_kernel_cudaERNS_18TensorIteratorBaseERKN3c106ScalarEENKUlvE_clEvENKUlvE1_clEvEUlNS5_4HalfESB_E0_EEvS4_RKT_EUliE_EEviT1_,"a",@progbits
	.sectionflags	@""
	.align	4
.nv.constant0._ZN2at6native18elementwise_kernelILi128ELi4EZNS0_15gpu_kernel_implIZZZNS0_26logit_backward_kernel_cudaERNS_18TensorIteratorBaseERKN3c106ScalarEENKUlvE_clEvENKUlvE1_clEvEUlNS5_4HalfESB_E0_EEvS4_RKT_EUliE_EEviT1_:
	.zero		1568


//--------------------- .nv.constant0._ZN2at6native27unrolled_elementwise_kernelIZZZNS0_26logit_backward_kernel_cudaERNS_18TensorIteratorBaseERKN3c106ScalarEENKUlvE_clEvENKUlvE1_clEvEUlNS4_4HalfESA_E0_St5arrayIPcLm3EELi4E23TrivialOffsetCalculatorILi2EjESF_ILi1EjENS0_6memory12LoadWithCastILi2EEENSI_13StoreWithCastILi1EEEEEviT_T0_T2_T3_T4_T5_ --------------------------
	.section	.nv.constant0._ZN2at6native27unrolled_elementwise_kernelIZZZNS0_26logit_backward_kernel_cudaERNS_18TensorIteratorBaseERKN3c106ScalarEENKUlvE_clEvENKUlvE1_clEvEUlNS4_4HalfESA_E0_St5arrayIPcLm3EELi4E23TrivialOffsetCalculatorILi2EjESF_ILi1EjENS0_6memory12LoadWithCastILi2EEENSI_13StoreWithCastILi1EEEEEviT_T0_T2_T3_T4_T5_,"a",@progbits
	.sectionflags	@""
	.align	4
.nv.constant0._ZN2at6native27unrolled_elementwise_kernelIZZZNS0_26logit_backward_kernel_cudaERNS_18TensorIteratorBaseERKN3c106ScalarEENKUlvE_clEvENKUlvE1_clEvEUlNS4_4HalfESA_E0_St5arrayIPcLm3EELi4E23TrivialOffsetCalculatorILi2EjESF_ILi1EjENS0_6memory12LoadWithCastILi2EEENSI_13StoreWithCastILi1EEEEEviT_T0_T2_T3_T4_T5_:
	.zero		968


//--------------------- .nv.constant0._ZN2at6native18elementwise_kernelILi128ELi4EZNS0_22gpu_kernel_impl_nocastIZZZNS0_26logit_backward_kernel_cudaERNS_18TensorIteratorBaseERKN3c106ScalarEENKUlvE_clEvENKUlvE1_clEvEUlNS5_4HalfESB_E0_EEvS4_RKT_EUliE_EEviT1_ --------------------------
	.section	.nv.constant0._ZN2at6native18elementwise_kernelILi128ELi4EZNS0_22gpu_kernel_impl_nocastIZZZNS0_26logit_backward_kernel_cudaERNS_18TensorIteratorBaseERKN3c106ScalarEENKUlvE_clEvENKUlvE1_clEvEUlNS5_4HalfESB_E0_EEvS4_RKT_EUliE_EEviT1_,"a",@progbits
	.sectionflags	@""
	.align	4
.nv.constant0._ZN2at6native18elementwise_kernelILi128ELi4EZNS0_22gpu_kernel_impl_nocastIZZZNS0_26logit_backward_kernel_cudaERNS_18TensorIteratorBaseERKN3c106ScalarEENKUlvE_clEvENKUlvE1_clEvEUlNS5_4HalfESB_E0_EEvS4_RKT_EUliE_EEviT1_:
	.zero		1560


//--------------------- .nv.constant0._ZN2at6native27unrolled_elementwise_kernelIZZZNS0_26logit_backward_kernel_cudaERNS_18TensorIteratorBaseERKN3c106ScalarEENKUlvE_clEvENKUlvE1_clEvEUlNS4_4HalfESA_E0_St5arrayIPcLm3EELi4E23TrivialOffsetCalculatorILi2EjESF_ILi1EjENS0_6memory15LoadWithoutCastENSI_16StoreWithoutCastEEEviT_T0_T2_T3_T4_T5_ --------------------------
	.section	.nv.constant0._ZN2at6native27unrolled_elementwise_kernelIZZZNS0_26logit_backward_kernel_cudaERNS_18TensorIteratorBaseERKN3c106ScalarEENKUlvE_clEvENKUlvE1_clEvEUlNS4_4HalfESA_E0_St5arrayIPcLm3EELi4E23TrivialOffsetCalculatorILi2EjESF_ILi1EjENS0_6memory15LoadWithoutCastENSI_16StoreWithoutCastEEEviT_T0_T2_T3_T4_T5_,"a",@progbits
	.sectionflags	@""
	.align	4
.nv.constant0._ZN2at6native27unrolled_elementwise_kernelIZZZNS0_26logit_backward_kernel_cudaERNS_18TensorIteratorBaseERKN3c106ScalarEENKUlvE_clEvENKUlvE1_clEvEUlNS4_4HalfESA_E0_St5arrayIPcLm3EELi4E23TrivialOffsetCalculatorILi2EjESF_ILi1EjENS0_6memory15LoadWithoutCastENSI_16StoreWithoutCastEEEviT_T0_T2_T3_T4_T5_:
	.zero		948


//--------------------- .nv.constant0._ZN2at6native29vectorized_elementwise_kernelILi2EZZZNS0_26logit_backward_kernel_cudaERNS_18TensorIteratorBaseERKN3c106ScalarEENKUlvE_clEvENKUlvE1_clEvEUlNS4_4HalfESA_E0_St5arrayIPcLm3EEEEviT0_T1_ --------------------------
	.section	.nv.constant0._ZN2at6native29vectorized_elementwise_kernelILi2EZZZNS0_26logit_backward_kernel_cudaERNS_18TensorIteratorBaseERKN3c106ScalarEENKUlvE_clEvENKUlvE1_clEvEUlNS4_4HalfESA_E0_St5arrayIPcLm3EEEEviT0_T1_,"a",@progbits
	.sectionflags	@""
	.align	4
.nv.constant0._ZN2at6native29vectorized_elementwise_kernelILi2EZZZNS0_26logit_backward_kernel_cudaERNS_18TensorIteratorBaseERKN3c106ScalarEENKUlvE_clEvENKUlvE1_clEvEUlNS4_4HalfESA_E0_St5arrayIPcLm3EEEEviT0_T1_:
	.zero		944


//--------------------- .nv.constant0._ZN2at6native29vectorized_elementwise_kernelILi4EZZZNS0_26logit_backward_kernel_cudaERNS_18TensorIteratorBaseERKN3c106ScalarEENKUlvE_clEvENKUlvE1_clEvEUlNS4_4HalfESA_E0_St5arrayIPcLm3EEEEviT0_T1_ --------------------------
	.section	.nv.constant0._ZN2at6native29vectorized_elementwise_kernelILi4EZZZNS0_26logit_backward_kernel_cudaERNS_18TensorIteratorBaseERKN3c106ScalarEENKUlvE_clEvENKUlvE1_clEvEUlNS4_4HalfESA_E0_St5arrayIPcLm3EEEEviT0_T1_,"a",@progbits
	.sectionflags	@""
	.align	4
.nv.constant0._ZN2at6native29vectorized_elementwise_kernelILi4EZZZNS0_26logit_backward_kernel_cudaERNS_18TensorIteratorBaseERKN3c106ScalarEENKUlvE_clEvENKUlvE1_clEvEUlNS4_4HalfESA_E0_St5arrayIPcLm3EEEEviT0_T1_:
	.zero		944


//--------------------- .nv.constant0._ZN2at6native29vectorized_elementwise_kernelILi8EZZZNS0_26logit_backward_kernel_cudaERNS_18TensorIteratorBaseERKN3c106ScalarEENKUlvE_clEvENKUlvE1_clEvEUlNS4_4HalfESA_E0_St5arrayIPcLm3EEEEviT0_T1_ --------------------------
	.section	.nv.constant0._ZN2at6native29vectorized_elementwise_kernelILi8EZZZNS0_26logit_backward_kernel_cudaERNS_18TensorIteratorBaseERKN3c106ScalarEENKUlvE_clEvENKUlvE1_clEvEUlNS4_4HalfESA_E0_St5arrayIPcLm3EEEEviT0_T1_,"a",@progbits
	.sectionflags	@""
	.align	4
.nv.constant0._ZN2at6native29vectorized_elementwise_kernelILi8EZZZNS0_26logit_backward_kernel_cudaERNS_18TensorIteratorBaseERKN3c106ScalarEENKUlvE_clEvENKUlvE1_clEvEUlNS4_4HalfESA_E0_St5arrayIPcLm3EEEEviT0_T1_:
	.zero		944


//--------------------- .nv.constant0._ZN2at6native18elementwise_kernelILi128ELi4EZNS0_15gpu_kernel_implIZZZNS0_26logit_backward_kernel_cudaERNS_18TensorIteratorBaseERKN3c106ScalarEENKUlvE_clEvENKUlvE1_clEvEUlNS5_4HalfESB_E_EEvS4_RKT_EUliE_EEviT1_ --------------------------
	.section	.nv.constant0._ZN2at6native18elementwise_kernelILi128ELi4EZNS0_15gpu_kernel_implIZZZNS0_26logit_backward_kernel_cudaERNS_18TensorIteratorBaseERKN3c106ScalarEENKUlvE_clEvENKUlvE1_clEvEUlNS5_4HalfESB_E_EEvS4_RKT_EUliE_EEviT1_,"a",@progbits
	.sectionflags	@""
	.align	4
.nv.constant0._ZN2at6native18elementwise_kernelILi128ELi4EZNS0_15gpu_kernel_implIZZZNS0_26logit_backward_kernel_cudaERNS_18TensorIteratorBaseERKN3c106ScalarEENKUlvE_clEvENKUlvE1_clEvEUlNS5_4HalfESB_E_EEvS4_RKT_EUliE_EEviT1_:
	.zero		1552


//--------------------- .nv.constant0._ZN2at6native27unrolled_elementwise_kernelIZZZNS0_26logit_backward_kernel_cudaERNS_18TensorIteratorBaseERKN3c106ScalarEENKUlvE_clEvENKUlvE1_clEvEUlNS4_4HalfESA_E_St5arrayIPcLm3EELi4E23TrivialOffsetCalculatorILi2EjESF_ILi1EjENS0_6memory12LoadWithCastILi2EEENSI_13StoreWithCastILi1EEEEEviT_T0_T2_T3_T4_T5_ --------------------------
	.section	.nv.constant0._ZN2at6native27unrolled_elementwise_kernelIZZZNS0_26logit_backward_kernel_cudaERNS_18TensorIteratorBaseERKN3c106ScalarEENKUlvE_clEvENKUlvE1_clEvEUlNS4_4HalfESA_E_St5arrayIPcLm3EELi4E23TrivialOffsetCalculatorILi2EjESF_ILi1EjENS0_6memory12LoadWithCastILi2EEENSI_13StoreWithCastILi1EEEEEviT_T0_T2_T3_T4_T5_,"a",@progbits
	.sectionflags	@""
	.align	4
.nv.constant0._ZN2at6native27unrolled_elementwise_kernelIZZZNS0_26logit_backward_kernel_cudaERNS_18TensorIteratorBaseERKN3c106ScalarEENKUlvE_clEvENKUlvE1_clEvEUlNS4_4HalfESA_E_St5arrayIPcLm3EELi4E23TrivialOffsetCalculatorILi2EjESF_ILi1EjENS0_6memory12LoadWithCastILi2EEENSI_13StoreWithCastILi1EEEEEviT_T0_T2_T3_T4_T5_:
	.zero		952


//--------------------- .nv.constant0._ZN2at6native18elementwise_kernelILi128ELi4EZNS0_22gpu_kernel_impl_nocastIZZZNS0_26logit_backward_kernel_cudaERNS_18TensorIteratorBaseERKN3c106ScalarEENKUlvE_clEvENKUlvE1_clEvEUlNS5_4HalfESB_E_EEvS4_RKT_EUliE_EEviT1_ --------------------------
	.section	.nv.constant0._ZN2at6native18elementwise_kernelILi128ELi4EZNS0_22gpu_kernel_impl_nocastIZZZNS0_26logit_backward_kernel_cudaERNS_18TensorIteratorBaseERKN3c106ScalarEENKUlvE_clEvENKUlvE1_clEvEUlNS5_4HalfESB_E_EEvS4_RKT_EUliE_EEviT1_,"a",@progbits
	.sectionflags	@""
	.align	4
.nv.constant0._ZN2at6native18elementwise_kernelILi128ELi4EZNS0_22gpu_kernel_impl_nocastIZZZNS0_26logit_backward_kernel_cudaERNS_18TensorIteratorBaseERKN3c106ScalarEENKUlvE_clEvENKUlvE1_clEvEUlNS5_4HalfESB_E_EEvS4_RKT_EUliE_EEviT1_:
	.zero		1552


//--------------------- .nv.constant0._ZN2at6native27unrolled_elementwise_kernelIZZZNS0_26logit_backward_kernel_cudaERNS_18TensorIteratorBaseERKN3c106ScalarEENKUlvE_clEvENKUlvE1_clEvEUlNS4_4HalfESA_E_St5arrayIPcLm3EELi4E23TrivialOffsetCalculatorILi2EjESF_ILi1EjENS0_6memory15LoadWithoutCastENSI_16StoreWithoutCastEEEviT_T0_T2_T3_T4_T5_ --------------------------
	.section	.nv.constant0._ZN2at6native27unrolled_elementwise_kernelIZZZNS0_26logit_backward_kernel_cudaERNS_18TensorIteratorBaseERKN3c106ScalarEENKUlvE_clEvENKUlvE1_clEvEUlNS4_4HalfESA_E_St5arrayIPcLm3EELi4E23TrivialOffsetCalculatorILi2EjESF_ILi1EjENS0_6memory15LoadWithoutCastENSI_16StoreWithoutCastEEEviT_T0_T2_T3_T4_T5_,"a",@progbits
	.sectionflags	@""
	.align	4
.nv.constant0._ZN2at6native27unrolled_elementwise_kernelIZZZNS0_26logit_backward_kernel_cudaERNS_18TensorIteratorBaseERKN3c106ScalarEENKUlvE_clEvENKUlvE1_clEvEUlNS4_4HalfESA_E_St5arrayIPcLm3EELi4E23TrivialOffsetCalculatorILi2EjESF_ILi1EjENS0_6memory15LoadWithoutCastENSI_16StoreWithoutCastEEEviT_T0_T2_T3_T4_T5_:
	.zero		932


//--------------------- .nv.constant0._ZN2at6native29vectorized_elementwise_kernelILi2EZZZNS0_26logit_backward_kernel_cudaERNS_18TensorIteratorBaseERKN3c106ScalarEENKUlvE_clEvENKUlvE1_clEvEUlNS4_4HalfESA_E_St5arrayIPcLm3EEEEviT0_T1_ --------------------------
	.section	.nv.constant0._ZN2at6native29vectorized_elementwise_kernelILi2EZZZNS0_26logit_backward_kernel_cudaERNS_18TensorIteratorBaseERKN3c106ScalarEENKUlvE_clEvENKUlvE1_clEvEUlNS4_4HalfESA_E_St5arrayIPcLm3EEEEviT0_T1_,"a",@progbits
	.sectionflags	@""
	.align	4
.nv.constant0._ZN2at6native29vectorized_elementwise_kernelILi2EZZZNS0_26logit_backward_kernel_cudaERNS_18TensorIteratorBaseERKN3c106ScalarEENKUlvE_clEvENKUlvE1_clEvEUlNS4_4HalfESA_E_St5arrayIPcLm3EEEEviT0_T1_:
	.zero		928


//--------------------- .nv.constant0._ZN2at6native29vectorized_elementwise_kernelILi4EZZZNS0_26logit_backward_kernel_cudaERNS_18TensorIteratorBaseERKN3c106ScalarEENKUlvE_clEvENKUlvE1_clEvEUlNS4_4HalfESA_E_St5arrayIPcLm3EEEEviT0_T1_ --------------------------
	.section	.nv.constant0._ZN2at6native29vectorized_elementwise_kernelILi4EZZZNS0_26logit_backward_kernel_cudaERNS_18TensorIteratorBaseERKN3c106ScalarEENKUlvE_clEvENKUlvE1_clEvEUlNS4_4HalfESA_E_St5arrayIPcLm3EEEEviT0_T1_,"a",@progbits
	.sectionflags	@""
	.align	4
.nv.constant0._ZN2at6native29vectorized_elementwise_kernelILi4EZZZNS0_26logit_backward_kernel_cudaERNS_18TensorIteratorBaseERKN3c106ScalarEENKUlvE_clEvENKUlvE1_clEvEUlNS4_4HalfESA_E_St5arrayIPcLm3EEEEviT0_T1_:
	.zero		928


//--------------------- .nv.constant0._ZN2at6native29vectorized_elementwise_kernelILi8EZZZNS0_26logit_backward_kernel_cudaERNS_18TensorIteratorBaseERKN3c106ScalarEENKUlvE_clEvENKUlvE1_clEvEUlNS4_4HalfESA_E_St5arrayIPcLm3EEEEviT0_T1_ --------------------------
	.section	.nv.constant0._ZN2at6native29vectorized_elementwise_kernelILi8EZZZNS0_26logit_backward_kernel_cudaERNS_18TensorIteratorBaseERKN3c106ScalarEENKUlvE_clEvENKUlvE1_clEvEUlNS4_4HalfESA_E_St5arrayIPcLm3EEEEviT0_T1_,"a",@progbits
	.sectionflags	@""
	.align	4
.nv.constant0._ZN2at6native29vectorized_elementwise_kernelILi8EZZZNS0_26logit_backward_kernel_cudaERNS_18TensorIteratorBaseERKN3c106ScalarEENKUlvE_clEvENKUlvE1_clEvEUlNS4_4HalfESA_E_St5arrayIPcLm3EEEEviT0_T1_:
	.zero		928


//--------------------- .nv.constant0._ZN2at6native18elementwise_kernelILi128ELi4EZNS0_15gpu_kernel_implIZZZNS0_26logit_backward_kernel_cudaERNS_18TensorIteratorBaseERKN3c106ScalarEENKUlvE_clEvENKUlvE0_clEvEUlffE0_EEvS4_RKT_EUliE_EEviT1_ --------------------------
	.section	.nv.constant0._ZN2at6native18elementwise_kernelILi128ELi4EZNS0_15gpu_kernel_implIZZZNS0_26logit_backward_kernel_cudaERNS_18TensorIteratorBaseERKN3c106ScalarEENKUlvE_clEvENKUlvE0_clEvEUlffE0_EEvS4_RKT_EUliE_EEviT1_,"a",@progbits
	.sectionflags	@""
	.align	4
.nv.constant0._ZN2at6native18elementwise_kernelILi128ELi4EZNS0_15gpu_kernel_implIZZZNS0_26logit_backward_kernel_cudaERNS_18TensorIteratorBaseERKN3c106ScalarEENKUlvE_clEvENKUlvE0_clEvEUlffE0_EEvS4_RKT_EUliE_EEviT1_:
	.zero		1568


//--------------------- .nv.constant0._ZN2at6native27unrolled_elementwise_kernelIZZZNS0_26logit_backward_kernel_cudaERNS_18TensorIteratorBaseERKN3c106ScalarEENKUlvE_clEvENKUlvE0_clEvEUlffE0_St5arrayIPcLm3EELi4E23TrivialOffsetCalculatorILi2EjESE_ILi1EjENS0_6memory12LoadWithCastILi2EEENSH_13StoreWithCastILi1EEEEEviT_T0_T2_T3_T4_T5_ --------------------------
	.section	.nv.constant0._ZN2at6native27unrolled_elementwise_kernelIZZZNS0_26logit_backward_kernel_cudaERNS_18TensorIteratorBaseERKN3c106ScalarEENKUlvE_clEvENKUlvE0_clEvEUlffE0_St5arrayIPcLm3EELi4E23TrivialOffsetCalculatorILi2EjESE_ILi1EjENS0_6memory12LoadWithCastILi2EEENSH_13StoreWithCastILi1EEEEEviT_T0_T2_T3_T4_T5_,"a",@progbits
	.sectionflags	@""
	.align	4
.nv.constant0._ZN2at6native27unrolled_elementwise_kernelIZZZNS0_26logit_backward_kernel_cudaERNS_18TensorIteratorBaseERKN3c106ScalarEENKUlvE_clEvENKUlvE0_clEvEUlffE0_St5arrayIPcLm3EELi4E23TrivialOffsetCalculatorILi2EjESE_ILi1EjENS0_6memory12LoadWithCastILi2EEENSH_13StoreWithCastILi1EEEEEviT_T0_T2_T3_T4_T5_:
	.zero		968


//--------------------- .nv.constant0._ZN2at6native18elementwise_kernelILi128ELi2EZNS0_22gpu_kernel_impl_nocastIZZZNS0_26logit_backward_kernel_cudaERNS_18TensorIteratorBaseERKN3c106ScalarEENKUlvE_clEvENKUlvE0_clEvEUlffE0_EEvS4_RKT_EUliE_EEviT1_ --------------------------
	.section	.nv.constant0._ZN2at6native18elementwise_kernelILi128ELi2EZNS0_22gpu_kernel_impl_nocastIZZZNS0_26logit_backward_kernel_cudaERNS_18TensorIteratorBaseERKN3c106ScalarEENKUlvE_clEvENKUlvE0_clEvEUlffE0_EEvS4_RKT_EUliE_EEviT1_,"a",@progbits
	.sectionflags	@""
	.align	4
.nv.constant0._ZN2at6native18elementwise_kernelILi128ELi2EZNS0_22gpu_kernel_impl_nocastIZZZNS0_26logit_backward_kernel_cudaERNS_18TensorIteratorBaseERKN3c106ScalarEENKUlvE_clEvENKUlvE0_clEvEUlffE0_EEvS4_RKT_EUliE_EEviT1_:
	.zero		1560


//--------------------- .nv.constant0._ZN2at6native27unrolled_elementwise_kernelIZZZNS0_26logit_backward_kernel_cudaERNS_18TensorIteratorBaseERKN3c106ScalarEENKUlvE_clEvENKUlvE0_clEvEUlffE0_St5arrayIPcLm3EELi4E23TrivialOffsetCalculatorILi2EjESE_ILi1EjENS0_6memory15LoadWithoutCastENSH_16StoreWithoutCastEEEviT_T0_T2_T3_T4_T5_ --------------------------
	.section	.nv.constant0._ZN2at6native27unrolled_elementwise_kernelIZZZNS0_26logit_backward_kernel_cudaERNS_18TensorIteratorBaseERKN3c106ScalarEENKUlvE_clEvENKUlvE0_clEvEUlffE0_St5arrayIPcLm3EELi4E23TrivialOffsetCalculatorILi2EjESE_ILi1EjENS0_6memory15LoadWithoutCastENSH_16StoreWithoutCastEEEviT_T0_T2_T3_T4_T5_,"a",@progbits
	.sectionflags	@""
	.align	4
.nv.constant0._ZN2at6native27unrolled_elementwise_kernelIZZZNS0_26logit_backward_kernel_cudaERNS_18TensorIteratorBaseERKN3c106ScalarEENKUlvE_clEvENKUlvE0_clEvEUlffE0_St5arrayIPcLm3EELi4E23TrivialOffsetCalculatorILi2EjESE_ILi1EjENS0_6memory15LoadWithoutCastENSH_16StoreWithoutCastEEEviT_T0_T2_T3_T4_T5_:
	.zero		948


//--------------------- .nv.constant0._ZN2at6native29vectorized_elementwise_kernelILi2EZZZNS0_26logit_backward_kernel_cudaERNS_18TensorIteratorBaseERKN3c106ScalarEENKUlvE_clEvENKUlvE0_clEvEUlffE0_St5arrayIPcLm3EEEEviT0_T1_ --------------------------
	.section	.nv.constant0._ZN2at6native29vectorized_elementwise_kernelILi2EZZZNS0_26logit_backward_kernel_cudaERNS_18TensorIteratorBaseERKN3c106ScalarEENKUlvE_clEvENKUlvE0_clEvEUlffE0_St5arrayIPcLm3EEEEviT0_T1_,"a",@progbits
	.sectionflags	@""
	.align	4
.nv.constant0._ZN2at6native29vectorized_elementwise_kernelILi2EZZZNS0_26logit_backward_kernel_cudaERNS_18TensorIteratorBaseERKN3c106ScalarEENKUlvE_clEvENKUlvE0_clEvEUlffE0_St5arrayIPcLm3EEEEviT0_T1_:
	.zero		944


//--------------------- .nv.constant0._ZN2at6native29vectorized_elementwise_kernelILi4EZZZNS0_26logit_backward_kernel_cudaERNS_18TensorIteratorBaseERKN3c106ScalarEENKUlvE_clEvENKUlvE0_clEvEUlffE0_St5arrayIPcLm3EEEEviT0_T1_ --------------------------
	.section	.nv.constant0._ZN2at6native29vectorized_elementwise_kernelILi4EZZZNS0_26logit_backward_kernel_cudaERNS_18TensorIteratorBaseERKN3c106ScalarEENKUlvE_clEvENKUlvE0_clEvEUlffE0_St5arrayIPcLm3EEEEviT0_T1_,"a",@progbits
	.sectionflags	@""
	.align	4
.nv.constant0._ZN2at6native29vectorized_elementwise_kernelILi4EZZZNS0_26logit_backward_kernel_cudaERNS_18TensorIteratorBaseERKN3c106ScalarEENKUlvE_clEvENKUlvE0_clEvEUlffE0_St5arrayIPcLm3EEEEviT0_T1_:
	.zero		944


//--------------------- .nv.constant0._ZN2at6native29vectorized_elementwise_kernelILi8EZZZNS0_26logit_backward_kernel_cudaERNS_18TensorIteratorBaseERKN3c106ScalarEENKUlvE_clEvENKUlvE0_clEvEUlffE0_St5arrayIPcLm3EEEEviT0_T1_ --------------------------
	.section	.nv.constant0._ZN2at6native29vectorized_elementwise_kernelILi8EZZZNS0_26logit_backward_kernel_cudaERNS_18TensorIteratorBaseERKN3c106ScalarEENKUlvE_clEvENKUlvE0_clEvEUlffE0_St5arrayIPcLm3EEEEviT0_T1_,"a",@progbits
	.sectionflags	@""
	.align	4
.nv.constant0._ZN2at6native29vectorized_elementwise_kernelILi8EZZZNS0_26logit_backward_kernel_cudaERNS_18TensorIteratorBaseERKN3c106ScalarEENKUlvE_clEvENKUlvE0_clEvEUlffE0_St5arrayIPcLm3EEEEviT0_T1_:
	.zero		944


//--------------------- .nv.constant0._ZN2at6native18elementwise_kernelILi128ELi4EZNS0_15gpu_kernel_implIZZZNS0_26logit_backward_kernel_cudaERNS_18TensorIteratorBaseERKN3c106ScalarEENKUlvE_clEvENKUlvE0_clEvEUlffE_EEvS4_RKT_EUliE_EEviT1_ --------------------------
	.section	.nv.constant0._ZN2at6native18elementwise_kernelILi128ELi4EZNS0_15gpu_kernel_implIZZZNS0_26logit_backward_kernel_cudaERNS_18TensorIteratorBaseERKN3c106ScalarEENKUlvE_clEvENKUlvE0_clEvEUlffE_EEvS4_RKT_EUliE_EEviT1_,"a",@progbits
	.sectionflags	@""
	.align	4
.nv.constant0._ZN2at6native18elementwise_kernelILi128ELi4EZNS0_15gpu_kernel_implIZZZNS0_26logit_backward_kernel_cudaERNS_18TensorIteratorBaseERKN3c106ScalarEENKUlvE_clEvENKUlvE0_clEvEUlffE_EEvS4_RKT_EUliE_EEviT1_:
	.zero		1552


//--------------------- .nv.constant0._ZN2at6native27unrolled_elementwise_kernelIZZZNS0_26logit_backward_kernel_cudaERNS_18TensorIteratorBaseERKN3c106ScalarEENKUlvE_clEvENKUlvE0_clEvEUlffE_St5arrayIPcLm3EELi4E23TrivialOffsetCalculatorILi2EjESE_ILi1EjENS0_6memory12LoadWithCastILi2EEENSH_13StoreWithCastILi1EEEEEviT_T0_T2_T3_T4_T5_ --------------------------
	.section	.nv.constant0._ZN2at6native27unrolled_elementwise_kernelIZZZNS0_26logit_backward_kernel_cudaERNS_18TensorIteratorBaseERKN3c106ScalarEENKUlvE_clEvENKUlvE0_clEvEUlffE_St5arrayIPcLm3EELi4E23TrivialOffsetCalculatorILi2EjESE_ILi1EjENS0_6memory12LoadWithCastILi2EEENSH_13StoreWithCastILi1EEEEEviT_T0_T2_T3_T4_T5_,"a",@progbits
	.sectionflags	@""
	.align	4
.nv.constant0._ZN2at6native27unrolled_elementwise_kernelIZZZNS0_26logit_backward_kernel_cudaERNS_18TensorIteratorBaseERKN3c106ScalarEENKUlvE_clEvENKUlvE0_clEvEUlffE_St5arrayIPcLm3EELi4E23TrivialOffsetCalculatorILi2EjESE_ILi1EjENS0_6memory12LoadWithCastILi2EEENSH_13StoreWithCastILi1EEEEEviT_T0_T2_T3_T4_T5_:
	.zero		952


//--------------------- .nv.constant0._ZN2at6native18elementwise_kernelILi128ELi2EZNS0_22gpu_kernel_impl_nocastIZZZNS0_26logit_backward_kernel_cudaERNS_18TensorIteratorBaseERKN3c106ScalarEENKUlvE_clEvENKUlvE0_clEvEUlffE_EEvS4_RKT_EUliE_EEviT1_ --------------------------
	.section	.nv.constant0._ZN2at6native18elementwise_kernelILi128ELi2EZNS0_22gpu_kernel_impl_nocastIZZZNS0_26logit_backward_kernel_cudaERNS_18TensorIteratorBaseERKN3c106ScalarEENKUlvE_clEvENKUlvE0_clEvEUlffE_EEvS4_RKT_EUliE_EEviT1_,"a",@progbits
	.sectionflags	@""
	.align	4
.nv.constant0._ZN2at6native18elementwise_kernelILi128ELi2EZNS0_22gpu_kernel_impl_nocastIZZZNS0_26logit_backward_kernel_cudaERNS_18TensorIteratorBaseERKN3c106ScalarEENKUlvE_clEvENKUlvE0_clEvEUlffE_EEvS4_RKT_EUliE_EEviT1_:
	.zero		1552


//--------------------- .nv.constant0._ZN2at6native27unrolled_elementwise_kernelIZZZNS0_26logit_backward_kernel_cudaERNS_18TensorIteratorBaseERKN3c106ScalarEENKUlvE_clEvENKUlvE0_clEvEUlffE_St5arrayIPcLm3EELi4E23TrivialOffsetCalculatorILi2EjESE_ILi1EjENS0_6memory15LoadWithoutCastENSH_16StoreWithoutCastEEEviT_T0_T2_T3_T4_T5_ --------------------------
	.section	.nv.constant0._ZN2at6native27unrolled_elementwise_kernelIZZZNS0_26logit_backward_kernel_cudaERNS_18TensorIteratorBaseERKN3c106ScalarEENKUlvE_clEvENKUlvE0_clEvEUlffE_St5arrayIPcLm3EELi4E23TrivialOffsetCalculatorILi2EjESE_ILi1EjENS0_6memory15LoadWithoutCastENSH_16StoreWithoutCastEEEviT_T0_T2_T3_T4_T5_,"a",@progbits
	.sectionflags	@""
	.align	4
.nv.constant0._ZN2at6native27unrolled_elementwise_kernelIZZZNS0_26logit_backward_kernel_cudaERNS_18TensorIteratorBaseERKN3c106ScalarEENKUlvE_clEvENKUlvE0_clEvEUlffE_St5arrayIPcLm3EELi4E23TrivialOffsetCalculatorILi2EjESE_ILi1EjENS0_6memory15LoadWithoutCastENSH_16StoreWithoutCastEEEviT_T0_T2_T3_T4_T5_:
	.zero		932


//--------------------- .nv.constant0._ZN2at6native29vectorized_elementwise_kernelILi2EZZZNS0_26logit_backward_kernel_cudaERNS_18TensorIteratorBaseERKN3c106ScalarEENKUlvE_clEvENKUlvE0_clEvEUlffE_St5arrayIPcLm3EEEEviT0_T1_ --------------------------
	.section	.nv.constant0._ZN2at6native29vectorized_elementwise_kernelILi2EZZZNS0_26logit_backward_kernel_cudaERNS_18TensorIteratorBaseERKN3c106ScalarEENKUlvE_clEvENKUlvE0_clEvEUlffE_St5arrayIPcLm3EEEEviT0_T1_,"a",@progbits
	.sectionflags	@""
	.align	4
.nv.constant0._ZN2at6native29vectorized_elementwise_kernelILi2EZZZNS0_26logit_backward_kernel_cudaERNS_18TensorIteratorBaseERKN3c106ScalarEENKUlvE_clEvENKUlvE0_clEvEUlffE_St5arrayIPcLm3EEEEviT0_T1_:
	.zero		928


//--------------------- .nv.constant0._ZN2at6native29vectorized_elementwise_kernelILi4EZZZNS0_26logit_backward_kernel_cudaERNS_18TensorIteratorBaseERKN3c106ScalarEENKUlvE_clEvENKUlvE0_clEvEUlffE_St5arrayIPcLm3EEEEviT0_T1_ --------------------------
	.section	.nv.constant0._ZN2at6native29vectorized_elementwise_kernelILi4EZZZNS0_26logit_backward_kernel_cudaERNS_18TensorIteratorBaseERKN3c106ScalarEENKUlvE_clEvENKUlvE0_clEvEUlffE_St5arrayIPcLm3EEEEviT0_T1_,"a",@progbits
	.sectionflags	@""
	.align	4
.nv.constant0._ZN2at6native29vectorized_elementwise_kernelILi4EZZZNS0_26logit_backward_kernel_cudaERNS_18TensorIteratorBaseERKN3c106ScalarEENKUlvE_clEvENKUlvE0_clEvEUlffE_St5arrayIPcLm3EEEEviT0_T1_:
	.zero		928


//--------------------- .nv.constant0._ZN2at6native29vectorized_elementwise_kernelILi8EZZZNS0_26logit_backward_kernel_cudaERNS_18TensorIteratorBaseERKN3c106ScalarEENKUlvE_clEvENKUlvE0_clEvEUlffE_St5arrayIPcLm3EEEEviT0_T1_ --------------------------
	.section	.nv.constant0._ZN2at6native29vectorized_elementwise_kernelILi8EZZZNS0_26logit_backward_kernel_cudaERNS_18TensorIteratorBaseERKN3c106ScalarEENKUlvE_clEvENKUlvE0_clEvEUlffE_St5arrayIPcLm3EEEEviT0_T1_,"a",@progbits
	.sectionflags	@""
	.align	4
.nv.constant0._ZN2at6native29vectorized_elementwise_kernelILi8EZZZNS0_26logit_backward_kernel_cudaERNS_18TensorIteratorBaseERKN3c106ScalarEENKUlvE_clEvENKUlvE0_clEvEUlffE_St5arrayIPcLm3EEEEviT0_T1_:
	.zero		928


//--------------------- .nv.constant0._ZN2at6native18elementwise_kernelILi128ELi4EZNS0_15gpu_kernel_implIZZZNS0_26logit_backward_kernel_cudaERNS_18TensorIteratorBaseERKN3c106ScalarEENKUlvE_clEvENKUlvE_clEvEUlddE0_EEvS4_RKT_EUliE_EEviT1_ --------------------------
	.section	.nv.constant0._ZN2at6native18elementwise_kernelILi128ELi4EZNS0_15gpu_kernel_implIZZZNS0_26logit_backward_kernel_cudaERNS_18TensorIteratorBaseERKN3c106ScalarEENKUlvE_clEvENKUlvE_clEvEUlddE0_EEvS4_RKT_EUliE_EEviT1_,"a",@progbits
	.sectionflags	@""
	.align	4
.nv.constant0._ZN2at6native18elementwise_kernelILi128ELi4EZNS0_15gpu_kernel_implIZZZNS0_26logit_backward_kernel_cudaERNS_18TensorIteratorBaseERKN3c106ScalarEENKUlvE_clEvENKUlvE_clEvEUlddE0_EEvS4_RKT_EUliE_EEviT1_:
	.zero		1576


//--------------------- .nv.constant0._ZN2at6native27unrolled_elementwise_kernelIZZZNS0_26logit_backward_kernel_cudaERNS_18TensorIteratorBaseERKN3c106ScalarEENKUlvE_clEvENKUlvE_clEvEUlddE0_St5arrayIPcLm3EELi4E23TrivialOffsetCalculatorILi2EjESE_ILi1EjENS0_6memory12LoadWithCastILi2EEENSH_13StoreWithCastILi1EEEEEviT_T0_T2_T3_T4_T5_ --------------------------
	.section	.nv.constant0._ZN2at6native27unrolled_elementwise_kernelIZZZNS0_26logit_backward_kernel_cudaERNS_18TensorIteratorBaseERKN3c106ScalarEENKUlvE_clEvENKUlvE_clEvEUlddE0_St5arrayIPcLm3EELi4E23TrivialOffsetCalculatorILi2EjESE_ILi1EjENS0_6memory12LoadWithCastILi2EEENSH_13StoreWithCastILi1EEEEEviT_T0_T2_T3_T4_T5_,"a",@progbits
	.sectionflags	@""
	.align	4
.nv.constant0._ZN2at6native27unrolled_elementwise_kernelIZZZNS0_26logit_backward_kernel_cudaERNS_18TensorIteratorBaseERKN3c106ScalarEENKUlvE_clEvENKUlvE_clEvEUlddE0_St5arrayIPcLm3EELi4E23TrivialOffsetCalculatorILi2EjESE_ILi1EjENS0_6memory12LoadWithCastILi2EEENSH_13StoreWithCastILi1EEEEEviT_T0_T2_T3_T4_T5_:
	.zero		976


//--------------------- .nv.constant0._ZN2at6native18elementwise_kernelILi128ELi2EZNS0_22gpu_kernel_impl_nocastIZZZNS0_26logit_backward_kernel_cudaERNS_18TensorIteratorBaseERKN3c106ScalarEENKUlvE_clEvENKUlvE_clEvEUlddE0_EEvS4_RKT_EUliE_EEviT1_ --------------------------
	.section	.nv.constant0._ZN2at6native18elementwise_kernelILi128ELi2EZNS0_22gpu_kernel_impl_nocastIZZZNS0_26logit_backward_kernel_cudaERNS_18TensorIteratorBaseERKN3c106ScalarEENKUlvE_clEvENKUlvE_clEvEUlddE0_EEvS4_RKT_EUliE_EEviT1_,"a",@progbits
	.sectionflags	@""
	.align	4
.nv.constant0._ZN2at6native18elementwise_kernelILi128ELi2EZNS0_22gpu_kernel_impl_nocastIZZZNS0_26logit_backward_kernel_cudaERNS_18TensorIteratorBaseERKN3c106ScalarEENKUlvE_clEvENKUlvE_clEvEUlddE0_EEvS4_RKT_EUliE_EEviT1_:
	.zero		1568


//--------------------- .nv.constant0._ZN2at6native27unrolled_elementwise_kernelIZZZNS0_26logit_backward_kernel_cudaERNS_18TensorIteratorBaseERKN3c106ScalarEENKUlvE_clEvENKUlvE_clEvEUlddE0_St5arrayIPcLm3EELi4E23TrivialOffsetCalculatorILi2EjESE_ILi1EjENS0_6memory15LoadWithoutCastENSH_16StoreWithoutCastEEEviT_T0_T2_T3_T4_T5_ --------------------------
	.section	.nv.constant0._ZN2at6native27unrolled_elementwise_kernelIZZZNS0_26logit_backward_kernel_cudaERNS_18TensorIteratorBaseERKN3c106ScalarEENKUlvE_clEvENKUlvE_clEvEUlddE0_St5arrayIPcLm3EELi4E23TrivialOffsetCalculatorILi2EjESE_ILi1EjENS0_6memory15LoadWithoutCastENSH_16StoreWithoutCastEEEviT_T0_T2_T3_T4_T5_,"a",@progbits
	.sectionflags	@""
	.align	4
.nv.constant0._ZN2at6native27unrolled_elementwise_kernelIZZZNS0_26logit_backward_kernel_cudaERNS_18TensorIteratorBaseERKN3c106ScalarEENKUlvE_clEvENKUlvE_clEvEUlddE0_St5arrayIPcLm3EELi4E23TrivialOffsetCalculatorILi2EjESE_ILi1EjENS0_6memory15LoadWithoutCastENSH_16StoreWithoutCastEEEviT_T0_T2_T3_T4_T5_:
	.zero		956


//--------------------- .nv.constant0._ZN2at6native29vectorized_elementwise_kernelILi2EZZZNS0_26logit_backward_kernel_cudaERNS_18TensorIteratorBaseERKN3c106ScalarEENKUlvE_clEvENKUlvE_clEvEUlddE0_St5arrayIPcLm3EEEEviT0_T1_ --------------------------
	.section	.nv.constant0._ZN2at6native29vectorized_elementwise_kernelILi2EZZZNS0_26logit_backward_kernel_cudaERNS_18TensorIteratorBaseERKN3c106ScalarEENKUlvE_clEvENKUlvE_clEvEUlddE0_St5arrayIPcLm3EEEEviT0_T1_,"a",@progbits
	.sectionflags	@""
	.align	4
.nv.constant0._ZN2at6native29vectorized_elementwise_kernelILi2EZZZNS0_26logit_backward_kernel_cudaERNS_18TensorIteratorBaseERKN3c106ScalarEENKUlvE_clEvENKUlvE_clEvEUlddE0_St5arrayIPcLm3EEEEviT0_T1_:
	.zero		952


//--------------------- .nv.constant0._ZN2at6native29vectorized_elementwise_kernelILi4EZZZNS0_26logit_backward_kernel_cudaERNS_18TensorIteratorBaseERKN3c106ScalarEENKUlvE_clEvENKUlvE_clEvEUlddE0_St5arrayIPcLm3EEEEviT0_T1_ --------------------------
	.section	.nv.constant0._ZN2at6native29vectorized_elementwise_kernelILi4EZZZNS0_26logit_backward_kernel_cudaERNS_18TensorIteratorBaseERKN3c106ScalarEENKUlvE_clEvENKUlvE_clEvEUlddE0_St5arrayIPcLm3EEEEviT0_T1_,"a",@progbits
	.sectionflags	@""
	.align	4
.nv.constant0._ZN2at6native29vectorized_elementwise_kernelILi4EZZZNS0_26logit_backward_kernel_cudaERNS_18TensorIteratorBaseERKN3c106ScalarEENKUlvE_clEvENKUlvE_clEvEUlddE0_St5arrayIPcLm3EEEEviT0_T1_:
	.zero		952


//--------------------- .nv.constant0._ZN2at6native29vectorized_elementwise_kernelILi8EZZZNS0_26logit_backward_kernel_cudaERNS_18TensorIteratorBaseERKN3c106ScalarEENKUlvE_clEvENKUlvE_clEvEUlddE0_St5arrayIPcLm3EEEEviT0_T1_ --------------------------
	.section	.nv.constant0._ZN2at6native29vectorized_elementwise_kernelILi8EZZZNS0_26logit_backward_kernel_cudaERNS_18TensorIteratorBaseERKN3c106ScalarEENKUlvE_clEvENKUlvE_clEvEUlddE0_St5arrayIPcLm3EEEEviT0_T1_,"a",@progbits
	.sectionflags	@""
	.align	4
.nv.constant0._ZN2at6native29vectorized_elementwise_kernelILi8EZZZNS0_26logit_backward_kernel_cudaERNS_18TensorIteratorBaseERKN3c106ScalarEENKUlvE_clEvENKUlvE_clEvEUlddE0_St5arrayIPcLm3EEEEviT0_T1_:
	.zero		952


//--------------------- .nv.constant0._ZN2at6native18elementwise_kernelILi128ELi4EZNS0_15gpu_kernel_implIZZZNS0_26logit_backward_kernel_cudaERNS_18TensorIteratorBaseERKN3c106ScalarEENKUlvE_clEvENKUlvE_clEvEUlddE_EEvS4_RKT_EUliE_EEviT1_ --------------------------
	.section	.nv.constant0._ZN2at6native18elementwise_kernelILi128ELi4EZNS0_15gpu_kernel_implIZZZNS0_26logit_backward_kernel_cudaERNS_18TensorIteratorBaseERKN3c106ScalarEENKUlvE_clEvENKUlvE_clEvEUlddE_EEvS4_RKT_EUliE_EEviT1_,"a",@progbits
	.sectionflags	@""
	.align	4
.nv.constant0._ZN2at6native18elementwise_kernelILi128ELi4EZNS0_15gpu_kernel_implIZZZNS0_26logit_backward_kernel_cudaERNS_18TensorIteratorBaseERKN3c106ScalarEENKUlvE_clEvENKUlvE_clEvEUlddE_EEvS4_RKT_EUliE_EEviT1_:
	.zero		1552


//--------------------- .nv.constant0._ZN2at6native27unrolled_elementwise_kernelIZZZNS0_26logit_backward_kernel_cudaERNS_18TensorIteratorBaseERKN3c106ScalarEENKUlvE_clEvENKUlvE_clEvEUlddE_St5arrayIPcLm3EELi4E23TrivialOffsetCalculatorILi2EjESE_ILi1EjENS0_6memory12LoadWithCastILi2EEENSH_13StoreWithCastILi1EEEEEviT_T0_T2_T3_T4_T5_ --------------------------
	.section	.nv.constant0._ZN2at6native27unrolled_elementwise_kernelIZZZNS0_26logit_backward_kernel_cudaERNS_18TensorIteratorBaseERKN3c106ScalarEENKUlvE_clEvENKUlvE_clEvEUlddE_St5arrayIPcLm3EELi4E23TrivialOffsetCalculatorILi2EjESE_ILi1EjENS0_6memory12LoadWithCastILi2EEENSH_13StoreWithCastILi1EEEEEviT_T0_T2_T3_T4_T5_,"a",@progbits
	.sectionflags	@""
	.align	4
.nv.constant0._ZN2at6native27unrolled_elementwise_kernelIZZZNS0_26logit_backward_kernel_cudaERNS_18TensorIteratorBaseERKN3c106ScalarEENKUlvE_clEvENKUlvE_clEvEUlddE_St5arrayIPcLm3EELi4E23TrivialOffsetCalculatorILi2EjESE_ILi1EjENS0_6memory12LoadWithCastILi2EEENSH_13StoreWithCastILi1EEEEEviT_T0_T2_T3_T4_T5_:
	.zero		952


//--------------------- .nv.constant0._ZN2at6native18elementwise_kernelILi128ELi2EZNS0_22gpu_kernel_impl_nocastIZZZNS0_26logit_backward_kernel_cudaERNS_18TensorIteratorBaseERKN3c106ScalarEENKUlvE_clEvENKUlvE_clEvEUlddE_EEvS4_RKT_EUliE_EEviT1_ --------------------------
	.section	.nv.constant0._ZN2at6native18elementwise_kernelILi128ELi2EZNS0_22gpu_kernel_impl_nocastIZZZNS0_26logit_backward_kernel_cudaERNS_18TensorIteratorBaseERKN3c106ScalarEENKUlvE_clEvENKUlvE_clEvEUlddE_EEvS4_RKT_EUliE_EEviT1_,"a",@progbits
	.sectionflags	@""
	.align	4
.nv.constant0._ZN2at6native18elementwise_kernelILi128ELi2EZNS0_22gpu_kernel_impl_nocastIZZZNS0_26logit_backward_kernel_cudaERNS_18TensorIteratorBaseERKN3c106ScalarEENKUlvE_clEvENKUlvE_clEvEUlddE_EEvS4_RKT_EUliE_EEviT1_:
	.zero		1552


//--------------------- .nv.constant0._ZN2at6native27unrolled_elementwise_kernelIZZZNS0_26logit_backward_kernel_cudaERNS_18TensorIteratorBaseERKN3c106ScalarEENKUlvE_clEvENKUlvE_clEvEUlddE_St5arrayIPcLm3EELi4E23TrivialOffsetCalculatorILi2EjESE_ILi1EjENS0_6memory15LoadWithoutCastENSH_16StoreWithoutCastEEEviT_T0_T2_T3_T4_T5_ --------------------------
	.section	.nv.constant0._ZN2at6native27unrolled_elementwise_kernelIZZZNS0_26logit_backward_kernel_cudaERNS_18TensorIteratorBaseERKN3c106ScalarEENKUlvE_clEvENKUlvE_clEvEUlddE_St5arrayIPcLm3EELi4E23TrivialOffsetCalculatorILi2EjESE_ILi1EjENS0_6memory15LoadWithoutCastENSH_16StoreWithoutCastEEEviT_T0_T2_T3_T4_T5_,"a",@progbits
	.sectionflags	@""
	.align	4
.nv.constant0._ZN2at6native27unrolled_elementwise_kernelIZZZNS0_26logit_backward_kernel_cudaERNS_18TensorIteratorBaseERKN3c106ScalarEENKUlvE_clEvENKUlvE_clEvEUlddE_St5arrayIPcLm3EELi4E23TrivialOffsetCalculatorILi2EjESE_ILi1EjENS0_6memory15LoadWithoutCastENSH_16StoreWithoutCastEEEviT_T0_T2_T3_T4_T5_:
	.zero		932


//--------------------- .nv.constant0._ZN2at6native29vectorized_elementwise_kernelILi2EZZZNS0_26logit_backward_kernel_cudaERNS_18TensorIteratorBaseERKN3c106ScalarEENKUlvE_clEvENKUlvE_clEvEUlddE_St5arrayIPcLm3EEEEviT0_T1_ --------------------------
	.section	.nv.constant0._ZN2at6native29vectorized_elementwise_kernelILi2EZZZNS0_26logit_backward_kernel_cudaERNS_18TensorIteratorBaseERKN3c106ScalarEENKUlvE_clEvENKUlvE_clEvEUlddE_St5arrayIPcLm3EEEEviT0_T1_,"a",@progbits
	.sectionflags	@""
	.align	4
.nv.constant0._ZN2at6native29vectorized_elementwise_kernelILi2EZZZNS0_26logit_backward_kernel_cudaERNS_18TensorIteratorBaseERKN3c106ScalarEENKUlvE_clEvENKUlvE_clEvEUlddE_St5arrayIPcLm3EEEEviT0_T1_:
	.zero		928


//--------------------- .nv.constant0._ZN2at6native29vectorized_elementwise_kernelILi4EZZZNS0_26logit_backward_kernel_cudaERNS_18TensorIteratorBaseERKN3c106ScalarEENKUlvE_clEvENKUlvE_clEvEUlddE_St5arrayIPcLm3EEEEviT0_T1_ --------------------------
	.section	.nv.constant0._ZN2at6native29vectorized_elementwise_kernelILi4EZZZNS0_26logit_backward_kernel_cudaERNS_18TensorIteratorBaseERKN3c106ScalarEENKUlvE_clEvENKUlvE_clEvEUlddE_St5arrayIPcLm3EEEEviT0_T1_,"a",@progbits
	.sectionflags	@""
	.align	4
.nv.constant0._ZN2at6native29vectorized_elementwise_kernelILi4EZZZNS0_26logit_backward_kernel_cudaERNS_18TensorIteratorBaseERKN3c106ScalarEENKUlvE_clEvENKUlvE_clEvEUlddE_St5arrayIPcLm3EEEEviT0_T1_:
	.zero		928


//--------------------- .nv.constant0._ZN2at6native29vectorized_elementwise_kernelILi8EZZZNS0_26logit_backward_kernel_cudaERNS_18TensorIteratorBaseERKN3c106ScalarEENKUlvE_clEvENKUlvE_clEvEUlddE_St5arrayIPcLm3EEEEviT0_T1_ --------------------------
	.section	.nv.constant0._ZN2at6native29vectorized_elementwise_kernelILi8EZZZNS0_26logit_backward_kernel_cudaERNS_18TensorIteratorBaseERKN3c106ScalarEENKUlvE_clEvENKUlvE_clEvEUlddE_St5arrayIPcLm3EEEEviT0_T1_,"a",@progbits
	.sectionflags	@""
	.align	4
.nv.constant0._ZN2at6native29vectorized_elementwise_kernelILi8EZZZNS0_26logit_backward_kernel_cudaERNS_18TensorIteratorBaseERKN3c106ScalarEENKUlvE_clEvENKUlvE_clEvEUlddE_St5arrayIPcLm3EEEEviT0_T1_:
	.zero		928


//--------------------- .nv.constant0._ZN2at6native18elementwise_kernelILi128ELi4EZNS0_15gpu_kernel_implIZZZNS0_28sigmoid_backward_kernel_cudaERNS_18TensorIteratorBaseEENKUlvE0_clEvENKUlvE2_clEvEUlN3c108BFloat16ES8_E_EEvS4_RKT_EUliE_EEviT1_ --------------------------
	.section	.nv.constant0._ZN2at6native18elementwise_kernelILi128ELi4EZNS0_15gpu_kernel_implIZZZNS0_28sigmoid_backward_kernel_cudaERNS_18TensorIteratorBaseEENKUlvE0_clEvENKUlvE2_clEvEUlN3c108BFloat16ES8_E_EEvS4_RKT_EUliE_EEviT1_,"a",@progbits
	.sectionflags	@""
	.align	4
.nv.constant0._ZN2at6native18elementwise_kernelILi128ELi4EZNS0_15gpu_kernel_implIZZZNS0_28sigmoid_backward_kernel_cudaERNS_18TensorIteratorBaseEENKUlvE0_clEvENKUlvE2_clEvEUlN3c108BFloat16ES8_E_EEvS4_RKT_EUliE_EEviT1_:
	.zero		1552


//--------------------- .nv.constant0._ZN2at6native27unrolled_elementwise_kernelIZZZNS0_28sigmoid_backward_kernel_cudaERNS_18TensorIteratorBaseEENKUlvE0_clEvENKUlvE2_clEvEUlN3c108BFloat16ES7_E_St5arrayIPcLm3EELi4E23TrivialOffsetCalculatorILi2EjESC_ILi1EjENS0_6memory12LoadWithCastILi2EEENSF_13StoreWithCastILi1EEEEEviT_T0_T2_T3_T4_T5_ --------------------------
	.section	.nv.constant0._ZN2at6native27unrolled_elementwise_kernelIZZZNS0_28sigmoid_backward_kernel_cudaERNS_18TensorIteratorBaseEENKUlvE0_clEvENKUlvE2_clEvEUlN3c108BFloat16ES7_E_St5arrayIPcLm3EELi4E23TrivialOffsetCalculatorILi2EjESC_ILi1EjENS0_6memory12LoadWithCastILi2EEENSF_13StoreWithCastILi1EEEEEviT_T0_T2_T3_T4_T5_,"a",@progbits
	.sectionflags	@""
	.align	4
.nv.constant0._ZN2at6native27unrolled_elementwise_kernelIZZZNS0_28sigmoid_backward_kernel_cudaERNS_18TensorIteratorBaseEENKUlvE0_clEvENKUlvE2_clEvEUlN3c108BFloat16ES7_E_St5arrayIPcLm3EELi4E23TrivialOffsetCalculatorILi2EjESC_ILi1EjENS0_6memory12LoadWithCastILi2EEENSF_13StoreWithCastILi1EEEEEviT_T0_T2_T3_T4_T5_:
	.zero		952


//--------------------- .nv.constant0._ZN2at6native18elementwise_kernelILi128ELi4EZNS0_22gpu_kernel_impl_nocastIZZZNS0_28sigmoid_backward_kernel_cudaERNS_18TensorIteratorBaseEENKUlvE0_clEvENKUlvE2_clEvEUlN3c108BFloat16ES8_E_EEvS4_RKT_EUliE_EEviT1_ --------------------------
	.section	.nv.constant0._ZN2at6native18elementwise_kernelILi128ELi4EZNS0_22gpu_kernel_impl_nocastIZZZNS0_28sigmoid_backward_kernel_cudaERNS_18TensorIteratorBaseEENKUlvE0_clEvENKUlvE2_clEvEUlN3c108BFloat16ES8_E_EEvS4_RKT_EUliE_EEviT1_,"a",@progbits
	.sectionflags	@""
	.align	4
.nv.constant0._ZN2at6native18elementwise_kernelILi128ELi4EZNS0_22gpu_kernel_impl_nocastIZZZNS0_28sigmoid_backward_kernel_cudaERNS_18TensorIteratorBaseEENKUlvE0_clEvENKUlvE2_clEvEUlN3c108BFloat16ES8_E_EEvS4_RKT_EUliE_EEviT1_:
	.zero		1552


//--------------------- .nv.constant0._ZN2at6native27unrolled_elementwise_kernelIZZZNS0_28sigmoid_backward_kernel_cudaERNS_18TensorIteratorBaseEENKUlvE0_clEvENKUlvE2_clEvEUlN3c108BFloat16ES7_E_St5arrayIPcLm3EELi4E23TrivialOffsetCalculatorILi2EjESC_ILi1EjENS0_6memory15LoadWithoutCastENSF_16StoreWithoutCastEEEviT_T0_T2_T3_T4_T5_ --------------------------
	.section	.nv.constant0._ZN2at6native27unrolled_elementwise_kernelIZZZNS0_28sigmoid_backward_kernel_cudaERNS_18TensorIteratorBaseEENKUlvE0_clEvENKUlvE2_clEvEUlN3c108BFloat16ES7_E_St5arrayIPcLm3EELi4E23TrivialOffsetCalculatorILi2EjESC_ILi1EjENS0_6memory15LoadWithoutCastENSF_16StoreWithoutCastEEEviT_T0_T2_T3_T4_T5_,"a",@progbits
	.sectionflags	@""
	.align	4
.nv.constant0._ZN2at6native27unrolled_elementwise_kernelIZZZNS0_28sigmoid_backward_kernel_cudaERNS_18TensorIteratorBaseEENKUlvE0_clEvENKUlvE2_clEvEUlN3c108BFloat16ES7_E_St5arrayIPcLm3EELi4E23TrivialOffsetCalculatorILi2EjESC_ILi1EjENS0_6memory15LoadWithoutCastENSF_16StoreWithoutCastEEEviT_T0_T2_T3_T4_T5_:
	.zero		932


//--------------------- .nv.constant0._ZN2at6native29vectorized_elementwise_kernelILi2EZZZNS0_28sigmoid_backward_kernel_cudaERNS_18TensorIteratorBaseEENKUlvE0_clEvENKUlvE2_clEvEUlN3c108BFloat16ES7_E_St5arrayIPcLm3EEEEviT0_T1_ --------------------------
	.section	.nv.constant0._ZN2at6native29vectorized_elementwise_kernelILi2EZZZNS0_28sigmoid_backward_kernel_cudaERNS_18TensorIteratorBaseEENKUlvE0_clEvENKUlvE2_clEvEUlN3c108BFloat16ES7_E_St5arrayIPcLm3EEEEviT0_T1_,"a",@progbits
	.sectionflags	@""
	.align	4
.nv.constant0._ZN2at6native29vectorized_elementwise_kernelILi2EZZZNS0_28sigmoid_backward_kernel_cudaERNS_18TensorIteratorBaseEENKUlvE0_clEvENKUlvE2_clEvEUlN3c108BFloat16ES7_E_St5arrayIPcLm3EEEEviT0_T1_:
	.zero		928


//--------------------- .nv.constant0._ZN2at6native29vectorized_elementwise_kernelILi4EZZZNS0_28sigmoid_backward_kernel_cudaERNS_18TensorIteratorBaseEENKUlvE0_clEvENKUlvE2_clEvEUlN3c108BFloat16ES7_E_St5arrayIPcLm3EEEEviT0_T1_ --------------------------
	.section	.nv.constant0._ZN2at6native29vectorized_elementwise_kernelILi4EZZZNS0_28sigmoid_backward_kernel_cudaERNS_18TensorIteratorBaseEENKUlvE0_clEvENKUlvE2_clEvEUlN3c108BFloat16ES7_E_St5arrayIPcLm3EEEEviT0_T1_,"a",@progbits
	.sectionflags	@""
	.align	4
.nv.constant0._ZN2at6native29vectorized_elementwise_kernelILi4EZZZNS0_28sigmoid_backward_kernel_cudaERNS_18TensorIteratorBaseEENKUlvE0_clEvENKUlvE2_clEvEUlN3c108BFloat16ES7_E_St5arrayIPcLm3EEEEviT0_T1_:
	.zero		928


//--------------------- .nv.constant0._ZN2at6native29vectorized_elementwise_kernelILi8EZZZNS0_28sigmoid_backward_kernel_cudaERNS_18TensorIteratorBaseEENKUlvE0_clEvENKUlvE2_clEvEUlN3c108BFloat16ES7_E_St5arrayIPcLm3EEEEviT0_T1_ --------------------------
	.section	.nv.constant0._ZN2at6native29vectorized_elementwise_kernelILi8EZZZNS0_28sigmoid_backward_kernel_cudaERNS_18TensorIteratorBaseEENKUlvE0_clEvENKUlvE2_clEvEUlN3c108BFloat16ES7_E_St5arrayIPcLm3EEEEviT0_T1_,"a",@progbits
	.sectionflags	@""
	.align	4
.nv.constant0._ZN2at6native29vectorized_elementwise_kernelILi8EZZZNS0_28sigmoid_backward_kernel_cudaERNS_18TensorIteratorBaseEENKUlvE0_clEvENKUlvE2_clEvEUlN3c108BFloat16ES7_E_St5arrayIPcLm3EEEEviT0_T1_:
	.zero		928


//--------------------- .nv.constant0._ZN2at6native18elementwise_kernelILi128ELi4EZNS0_15gpu_kernel_implIZZZNS0_28sigmoid_backward_kernel_cudaERNS_18TensorIteratorBaseEENKUlvE0_clEvENKUlvE1_clEvEUlN3c104HalfES8_E_EEvS4_RKT_EUliE_EEviT1_ --------------------------
	.section	.nv.constant0._ZN2at6native18elementwise_kernelILi128ELi4EZNS0_15gpu_kernel_implIZZZNS0_28sigmoid_backward_kernel_cudaERNS_18TensorIteratorBaseEENKUlvE0_clEvENKUlvE1_clEvEUlN3c104HalfES8_E_EEvS4_RKT_EUliE_EEviT1_,"a",@progbits
	.sectionflags	@""
	.align	4
.nv.constant0._ZN2at6native18elementwise_kernelILi128ELi4EZNS0_15gpu_kernel_implIZZZNS0_28sigmoid_backward_kernel_cudaERNS_18TensorIteratorBaseEENKUlvE0_clEvENKUlvE1_clEvEUlN3c104HalfES8_E_EEvS4_RKT_EUliE_EEviT1_:
	.zero		1552


//--------------------- .nv.constant0._ZN2at6native27unrolled_elementwise_kernelIZZZNS0_28sigmoid_backward_kernel_cudaERNS_18TensorIteratorBaseEENKUlvE0_clEvENKUlvE1_clEvEUlN3c104HalfES7_E_St5arrayIPcLm3EELi4E23TrivialOffsetCalculatorILi2EjESC_ILi1EjENS0_6memory12LoadWithCastILi2EEENSF_13StoreWithCastILi1EEEEEviT_T0_T2_T3_T4_T5_ --------------------------
	.section	.nv.constant0._ZN2at6native27unrolled_elementwise_kernelIZZZNS0_28sigmoid_backward_kernel_cudaERNS_18TensorIteratorBaseEENKUlvE0_clEvENKUlvE1_clEvEUlN3c104HalfES7_E_St5arrayIPcLm3EELi4E23TrivialOffsetCalculatorILi2EjESC_ILi1EjENS0_6memory12LoadWithCastILi2EEENSF_13StoreWithCastILi1EEEEEviT_T0_T2_T3_T4_T5_,"a",@progbits
	.sectionflags	@""
	.align	4
.nv.constant0._ZN2at6native27unrolled_elementwise_kernelIZZZNS0_28sigmoid_backward_kernel_cudaERNS_18TensorIteratorBaseEENKUlvE0_clEvENKUlvE1_clEvEUlN3c104HalfES7_E_St5arrayIPcLm3EELi4E23TrivialOffsetCalculatorILi2EjESC_ILi1EjENS0_6memory12LoadWithCastILi2EEENSF_13StoreWithCastILi1EEEEEviT_T0_T2_T3_T4_T5_:
	.zero		952


//--------------------- .nv.constant0._ZN2at6native18elementwise_kernelILi128ELi4EZNS0_22gpu_kernel_impl_nocastIZZZNS0_28sigmoid_backward_kernel_cudaERNS_18TensorIteratorBaseEENKUlvE0_clEvENKUlvE1_clEvEUlN3c104HalfES8_E_EEvS4_RKT_EUliE_EEviT1_ --------------------------
	.section	.nv.constant0._ZN2at6native18elementwise_kernelILi128ELi4EZNS0_22gpu_kernel_impl_nocastIZZZNS0_28sigmoid_backward_kernel_cudaERNS_18TensorIteratorBaseEENKUlvE0_clEvENKUlvE1_clEvEUlN3c104HalfES8_E_EEvS4_RKT_EUliE_EEviT1_,"a",@progbits
	.sectionflags	@""
	.align	4
.nv.constant0._ZN2at6native18elementwise_kernelILi128ELi4EZNS0_22gpu_kernel_impl_nocastIZZZNS0_28sigmoid_backward_kernel_cudaERNS_18TensorIteratorBaseEENKUlvE0_clEvENKUlvE1_clEvEUlN3c104HalfES8_E_EEvS4_RKT_EUliE_EEviT1_:
	.zero		1552


//--------------------- .nv.constant0._ZN2at6native27unrolled_elementwise_kernelIZZZNS0_28sigmoid_backward_kernel_cudaERNS_18TensorIteratorBaseEENKUlvE0_clEvENKUlvE1_clEvEUlN3c104HalfES7_E_St5arrayIPcLm3EELi4E23TrivialOffsetCalculatorILi2EjESC_ILi1EjENS0_6memory15LoadWithoutCastENSF_16StoreWithoutCastEEEviT_T0_T2_T3_T4_T5_ --------------------------
	.section	.nv.constant0._ZN2at6native27unrolled_elementwise_kernelIZZZNS0_28sigmoid_backward_kernel_cudaERNS_18TensorIteratorBaseEENKUlvE0_clEvENKUlvE1_clEvEUlN3c104HalfES7_E_St5arrayIPcLm3EELi4E23TrivialOffsetCalculatorILi2EjESC_ILi1EjENS0_6memory15LoadWithoutCastENSF_16StoreWithoutCastEEEviT_T0_T2_T3_T4_T5_,"a",@progbits
	.sectionflags	@""
	.align	4
.nv.constant0._ZN2at6native27unrolled_elementwise_kernelIZZZNS0_28sigmoid_backward_kernel_cudaERNS_18TensorIteratorBaseEENKUlvE0_clEvENKUlvE1_clEvEUlN3c104HalfES7_E_St5arrayIPcLm3EELi4E23TrivialOffsetCalculatorILi2EjESC_ILi1EjENS0_6memory15LoadWithoutCastENSF_16StoreWithoutCastEEEviT_T0_T2_T3_T4_T5_:
	.zero		932


//--------------------- .nv.constant0._ZN2at6native29vectorized_elementwise_kernelILi2EZZZNS0_28sigmoid_backward_kernel_cudaERNS_18TensorIteratorBaseEENKUlvE0_clEvENKUlvE1_clEvEUlN3c104HalfES7_E_St5arrayIPcLm3EEEEviT0_T1_ --------------------------
	.section	.nv.constant0._ZN2at6native29vectorized_elementwise_kernelILi2EZZZNS0_28sigmoid_backward_kernel_cudaERNS_18TensorIteratorBaseEENKUlvE0_clEvENKUlvE1_clEvEUlN3c104HalfES7_E_St5arrayIPcLm3EEEEviT0_T1_,"a",@progbits
	.sectionflags	@""
	.align	4
.nv.constant0._ZN2at6native29vectorized_elementwise_kernelILi2EZZZNS0_28sigmoid_backward_kernel_cudaERNS_18TensorIteratorBaseEENKUlvE0_clEvENKUlvE1_clEvEUlN3c104HalfES7_E_St5arrayIPcLm3EEEEviT0_T1_:
	.zero		928


//--------------------- .nv.constant0._ZN2at6native29vectorized_elementwise_kernelILi4EZZZNS0_28sigmoid_backward_kernel_cudaERNS_18TensorIteratorBaseEENKUlvE0_clEvENKUlvE1_clEvEUlN3c104HalfES7_E_St5arrayIPcLm3EEEEviT0_T1_ --------------------------
	.section	.nv.constant0._ZN2at6native29vectorized_elementwise_kernelILi4EZZZNS0_28sigmoid_backward_kernel_cudaERNS_18TensorIteratorBaseEENKUlvE0_clEvENKUlvE1_clEvEUlN3c104HalfES7_E_St5arrayIPcLm3EEEEviT0_T1_,"a",@progbits
	.sectionflags	@""
	.align	4
.nv.constant0._ZN2at6native29vectorized_elementwise_kernelILi4EZZZNS0_28sigmoid_backward_kernel_cudaERNS_18TensorIteratorBaseEENKUlvE0_clEvENKUlvE1_clEvEUlN3c104HalfES7_E_St5arrayIPcLm3EEEEviT0_T1_:
	.zero		928


//--------------------- .nv.constant0._ZN2at6native29vectorized_elementwise_kernelILi8EZZZNS0_28sigmoid_backward_kernel_cudaERNS_18TensorIteratorBaseEENKUlvE0_clEvENKUlvE1_clEvEUlN3c104HalfES7_E_St5arrayIPcLm3EEEEviT0_T1_ --------------------------
	.section	.nv.constant0._ZN2at6native29vectorized_elementwise_kernelILi8EZZZNS0_28sigmoid_backward_kernel_cudaERNS_18TensorIteratorBaseEENKUlvE0_clEvENKUlvE1_clEvEUlN3c104HalfES7_E_St5arrayIPcLm3EEEEviT0_T1_,"a",@progbits
	.sectionflags	@""
	.align	4
.nv.constant0._ZN2at6native29vectorized_elementwise_kernelILi8EZZZNS0_28sigmoid_backward_kernel_cudaERNS_18TensorIteratorBaseEENKUlvE0_clEvENKUlvE1_clEvEUlN3c104HalfES7_E_St5arrayIPcLm3EEEEviT0_T1_:
	.zero		928


//--------------------- .nv.constant0._ZN2at6native18elementwise_kernelILi128ELi4EZNS0_15gpu_kernel_implIZZZNS0_28sigmoid_backward_kernel_cudaERNS_18TensorIteratorBaseEENKUlvE0_clEvENKUlvE0_clEvEUlffE_EEvS4_RKT_EUliE_EEviT1_ --------------------------
	.section	.nv.constant0._ZN2at6native18elementwise_kernelILi128ELi4EZNS0_15gpu_kernel_implIZZZNS0_28sigmoid_backward_kernel_cudaERNS_18TensorIteratorBaseEENKUlvE0_clEvENKUlvE0_clEvEUlffE_EEvS4_RKT_EUliE_EEviT1_,"a",@progbits
	.sectionflags	@""
	.align	4
.nv.constant0._ZN2at6native18elementwise_kernelILi128ELi4EZNS0_15gpu_kernel_implIZZZNS0_28sigmoid_backward_kernel_cudaERNS_18TensorIteratorBaseEENKUlvE0_clEvENKUlvE0_clEvEUlffE_EEvS4_RKT_EUliE_EEviT1_:
	.zero		1552


//--------------------- .nv.constant0._ZN2at6native27unrolled_elementwise_kernelIZZZNS0_28sigmoid_backward_kernel_cudaERNS_18TensorIteratorBaseEENKUlvE0_clEvENKUlvE0_clEvEUlffE_St5arrayIPcLm3EELi4E23TrivialOffsetCalculatorILi2EjESA_ILi1EjENS0_6memory12LoadWithCastILi2EEENSD_13StoreWithCastILi1EEEEEviT_T0_T2_T3_T4_T5_ --------------------------
	.section	.nv.constant0._ZN2at6native27unrolled_elementwise_kernelIZZZNS0_28sigmoid_backward_kernel_cudaERNS_18TensorIteratorBaseEENKUlvE0_clEvENKUlvE0_clEvEUlffE_St5arrayIPcLm3EELi4E23TrivialOffsetCalculatorILi2EjESA_ILi1EjENS0_6memory12LoadWithCastILi2EEENSD_13StoreWithCastILi1EEEEEviT_T0_T2_T3_T4_T5_,"a",@progbits
	.sectionflags	@""
	.align	4
.nv.constant0._ZN2at6native27unrolled_elementwise_kernelIZZZNS0_28sigmoid_backward_kernel_cudaERNS_18TensorIteratorBaseEENKUlvE0_clEvENKUlvE0_clEvEUlffE_St5arrayIPcLm3EELi4E23TrivialOffsetCalculatorILi2EjESA_ILi1EjENS0_6memory12LoadWithCastILi2EEENSD_13StoreWithCastILi1EEEEEviT_T0_T2_T3_T4_T5_:
	.zero		952


//--------------------- .nv.constant0._ZN2at6native18elementwise_kernelILi128ELi2EZNS0_22gpu_kernel_impl_nocastIZZZNS0_28sigmoid_backward_kernel_cudaERNS_18TensorIteratorBaseEENKUlvE0_clEvENKUlvE0_clEvEUlffE_EEvS4_RKT_EUliE_EEviT1_ --------------------------
	.section	.nv.constant0._ZN2at6native18elementwise_kernelILi128ELi2EZNS0_22gpu_kernel_impl_nocastIZZZNS0_28sigmoid_backward_kernel_cudaERNS_18TensorIteratorBaseEENKUlvE0_clEvENKUlvE0_clEvEUlffE_EEvS4_RKT_EUliE_EEviT1_,"a",@progbits
	.sectionflags	@""
	.align	4
.nv.constant0._ZN2at6native18elementwise_kernelILi128ELi2EZNS0_22gpu_kernel_impl_nocastIZZZNS0_28sigmoid_backward_kernel_cudaERNS_18TensorIteratorBaseEENKUlvE0_clEvENKUlvE0_clEvEUlffE_EEvS4_RKT_EUliE_EEviT1_:
	.zero		1552


//--------------------- .nv.constant0._ZN2at6native27unrolled_elementwise_kernelIZZZNS0_28sigmoid_backward_kernel_cudaERNS_18TensorIteratorBaseEENKUlvE0_clEvENKUlvE0_clEvEUlffE_St5arrayIPcLm3EELi4E23TrivialOffsetCalculatorILi2EjESA_ILi1EjENS0_6memory15LoadWithoutCastENSD_16StoreWithoutCastEEEviT_T0_T2_T3_T4_T5_ --------------------------
	.section	.nv.constant0._ZN2at6native27unrolled_elementwise_kernelIZZZNS0_28sigmoid_backward_kernel_cudaERNS_18TensorIteratorBaseEENKUlvE0_clEvENKUlvE0_clEvEUlffE_St5arrayIPcLm3EELi4E23TrivialOffsetCalculatorILi2EjESA_ILi1EjENS0_6memory15LoadWithoutCastENSD_16StoreWithoutCastEEEviT_T0_T2_T3_T4_T5_,"a",@progbits
	.sectionflags	@""
	.align	4
.nv.constant0._ZN2at6native27unrolled_elementwise_kernelIZZZNS0_28sigmoid_backward_kernel_cudaERNS_18TensorIteratorBaseEENKUlvE0_clEvENKUlvE0_clEvEUlffE_St5arrayIPcLm3EELi4E23TrivialOffsetCalculatorILi2EjESA_ILi1EjENS0_6memory15LoadWithoutCastENSD_16StoreWithoutCastEEEviT_T0_T2_T3_T4_T5_:
	.zero		932


//--------------------- .nv.constant0._ZN2at6native29vectorized_elementwise_kernelILi2EZZZNS0_28sigmoid_backward_kernel_cudaERNS_18TensorIteratorBaseEENKUlvE0_clEvENKUlvE0_clEvEUlffE_St5arrayIPcLm3EEEEviT0_T1_ --------------------------
	.section	.nv.constant0._ZN2at6native29vectorized_elementwise_kernelILi2EZZZNS0_28sigmoid_backward_kernel_cudaERNS_18TensorIteratorBaseEENKUlvE0_clEvENKUlvE0_clEvEUlffE_St5arrayIPcLm3EEEEviT0_T1_,"a",@progbits
	.sectionflags	@""
	.align	4
.nv.constant0._ZN2at6native29vectorized_elementwise_kernelILi2EZZZNS0_28sigmoid_backward_kernel_cudaERNS_18TensorIteratorBaseEENKUlvE0_clEvENKUlvE0_clEvEUlffE_St5arrayIPcLm3EEEEviT0_T1_:
	.zero		928


//--------------------- .nv.constant0._ZN2at6native29vectorized_elementwise_kernelILi4EZZZNS0_28sigmoid_backward_kernel_cudaERNS_18TensorIteratorBaseEENKUlvE0_clEvENKUlvE0_clEvEUlffE_St5arrayIPcLm3EEEEviT0_T1_ --------------------------
	.section	.nv.constant0._ZN2at6native29vectorized_elementwise_kernelILi4EZZZNS0_28sigmoid_backward_kernel_cudaERNS_18TensorIteratorBaseEENKUlvE0_clEvENKUlvE0_clEvEUlffE_St5arrayIPcLm3EEEEviT0_T1_,"a",@progbits
	.sectionflags	@""
	.align	4
.nv.constant0._ZN2at6native29vectorized_elementwise_kernelILi4EZZZNS0_28sigmoid_backward_kernel_cudaERNS_18TensorIteratorBaseEENKUlvE0_clEvENKUlvE0_clEvEUlffE_St5arrayIPcLm3EEEEviT0_T1_:
	.zero		928


//--------------------- .nv.constant0._ZN2at6native29vectorized_elementwise_kernelILi8EZZZNS0_28sigmoid_backward_kernel_cudaERNS_18TensorIteratorBaseEENKUlvE0_clEvENKUlvE0_clEvEUlffE_St5arrayIPcLm3EEEEviT0_T1_ --------------------------
	.section	.nv.constant0._ZN2at6native29vectorized_elementwise_kernelILi8EZZZNS0_28sigmoid_backward_kernel_cudaERNS_18TensorIteratorBaseEENKUlvE0_clEvENKUlvE0_clEvEUlffE_St5arrayIPcLm3EEEEviT0_T1_,"a",@progbits
	.sectionflags	@""
	.align	4
.nv.constant0._ZN2at6native29vectorized_elementwise_kernelILi8EZZZNS0_28sigmoid_backward_kernel_cudaERNS_18TensorIteratorBaseEENKUlvE0_clEvENKUlvE0_clEvEUlffE_St5arrayIPcLm3EEEEviT0_T1_:
	.zero		928


//--------------------- .nv.constant0._ZN2at6native18elementwise_kernelILi128ELi4EZNS0_15gpu_kernel_implIZZZNS0_28sigmoid_backward_kernel_cudaERNS_18TensorIteratorBaseEENKUlvE0_clEvENKUlvE_clEvEUlddE_EEvS4_RKT_EUliE_EEviT1_ --------------------------
	.section	.nv.constant0._ZN2at6native18elementwise_kernelILi128ELi4EZNS0_15gpu_kernel_implIZZZNS0_28sigmoid_backward_kernel_cudaERNS_18TensorIteratorBaseEENKUlvE0_clEvENKUlvE_clEvEUlddE_EEvS4_RKT_EUliE_EEviT1_,"a",@progbits
	.sectionflags	@""
	.align	4
.nv.constant0._ZN2at6native18elementwise_kernelILi128ELi4EZNS0_15gpu_kernel_implIZZZNS0_28sigmoid_backward_kernel_cudaERNS_18TensorIteratorBaseEENKUlvE0_clEvENKUlvE_clEvEUlddE_EEvS4_RKT_EUliE_EEviT1_:
	.zero		1552


//--------------------- .nv.constant0._ZN2at6native27unrolled_elementwise_kernelIZZZNS0_28sigmoid_backward_kernel_cudaERNS_18TensorIteratorBaseEENKUlvE0_clEvENKUlvE_clEvEUlddE_St5arrayIPcLm3EELi4E23TrivialOffsetCalculatorILi2EjESA_ILi1EjENS0_6memory12LoadWithCastILi2EEENSD_13StoreWithCastILi1EEEEEviT_T0_T2_T3_T4_T5_ --------------------------
	.section	.nv.constant0._ZN2at6native27unrolled_elementwise_kernelIZZZNS0_28sigmoid_backward_kernel_cudaERNS_18TensorIteratorBaseEENKUlvE0_clEvENKUlvE_clEvEUlddE_St5arrayIPcLm3EELi4E23TrivialOffsetCalculatorILi2EjESA_ILi1EjENS0_6memory12LoadWithCastILi2EEENSD_13StoreWithCastILi1EEEEEviT_T0_T2_T3_T4_T5_,"a",@progbits
	.sectionflags	@""
	.align	4
.nv.constant0._ZN2at6native27unrolled_elementwise_kernelIZZZNS0_28sigmoid_backward_kernel_cudaERNS_18TensorIteratorBaseEENKUlvE0_clEvENKUlvE_clEvEUlddE_St5arrayIPcLm3EELi4E23TrivialOffsetCalculatorILi2EjESA_ILi1EjENS0_6memory12LoadWithCastILi2EEENSD_13StoreWithCastILi1EEEEEviT_T0_T2_T3_T4_T5_:
	.zero		952


//--------------------- .nv.constant0._ZN2at6native18elementwise_kernelILi128ELi2EZNS0_22gpu_kernel_impl_nocastIZZZNS0_28sigmoid_backward_kernel_cudaERNS_18TensorIteratorBaseEENKUlvE0_clEvENKUlvE_clEvEUlddE_EEvS4_RKT_EUliE_EEviT1_ --------------------------
	.section	.nv.constant0._ZN2at6native18elementwise_kernelILi128ELi2EZNS0_22gpu_kernel_impl_nocastIZZZNS0_28sigmoid_backward_kernel_cudaERNS_18TensorIteratorBaseEENKUlvE0_clEvENKUlvE_clEvEUlddE_EEvS4_RKT_EUliE_EEviT1_,"a",@progbits
	.sectionflags	@""
	.align	4
.nv.constant0._ZN2at6native18elementwise_kernelILi128ELi2EZNS0_22gpu_kernel_impl_nocastIZZZNS0_28sigmoid_backward_kernel_cudaERNS_18TensorIteratorBaseEENKUlvE0_clEvENKUlvE_clEvEUlddE_EEvS4_RKT_EUliE_EEviT1_:
	.zero		1552


//--------------------- .nv.constant0._ZN2at6native27unrolled_elementwise_kernelIZZZNS0_28sigmoid_backward_kernel_cudaERNS_18TensorIteratorBaseEENKUlvE0_clEvENKUlvE_clEvEUlddE_St5arrayIPcLm3EELi4E23TrivialOffsetCalculatorILi2EjESA_ILi1EjENS0_6memory15LoadWithoutCastENSD_16StoreWithoutCastEEEviT_T0_T2_T3_T4_T5_ --------------------------
	.section	.nv.constant0._ZN2at6native27unrolled_elementwise_kernelIZZZNS0_28sigmoid_backward_kernel_cudaERNS_18TensorIteratorBaseEENKUlvE0_clEvENKUlvE_clEvEUlddE_St5arrayIPcLm3EELi4E23TrivialOffsetCalculatorILi2EjESA_ILi1EjENS0_6memory15LoadWithoutCastENSD_16StoreWithoutCastEEEviT_T0_T2_T3_T4_T5_,"a",@progbits
	.sectionflags	@""
	.align	4
.nv.constant0._ZN2at6native27unrolled_elementwise_kernelIZZZNS0_28sigmoid_backward_kernel_cudaERNS_18TensorIteratorBaseEENKUlvE0_clEvENKUlvE_clEvEUlddE_St5arrayIPcLm3EELi4E23TrivialOffsetCalculatorILi2EjESA_ILi1EjENS0_6memory15LoadWithoutCastENSD_16StoreWithoutCastEEEviT_T0_T2_T3_T4_T5_:
	.zero		932


//--------------------- .nv.constant0._ZN2at6native29vectorized_elementwise_kernelILi2EZZZNS0_28sigmoid_backward_kernel_cudaERNS_18TensorIteratorBaseEENKUlvE0_clEvENKUlvE_clEvEUlddE_St5arrayIPcLm3EEEEviT0_T1_ --------------------------
	.section	.nv.constant0._ZN2at6native29vectorized_elementwise_kernelILi2EZZZNS0_28sigmoid_backward_kernel_cudaERNS_18TensorIteratorBaseEENKUlvE0_clEvENKUlvE_clEvEUlddE_St5arrayIPcLm3EEEEviT0_T1_,"a",@progbits
	.sectionflags	@""
	.align	4
.nv.constant0._ZN2at6native29vectorized_elementwise_kernelILi2EZZZNS0_28sigmoid_backward_kernel_cudaERNS_18TensorIteratorBaseEENKUlvE0_clEvENKUlvE_clEvEUlddE_St5arrayIPcLm3EEEEviT0_T1_:
	.zero		928


//--------------------- .nv.constant0._ZN2at6native29vectorized_elementwise_kernelILi4EZZZNS0_28sigmoid_backward_kernel_cudaERNS_18TensorIteratorBaseEENKUlvE0_clEvENKUlvE_clEvEUlddE_St5arrayIPcLm3EEEEviT0_T1_ --------------------------
	.section	.nv.constant0._ZN2at6native29vectorized_elementwise_kernelILi4EZZZNS0_28sigmoid_backward_kernel_cudaERNS_18TensorIteratorBaseEENKUlvE0_clEvENKUlvE_clEvEUlddE_St5arrayIPcLm3EEEEviT0_T1_,"a",@progbits
	.sectionflags	@""
	.align	4
.nv.constant0._ZN2at6native29vectorized_elementwise_kernelILi4EZZZNS0_28sigmoid_backward_kernel_cudaERNS_18TensorIteratorBaseEENKUlvE0_clEvENKUlvE_clEvEUlddE_St5arrayIPcLm3EEEEviT0_T1_:
	.zero		928


//--------------------- .nv.constant0._ZN2at6native29vectorized_elementwise_kernelILi8EZZZNS0_28sigmoid_backward_kernel_cudaERNS_18TensorIteratorBaseEENKUlvE0_clEvENKUlvE_clEvEUlddE_St5arrayIPcLm3EEEEviT0_T1_ --------------------------
	.section	.nv.constant0._ZN2at6native29vectorized_elementwise_kernelILi8EZZZNS0_28sigmoid_backward_kernel_cudaERNS_18TensorIteratorBaseEENKUlvE0_clEvENKUlvE_clEvEUlddE_St5arrayIPcLm3EEEEviT0_T1_,"a",@progbits
	.sectionflags	@""
	.align	4
.nv.constant0._ZN2at6native29vectorized_elementwise_kernelILi8EZZZNS0_28sigmoid_backward_kernel_cudaERNS_18TensorIteratorBaseEENKUlvE0_clEvENKUlvE_clEvEUlddE_St5arrayIPcLm3EEEEviT0_T1_:
	.zero		928


//--------------------- SYMBOLS --------------------------

	.type		.nv.reservedSmem.offset0,@object
	.size		.nv.reservedSmem.offset0,0x4
	.type		__assertfail,@function
